	.target	sm_90a

	.elftype	@"ET_EXEC"


//--------------------- .note.nv.tkinfo           --------------------------
	.section	.note.nv.tkinfo,"",@"SHT_NOTE"
	.sectionflags	@"SHF_NOTE_NV_TKINFO"
	.tkinfo
        /*0018*/ 	.word	0x00000002
        /*0030*/ 	.string	""
        /*0030*/ 	.string	"ptxas"
        /*0030*/ 	.string	"Cuda compilation tools, release 13.0, V13.0.88"
        /*0030*/ 	.string	"Build cuda_13.0.r13.0/compiler.36424714_0"
        /*0030*/ 	.string	"-arch sm_90a -m 64 "



//--------------------- .note.nv.cuinfo           --------------------------
	.section	.note.nv.cuinfo,"",@"SHT_NOTE"
	.sectionflags	@"SHF_NOTE_NV_CUINFO"
        /*0018*/ 	.short	0x0002
        /*001a*/ 	.short	0x005a
        /*001c*/ 	.short	0x0082
	.zero		2


//--------------------- .nv.info                  --------------------------
	.section	.nv.info,"",@"SHT_CUDA_INFO"
	.align	4


	//----- nvinfo : EIATTR_REGCOUNT
	.align		4
        /*0000*/ 	.byte	0x04, 0x2f
        /*0002*/ 	.short	(.L_26 - .L_25)
	.align		4
.L_25:
        /*0004*/ 	.word	index@(_ZN7cutlass13device_kernelIN5flash11enable_sm90INS1_16FlashAttnFwdSm90INS1_25CollectiveMainloopFwdSm90ILi2EN4cute5tupleIJNS5_1CILi1EEES8_S8_EEENS6_IJNS7_ILi128EEENS7_ILi160EEENS7_ILi192EEEEEELi192ENS_12float_e4m3_tEfNS_4arch4Sm90ELb1ELb0ELb1ELb1ELb1ELb1ELb0ELb1ELb1ELb1ELb0ELb0EEENS1_21CollectiveEpilogueFwdINS6_IJSA_SC_SB_EEES9_NS_10bfloat16_tESG_Li256ELb1ELb1ELb0ELb1EEENS1_36VarlenDynamicPersistentTileSchedulerILi128ELi160ELi256ELi128ELb0ELb1ELb1ELb1ELb1ELb1EEEEEEEEEvNT_6ParamsE)
        /*0008*/ 	.word	0x000000a8


	//----- nvinfo : EIATTR_FRAME_SIZE
	.align		4
.L_26:
        /*000c*/ 	.byte	0x04, 0x11
        /*000e*/ 	.short	(.L_28 - .L_27)
	.align		4
.L_27:
        /*0010*/ 	.word	index@(_ZN7cutlass13device_kernelIN5flash11enable_sm90INS1_16FlashAttnFwdSm90INS1_25CollectiveMainloopFwdSm90ILi2EN4cute5tupleIJNS5_1CILi1EEES8_S8_EEENS6_IJNS7_ILi128EEENS7_ILi160EEENS7_ILi192EEEEEELi192ENS_12float_e4m3_tEfNS_4arch4Sm90ELb1ELb0ELb1ELb1ELb1ELb1ELb0ELb1ELb1ELb1ELb0ELb0EEENS1_21CollectiveEpilogueFwdINS6_IJSA_SC_SB_EEES9_NS_10bfloat16_tESG_Li256ELb1ELb1ELb0ELb1EEENS1_36VarlenDynamicPersistentTileSchedulerILi128ELi160ELi256ELi128ELb0ELb1ELb1ELb1ELb1ELb1EEEEEEEEEvNT_6ParamsE)
        /*0014*/ 	.word	0x00000078


	//----- nvinfo : EIATTR_REGCOUNT
	.align		4
.L_28:
        /*0018*/ 	.byte	0x04, 0x2f
        /*001a*/ 	.short	(.L_30 - .L_29)
	.align		4
.L_29:
        /*001c*/ 	.word	index@(_ZN7cutlass13device_kernelIN5flash11enable_sm90INS1_16FlashAttnFwdSm90INS1_25CollectiveMainloopFwdSm90ILi2EN4cute5tupleIJNS5_1CILi1EEES8_S8_EEENS6_IJNS7_ILi128EEENS7_ILi160EEENS7_ILi192EEEEEELi192ENS_12float_e4m3_tEfNS_4arch4Sm90ELb1ELb0ELb1ELb1ELb1ELb0ELb0ELb1ELb1ELb1ELb0ELb0EEENS1_21CollectiveEpilogueFwdINS6_IJSA_SC_SB_EEES9_NS_10bfloat16_tESG_Li256ELb1ELb1ELb0ELb1EEENS1_36VarlenDynamicPersistentTileSchedulerILi128ELi160ELi256ELi128ELb0ELb1ELb1ELb1ELb1ELb1EEEEEEEEEvNT_6ParamsE)
        /*0020*/ 	.word	0x000000a8


	//----- nvinfo : EIATTR_FRAME_SIZE
	.align		4
.L_30:
        /*0024*/ 	.byte	0x04, 0x11
        /*0026*/ 	.short	(.L_32 - .L_31)
	.align		4
.L_31:
        /*0028*/ 	.word	index@(_ZN7cutlass13device_kernelIN5flash11enable_sm90INS1_16FlashAttnFwdSm90INS1_25CollectiveMainloopFwdSm90ILi2EN4cute5tupleIJNS5_1CILi1EEES8_S8_EEENS6_IJNS7_ILi128EEENS7_ILi160EEENS7_ILi192EEEEEELi192ENS_12float_e4m3_tEfNS_4arch4Sm90ELb1ELb0ELb1ELb1ELb1ELb0ELb0ELb1ELb1ELb1ELb0ELb0EEENS1_21CollectiveEpilogueFwdINS6_IJSA_SC_SB_EEES9_NS_10bfloat16_tESG_Li256ELb1ELb1ELb0ELb1EEENS1_36VarlenDynamicPersistentTileSchedulerILi128ELi160ELi256ELi128ELb0ELb1ELb1ELb1ELb1ELb1EEEEEEEEEvNT_6ParamsE)
        /*002c*/ 	.word	0x00000018


	//----- nvinfo : EIATTR_REGCOUNT
	.align		4
.L_32:
        /*0030*/ 	.byte	0x04, 0x2f
        /*0032*/ 	.short	(.L_34 - .L_33)
	.align		4
.L_33:
        /*0034*/ 	.word	index@(_ZN7cutlass13device_kernelIN5flash11enable_sm90INS1_16FlashAttnFwdSm90INS1_25CollectiveMainloopFwdSm90ILi2EN4cute5tupleIJNS5_1CILi1EEES8_S8_EEENS6_IJNS7_ILi128EEENS7_ILi160EEENS7_ILi192EEEEEELi192ENS_12float_e4m3_tEfNS_4arch4Sm90ELb1ELb0ELb1ELb0ELb1ELb0ELb0ELb1ELb1ELb1ELb0ELb0EEENS1_21CollectiveEpilogueFwdINS6_IJSA_SC_SB_EEES9_NS_10bfloat16_tESG_Li256ELb0ELb1ELb0ELb1EEENS1_30DynamicPersistentTileSchedulerILi256ELi128ELb0ELb1ELb1EEEEEEEEEvNT_6ParamsE)
        /*0038*/ 	.word	0x000000a8


	//----- nvinfo : EIATTR_FRAME_SIZE
	.align		4
.L_34:
        /*003c*/ 	.byte	0x04, 0x11
        /*003e*/ 	.short	(.L_36 - .L_35)
	.align		4
.L_35:
        /*0040*/ 	.word	index@(_ZN7cutlass13device_kernelIN5flash11enable_sm90INS1_16FlashAttnFwdSm90INS1_25CollectiveMainloopFwdSm90ILi2EN4cute5tupleIJNS5_1CILi1EEES8_S8_EEENS6_IJNS7_ILi128EEENS7_ILi160EEENS7_ILi192EEEEEELi192ENS_12float_e4m3_tEfNS_4arch4Sm90ELb1ELb0ELb1ELb0ELb1ELb0ELb0ELb1ELb1ELb1ELb0ELb0EEENS1_21CollectiveEpilogueFwdINS6_IJSA_SC_SB_EEES9_NS_10bfloat16_tESG_Li256ELb0ELb1ELb0ELb1EEENS1_30DynamicPersistentTileSchedulerILi256ELi128ELb0ELb1ELb1EEEEEEEEEvNT_6ParamsE)
        /*0044*/ 	.word	0x00000018


	//----- nvinfo : EIATTR_REGCOUNT
	.align		4
.L_36:
        /*0048*/ 	.byte	0x04, 0x2f
        /*004a*/ 	.short	(.L_38 - .L_37)
	.align		4
.L_37:
        /*004c*/ 	.word	index@(_ZN7cutlass13device_kernelIN5flash11enable_sm90INS1_16FlashAttnFwdSm90INS1_25CollectiveMainloopFwdSm90ILi2EN4cute5tupleIJNS5_1CILi1EEES8_S8_EEENS6_IJNS7_ILi128EEESA_NS7_ILi192EEEEEELi192ENS_12float_e4m3_tEfNS_4arch4Sm90ELb0ELb1ELb1ELb1ELb1ELb1ELb0ELb1ELb1ELb1ELb0ELb0EEENS1_21CollectiveEpilogueFwdINS6_IJSA_SB_SA_EEES9_NS_10bfloat16_tESF_Li256ELb1ELb1ELb0ELb1EEENS1_36VarlenDynamicPersistentTileSchedulerILi128ELi128ELi256ELi128ELb0ELb1ELb1ELb1ELb0ELb1EEEEEEEEEvNT_6ParamsE)
        /*0050*/ 	.word	0x000000a8


	//----- nvinfo : EIATTR_FRAME_SIZE
	.align		4
.L_38:
        /*0054*/ 	.byte	0x04, 0x11
        /*0056*/ 	.short	(.L_40 - .L_39)
	.align		4
.L_39:
        /*0058*/ 	.word	index@(_ZN7cutlass13device_kernelIN5flash11enable_sm90INS1_16FlashAttnFwdSm90INS1_25CollectiveMainloopFwdSm90ILi2EN4cute5tupleIJNS5_1CILi1EEES8_S8_EEENS6_IJNS7_ILi128EEESA_NS7_ILi192EEEEEELi192ENS_12float_e4m3_tEfNS_4arch4Sm90ELb0ELb1ELb1ELb1ELb1ELb1ELb0ELb1ELb1ELb1ELb0ELb0EEENS1_21CollectiveEpilogueFwdINS6_IJSA_SB_SA_EEES9_NS_10bfloat16_tESF_Li256ELb1ELb1ELb0ELb1EEENS1_36VarlenDynamicPersistentTileSchedulerILi128ELi128ELi256ELi128ELb0ELb1ELb1ELb1ELb0ELb1EEEEEEEEEvNT_6ParamsE)
        /*005c*/ 	.word	0x00000048


	//----- nvinfo : EIATTR_REGCOUNT
	.align		4
.L_40:
        /*0060*/ 	.byte	0x04, 0x2f
        /*0062*/ 	.short	(.L_42 - .L_41)
	.align		4
.L_41:
        /*0064*/ 	.word	index@(_ZN7cutlass13device_kernelIN5flash11enable_sm90INS1_16FlashAttnFwdSm90INS1_25CollectiveMainloopFwdSm90ILi2EN4cute5tupleIJNS5_1CILi1EEES8_S8_EEENS6_IJNS7_ILi128EEESA_NS7_ILi192EEEEEELi192ENS_12float_e4m3_tEfNS_4arch4Sm90ELb0ELb1ELb1ELb1ELb1ELb0ELb0ELb1ELb1ELb1ELb0ELb0EEENS1_21CollectiveEpilogueFwdINS6_IJSA_SB_SA_EEES9_NS_10bfloat16_tESF_Li256ELb1ELb1ELb0ELb1EEENS1_36VarlenDynamicPersistentTileSchedulerILi128ELi128ELi256ELi128ELb0ELb1ELb1ELb1ELb0ELb1EEEEEEEEEvNT_6ParamsE)
        /*0068*/ 	.word	0x000000a8


	//----- nvinfo : EIATTR_FRAME_SIZE
	.align		4
.L_42:
        /*006c*/ 	.byte	0x04, 0x11
        /*006e*/ 	.short	(.L_44 - .L_43)
	.align		4
.L_43:
        /*0070*/ 	.word	index@(_ZN7cutlass13device_kernelIN5flash11enable_sm90INS1_16FlashAttnFwdSm90INS1_25CollectiveMainloopFwdSm90ILi2EN4cute5tupleIJNS5_1CILi1EEES8_S8_EEENS6_IJNS7_ILi128EEESA_NS7_ILi192EEEEEELi192ENS_12float_e4m3_tEfNS_4arch4Sm90ELb0ELb1ELb1ELb1ELb1ELb0ELb0ELb1ELb1ELb1ELb0ELb0EEENS1_21CollectiveEpilogueFwdINS6_IJSA_SB_SA_EEES9_NS_10bfloat16_tESF_Li256ELb1ELb1ELb0ELb1EEENS1_36VarlenDynamicPersistentTileSchedulerILi128ELi128ELi256ELi128ELb0ELb1ELb1ELb1ELb0ELb1EEEEEEEEEvNT_6ParamsE)
        /*0074*/ 	.word	0x00000018


	//----- nvinfo : EIATTR_REGCOUNT
	.align		4
.L_44:
        /*0078*/ 	.byte	0x04, 0x2f
        /*007a*/ 	.short	(.L_46 - .L_45)
	.align		4
.L_45:
        /*007c*/ 	.word	index@(_ZN7cutlass13device_kernelIN5flash11enable_sm90INS1_16FlashAttnFwdSm90INS1_25CollectiveMainloopFwdSm90ILi2EN4cute5tupleIJNS5_1CILi1EEES8_S8_EEENS6_IJNS7_ILi128EEESA_NS7_ILi192EEEEEELi192ENS_12float_e4m3_tEfNS_4arch4Sm90ELb0ELb1ELb1ELb0ELb1ELb0ELb0ELb1ELb1ELb1ELb0ELb0EEENS1_21CollectiveEpilogueFwdINS6_IJSA_SB_SA_EEES9_NS_10bfloat16_tESF_Li256ELb0ELb1ELb0ELb1EEENS1_30DynamicPersistentTileSchedulerILi256ELi128ELb0ELb1ELb1EEEEEEEEEvNT_6ParamsE)
        /*0080*/ 	.word	0x000000a8


	//----- nvinfo : EIATTR_FRAME_SIZE
	.align		4
.L_46:
        /*0084*/ 	.byte	0x04, 0x11
        /*0086*/ 	.short	(.L_48 - .L_47)
	.align		4
.L_47:
        /*0088*/ 	.word	index@(_ZN7cutlass13device_kernelIN5flash11enable_sm90INS1_16FlashAttnFwdSm90INS1_25CollectiveMainloopFwdSm90ILi2EN4cute5tupleIJNS5_1CILi1EEES8_S8_EEENS6_IJNS7_ILi128EEESA_NS7_ILi192EEEEEELi192ENS_12float_e4m3_tEfNS_4arch4Sm90ELb0ELb1ELb1ELb0ELb1ELb0ELb0ELb1ELb1ELb1ELb0ELb0EEENS1_21CollectiveEpilogueFwdINS6_IJSA_SB_SA_EEES9_NS_10bfloat16_tESF_Li256ELb0ELb1ELb0ELb1EEENS1_30DynamicPersistentTileSchedulerILi256ELi128ELb0ELb1ELb1EEEEEEEEEvNT_6ParamsE)
        /*008c*/ 	.word	0x00000008


	//----- nvinfo : EIATTR_REGCOUNT
	.align		4
.L_48:
        /*0090*/ 	.byte	0x04, 0x2f
        /*0092*/ 	.short	(.L_50 - .L_49)
	.align		4
.L_49:
        /*0094*/ 	.word	index@(_ZN7cutlass13device_kernelIN5flash11enable_sm90INS1_16FlashAttnFwdSm90INS1_25CollectiveMainloopFwdSm90ILi2EN4cute5tupleIJNS5_1CILi1EEES8_S8_EEENS6_IJNS7_ILi128EEENS7_ILi160EEENS7_ILi192EEEEEELi192ENS_12float_e4m3_tEfNS_4arch4Sm90ELb0ELb0ELb1ELb1ELb1ELb1ELb0ELb1ELb1ELb1ELb0ELb0EEENS1_21CollectiveEpilogueFwdINS6_IJSA_SC_SB_EEES9_NS_10bfloat16_tESG_Li256ELb1ELb1ELb0ELb1EEENS1_36VarlenDynamicPersistentTileSchedulerILi128ELi160ELi256ELi128ELb0ELb1ELb1ELb0ELb1ELb1EEEEEEEEEvNT_6ParamsE)
        /*0098*/ 	.word	0x000000a8


	//----- nvinfo : EIATTR_FRAME_SIZE
	.align		4
.L_50:
        /*009c*/ 	.byte	0x04, 0x11
        /*009e*/ 	.short	(.L_52 - .L_51)
	.align		4
.L_51:
        /*00a0*/ 	.word	index@(_ZN7cutlass13device_kernelIN5flash11enable_sm90INS1_16FlashAttnFwdSm90INS1_25CollectiveMainloopFwdSm90ILi2EN4cute5tupleIJNS5_1CILi1EEES8_S8_EEENS6_IJNS7_ILi128EEENS7_ILi160EEENS7_ILi192EEEEEELi192ENS_12float_e4m3_tEfNS_4arch4Sm90ELb0ELb0ELb1ELb1ELb1ELb1ELb0ELb1ELb1ELb1ELb0ELb0EEENS1_21CollectiveEpilogueFwdINS6_IJSA_SC_SB_EEES9_NS_10bfloat16_tESG_Li256ELb1ELb1ELb0ELb1EEENS1_36VarlenDynamicPersistentTileSchedulerILi128ELi160ELi256ELi128ELb0ELb1ELb1ELb0ELb1ELb1EEEEEEEEEvNT_6ParamsE)
        /*00a4*/ 	.word	0x00000070


	//----- nvinfo : EIATTR_REGCOUNT
	.align		4
.L_52:
        /*00a8*/ 	.byte	0x04, 0x2f
        /*00aa*/ 	.short	(.L_54 - .L_53)
	.align		4
.L_53:
        /*00ac*/ 	.word	index@(_ZN7cutlass13device_kernelIN5flash11enable_sm90INS1_16FlashAttnFwdSm90INS1_25CollectiveMainloopFwdSm90ILi2EN4cute5tupleIJNS5_1CILi1EEES8_S8_EEENS6_IJNS7_ILi128EEENS7_ILi160EEENS7_ILi192EEEEEELi192ENS_12float_e4m3_tEfNS_4arch4Sm90ELb0ELb0ELb1ELb1ELb1ELb0ELb0ELb1ELb1ELb1ELb0ELb0EEENS1_21CollectiveEpilogueFwdINS6_IJSA_SC_SB_EEES9_NS_10bfloat16_tESG_Li256ELb1ELb1ELb0ELb1EEENS1_36VarlenDynamicPersistentTileSchedulerILi128ELi160ELi256ELi128ELb0ELb1ELb1ELb0ELb1ELb1EEEEEEEEEvNT_6ParamsE)
        /*00b0*/ 	.word	0x000000a8


	//----- nvinfo : EIATTR_FRAME_SIZE
	.align		4
.L_54:
        /*00b4*/ 	.byte	0x04, 0x11
        /*00b6*/ 	.short	(.L_56 - .L_55)
	.align		4
.L_55:
        /*00b8*/ 	.word	index@(_ZN7cutlass13device_kernelIN5flash11enable_sm90INS1_16FlashAttnFwdSm90INS1_25CollectiveMainloopFwdSm90ILi2EN4cute5tupleIJNS5_1CILi1EEES8_S8_EEENS6_IJNS7_ILi128EEENS7_ILi160EEENS7_ILi192EEEEEELi192ENS_12float_e4m3_tEfNS_4arch4Sm90ELb0ELb0ELb1ELb1ELb1ELb0ELb0ELb1ELb1ELb1ELb0ELb0EEENS1_21CollectiveEpilogueFwdINS6_IJSA_SC_SB_EEES9_NS_10bfloat16_tESG_Li256ELb1ELb1ELb0ELb1EEENS1_36VarlenDynamicPersistentTileSchedulerILi128ELi160ELi256ELi128ELb0ELb1ELb1ELb0ELb1ELb1EEEEEEEEEvNT_6ParamsE)
        /*00bc*/ 	.word	0x00000018


	//----- nvinfo : EIATTR_REGCOUNT
	.align		4
.L_56:
        /*00c0*/ 	.byte	0x04, 0x2f
        /*00c2*/ 	.short	(.L_58 - .L_57)
	.align		4
.L_57:
        /*00c4*/ 	.word	index@(_ZN7cutlass13device_kernelIN5flash11enable_sm90INS1_16FlashAttnFwdSm90INS1_25CollectiveMainloopFwdSm90ILi2EN4cute5tupleIJNS5_1CILi1EEES8_S8_EEENS6_IJNS7_ILi128EEENS7_ILi160EEENS7_ILi192EEEEEELi192ENS_12float_e4m3_tEfNS_4arch4Sm90ELb0ELb0ELb1ELb0ELb1ELb0ELb0ELb1ELb1ELb1ELb0ELb0EEENS1_21CollectiveEpilogueFwdINS6_IJSA_SC_SB_EEES9_NS_10bfloat16_tESG_Li256ELb0ELb1ELb0ELb1EEENS1_29StaticPersistentTileSchedulerILb0EEEEEEEEEvNT_6ParamsE)
        /*00c8*/ 	.word	0x000000a8


	//----- nvinfo : EIATTR_FRAME_SIZE
	.align		4
.L_58:
        /*00cc*/ 	.byte	0x04, 0x11
        /*00ce*/ 	.short	(.L_60 - .L_59)
	.align		4
.L_59:
        /*00d0*/ 	.word	index@(_ZN7cutlass13device_kernelIN5flash11enable_sm90INS1_16FlashAttnFwdSm90INS1_25CollectiveMainloopFwdSm90ILi2EN4cute5tupleIJNS5_1CILi1EEES8_S8_EEENS6_IJNS7_ILi128EEENS7_ILi160EEENS7_ILi192EEEEEELi192ENS_12float_e4m3_tEfNS_4arch4Sm90ELb0ELb0ELb1ELb0ELb1ELb0ELb0ELb1ELb1ELb1ELb0ELb0EEENS1_21CollectiveEpilogueFwdINS6_IJSA_SC_SB_EEES9_NS_10bfloat16_tESG_Li256ELb0ELb1ELb0ELb1EEENS1_29StaticPersistentTileSchedulerILb0EEEEEEEEEvNT_6ParamsE)
        /*00d4*/ 	.word	0x00000018


	//----- nvinfo : EIATTR_MIN_STACK_SIZE
	.align		4
.L_60:
        /*00d8*/ 	.byte	0x04, 0x12
        /*00da*/ 	.short	(.L_62 - .L_61)
	.align		4
.L_61:
        /*00dc*/ 	.word	index@(_ZN7cutlass13device_kernelIN5flash11enable_sm90INS1_16FlashAttnFwdSm90INS1_25CollectiveMainloopFwdSm90ILi2EN4cute5tupleIJNS5_1CILi1EEES8_S8_EEENS6_IJNS7_ILi128EEENS7_ILi160EEENS7_ILi192EEEEEELi192ENS_12float_e4m3_tEfNS_4arch4Sm90ELb0ELb0ELb1ELb0ELb1ELb0ELb0ELb1ELb1ELb1ELb0ELb0EEENS1_21CollectiveEpilogueFwdINS6_IJSA_SC_SB_EEES9_NS_10bfloat16_tESG_Li256ELb0ELb1ELb0ELb1EEENS1_29StaticPersistentTileSchedulerILb0EEEEEEEEEvNT_6ParamsE)
        /*00e0*/ 	.word	0x00000018


	//----- nvinfo : EIATTR_MIN_STACK_SIZE
	.align		4
.L_62:
        /*00e4*/ 	.byte	0x04, 0x12
        /*00e6*/ 	.short	(.L_64 - .L_63)
	.align		4
.L_63:
        /*00e8*/ 	.word	index@(_ZN7cutlass13device_kernelIN5flash11enable_sm90INS1_16FlashAttnFwdSm90INS1_25CollectiveMainloopFwdSm90ILi2EN4cute5tupleIJNS5_1CILi1EEES8_S8_EEENS6_IJNS7_ILi128EEENS7_ILi160EEENS7_ILi192EEEEEELi192ENS_12float_e4m3_tEfNS_4arch4Sm90ELb0ELb0ELb1ELb1ELb1ELb0ELb0ELb1ELb1ELb1ELb0ELb0EEENS1_21CollectiveEpilogueFwdINS6_IJSA_SC_SB_EEES9_NS_10bfloat16_tESG_Li256ELb1ELb1ELb0ELb1EEENS1_36VarlenDynamicPersistentTileSchedulerILi128ELi160ELi256ELi128ELb0ELb1ELb1ELb0ELb1ELb1EEEEEEEEEvNT_6ParamsE)
        /*00ec*/ 	.word	0x00000018


	//----- nvinfo : EIATTR_MIN_STACK_SIZE
	.align		4
.L_64:
        /*00f0*/ 	.byte	0x04, 0x12
        /*00f2*/ 	.short	(.L_66 - .L_65)
	.align		4
.L_65:
        /*00f4*/ 	.word	index@(_ZN7cutlass13device_kernelIN5flash11enable_sm90INS1_16FlashAttnFwdSm90INS1_25CollectiveMainloopFwdSm90ILi2EN4cute5tupleIJNS5_1CILi1EEES8_S8_EEENS6_IJNS7_ILi128EEENS7_ILi160EEENS7_ILi192EEEEEELi192ENS_12float_e4m3_tEfNS_4arch4Sm90ELb0ELb0ELb1ELb1ELb1ELb1ELb0ELb1ELb1ELb1ELb0ELb0EEENS1_21CollectiveEpilogueFwdINS6_IJSA_SC_SB_EEES9_NS_10bfloat16_tESG_Li256ELb1ELb1ELb0ELb1EEENS1_36VarlenDynamicPersistentTileSchedulerILi128ELi160ELi256ELi128ELb0ELb1ELb1ELb0ELb1ELb1EEEEEEEEEvNT_6ParamsE)
        /*00f8*/ 	.word	0x00000070


	//----- nvinfo : EIATTR_MIN_STACK_SIZE
	.align		4
.L_66:
        /*00fc*/ 	.byte	0x04, 0x12
        /*00fe*/ 	.short	(.L_68 - .L_67)
	.align		4
.L_67:
        /*0100*/ 	.word	index@(_ZN7cutlass13device_kernelIN5flash11enable_sm90INS1_16FlashAttnFwdSm90INS1_25CollectiveMainloopFwdSm90ILi2EN4cute5tupleIJNS5_1CILi1EEES8_S8_EEENS6_IJNS7_ILi128EEESA_NS7_ILi192EEEEEELi192ENS_12float_e4m3_tEfNS_4arch4Sm90ELb0ELb1ELb1ELb0ELb1ELb0ELb0ELb1ELb1ELb1ELb0ELb0EEENS1_21CollectiveEpilogueFwdINS6_IJSA_SB_SA_EEES9_NS_10bfloat16_tESF_Li256ELb0ELb1ELb0ELb1EEENS1_30DynamicPersistentTileSchedulerILi256ELi128ELb0ELb1ELb1EEEEEEEEEvNT_6ParamsE)
        /*0104*/ 	.word	0x00000008


	//----- nvinfo : EIATTR_MIN_STACK_SIZE
	.align		4
.L_68:
        /*0108*/ 	.byte	0x04, 0x12
        /*010a*/ 	.short	(.L_70 - .L_69)
	.align		4
.L_69:
        /*010c*/ 	.word	index@(_ZN7cutlass13device_kernelIN5flash11enable_sm90INS1_16FlashAttnFwdSm90INS1_25CollectiveMainloopFwdSm90ILi2EN4cute5tupleIJNS5_1CILi1EEES8_S8_EEENS6_IJNS7_ILi128EEESA_NS7_ILi192EEEEEELi192ENS_12float_e4m3_tEfNS_4arch4Sm90ELb0ELb1ELb1ELb1ELb1ELb0ELb0ELb1ELb1ELb1ELb0ELb0EEENS1_21CollectiveEpilogueFwdINS6_IJSA_SB_SA_EEES9_NS_10bfloat16_tESF_Li256ELb1ELb1ELb0ELb1EEENS1_36VarlenDynamicPersistentTileSchedulerILi128ELi128ELi256ELi128ELb0ELb1ELb1ELb1ELb0ELb1EEEEEEEEEvNT_6ParamsE)
        /*0110*/ 	.word	0x00000018


	//----- nvinfo : EIATTR_MIN_STACK_SIZE
	.align		4
.L_70:
        /*0114*/ 	.byte	0x04, 0x12
        /*0116*/ 	.short	(.L_72 - .L_71)
	.align		4
.L_71:
        /*0118*/ 	.word	index@(_ZN7cutlass13device_kernelIN5flash11enable_sm90INS1_16FlashAttnFwdSm90INS1_25CollectiveMainloopFwdSm90ILi2EN4cute5tupleIJNS5_1CILi1EEES8_S8_EEENS6_IJNS7_ILi128EEESA_NS7_ILi192EEEEEELi192ENS_12float_e4m3_tEfNS_4arch4Sm90ELb0ELb1ELb1ELb1ELb1ELb1ELb0ELb1ELb1ELb1ELb0ELb0EEENS1_21CollectiveEpilogueFwdINS6_IJSA_SB_SA_EEES9_NS_10bfloat16_tESF_Li256ELb1ELb1ELb0ELb1EEENS1_36VarlenDynamicPersistentTileSchedulerILi128ELi128ELi256ELi128ELb0ELb1ELb1ELb1ELb0ELb1EEEEEEEEEvNT_6ParamsE)
        /*011c*/ 	.word	0x00000048


	//----- nvinfo : EIATTR_MIN_STACK_SIZE
	.align		4
.L_72:
        /*0120*/ 	.byte	0x04, 0x12
        /*0122*/ 	.short	(.L_74 - .L_73)
	.align		4
.L_73:
        /*0124*/ 	.word	index@(_ZN7cutlass13device_kernelIN5flash11enable_sm90INS1_16FlashAttnFwdSm90INS1_25CollectiveMainloopFwdSm90ILi2EN4cute5tupleIJNS5_1CILi1EEES8_S8_EEENS6_IJNS7_ILi128EEENS7_ILi160EEENS7_ILi192EEEEEELi192ENS_12float_e4m3_tEfNS_4arch4Sm90ELb1ELb0ELb1ELb0ELb1ELb0ELb0ELb1ELb1ELb1ELb0ELb0EEENS1_21CollectiveEpilogueFwdINS6_IJSA_SC_SB_EEES9_NS_10bfloat16_tESG_Li256ELb0ELb1ELb0ELb1EEENS1_30DynamicPersistentTileSchedulerILi256ELi128ELb0ELb1ELb1EEEEEEEEEvNT_6ParamsE)
        /*0128*/ 	.word	0x00000018


	//----- nvinfo : EIATTR_MIN_STACK_SIZE
	.align		4
.L_74:
        /*012c*/ 	.byte	0x04, 0x12
        /*012e*/ 	.short	(.L_76 - .L_75)
	.align		4
.L_75:
        /*0130*/ 	.word	index@(_ZN7cutlass13device_kernelIN5flash11enable_sm90INS1_16FlashAttnFwdSm90INS1_25CollectiveMainloopFwdSm90ILi2EN4cute5tupleIJNS5_1CILi1EEES8_S8_EEENS6_IJNS7_ILi128EEENS7_ILi160EEENS7_ILi192EEEEEELi192ENS_12float_e4m3_tEfNS_4arch4Sm90ELb1ELb0ELb1ELb1ELb1ELb0ELb0ELb1ELb1ELb1ELb0ELb0EEENS1_21CollectiveEpilogueFwdINS6_IJSA_SC_SB_EEES9_NS_10bfloat16_tESG_Li256ELb1ELb1ELb0ELb1EEENS1_36VarlenDynamicPersistentTileSchedulerILi128ELi160ELi256ELi128ELb0ELb1ELb1ELb1ELb1ELb1EEEEEEEEEvNT_6ParamsE)
        /*0134*/ 	.word	0x00000018


	//----- nvinfo : EIATTR_MIN_STACK_SIZE
	.align		4
.L_76:
        /*0138*/ 	.byte	0x04, 0x12
        /*013a*/ 	.short	(.L_78 - .L_77)
	.align		4
.L_77:
        /*013c*/ 	.word	index@(_ZN7cutlass13device_kernelIN5flash11enable_sm90INS1_16FlashAttnFwdSm90INS1_25CollectiveMainloopFwdSm90ILi2EN4cute5tupleIJNS5_1CILi1EEES8_S8_EEENS6_IJNS7_ILi128EEENS7_ILi160EEENS7_ILi192EEEEEELi192ENS_12float_e4m3_tEfNS_4arch4Sm90ELb1ELb0ELb1ELb1ELb1ELb1ELb0ELb1ELb1ELb1ELb0ELb0EEENS1_21CollectiveEpilogueFwdINS6_IJSA_SC_SB_EEES9_NS_10bfloat16_tESG_Li256ELb1ELb1ELb0ELb1EEENS1_36VarlenDynamicPersistentTileSchedulerILi128ELi160ELi256ELi128ELb0ELb1ELb1ELb1ELb1ELb1EEEEEEEEEvNT_6ParamsE)
        /*0140*/ 	.word	0x00000078
.L_78:


//--------------------- .nv.compat                --------------------------
	.section	.nv.compat,"",@"SHT_CUDA_COMPAT_INFO"
	.align	4
        /*0000*/ 	.byte	0x02, 0x09, 0x01, 0x00, 0x02, 0x02, 0x04, 0x00, 0x02, 0x05, 0x05, 0x00, 0x03, 0x07, 0x01, 0x01
        /*0010*/ 	.byte	0x02, 0x03, 0x01, 0x00, 0x02, 0x06, 0x01, 0x00, 0x04, 0x0b, 0x08, 0x00, 0x00, 0x00, 0x00, 0x00
        /*0020*/ 	.byte	0x00, 0x00, 0x00, 0x00


//--------------------- .nv.info._ZN7cutlass13device_kernelIN5flash11enable_sm90INS1_16FlashAttnFwdSm90INS1_25CollectiveMainloopFwdSm90ILi2EN4cute5tupleIJNS5_1CILi1EEES8_S8_EEENS6_IJNS7_ILi128EEENS7_ILi160EEENS7_ILi192EEEEEELi192ENS_12float_e4m3_tEfNS_4arch4Sm90ELb0ELb0ELb1ELb0ELb1ELb0ELb0ELb1ELb1ELb1ELb0ELb0EEENS1_21CollectiveEpilogueFwdINS6_IJSA_SC_SB_EEES9_NS_10bfloat16_tESG_Li256ELb0ELb1ELb0ELb1EEENS1_29StaticPersistentTileSchedulerILb0EEEEEEEEEvNT_6ParamsE --------------------------
	.section	.nv.info._ZN7cutlass13device_kernelIN5flash11enable_sm90INS1_16FlashAttnFwdSm90INS1_25CollectiveMainloopFwdSm90ILi2EN4cute5tupleIJNS5_1CILi1EEES8_S8_EEENS6_IJNS7_ILi128EEENS7_ILi160EEENS7_ILi192EEEEEELi192ENS_12float_e4m3_tEfNS_4arch4Sm90ELb0ELb0ELb1ELb0ELb1ELb0ELb0ELb1ELb1ELb1ELb0ELb0EEENS1_21CollectiveEpilogueFwdINS6_IJSA_SC_SB_EEES9_NS_10bfloat16_tESG_Li256ELb0ELb1ELb0ELb1EEENS1_29StaticPersistentTileSchedulerILb0EEEEEEEEEvNT_6ParamsE,"",@"SHT_CUDA_INFO"
	.sectionflags	@""
	.align	4


	//----- nvinfo : EIATTR_CUDA_API_VERSION
	.align		4
        /*0000*/ 	.byte	0x04, 0x37
        /*0002*/ 	.short	(.L_80 - .L_79)
.L_79:
        /*0004*/ 	.word	0x00000082


	//----- nvinfo : EIATTR_KPARAM_INFO
	.align		4
.L_80:
        /*0008*/ 	.byte	0x04, 0x17
        /*000a*/ 	.short	(.L_82 - .L_81)
.L_81:
        /*000c*/ 	.word	0x00000000
        /*0010*/ 	.short	0x0000
        /*0012*/ 	.short	0x0070
        /*0014*/ 	.byte	0x00, 0xf0, 0x01, 0x28


	//----- nvinfo : EIATTR_SPARSE_MMA_MASK
	.align		4
.L_82:
        /*0018*/ 	.byte	0x03, 0x50
        /*001a*/ 	.short	0x0000


	//----- nvinfo : EIATTR_MAXREG_COUNT
	.align		4
        /*001c*/ 	.byte	0x03, 0x1b
        /*001e*/ 	.short	0x00a8


	//----- nvinfo : EIATTR_NUM_BARRIERS
	.align		4
        /*0020*/ 	.byte	0x02, 0x4c
        /*0022*/ 	.byte	0x10
	.zero		1


	//----- nvinfo : EIATTR_EXTERNS
	.align		4
        /*0024*/ 	.byte	0x04, 0x0f
        /*0026*/ 	.short	(.L_84 - .L_83)


	//   ....[0]....
	.align		4
.L_83:
        /*0028*/ 	.word	index@(__assertfail)


	//----- nvinfo : EIATTR_ANNOTATIONS
	.align		4
.L_84:
        /*002c*/ 	.byte	0x04, 0x55
        /*002e*/ 	.short	(.L_86 - .L_85)


	//   ....[0]....
.L_85:
        /*0030*/ 	.word	0x00000001
        /*0034*/ 	.byte	0xd0, 0xbf, 0x00, 0x00, 0x01, 0x00, 0x00, 0x00, 0x20, 0xc0, 0x00, 0x00, 0x01, 0x00, 0x00, 0x00
        /*0044*/ 	.byte	0xb0, 0xc0, 0x00, 0x00, 0x01, 0x00, 0x00, 0x00, 0x10, 0xc1, 0x00, 0x00, 0x01, 0x00, 0x00, 0x00
        /*0054*/ 	.byte	0x40, 0xc1, 0x00, 0x00, 0x01, 0x00, 0x00, 0x00, 0x60, 0xcd, 0x00, 0x00, 0x01, 0x00, 0x00, 0x00
        /*0064*/ 	.byte	0x70, 0xcd, 0x00, 0x00, 0x01, 0x00, 0x00, 0x00, 0xf0, 0xd8, 0x00, 0x00, 0x01, 0x00, 0x00, 0x00
        /*0074*/ 	.byte	0xa0, 0xf8, 0x00, 0x00, 0x01, 0x00, 0x00, 0x00, 0xb0, 0xf8, 0x00, 0x00, 0x01, 0x00, 0x00, 0x00
        /*0084*/ 	.byte	0xe0, 0x00, 0x01, 0x00, 0x01, 0x00, 0x00, 0x00, 0x40, 0x01, 0x01, 0x00


	//----- nvinfo : EIATTR_MERCURY_ISA_VERSION
	.align		4
.L_86:
        /*0090*/ 	.byte	0x03, 0x5f
        /*0092*/ 	.short	0x0101


	//----- nvinfo : EIATTR_INT_WARP_WIDE_INSTR_OFFSETS
	.align		4
        /*0094*/ 	.byte	0x04, 0x31
        /*0096*/ 	.short	(.L_88 - .L_87)


	//   ....[0]....
.L_87:
        /*0098*/ 	.word	0x000000c0


	//   ....[1]....
        /*009c*/ 	.word	0x000000d0


	//   ....[2]....
        /*00a0*/ 	.word	0x00000170


	//----- nvinfo : EIATTR_COOP_GROUP_MASK_REGIDS
	.align		4
.L_88:
        /*00a4*/ 	.byte	0x04, 0x29
        /*00a6*/ 	.short	(.L_90 - .L_89)


	//   ....[0]....
.L_89:
        /*00a8*/ 	.word	0xffffffff


	//   ....[1]....
        /*00ac*/ 	.word	0xffffffff


	//   ....[2]....
        /*00b0*/ 	.word	0xffffffff


	//   ....[3]....
        /*00b4*/ 	.word	0xffffffff


	//   ....[4]....
        /*00b8*/ 	.word	0xffffffff


	//   ....[5]....
        /*00bc*/ 	.word	0xffffffff


	//   ....[6]....
        /*00c0*/ 	.word	0xffffffff


	//   ....[7]....
        /*00c4*/ 	.word	0xffffffff


	//   ....[8]....
        /*00c8*/ 	.word	0xffffffff


	//   ....[9]....
        /*00cc*/ 	.word	0xffffffff


	//   ....[10]....
        /*00d0*/ 	.word	0xffffffff


	//   ....[11]....
        /*00d4*/ 	.word	0xffffffff


	//   ....[12]....
        /*00d8*/ 	.word	0xffffffff


	//   ....[13]....
        /*00dc*/ 	.word	0xffffffff


	//   ....[14]....
        /*00e0*/ 	.word	0xffffffff


	//   ....[15]....
        /*00e4*/ 	.word	0xffffffff


	//   ....[16]....
        /*00e8*/ 	.word	0xffffffff


	//   ....[17]....
        /*00ec*/ 	.word	0xffffffff


	//   ....[18]....
        /*00f0*/ 	.word	0xffffffff


	//   ....[19]....
        /*00f4*/ 	.word	0xffffffff


	//   ....[20]....
        /*00f8*/ 	.word	0xffffffff


	//   ....[21]....
        /*00fc*/ 	.word	0xffffffff


	//   ....[22]....
        /*0100*/ 	.word	0xffffffff


	//   ....[23]....
        /*0104*/ 	.word	0xffffffff


	//   ....[24]....
        /*0108*/ 	.word	0xffffffff


	//   ....[25]....
        /*010c*/ 	.word	0xffffffff


	//   ....[26]....
        /*0110*/ 	.word	0xffffffff


	//   ....[27]....
        /*0114*/ 	.word	0xffffffff


	//   ....[28]....
        /*0118*/ 	.word	0xffffffff


	//   ....[29]....
        /*011c*/ 	.word	0xffffffff


	//   ....[30]....
        /*0120*/ 	.word	0xffffffff


	//   ....[31]....
        /*0124*/ 	.word	0xffffffff


	//   ....[32]....
        /*0128*/ 	.word	0xffffffff


	//   ....[33]....
        /*012c*/ 	.word	0xffffffff


	//   ....[34]....
        /*0130*/ 	.word	0xffffffff


	//   ....[35]....
        /*0134*/ 	.word	0xffffffff


	//   ....[36]....
        /*0138*/ 	.word	0xffffffff


	//   ....[37]....
        /*013c*/ 	.word	0xffffffff


	//   ....[38]....
        /*0140*/ 	.word	0xffffffff


	//   ....[39]....
        /*0144*/ 	.word	0xffffffff


	//   ....[40]....
        /*0148*/ 	.word	0xffffffff


	//   ....[41]....
        /*014c*/ 	.word	0xffffffff


	//   ....[42]....
        /*0150*/ 	.word	0xffffffff


	//   ....[43]....
        /*0154*/ 	.word	0xffffffff


	//   ....[44]....
        /*0158*/ 	.word	0xffffffff


	//   ....[45]....
        /*015c*/ 	.word	0xffffffff


	//   ....[46]....
        /*0160*/ 	.word	0xffffffff


	//   ....[47]....
        /*0164*/ 	.word	0xffffffff


	//   ....[48]....
        /*0168*/ 	.word	0xffffffff


	//   ....[49]....
        /*016c*/ 	.word	0xffffffff


	//   ....[50]....
        /*0170*/ 	.word	0xffffffff


	//   ....[51]....
        /*0174*/ 	.word	0xffffffff


	//   ....[52]....
        /*0178*/ 	.word	0xffffffff


	//   ....[53]....
        /*017c*/ 	.word	0xffffffff


	//   ....[54]....
        /*0180*/ 	.word	0xffffffff


	//   ....[55]....
        /*0184*/ 	.word	0xffffffff


	//   ....[56]....
        /*0188*/ 	.word	0xffffffff


	//   ....[57]....
        /*018c*/ 	.word	0xffffffff


	//   ....[58]....
        /*0190*/ 	.word	0xffffffff


	//   ....[59]....
        /*0194*/ 	.word	0xffffffff


	//   ....[60]....
        /*0198*/ 	.word	0xffffffff


	//   ....[61]....
        /*019c*/ 	.word	0xffffffff


	//   ....[62]....
        /*01a0*/ 	.word	0xffffffff


	//   ....[63]....
        /*01a4*/ 	.word	0xffffffff


	//   ....[64]....
        /*01a8*/ 	.word	0xffffffff


	//   ....[65]....
        /*01ac*/ 	.word	0xffffffff


	//   ....[66]....
        /*01b0*/ 	.word	0xffffffff


	//   ....[67]....
        /*01b4*/ 	.word	0xffffffff


	//   ....[68]....
        /*01b8*/ 	.word	0xffffffff


	//   ....[69]....
        /*01bc*/ 	.word	0xffffffff


	//   ....[70]....
        /*01c0*/ 	.word	0xffffffff


	//   ....[71]....
        /*01c4*/ 	.word	0xffffffff


	//   ....[72]....
        /*01c8*/ 	.word	0xffffffff


	//   ....[73]....
        /*01cc*/ 	.word	0xffffffff


	//   ....[74]....
        /*01d0*/ 	.word	0xffffffff


	//   ....[75]....
        /*01d4*/ 	.word	0xffffffff


	//   ....[76]....
        /*01d8*/ 	.word	0xffffffff


	//   ....[77]....
        /*01dc*/ 	.word	0xffffffff


	//   ....[78]....
        /*01e0*/ 	.word	0xffffffff


	//   ....[79]....
        /*01e4*/ 	.word	0xffffffff


	//   ....[80]....
        /*01e8*/ 	.word	0xffffffff


	//   ....[81]....
        /*01ec*/ 	.word	0xffffffff


	//   ....[82]....
        /*01f0*/ 	.word	0xffffffff


	//   ....[83]....
        /*01f4*/ 	.word	0xffffffff


	//   ....[84]....
        /*01f8*/ 	.word	0xffffffff


	//   ....[85]....
        /*01fc*/ 	.word	0xffffffff


	//   ....[86]....
        /*0200*/ 	.word	0xffffffff


	//   ....[87]....
        /*0204*/ 	.word	0xffffffff


	//   ....[88]....
        /*0208*/ 	.word	0xffffffff


	//   ....[89]....
        /*020c*/ 	.word	0xffffffff


	//   ....[90]....
        /*0210*/ 	.word	0xffffffff


	//   ....[91]....
        /*0214*/ 	.word	0xffffffff


	//   ....[92]....
        /*0218*/ 	.word	0xffffffff


	//   ....[93]....
        /*021c*/ 	.word	0xffffffff


	//   ....[94]....
        /*0220*/ 	.word	0xffffffff


	//   ....[95]....
        /*0224*/ 	.word	0xffffffff


	//   ....[96]....
        /*0228*/ 	.word	0xffffffff


	//   ....[97]....
        /*022c*/ 	.word	0xffffffff


	//   ....[98]....
        /*0230*/ 	.word	0xffffffff


	//   ....[99]....
        /*0234*/ 	.word	0xffffffff


	//   ....[100]....
        /*0238*/ 	.word	0xffffffff


	//   ....[101]....
        /*023c*/ 	.word	0xffffffff


	//   ....[102]....
        /*0240*/ 	.word	0xffffffff


	//   ....[103]....
        /*0244*/ 	.word	0xffffffff


	//   ....[104]....
        /*0248*/ 	.word	0xffffffff


	//   ....[105]....
        /*024c*/ 	.word	0xffffffff


	//   ....[106]....
        /*0250*/ 	.word	0xffffffff


	//   ....[107]....
        /*0254*/ 	.word	0xffffffff


	//   ....[108]....
        /*0258*/ 	.word	0xffffffff


	//   ....[109]....
        /*025c*/ 	.word	0xffffffff


	//   ....[110]....
        /*0260*/ 	.word	0xffffffff


	//   ....[111]....
        /*0264*/ 	.word	0xffffffff


	//   ....[112]....
        /*0268*/ 	.word	0xffffffff


	//   ....[113]....
        /*026c*/ 	.word	0xffffffff


	//   ....[114]....
        /*0270*/ 	.word	0xffffffff


	//   ....[115]....
        /*0274*/ 	.word	0xffffffff


	//   ....[116]....
        /*0278*/ 	.word	0xffffffff


	//   ....[117]....
        /*027c*/ 	.word	0xffffffff


	//   ....[118]....
        /*0280*/ 	.word	0xffffffff


	//   ....[119]....
        /*0284*/ 	.word	0xffffffff


	//   ....[120]....
        /*0288*/ 	.word	0xffffffff


	//   ....[121]....
        /*028c*/ 	.word	0xffffffff


	//   ....[122]....
        /*0290*/ 	.word	0xffffffff


	//   ....[123]....
        /*0294*/ 	.word	0xffffffff


	//   ....[124]....
        /*0298*/ 	.word	0xffffffff


	//   ....[125]....
        /*029c*/ 	.word	0xffffffff


	//   ....[126]....
        /*02a0*/ 	.word	0xffffffff


	//   ....[127]....
        /*02a4*/ 	.word	0xffffffff


	//   ....[128]....
        /*02a8*/ 	.word	0x0500000f


	//   ....[129]....
        /*02ac*/ 	.word	0x0500000f


	//   ....[130]....
        /*02b0*/ 	.word	0x0500000f


	//   ....[131]....
        /*02b4*/ 	.word	0x0500000f


	//   ....[132]....
        /*02b8*/ 	.word	0x0500000f


	//   ....[133]....
        /*02bc*/ 	.word	0x0500000f


	//   ....[134]....
        /*02c0*/ 	.word	0x0500000f


	//   ....[135]....
        /*02c4*/ 	.word	0x0500000f


	//   ....[136]....
        /*02c8*/ 	.word	0x0500000f


	//   ....[137]....
        /*02cc*/ 	.word	0x0500000f


	//   ....[138]....
        /*02d0*/ 	.word	0x0500000f


	//   ....[139]....
        /*02d4*/ 	.word	0x0500000f


	//   ....[140]....
        /*02d8*/ 	.word	0x0500000f


	//   ....[141]....
        /*02dc*/ 	.word	0x0500000f


	//   ....[142]....
        /*02e0*/ 	.word	0x0500000f


	//   ....[143]....
        /*02e4*/ 	.word	0x0500000f


	//   ....[144]....
        /*02e8*/ 	.word	0x0500000f


	//   ....[145]....
        /*02ec*/ 	.word	0x0500000f


	//   ....[146]....
        /*02f0*/ 	.word	0x0500000f


	//   ....[147]....
        /*02f4*/ 	.word	0x0500000f


	//   ....[148]....
        /*02f8*/ 	.word	0x0500000f


	//   ....[149]....
        /*02fc*/ 	.word	0x0500000f


	//   ....[150]....
        /*0300*/ 	.word	0x0500000f


	//   ....[151]....
        /*0304*/ 	.word	0x0500000f


	//   ....[152]....
        /*0308*/ 	.word	0x0500000f


	//   ....[153]....
        /*030c*/ 	.word	0x0500000f


	//   ....[154]....
        /*0310*/ 	.word	0x0500000f


	//   ....[155]....
        /*0314*/ 	.word	0x0500000f


	//   ....[156]....
        /*0318*/ 	.word	0x0500000f


	//   ....[157]....
        /*031c*/ 	.word	0x0500000f


	//   ....[158]....
        /*0320*/ 	.word	0x0500000f


	//   ....[159]....
        /*0324*/ 	.word	0x0500000f


	//   ....[160]....
        /*0328*/ 	.word	0x0500000f


	//   ....[161]....
        /*032c*/ 	.word	0x0500000f


	//   ....[162]....
        /*0330*/ 	.word	0x0500000f


	//   ....[163]....
        /*0334*/ 	.word	0x0500000f


	//   ....[164]....
        /*0338*/ 	.word	0x0500000f


	//   ....[165]....
        /*033c*/ 	.word	0x0500000f


	//   ....[166]....
        /*0340*/ 	.word	0x0500000f


	//   ....[167]....
        /*0344*/ 	.word	0x0500000f


	//   ....[168]....
        /*0348*/ 	.word	0x0500000f


	//   ....[169]....
        /*034c*/ 	.word	0x0500000f


	//   ....[170]....
        /*0350*/ 	.word	0x0500000f


	//   ....[171]....
        /*0354*/ 	.word	0x0500000f


	//   ....[172]....
        /*0358*/ 	.word	0x0500000f


	//   ....[173]....
        /*035c*/ 	.word	0x0500000f


	//   ....[174]....
        /*0360*/ 	.word	0x0500000f


	//   ....[175]....
        /*0364*/ 	.word	0x0500000f


	//   ....[176]....
        /*0368*/ 	.word	0x0500000f


	//----- nvinfo : EIATTR_COOP_GROUP_INSTR_OFFSETS
	.align		4
.L_90:
        /*036c*/ 	.byte	0x04, 0x28
        /*036e*/ 	.short	(.L_92 - .L_91)


	//   ....[0]....
.L_91:
        /*0370*/ 	.word	0x00000080


	//   ....[1]....
        /*0374*/ 	.word	0x00000090


	//   ....[2]....
        /*0378*/ 	.word	0x000002d0


	//   ....[3]....
        /*037c*/ 	.word	0x00000430


	//   ....[4]....
        /*0380*/ 	.word	0x00000550


	//   ....[5]....
        /*0384*/ 	.word	0x000006b0


	//   ....[6]....
        /*0388*/ 	.word	0x00000d00


	//   ....[7]....
        /*038c*/ 	.word	0x00003740


	//   ....[8]....
        /*0390*/ 	.word	0x00003780


	//   ....[9]....
        /*0394*/ 	.word	0x00003e40


	//   ....[10]....
        /*0398*/ 	.word	0x00003f00


	//   ....[11]....
        /*039c*/ 	.word	0x00007390


	//   ....[12]....
        /*03a0*/ 	.word	0x000073c0


	//   ....[13]....
        /*03a4*/ 	.word	0x000073e0


	//   ....[14]....
        /*03a8*/ 	.word	0x00007400


	//   ....[15]....
        /*03ac*/ 	.word	0x00009110


	//   ....[16]....
        /*03b0*/ 	.word	0x00009120


	//   ....[17]....
        /*03b4*/ 	.word	0x00009150


	//   ....[18]....
        /*03b8*/ 	.word	0x00009160


	//   ....[19]....
        /*03bc*/ 	.word	0x0000a590


	//   ....[20]....
        /*03c0*/ 	.word	0x0000a5d0


	//   ....[21]....
        /*03c4*/ 	.word	0x0000a610


	//   ....[22]....
        /*03c8*/ 	.word	0x0000a650


	//   ....[23]....
        /*03cc*/ 	.word	0x0000a670


	//   ....[24]....
        /*03d0*/ 	.word	0x0000a690


	//   ....[25]....
        /*03d4*/ 	.word	0x0000a6a0


	//   ....[26]....
        /*03d8*/ 	.word	0x0000a6b0


	//   ....[27]....
        /*03dc*/ 	.word	0x0000a6c0


	//   ....[28]....
        /*03e0*/ 	.word	0x0000a6d0


	//   ....[29]....
        /*03e4*/ 	.word	0x0000a6e0


	//   ....[30]....
        /*03e8*/ 	.word	0x0000a6f0


	//   ....[31]....
        /*03ec*/ 	.word	0x0000a750


	//   ....[32]....
        /*03f0*/ 	.word	0x0000a780


	//   ....[33]....
        /*03f4*/ 	.word	0x0000a7e0


	//   ....[34]....
        /*03f8*/ 	.word	0x0000a820


	//   ....[35]....
        /*03fc*/ 	.word	0x0000a860


	//   ....[36]....
        /*0400*/ 	.word	0x0000a880


	//   ....[37]....
        /*0404*/ 	.word	0x0000a8b0


	//   ....[38]....
        /*0408*/ 	.word	0x0000a8d0


	//   ....[39]....
        /*040c*/ 	.word	0x0000a8f0


	//   ....[40]....
        /*0410*/ 	.word	0x0000a910


	//   ....[41]....
        /*0414*/ 	.word	0x0000a930


	//   ....[42]....
        /*0418*/ 	.word	0x0000a940


	//   ....[43]....
        /*041c*/ 	.word	0x0000a980


	//   ....[44]....
        /*0420*/ 	.word	0x0000a9b0


	//   ....[45]....
        /*0424*/ 	.word	0x0000a9e0


	//   ....[46]....
        /*0428*/ 	.word	0x0000aa00


	//   ....[47]....
        /*042c*/ 	.word	0x0000aa20


	//   ....[48]....
        /*0430*/ 	.word	0x0000aa40


	//   ....[49]....
        /*0434*/ 	.word	0x0000aa60


	//   ....[50]....
        /*0438*/ 	.word	0x0000aa70


	//   ....[51]....
        /*043c*/ 	.word	0x0000aa80


	//   ....[52]....
        /*0440*/ 	.word	0x0000aa90


	//   ....[53]....
        /*0444*/ 	.word	0x0000aaa0


	//   ....[54]....
        /*0448*/ 	.word	0x0000aab0


	//   ....[55]....
        /*044c*/ 	.word	0x0000aad0


	//   ....[56]....
        /*0450*/ 	.word	0x0000aaf0


	//   ....[57]....
        /*0454*/ 	.word	0x0000ab10


	//   ....[58]....
        /*0458*/ 	.word	0x0000ab70


	//   ....[59]....
        /*045c*/ 	.word	0x0000ab80


	//   ....[60]....
        /*0460*/ 	.word	0x0000ab90


	//   ....[61]....
        /*0464*/ 	.word	0x0000aba0


	//   ....[62]....
        /*0468*/ 	.word	0x0000abb0


	//   ....[63]....
        /*046c*/ 	.word	0x0000abc0


	//   ....[64]....
        /*0470*/ 	.word	0x0000abd0


	//   ....[65]....
        /*0474*/ 	.word	0x0000abe0


	//   ....[66]....
        /*0478*/ 	.word	0x0000abf0


	//   ....[67]....
        /*047c*/ 	.word	0x0000b130


	//   ....[68]....
        /*0480*/ 	.word	0x0000b160


	//   ....[69]....
        /*0484*/ 	.word	0x0000b240


	//   ....[70]....
        /*0488*/ 	.word	0x0000b260


	//   ....[71]....
        /*048c*/ 	.word	0x0000b730


	//   ....[72]....
        /*0490*/ 	.word	0x0000b770


	//   ....[73]....
        /*0494*/ 	.word	0x0000b880


	//   ....[74]....
        /*0498*/ 	.word	0x0000b8a0


	//   ....[75]....
        /*049c*/ 	.word	0x0000b990


	//   ....[76]....
        /*04a0*/ 	.word	0x0000b9b0


	//   ....[77]....
        /*04a4*/ 	.word	0x0000bab0


	//   ....[78]....
        /*04a8*/ 	.word	0x0000baf0


	//   ....[79]....
        /*04ac*/ 	.word	0x0000d3a0


	//   ....[80]....
        /*04b0*/ 	.word	0x0000d3d0


	//   ....[81]....
        /*04b4*/ 	.word	0x0000d3e0


	//   ....[82]....
        /*04b8*/ 	.word	0x0000d400


	//   ....[83]....
        /*04bc*/ 	.word	0x0000d480


	//   ....[84]....
        /*04c0*/ 	.word	0x0000d590


	//   ....[85]....
        /*04c4*/ 	.word	0x0000d5a0


	//   ....[86]....
        /*04c8*/ 	.word	0x0000d630


	//   ....[87]....
        /*04cc*/ 	.word	0x0000d660


	//   ....[88]....
        /*04d0*/ 	.word	0x0000d6a0


	//   ....[89]....
        /*04d4*/ 	.word	0x0000dae0


	//   ....[90]....
        /*04d8*/ 	.word	0x0000db10


	//   ....[91]....
        /*04dc*/ 	.word	0x0000db40


	//   ....[92]....
        /*04e0*/ 	.word	0x0000db70


	//   ....[93]....
        /*04e4*/ 	.word	0x0000db90


	//   ....[94]....
        /*04e8*/ 	.word	0x0000dbd0


	//   ....[95]....
        /*04ec*/ 	.word	0x0000dbf0


	//   ....[96]....
        /*04f0*/ 	.word	0x0000dc00


	//   ....[97]....
        /*04f4*/ 	.word	0x0000dc20


	//   ....[98]....
        /*04f8*/ 	.word	0x0000dc50


	//   ....[99]....
        /*04fc*/ 	.word	0x0000e460


	//   ....[100]....
        /*0500*/ 	.word	0x0000e480


	//   ....[101]....
        /*0504*/ 	.word	0x0000e4b0


	//   ....[102]....
        /*0508*/ 	.word	0x0000e4f0


	//   ....[103]....
        /*050c*/ 	.word	0x0000e570


	//   ....[104]....
        /*0510*/ 	.word	0x0000e5a0


	//   ....[105]....
        /*0514*/ 	.word	0x0000e620


	//   ....[106]....
        /*0518*/ 	.word	0x0000e640


	//   ....[107]....
        /*051c*/ 	.word	0x0000ee70


	//   ....[108]....
        /*0520*/ 	.word	0x0000ee80


	//   ....[109]....
        /*0524*/ 	.word	0x0000ee90


	//   ....[110]....
        /*0528*/ 	.word	0x0000eed0


	//   ....[111]....
        /*052c*/ 	.word	0x0000ef10


	//   ....[112]....
        /*0530*/ 	.word	0x0000ef20


	//   ....[113]....
        /*0534*/ 	.word	0x0000ef80


	//   ....[114]....
        /*0538*/ 	.word	0x0000efb0


	//   ....[115]....
        /*053c*/ 	.word	0x0000eff0


	//   ....[116]....
        /*0540*/ 	.word	0x0000f050


	//   ....[117]....
        /*0544*/ 	.word	0x0000f430


	//   ....[118]....
        /*0548*/ 	.word	0x0000f440


	//   ....[119]....
        /*054c*/ 	.word	0x0000f450


	//   ....[120]....
        /*0550*/ 	.word	0x0000f460


	//   ....[121]....
        /*0554*/ 	.word	0x0000f480


	//   ....[122]....
        /*0558*/ 	.word	0x0000f4a0


	//   ....[123]....
        /*055c*/ 	.word	0x0000f4f0


	//   ....[124]....
        /*0560*/ 	.word	0x0000f510


	//   ....[125]....
        /*0564*/ 	.word	0x0000f520


	//   ....[126]....
        /*0568*/ 	.word	0x0000f570


	//   ....[127]....
        /*056c*/ 	.word	0x00010990


	//   ....[128]....
        /*0570*/ 	.word	0x00010ec0


	//   ....[129]....
        /*0574*/ 	.word	0x00010fa0


	//   ....[130]....
        /*0578*/ 	.word	0x00011080


	//   ....[131]....
        /*057c*/ 	.word	0x000110e0


	//   ....[132]....
        /*0580*/ 	.word	0x000111f0


	//   ....[133]....
        /*0584*/ 	.word	0x00011250


	//   ....[134]....
        /*0588*/ 	.word	0x00011350


	//   ....[135]....
        /*058c*/ 	.word	0x000113b0


	//   ....[136]....
        /*0590*/ 	.word	0x00011490


	//   ....[137]....
        /*0594*/ 	.word	0x000114f0


	//   ....[138]....
        /*0598*/ 	.word	0x000115c0


	//   ....[139]....
        /*059c*/ 	.word	0x000116a0


	//   ....[140]....
        /*05a0*/ 	.word	0x00011770


	//   ....[141]....
        /*05a4*/ 	.word	0x000117d0


	//   ....[142]....
        /*05a8*/ 	.word	0x000118a0


	//   ....[143]....
        /*05ac*/ 	.word	0x00011980


	//   ....[144]....
        /*05b0*/ 	.word	0x00011a30


	//   ....[145]....
        /*05b4*/ 	.word	0x00011a90


	//   ....[146]....
        /*05b8*/ 	.word	0x00011b80


	//   ....[147]....
        /*05bc*/ 	.word	0x00011be0


	//   ....[148]....
        /*05c0*/ 	.word	0x00011cc0


	//   ....[149]....
        /*05c4*/ 	.word	0x00011d50


	//   ....[150]....
        /*05c8*/ 	.word	0x00011dc0


	//   ....[151]....
        /*05cc*/ 	.word	0x00011e40


	//   ....[152]....
        /*05d0*/ 	.word	0x00011f00


	//   ....[153]....
        /*05d4*/ 	.word	0x00011f70


	//   ....[154]....
        /*05d8*/ 	.word	0x00012060


	//   ....[155]....
        /*05dc*/ 	.word	0x000120d0


	//   ....[156]....
        /*05e0*/ 	.word	0x000121a0


	//   ....[157]....
        /*05e4*/ 	.word	0x000122e0


	//   ....[158]....
        /*05e8*/ 	.word	0x00012370


	//   ....[159]....
        /*05ec*/ 	.word	0x000123d0


	//   ....[160]....
        /*05f0*/ 	.word	0x000124b0


	//   ....[161]....
        /*05f4*/ 	.word	0x00012510


	//   ....[162]....
        /*05f8*/ 	.word	0x000125e0


	//   ....[163]....
        /*05fc*/ 	.word	0x00012640


	//   ....[164]....
        /*0600*/ 	.word	0x00012710


	//   ....[165]....
        /*0604*/ 	.word	0x00012770


	//   ....[166]....
        /*0608*/ 	.word	0x00012840


	//   ....[167]....
        /*060c*/ 	.word	0x00012930


	//   ....[168]....
        /*0610*/ 	.word	0x000129c0


	//   ....[169]....
        /*0614*/ 	.word	0x00012a20


	//   ....[170]....
        /*0618*/ 	.word	0x00012ae0


	//   ....[171]....
        /*061c*/ 	.word	0x00012b40


	//   ....[172]....
        /*0620*/ 	.word	0x00012c00


	//   ....[173]....
        /*0624*/ 	.word	0x00012c60


	//   ....[174]....
        /*0628*/ 	.word	0x00012d20


	//   ....[175]....
        /*062c*/ 	.word	0x00012d80


	//   ....[176]....
        /*0630*/ 	.word	0x00012e50


	//----- nvinfo : EIATTR_REG_RECONFIG
	.align		4
.L_92:
        /*0634*/ 	.byte	0x01, 0x54
	.zero		2


	//----- nvinfo : EIATTR_SYSCALL_OFFSETS
	.align		4
        /*0638*/ 	.byte	0x04, 0x46
        /*063a*/ 	.short	(.L_94 - .L_93)


	//   ....[0]....
.L_93:
        /*063c*/ 	.word	0x00001060


	//   ....[1]....
        /*0640*/ 	.word	0x0000c8c0


	//   ....[2]....
        /*0644*/ 	.word	0x0000ca20


	//   ....[3]....
        /*0648*/ 	.word	0x0000cb60


	//   ....[4]....
        /*064c*/ 	.word	0x0000cc80


	//   ....[5]....
        /*0650*/ 	.word	0x0000e0c0


	//----- nvinfo : EIATTR_MBARRIER_INSTR_OFFSETS
	.align		4
.L_94:
        /*0654*/ 	.byte	0x04, 0x39
        /*0656*/ 	.short	(.L_96 - .L_95)


	//   ....[0]....
.L_95:
        /*0658*/ 	.word	0x00000180
        /*065c*/ 	.word	0x000000ff
        /*0660*/ 	.word	0x00033400
        /*0664*/ 	.short	0x0100
        /*0666*/ 	.byte	0x08
	.zero		1


	//   ....[1]....
        /*0668*/ 	.word	0x00000190
        /*066c*/ 	.word	0x000000ff
        /*0670*/ 	.word	0x00033420
        /*0674*/ 	.short	0x0100
        /*0676*/ 	.byte	0x08
	.zero		1


	//   ....[2]....
        /*0678*/ 	.word	0x00000280
        /*067c*/ 	.word	0x000000ff
        /*0680*/ 	.word	0x00033430
        /*0684*/ 	.short	0x0100
        /*0686*/ 	.byte	0x08
	.zero		1


	//   ....[3]....
        /*0688*/ 	.word	0x00000290
        /*068c*/ 	.word	0x000000ff
        /*0690*/ 	.word	0x00033440
        /*0694*/ 	.short	0x0100
        /*0696*/ 	.byte	0x08
	.zero		1


	//   ....[4]....
        /*0698*/ 	.word	0x000002a0
        /*069c*/ 	.word	0x000000ff
        /*06a0*/ 	.word	0x00033438
        /*06a4*/ 	.short	0x0100
        /*06a6*/ 	.byte	0x08
	.zero		1


	//   ....[5]....
        /*06a8*/ 	.word	0x000002b0
        /*06ac*/ 	.word	0x000000ff
        /*06b0*/ 	.word	0x00033448
        /*06b4*/ 	.short	0x0100
        /*06b6*/ 	.byte	0x08
	.zero		1


	//   ....[6]....
        /*06b8*/ 	.word	0x000003e0
        /*06bc*/ 	.word	0x000000ff
        /*06c0*/ 	.word	0x00033450
        /*06c4*/ 	.short	0x0100
        /*06c6*/ 	.byte	0x08
	.zero		1


	//   ....[7]....
        /*06c8*/ 	.word	0x000003f0
        /*06cc*/ 	.word	0x000000ff
        /*06d0*/ 	.word	0x00033460
        /*06d4*/ 	.short	0x0100
        /*06d6*/ 	.byte	0x08
	.zero		1


	//   ....[8]....
        /*06d8*/ 	.word	0x00000400
        /*06dc*/ 	.word	0x000000ff
        /*06e0*/ 	.word	0x00033458
        /*06e4*/ 	.short	0x0100
        /*06e6*/ 	.byte	0x08
	.zero		1


	//   ....[9]....
        /*06e8*/ 	.word	0x00000410
        /*06ec*/ 	.word	0x000000ff
        /*06f0*/ 	.word	0x00033468
        /*06f4*/ 	.short	0x0100
        /*06f6*/ 	.byte	0x08
	.zero		1


	//   ....[10]....
        /*06f8*/ 	.word	0x00000500
        /*06fc*/ 	.word	0x000000ff
        /*0700*/ 	.word	0x00033470
        /*0704*/ 	.short	0x0100
        /*0706*/ 	.byte	0x06
	.zero		1


	//   ....[11]....
        /*0708*/ 	.word	0x00000510
        /*070c*/ 	.word	0x000000ff
        /*0710*/ 	.word	0x00033480
        /*0714*/ 	.short	0x0100
        /*0716*/ 	.byte	0x06
	.zero		1


	//   ....[12]....
        /*0718*/ 	.word	0x00000520
        /*071c*/ 	.word	0x000000ff
        /*0720*/ 	.word	0x00033478
        /*0724*/ 	.short	0x0100
        /*0726*/ 	.byte	0x06
	.zero		1


	//   ....[13]....
        /*0728*/ 	.word	0x00000530
        /*072c*/ 	.word	0x000000ff
        /*0730*/ 	.word	0x00033488
        /*0734*/ 	.short	0x0100
        /*0736*/ 	.byte	0x06
	.zero		1


	//   ....[14]....
        /*0738*/ 	.word	0x00000660
        /*073c*/ 	.word	0x000000ff
        /*0740*/ 	.word	0x00033490
        /*0744*/ 	.short	0x0100
        /*0746*/ 	.byte	0x08
	.zero		1


	//   ....[15]....
        /*0748*/ 	.word	0x00000670
        /*074c*/ 	.word	0x000000ff
        /*0750*/ 	.word	0x000334a0
        /*0754*/ 	.short	0x0100
        /*0756*/ 	.byte	0x08
	.zero		1


	//   ....[16]....
        /*0758*/ 	.word	0x00000680
        /*075c*/ 	.word	0x000000ff
        /*0760*/ 	.word	0x00033498
        /*0764*/ 	.short	0x0100
        /*0766*/ 	.byte	0x08
	.zero		1


	//   ....[17]....
        /*0768*/ 	.word	0x00000690
        /*076c*/ 	.word	0x000000ff
        /*0770*/ 	.word	0x000334a8
        /*0774*/ 	.short	0x0100
        /*0776*/ 	.byte	0x08
	.zero		1


	//   ....[18]....
        /*0778*/ 	.word	0x000007e0
        /*077c*/ 	.word	0x000000ff
        /*0780*/ 	.word	0x000334b0
        /*0784*/ 	.short	0x0100
        /*0786*/ 	.byte	0x08
	.zero		1


	//   ....[19]....
        /*0788*/ 	.word	0x000007f0
        /*078c*/ 	.word	0x000000ff
        /*0790*/ 	.word	0x000334c0
        /*0794*/ 	.short	0x0100
        /*0796*/ 	.byte	0x08
	.zero		1


	//   ....[20]....
        /*0798*/ 	.word	0x00000800
        /*079c*/ 	.word	0x000000ff
        /*07a0*/ 	.word	0x000334b8
        /*07a4*/ 	.short	0x0100
        /*07a6*/ 	.byte	0x08
	.zero		1


	//   ....[21]....
        /*07a8*/ 	.word	0x00000810
        /*07ac*/ 	.word	0x000000ff
        /*07b0*/ 	.word	0x000334c8
        /*07b4*/ 	.short	0x0100
        /*07b6*/ 	.byte	0x08
	.zero		1


	//   ....[22]....
        /*07b8*/ 	.word	0x000013f0
        /*07bc*/ 	.word	0x000000ff
        /*07c0*/ 	.word	0x00033400
        /*07c4*/ 	.short	0x010a
        /*07c6*/ 	.byte	0x27
	.zero		1


	//   ....[23]....
        /*07c8*/ 	.word	0x00001490
        /*07cc*/ 	.word	0x00000003
        /*07d0*/ 	.word	0x00033430
        /*07d4*/ 	.short	0x010a
        /*07d6*/ 	.byte	0x3f
	.zero		1


	//   ....[24]....
        /*07d8*/ 	.word	0x000014e0
        /*07dc*/ 	.word	0x00000003
        /*07e0*/ 	.word	0x00033430
        /*07e4*/ 	.short	0x010a
        /*07e6*/ 	.byte	0x3f
	.zero		1


	//   ....[25]....
        /*07e8*/ 	.word	0x00002960
        /*07ec*/ 	.word	0x000000ff
        /*07f0*/ 	.word	0x00000000
        /*07f4*/ 	.short	0x0101
        /*07f6*/ 	.byte	0x07
	.zero		1


	//   ....[26]....
        /*07f8*/ 	.word	0x00005570
        /*07fc*/ 	.word	0x000000ff
        /*0800*/ 	.word	0x00033430
        /*0804*/ 	.short	0x010a
        /*0806*/ 	.byte	0x06
	.zero		1


	//   ....[27]....
        /*0808*/ 	.word	0x000055b0
        /*080c*/ 	.word	0x000000ff
        /*0810*/ 	.word	0x00033430
        /*0814*/ 	.short	0x010a
        /*0816*/ 	.byte	0x06
	.zero		1


	//   ....[28]....
        /*0818*/ 	.word	0x000061d0
        /*081c*/ 	.word	0x000000ff
        /*0820*/ 	.word	0x00033450
        /*0824*/ 	.short	0x010a
        /*0826*/ 	.byte	0x06
	.zero		1


	//   ....[29]....
        /*0828*/ 	.word	0x00006210
        /*082c*/ 	.word	0x000000ff
        /*0830*/ 	.word	0x00033450
        /*0834*/ 	.short	0x010a
        /*0836*/ 	.byte	0x06
	.zero		1


	//   ....[30]....
        /*0838*/ 	.word	0x00006b50
        /*083c*/ 	.word	0x000000ff
        /*0840*/ 	.word	0x00000000
        /*0844*/ 	.short	0x0101
        /*0846*/ 	.byte	0x07
	.zero		1


	//   ....[31]....
        /*0848*/ 	.word	0x00008500
        /*084c*/ 	.word	0x000000ff
        /*0850*/ 	.word	0x00000000
        /*0854*/ 	.short	0x0101
        /*0856*/ 	.byte	0x07
	.zero		1


	//   ....[32]....
        /*0858*/ 	.word	0x00008d80
        /*085c*/ 	.word	0x000000ff
        /*0860*/ 	.word	0x00033450
        /*0864*/ 	.short	0x010a
        /*0866*/ 	.byte	0x04
	.zero		1


	//   ....[33]....
        /*0868*/ 	.word	0x00008dc0
        /*086c*/ 	.word	0x000000ff
        /*0870*/ 	.word	0x00033450
        /*0874*/ 	.short	0x010a
        /*0876*/ 	.byte	0x04
	.zero		1


	//   ....[34]....
        /*0878*/ 	.word	0x0000a5f0
        /*087c*/ 	.word	0x000000ff
        /*0880*/ 	.word	0x00000000
        /*0884*/ 	.short	0x0101
        /*0886*/ 	.byte	0x04
	.zero		1


	//   ....[35]....
        /*0888*/ 	.word	0x0000b750
        /*088c*/ 	.word	0x000000ff
        /*0890*/ 	.word	0x00000000
        /*0894*/ 	.short	0x0101
        /*0896*/ 	.byte	0x27
	.zero		1


	//   ....[36]....
        /*0898*/ 	.word	0x0000d140
        /*089c*/ 	.word	0x00000004
        /*08a0*/ 	.word	0x00033480
        /*08a4*/ 	.short	0x010a
        /*08a6*/ 	.byte	0x3f
	.zero		1


	//   ....[37]....
        /*08a8*/ 	.word	0x0000d7c0
        /*08ac*/ 	.word	0x00000004
        /*08b0*/ 	.word	0x00033470
        /*08b4*/ 	.short	0x0107
        /*08b6*/ 	.byte	0x3f
	.zero		1


	//   ....[38]....
        /*08b8*/ 	.word	0x0000d880
        /*08bc*/ 	.word	0x00000004
        /*08c0*/ 	.word	0x00033470
        /*08c4*/ 	.short	0x0101
        /*08c6*/ 	.byte	0x3f
	.zero		1


	//   ....[39]....
        /*08c8*/ 	.word	0x0000d8b0
        /*08cc*/ 	.word	0x00000004
        /*08d0*/ 	.word	0x00033440
        /*08d4*/ 	.short	0x010a
        /*08d6*/ 	.byte	0x3f
	.zero		1


	//   ....[40]....
        /*08d8*/ 	.word	0x0000de90
        /*08dc*/ 	.word	0x00000004
        /*08e0*/ 	.word	0x00033430
        /*08e4*/ 	.short	0x0107
        /*08e6*/ 	.byte	0x3f
	.zero		1


	//   ....[41]....
        /*08e8*/ 	.word	0x0000df60
        /*08ec*/ 	.word	0x00000004
        /*08f0*/ 	.word	0x00033430
        /*08f4*/ 	.short	0x0101
        /*08f6*/ 	.byte	0x3f
	.zero		1


	//   ....[42]....
        /*08f8*/ 	.word	0x0000e720
        /*08fc*/ 	.word	0x000000ff
        /*0900*/ 	.word	0x00033400
        /*0904*/ 	.short	0x0107
        /*0906*/ 	.byte	0x29
	.zero		1


	//   ....[43]....
        /*0908*/ 	.word	0x0000e770
        /*090c*/ 	.word	0x000000ff
        /*0910*/ 	.word	0x00033400
        /*0914*/ 	.short	0x0101
        /*0916*/ 	.byte	0x29
	.zero		1


	//   ....[44]....
        /*0918*/ 	.word	0x0000e7b0
        /*091c*/ 	.word	0x000000ff
        /*0920*/ 	.word	0x00033420
        /*0924*/ 	.short	0x010a
        /*0926*/ 	.byte	0x29
	.zero		1


	//   ....[45]....
        /*0928*/ 	.word	0x0000ec00
        /*092c*/ 	.word	0x00000004
        /*0930*/ 	.word	0x00033480
        /*0934*/ 	.short	0x010a
        /*0936*/ 	.byte	0x3f
	.zero		1


	//   ....[46]....
        /*0938*/ 	.word	0x0000f0f0
        /*093c*/ 	.word	0x00000004
        /*0940*/ 	.word	0x00033470
        /*0944*/ 	.short	0x0107
        /*0946*/ 	.byte	0x3f
	.zero		1


	//   ....[47]....
        /*0948*/ 	.word	0x0000f1b0
        /*094c*/ 	.word	0x00000004
        /*0950*/ 	.word	0x00033470
        /*0954*/ 	.short	0x0101
        /*0956*/ 	.byte	0x3f
	.zero		1


	//   ....[48]....
        /*0958*/ 	.word	0x0000f1e0
        /*095c*/ 	.word	0x00000004
        /*0960*/ 	.word	0x00033440
        /*0964*/ 	.short	0x010a
        /*0966*/ 	.byte	0x3f
	.zero		1


	//   ....[49]....
        /*0968*/ 	.word	0x0000f6a0
        /*096c*/ 	.word	0x00000004
        /*0970*/ 	.word	0x00033430
        /*0974*/ 	.short	0x0107
        /*0976*/ 	.byte	0x3f
	.zero		1


	//   ....[50]....
        /*0978*/ 	.word	0x0000f770
        /*097c*/ 	.word	0x00000004
        /*0980*/ 	.word	0x00033430
        /*0984*/ 	.short	0x0101
        /*0986*/ 	.byte	0x3f
	.zero		1


	//   ....[51]....
        /*0988*/ 	.word	0x0000f7f0
        /*098c*/ 	.word	0x00000000
        /*0990*/ 	.word	0x00033470
        /*0994*/ 	.short	0x010a
        /*0996*/ 	.byte	0x3f
	.zero		1


	//   ....[52]....
        /*0998*/ 	.word	0x0000f880
        /*099c*/ 	.word	0x00000000
        /*09a0*/ 	.word	0x00033460
        /*09a4*/ 	.short	0x010a
        /*09a6*/ 	.byte	0x3f
	.zero		1


	//   ....[53]....
        /*09a8*/ 	.word	0x0000ff40
        /*09ac*/ 	.word	0x00000000
        /*09b0*/ 	.word	0x00033450
        /*09b4*/ 	.short	0x0101
        /*09b6*/ 	.byte	0x3f
	.zero		1


	//   ....[54]....
        /*09b8*/ 	.word	0x0000ffd0
        /*09bc*/ 	.word	0x00000000
        /*09c0*/ 	.word	0x00000000
        /*09c4*/ 	.short	0x0101
        /*09c6*/ 	.byte	0x3f
	.zero		1


	//   ....[55]....
        /*09c8*/ 	.word	0x00010070
        /*09cc*/ 	.word	0x00000003
        /*09d0*/ 	.word	0x00033470
        /*09d4*/ 	.short	0x010a
        /*09d6*/ 	.byte	0x3f
	.zero		1


	//   ....[56]....
        /*09d8*/ 	.word	0x00010110
        /*09dc*/ 	.word	0x00000003
        /*09e0*/ 	.word	0x00033460
        /*09e4*/ 	.short	0x010a
        /*09e6*/ 	.byte	0x3f
	.zero		1


	//   ....[57]....
        /*09e8*/ 	.word	0x000107c0
        /*09ec*/ 	.word	0x00000003
        /*09f0*/ 	.word	0x00033450
        /*09f4*/ 	.short	0x0101
        /*09f6*/ 	.byte	0x3f
	.zero		1


	//   ....[58]....
        /*09f8*/ 	.word	0x000108b0
        /*09fc*/ 	.word	0x00000003
        /*0a00*/ 	.word	0x00000000
        /*0a04*/ 	.short	0x0101
        /*0a06*/ 	.byte	0x3f
	.zero		1


	//   ....[59]....
        /*0a08*/ 	.word	0x00010940
        /*0a0c*/ 	.word	0x00000004
        /*0a10*/ 	.word	0x00033420
        /*0a14*/ 	.short	0x010a
        /*0a16*/ 	.byte	0x3f
	.zero		1


	//   ....[60]....
        /*0a18*/ 	.word	0x00010a70
        /*0a1c*/ 	.word	0x00000005
        /*0a20*/ 	.word	0x00033440
        /*0a24*/ 	.short	0x010a
        /*0a26*/ 	.byte	0x3f
	.zero		1


	//   ....[61]....
        /*0a28*/ 	.word	0x00010b10
        /*0a2c*/ 	.word	0x0000001b
        /*0a30*/ 	.word	0x00033440
        /*0a34*/ 	.short	0x010a
        /*0a36*/ 	.byte	0x3f
	.zero		1


	//   ....[62]....
        /*0a38*/ 	.word	0x00010b50
        /*0a3c*/ 	.word	0x00000005
        /*0a40*/ 	.word	0x00033460
        /*0a44*/ 	.short	0x010a
        /*0a46*/ 	.byte	0x3f
	.zero		1


	//   ....[63]....
        /*0a48*/ 	.word	0x00010b90
        /*0a4c*/ 	.word	0x0000001b
        /*0a50*/ 	.word	0x00033460
        /*0a54*/ 	.short	0x010a
        /*0a56*/ 	.byte	0x3f
	.zero		1


	//   ....[64]....
        /*0a58*/ 	.word	0x00010bd0
        /*0a5c*/ 	.word	0x00000005
        /*0a60*/ 	.word	0x00033480
        /*0a64*/ 	.short	0x010a
        /*0a66*/ 	.byte	0x3f
	.zero		1


	//   ....[65]....
        /*0a68*/ 	.word	0x00010c10
        /*0a6c*/ 	.word	0x0000001b
        /*0a70*/ 	.word	0x00033480
        /*0a74*/ 	.short	0x010a
        /*0a76*/ 	.byte	0x3f
	.zero		1


	//   ....[66]....
        /*0a78*/ 	.word	0x00010c80
        /*0a7c*/ 	.word	0x00000003
        /*0a80*/ 	.word	0x00033400
        /*0a84*/ 	.short	0x010a
        /*0a86*/ 	.byte	0x3f
	.zero		1


	//   ....[67]....
        /*0a88*/ 	.word	0x00010cd0
        /*0a8c*/ 	.word	0x00000003
        /*0a90*/ 	.word	0x00033430
        /*0a94*/ 	.short	0x010a
        /*0a96*/ 	.byte	0x3f
	.zero		1


	//   ....[68]....
        /*0a98*/ 	.word	0x00010d30
        /*0a9c*/ 	.word	0x00000008
        /*0aa0*/ 	.word	0x00033430
        /*0aa4*/ 	.short	0x010a
        /*0aa6*/ 	.byte	0x3f
	.zero		1


	//   ....[69]....
        /*0aa8*/ 	.word	0x00010d90
        /*0aac*/ 	.word	0x00000008
        /*0ab0*/ 	.word	0x00033450
        /*0ab4*/ 	.short	0x010a
        /*0ab6*/ 	.byte	0x3f
	.zero		1


	//   ....[70]....
        /*0ab8*/ 	.word	0x00010df0
        /*0abc*/ 	.word	0x00000003
        /*0ac0*/ 	.word	0x00033450
        /*0ac4*/ 	.short	0x010a
        /*0ac6*/ 	.byte	0x3f
	.zero		1


	//   ....[71]....
        /*0ac8*/ 	.word	0x00010ef0
        /*0acc*/ 	.word	0x00000004
        /*0ad0*/ 	.word	0x00033480
        /*0ad4*/ 	.short	0x010a
        /*0ad6*/ 	.byte	0x3f
	.zero		1


	//   ....[72]....
        /*0ad8*/ 	.word	0x000115f0
        /*0adc*/ 	.word	0x00000004
        /*0ae0*/ 	.word	0x00033440
        /*0ae4*/ 	.short	0x010a
        /*0ae6*/ 	.byte	0x3f
	.zero		1


	//   ....[73]....
        /*0ae8*/ 	.word	0x000121e0
        /*0aec*/ 	.word	0x00000003
        /*0af0*/ 	.word	0x00033420
        /*0af4*/ 	.short	0x010a
        /*0af6*/ 	.byte	0x3f
	.zero		1


	//   ....[74]....
        /*0af8*/ 	.word	0x00012230
        /*0afc*/ 	.word	0x00000004
        /*0b00*/ 	.word	0x00033480
        /*0b04*/ 	.short	0x010a
        /*0b06*/ 	.byte	0x3f
	.zero		1


	//   ....[75]....
        /*0b08*/ 	.word	0x00012880
        /*0b0c*/ 	.word	0x00000004
        /*0b10*/ 	.word	0x00033440
        /*0b14*/ 	.short	0x010a
        /*0b16*/ 	.byte	0x3f
	.zero		1


	//   ....[76]....
        /*0b18*/ 	.word	0x00012e80
        /*0b1c*/ 	.word	0x00000000
        /*0b20*/ 	.word	0x00033470
        /*0b24*/ 	.short	0x010a
        /*0b26*/ 	.byte	0x3f
	.zero		1


	//   ....[77]....
        /*0b28*/ 	.word	0x00012ed0
        /*0b2c*/ 	.word	0x00000000
        /*0b30*/ 	.word	0x00033460
        /*0b34*/ 	.short	0x010a
        /*0b36*/ 	.byte	0x3f
	.zero		1


	//   ....[78]....
        /*0b38*/ 	.word	0x00012f20
        /*0b3c*/ 	.word	0x00000003
        /*0b40*/ 	.word	0x00033470
        /*0b44*/ 	.short	0x010a
        /*0b46*/ 	.byte	0x3f
	.zero		1


	//   ....[79]....
        /*0b48*/ 	.word	0x00012f70
        /*0b4c*/ 	.word	0x00000003
        /*0b50*/ 	.word	0x00033460
        /*0b54*/ 	.short	0x010a
        /*0b56*/ 	.byte	0x3f
	.zero		1


	//   ....[80]....
        /*0b58*/ 	.word	0x00012fc0
        /*0b5c*/ 	.word	0x00000004
        /*0b60*/ 	.word	0x00033420
        /*0b64*/ 	.short	0x010a
        /*0b66*/ 	.byte	0x3f
	.zero		1


	//   ....[81]....
        /*0b68*/ 	.word	0x00013010
        /*0b6c*/ 	.word	0x00000005
        /*0b70*/ 	.word	0x00033440
        /*0b74*/ 	.short	0x010a
        /*0b76*/ 	.byte	0x3f
	.zero		1


	//   ....[82]....
        /*0b78*/ 	.word	0x00013060
        /*0b7c*/ 	.word	0x0000001b
        /*0b80*/ 	.word	0x00033440
        /*0b84*/ 	.short	0x010a
        /*0b86*/ 	.byte	0x3f
	.zero		1


	//   ....[83]....
        /*0b88*/ 	.word	0x000130b0
        /*0b8c*/ 	.word	0x00000005
        /*0b90*/ 	.word	0x00033460
        /*0b94*/ 	.short	0x010a
        /*0b96*/ 	.byte	0x3f
	.zero		1


	//   ....[84]....
        /*0b98*/ 	.word	0x00013100
        /*0b9c*/ 	.word	0x0000001b
        /*0ba0*/ 	.word	0x00033460
        /*0ba4*/ 	.short	0x010a
        /*0ba6*/ 	.byte	0x3f
	.zero		1


	//   ....[85]....
        /*0ba8*/ 	.word	0x00013150
        /*0bac*/ 	.word	0x00000005
        /*0bb0*/ 	.word	0x00033480
        /*0bb4*/ 	.short	0x010a
        /*0bb6*/ 	.byte	0x3f
	.zero		1


	//----- nvinfo : EIATTR_NUM_MBARRIERS
	.align		4
.L_96:
        /*0bb8*/ 	.byte	0x03, 0x38
        /*0bba*/ 	.short	0x0016


	//----- nvinfo : EIATTR_EXIT_INSTR_OFFSETS
	.align		4
        /*0bbc*/ 	.byte	0x04, 0x1c
        /*0bbe*/ 	.short	(.L_98 - .L_97)


	//   ....[0]....
.L_97:
        /*0bc0*/ 	.word	0x00000970


	//   ....[1]....
        /*0bc4*/ 	.word	0x0000bc10


	//   ....[2]....
        /*0bc8*/ 	.word	0x000109b0


	//   ....[3]....
        /*0bcc*/ 	.word	0x00010c60


	//----- nvinfo : EIATTR_MAX_THREADS
	.align		4
.L_98:
        /*0bd0*/ 	.byte	0x04, 0x05
        /*0bd2*/ 	.short	(.L_100 - .L_99)
.L_99:
        /*0bd4*/ 	.word	0x00000180
        /*0bd8*/ 	.word	0x00000001
        /*0bdc*/ 	.word	0x00000001


	//----- nvinfo : EIATTR_CRS_STACK_SIZE
	.align		4
.L_100:
        /*0be0*/ 	.byte	0x04, 0x1e
        /*0be2*/ 	.short	(.L_102 - .L_101)
.L_101:
        /*0be4*/ 	.word	0x00000000


	//----- nvinfo : EIATTR_CBANK_PARAM_SIZE
	.align		4
.L_102:
        /*0be8*/ 	.byte	0x03, 0x19
        /*0bea*/ 	.short	0x0a70


	//----- nvinfo : EIATTR_PARAM_CBANK
	.align		4
        /*0bec*/ 	.byte	0x04, 0x0a
        /*0bee*/ 	.short	(.L_104 - .L_103)
	.align		4
.L_103:
        /*0bf0*/ 	.word	index@(.nv.constant0._ZN7cutlass13device_kernelIN5flash11enable_sm90INS1_16FlashAttnFwdSm90INS1_25CollectiveMainloopFwdSm90ILi2EN4cute5tupleIJNS5_1CILi1EEES8_S8_EEENS6_IJNS7_ILi128EEENS7_ILi160EEENS7_ILi192EEEEEELi192ENS_12float_e4m3_tEfNS_4arch4Sm90ELb0ELb0ELb1ELb0ELb1ELb0ELb0ELb1ELb1ELb1ELb0ELb0EEENS1_21CollectiveEpilogueFwdINS6_IJSA_SC_SB_EEES9_NS_10bfloat16_tESG_Li256ELb0ELb1ELb0ELb1EEENS1_29StaticPersistentTileSchedulerILb0EEEEEEEEEvNT_6ParamsE)
        /*0bf4*/ 	.short	0x0210
        /*0bf6*/ 	.short	0x0a70


	//----- nvinfo : EIATTR_SW_WAR
	.align		4
.L_104:
        /*0bf8*/ 	.byte	0x04, 0x36
        /*0bfa*/ 	.short	(.L_106 - .L_105)
.L_105:
        /*0bfc*/ 	.word	0x00000008
.L_106:


//--------------------- .nv.info._ZN7cutlass13device_kernelIN5flash11enable_sm90INS1_16FlashAttnFwdSm90INS1_25CollectiveMainloopFwdSm90ILi2EN4cute5tupleIJNS5_1CILi1EEES8_S8_EEENS6_IJNS7_ILi128EEENS7_ILi160EEENS7_ILi192EEEEEELi192ENS_12float_e4m3_tEfNS_4arch4Sm90ELb0ELb0ELb1ELb1ELb1ELb0ELb0ELb1ELb1ELb1ELb0ELb0EEENS1_21CollectiveEpilogueFwdINS6_IJSA_SC_SB_EEES9_NS_10bfloat16_tESG_Li256ELb1ELb1ELb0ELb1EEENS1_36VarlenDynamicPersistentTileSchedulerILi128ELi160ELi256ELi128ELb0ELb1ELb1ELb0ELb1ELb1EEEEEEEEEvNT_6ParamsE --------------------------
	.section	.nv.info._ZN7cutlass13device_kernelIN5flash11enable_sm90INS1_16FlashAttnFwdSm90INS1_25CollectiveMainloopFwdSm90ILi2EN4cute5tupleIJNS5_1CILi1EEES8_S8_EEENS6_IJNS7_ILi128EEENS7_ILi160EEENS7_ILi192EEEEEELi192ENS_12float_e4m3_tEfNS_4arch4Sm90ELb0ELb0ELb1ELb1ELb1ELb0ELb0ELb1ELb1ELb1ELb0ELb0EEENS1_21CollectiveEpilogueFwdINS6_IJSA_SC_SB_EEES9_NS_10bfloat16_tESG_Li256ELb1ELb1ELb0ELb1EEENS1_36VarlenDynamicPersistentTileSchedulerILi128ELi160ELi256ELi128ELb0ELb1ELb1ELb0ELb1ELb1EEEEEEEEEvNT_6ParamsE,"",@"SHT_CUDA_INFO"
	.sectionflags	@""
	.align	4


	//----- nvinfo : EIATTR_CUDA_API_VERSION
	.align		4
        /*0000*/ 	.byte	0x04, 0x37
        /*0002*/ 	.short	(.L_108 - .L_107)
.L_107:
        /*0004*/ 	.word	0x00000082


	//----- nvinfo : EIATTR_KPARAM_INFO
	.align		4
.L_108:
        /*0008*/ 	.byte	0x04, 0x17
        /*000a*/ 	.short	(.L_110 - .L_109)
.L_109:
        /*000c*/ 	.word	0x00000000
        /*0010*/ 	.short	0x0000
        /*0012*/ 	.short	0x0070
        /*0014*/ 	.byte	0x00, 0xf0, 0x01, 0x2a


	//----- nvinfo : EIATTR_SPARSE_MMA_MASK
	.align		4
.L_110:
        /*0018*/ 	.byte	0x03, 0x50
        /*001a*/ 	.short	0x0000


	//----- nvinfo : EIATTR_MAXREG_COUNT
	.align		4
        /*001c*/ 	.byte	0x03, 0x1b
        /*001e*/ 	.short	0x00a8


	//----- nvinfo : EIATTR_NUM_BARRIERS
	.align		4
        /*0020*/ 	.byte	0x02, 0x4c
        /*0022*/ 	.byte	0x10
	.zero		1


	//----- nvinfo : EIATTR_EXTERNS
	.align		4
        /*0024*/ 	.byte	0x04, 0x0f
        /*0026*/ 	.short	(.L_112 - .L_111)


	//   ....[0]....
	.align		4
.L_111:
        /*0028*/ 	.word	index@(__assertfail)


	//----- nvinfo : EIATTR_ANNOTATIONS
	.align		4
.L_112:
        /*002c*/ 	.byte	0x04, 0x55
        /*002e*/ 	.short	(.L_114 - .L_113)


	//   ....[0]....
.L_113:
        /*0030*/ 	.word	0x00000001
        /*0034*/ 	.byte	0xf0, 0xda, 0x00, 0x00, 0x01, 0x00, 0x00, 0x00, 0x20, 0xdd, 0x00, 0x00, 0x01, 0x00, 0x00, 0x00
        /* <DEDUP_REMOVED lines=8> */
        /*00c4*/ 	.byte	0xc0, 0x3c, 0x01, 0x00, 0x01, 0x00, 0x00, 0x00, 0x50, 0x45, 0x01, 0x00


	//----- nvinfo : EIATTR_MERCURY_ISA_VERSION
	.align		4
.L_114:
        /*00d0*/ 	.byte	0x03, 0x5f
        /*00d2*/ 	.short	0x0101


	//----- nvinfo : EIATTR_UNUSED_LOAD_BYTE_OFFSET
	.align		4
        /*00d4*/ 	.byte	0x04, 0x44
        /*00d6*/ 	.short	(.L_116 - .L_115)


	//   ....[0]....
.L_115:
        /*00d8*/ 	.word	0x00000980
        /*00dc*/ 	.word	0x0000fff0


	//   ....[1]....
        /*00e0*/ 	.word	0x0000a090
        /*00e4*/ 	.word	0x0000fff0


	//----- nvinfo : EIATTR_INT_WARP_WIDE_INSTR_OFFSETS
	.align		4
.L_116:
        /*00e8*/ 	.byte	0x04, 0x31
        /*00ea*/ 	.short	(.L_118 - .L_117)


	//   ....[0]....
.L_117:
        /*00ec*/ 	.word	0x000000c0


	//   ....[1]....
        /*00f0*/ 	.word	0x000000d0


	//   ....[2]....
        /*00f4*/ 	.word	0x00000170


	//   ....[3]....
        /*00f8*/ 	.word	0x0000e3c0


	//   ....[4]....
        /*00fc*/ 	.word	0x0000e450


	//   ....[5]....
        /*0100*/ 	.word	0x00012380


	//   ....[6]....
        /*0104*/ 	.word	0x00012410


	//----- nvinfo : EIATTR_COOP_GROUP_MASK_REGIDS
	.align		4
.L_118:
        /*0108*/ 	.byte	0x04, 0x29
        /*010a*/ 	.short	(.L_120 - .L_119)


	//   ....[0]....
.L_119:
        /*010c*/ 	.word	0xffffffff


	//   ....[1]....
        /*0110*/ 	.word	0xffffffff


	//   ....[2]....
        /*0114*/ 	.word	0xffffffff


	//   ....[3]....
        /*0118*/ 	.word	0xffffffff


	//   ....[4]....
        /*011c*/ 	.word	0xffffffff


	//   ....[5]....
        /*0120*/ 	.word	0xffffffff


	//   ....[6]....
        /*0124*/ 	.word	0xffffffff


	//   ....[7]....
        /*0128*/ 	.word	0xffffffff


	//   ....[8]....
        /*012c*/ 	.word	0xffffffff


	//   ....[9]....
        /*0130*/ 	.word	0xffffffff


	//   ....[10]....
        /*0134*/ 	.word	0xffffffff


	//   ....[11]....
        /*0138*/ 	.word	0xffffffff


	//   ....[12]....
        /*013c*/ 	.word	0xffffffff


	//   ....[13]....
        /*0140*/ 	.word	0xffffffff


	//   ....[14]....
        /*0144*/ 	.word	0xffffffff


	//   ....[15]....
        /*0148*/ 	.word	0xffffffff


	//   ....[16]....
        /*014c*/ 	.word	0xffffffff


	//   ....[17]....
        /*0150*/ 	.word	0xffffffff


	//   ....[18]....
        /*0154*/ 	.word	0xffffffff


	//   ....[19]....
        /*0158*/ 	.word	0xffffffff


	//   ....[20]....
        /*015c*/ 	.word	0xffffffff


	//   ....[21]....
        /*0160*/ 	.word	0xffffffff


	//   ....[22]....
        /*0164*/ 	.word	0xffffffff


	//   ....[23]....
        /*0168*/ 	.word	0xffffffff


	//   ....[24]....
        /*016c*/ 	.word	0xffffffff


	//   ....[25]....
        /*0170*/ 	.word	0xffffffff


	//   ....[26]....
        /*0174*/ 	.word	0xffffffff


	//   ....[27]....
        /*0178*/ 	.word	0xffffffff


	//   ....[28]....
        /*017c*/ 	.word	0xffffffff


	//   ....[29]....
        /*0180*/ 	.word	0xffffffff


	//   ....[30]....
        /*0184*/ 	.word	0xffffffff


	//   ....[31]....
        /*0188*/ 	.word	0xffffffff


	//   ....[32]....
        /*018c*/ 	.word	0xffffffff


	//   ....[33]....
        /*0190*/ 	.word	0xffffffff


	//   ....[34]....
        /*0194*/ 	.word	0xffffffff


	//   ....[35]....
        /*0198*/ 	.word	0xffffffff


	//   ....[36]....
        /*019c*/ 	.word	0xffffffff


	//   ....[37]....
        /*01a0*/ 	.word	0xffffffff


	//   ....[38]....
        /*01a4*/ 	.word	0xffffffff


	//   ....[39]....
        /*01a8*/ 	.word	0xffffffff


	//   ....[40]....
        /*01ac*/ 	.word	0xffffffff


	//   ....[41]....
        /*01b0*/ 	.word	0xffffffff


	//   ....[42]....
        /*01b4*/ 	.word	0xffffffff


	//   ....[43]....
        /*01b8*/ 	.word	0xffffffff


	//   ....[44]....
        /*01bc*/ 	.word	0xffffffff


	//   ....[45]....
        /*01c0*/ 	.word	0xffffffff


	//   ....[46]....
        /*01c4*/ 	.word	0xffffffff


	//   ....[47]....
        /*01c8*/ 	.word	0xffffffff


	//   ....[48]....
        /*01cc*/ 	.word	0xffffffff


	//   ....[49]....
        /*01d0*/ 	.word	0xffffffff


	//   ....[50]....
        /*01d4*/ 	.word	0xffffffff


	//   ....[51]....
        /*01d8*/ 	.word	0xffffffff


	//   ....[52]....
        /*01dc*/ 	.word	0xffffffff


	//   ....[53]....
        /*01e0*/ 	.word	0xffffffff


	//   ....[54]....
        /*01e4*/ 	.word	0xffffffff


	//   ....[55]....
        /*01e8*/ 	.word	0xffffffff


	//   ....[56]....
        /*01ec*/ 	.word	0xffffffff


	//   ....[57]....
        /*01f0*/ 	.word	0xffffffff


	//   ....[58]....
        /*01f4*/ 	.word	0xffffffff


	//   ....[59]....
        /*01f8*/ 	.word	0xffffffff


	//   ....[60]....
        /*01fc*/ 	.word	0xffffffff


	//   ....[61]....
        /*0200*/ 	.word	0xffffffff


	//   ....[62]....
        /*0204*/ 	.word	0xffffffff


	//   ....[63]....
        /*0208*/ 	.word	0xffffffff


	//   ....[64]....
        /*020c*/ 	.word	0xffffffff


	//   ....[65]....
        /*0210*/ 	.word	0xffffffff


	//   ....[66]....
        /*0214*/ 	.word	0xffffffff


	//   ....[67]....
        /*0218*/ 	.word	0xffffffff


	//   ....[68]....
        /*021c*/ 	.word	0xffffffff


	//   ....[69]....
        /*0220*/ 	.word	0xffffffff


	//   ....[70]....
        /*0224*/ 	.word	0xffffffff


	//   ....[71]....
        /*0228*/ 	.word	0xffffffff


	//   ....[72]....
        /*022c*/ 	.word	0xffffffff


	//   ....[73]....
        /*0230*/ 	.word	0xffffffff


	//   ....[74]....
        /*0234*/ 	.word	0xffffffff


	//   ....[75]....
        /*0238*/ 	.word	0xffffffff


	//   ....[76]....
        /*023c*/ 	.word	0xffffffff


	//   ....[77]....
        /*0240*/ 	.word	0xffffffff


	//   ....[78]....
        /*0244*/ 	.word	0xffffffff


	//   ....[79]....
        /*0248*/ 	.word	0xffffffff


	//   ....[80]....
        /*024c*/ 	.word	0xffffffff


	//   ....[81]....
        /*0250*/ 	.word	0xffffffff


	//   ....[82]....
        /*0254*/ 	.word	0xffffffff


	//   ....[83]....
        /*0258*/ 	.word	0xffffffff


	//   ....[84]....
        /*025c*/ 	.word	0xffffffff


	//   ....[85]....
        /*0260*/ 	.word	0xffffffff


	//   ....[86]....
        /*0264*/ 	.word	0xffffffff


	//   ....[87]....
        /*0268*/ 	.word	0xffffffff


	//   ....[88]....
        /*026c*/ 	.word	0xffffffff


	//   ....[89]....
        /*0270*/ 	.word	0xffffffff


	//   ....[90]....
        /*0274*/ 	.word	0xffffffff


	//   ....[91]....
        /*0278*/ 	.word	0xffffffff


	//   ....[92]....
        /*027c*/ 	.word	0xffffffff


	//   ....[93]....
        /*0280*/ 	.word	0xffffffff


	//   ....[94]....
        /*0284*/ 	.word	0xffffffff


	//   ....[95]....
        /*0288*/ 	.word	0xffffffff


	//   ....[96]....
        /*028c*/ 	.word	0xffffffff


	//   ....[97]....
        /*0290*/ 	.word	0xffffffff


	//   ....[98]....
        /*0294*/ 	.word	0xffffffff


	//   ....[99]....
        /*0298*/ 	.word	0xffffffff


	//   ....[100]....
        /*029c*/ 	.word	0xffffffff


	//   ....[101]....
        /*02a0*/ 	.word	0xffffffff


	//   ....[102]....
        /*02a4*/ 	.word	0xffffffff


	//   ....[103]....
        /*02a8*/ 	.word	0xffffffff


	//   ....[104]....
        /*02ac*/ 	.word	0xffffffff


	//   ....[105]....
        /*02b0*/ 	.word	0xffffffff


	//   ....[106]....
        /*02b4*/ 	.word	0xffffffff


	//   ....[107]....
        /*02b8*/ 	.word	0xffffffff


	//   ....[108]....
        /*02bc*/ 	.word	0xffffffff


	//   ....[109]....
        /*02c0*/ 	.word	0xffffffff


	//   ....[110]....
        /*02c4*/ 	.word	0xffffffff


	//   ....[111]....
        /*02c8*/ 	.word	0xffffffff


	//   ....[112]....
        /*02cc*/ 	.word	0xffffffff


	//   ....[113]....
        /*02d0*/ 	.word	0xffffffff


	//   ....[114]....
        /*02d4*/ 	.word	0xffffffff


	//   ....[115]....
        /*02d8*/ 	.word	0xffffffff


	//   ....[116]....
        /*02dc*/ 	.word	0xffffffff


	//   ....[117]....
        /*02e0*/ 	.word	0xffffffff


	//   ....[118]....
        /*02e4*/ 	.word	0xffffffff


	//   ....[119]....
        /*02e8*/ 	.word	0xffffffff


	//   ....[120]....
        /*02ec*/ 	.word	0xffffffff


	//   ....[121]....
        /*02f0*/ 	.word	0xffffffff


	//   ....[122]....
        /*02f4*/ 	.word	0xffffffff


	//   ....[123]....
        /*02f8*/ 	.word	0xffffffff


	//   ....[124]....
        /*02fc*/ 	.word	0xffffffff


	//   ....[125]....
        /*0300*/ 	.word	0xffffffff


	//   ....[126]....
        /*0304*/ 	.word	0xffffffff


	//   ....[127]....
        /*0308*/ 	.word	0xffffffff


	//   ....[128]....
        /*030c*/ 	.word	0xffffffff


	//   ....[129]....
        /*0310*/ 	.word	0xffffffff


	//   ....[130]....
        /*0314*/ 	.word	0xffffffff


	//   ....[131]....
        /*0318*/ 	.word	0xffffffff


	//   ....[132]....
        /*031c*/ 	.word	0xffffffff


	//   ....[133]....
        /*0320*/ 	.word	0xffffffff


	//   ....[134]....
        /*0324*/ 	.word	0xffffffff


	//   ....[135]....
        /*0328*/ 	.word	0xffffffff


	//   ....[136]....
        /*032c*/ 	.word	0xffffffff


	//   ....[137]....
        /*0330*/ 	.word	0xffffffff


	//   ....[138]....
        /*0334*/ 	.word	0xffffffff


	//   ....[139]....
        /*0338*/ 	.word	0xffffffff


	//   ....[140]....
        /*033c*/ 	.word	0xffffffff


	//   ....[141]....
        /*0340*/ 	.word	0xffffffff


	//   ....[142]....
        /*0344*/ 	.word	0xffffffff


	//   ....[143]....
        /*0348*/ 	.word	0xffffffff


	//   ....[144]....
        /*034c*/ 	.word	0xffffffff


	//   ....[145]....
        /*0350*/ 	.word	0xffffffff


	//   ....[146]....
        /*0354*/ 	.word	0xffffffff


	//   ....[147]....
        /*0358*/ 	.word	0xffffffff


	//   ....[148]....
        /*035c*/ 	.word	0xffffffff


	//   ....[149]....
        /*0360*/ 	.word	0xffffffff


	//   ....[150]....
        /*0364*/ 	.word	0xffffffff


	//   ....[151]....
        /*0368*/ 	.word	0xffffffff


	//   ....[152]....
        /*036c*/ 	.word	0xffffffff


	//   ....[153]....
        /*0370*/ 	.word	0xffffffff


	//   ....[154]....
        /*0374*/ 	.word	0xffffffff


	//   ....[155]....
        /*0378*/ 	.word	0xffffffff


	//   ....[156]....
        /*037c*/ 	.word	0xffffffff


	//   ....[157]....
        /*0380*/ 	.word	0xffffffff


	//   ....[158]....
        /*0384*/ 	.word	0xffffffff


	//   ....[159]....
        /*0388*/ 	.word	0xffffffff


	//   ....[160]....
        /*038c*/ 	.word	0xffffffff


	//   ....[161]....
        /*0390*/ 	.word	0xffffffff


	//   ....[162]....
        /*0394*/ 	.word	0xffffffff


	//   ....[163]....
        /*0398*/ 	.word	0xffffffff


	//   ....[164]....
        /*039c*/ 	.word	0xffffffff


	//   ....[165]....
        /*03a0*/ 	.word	0xffffffff


	//   ....[166]....
        /*03a4*/ 	.word	0xffffffff


	//   ....[167]....
        /*03a8*/ 	.word	0xffffffff


	//   ....[168]....
        /*03ac*/ 	.word	0xffffffff


	//   ....[169]....
        /*03b0*/ 	.word	0x0500000f


	//   ....[170]....
        /*03b4*/ 	.word	0x0500000f


	//   ....[171]....
        /*03b8*/ 	.word	0x0500000f


	//   ....[172]....
        /*03bc*/ 	.word	0x0500000f


	//   ....[173]....
        /*03c0*/ 	.word	0x0500000f


	//   ....[174]....
        /*03c4*/ 	.word	0x0500000f


	//   ....[175]....
        /*03c8*/ 	.word	0x0500000f


	//   ....[176]....
        /*03cc*/ 	.word	0x0500000f


	//   ....[177]....
        /*03d0*/ 	.word	0x0500000f


	//   ....[178]....
        /*03d4*/ 	.word	0x0500000f


	//   ....[179]....
        /*03d8*/ 	.word	0x0500000f


	//   ....[180]....
        /*03dc*/ 	.word	0x0500000f


	//   ....[181]....
        /*03e0*/ 	.word	0x0500000f


	//   ....[182]....
        /*03e4*/ 	.word	0x0500000f


	//   ....[183]....
        /*03e8*/ 	.word	0x0500000f


	//   ....[184]....
        /*03ec*/ 	.word	0x0500000f


	//   ....[185]....
        /*03f0*/ 	.word	0x0500000f


	//   ....[186]....
        /*03f4*/ 	.word	0x0500000f


	//   ....[187]....
        /*03f8*/ 	.word	0x0500000f


	//   ....[188]....
        /*03fc*/ 	.word	0x0500000f


	//   ....[189]....
        /*0400*/ 	.word	0x0500000f


	//   ....[190]....
        /*0404*/ 	.word	0x0500000f


	//   ....[191]....
        /*0408*/ 	.word	0x0500000f


	//   ....[192]....
        /*040c*/ 	.word	0x0500000f


	//   ....[193]....
        /*0410*/ 	.word	0x0500000f


	//   ....[194]....
        /*0414*/ 	.word	0x0500000f


	//   ....[195]....
        /*0418*/ 	.word	0x0500000f


	//   ....[196]....
        /*041c*/ 	.word	0x0500000f


	//   ....[197]....
        /*0420*/ 	.word	0x0500000f


	//   ....[198]....
        /*0424*/ 	.word	0x0500000f


	//   ....[199]....
        /*0428*/ 	.word	0x0500000f


	//   ....[200]....
        /*042c*/ 	.word	0x0500000f


	//   ....[201]....
        /*0430*/ 	.word	0x0500000f


	//   ....[202]....
        /*0434*/ 	.word	0x0500000f


	//   ....[203]....
        /*0438*/ 	.word	0x0500000f


	//   ....[204]....
        /*043c*/ 	.word	0x0500000f


	//   ....[205]....
        /*0440*/ 	.word	0x0500000f


	//   ....[206]....
        /*0444*/ 	.word	0x0500000f


	//   ....[207]....
        /*0448*/ 	.word	0x0500000f


	//   ....[208]....
        /*044c*/ 	.word	0x0500000f


	//   ....[209]....
        /*0450*/ 	.word	0x0500000f


	//   ....[210]....
        /*0454*/ 	.word	0x0500000f


	//   ....[211]....
        /*0458*/ 	.word	0x0500000f


	//   ....[212]....
        /*045c*/ 	.word	0x0500000f


	//   ....[213]....
        /*0460*/ 	.word	0x0500000f


	//   ....[214]....
        /*0464*/ 	.word	0x0500000f


	//   ....[215]....
        /*0468*/ 	.word	0x0500000f


	//   ....[216]....
        /*046c*/ 	.word	0x0500000f


	//   ....[217]....
        /*0470*/ 	.word	0x0500000f


	//   ....[218]....
        /*0474*/ 	.word	0x0500000f


	//----- nvinfo : EIATTR_COOP_GROUP_INSTR_OFFSETS
	.align		4
.L_120:
        /*0478*/ 	.byte	0x04, 0x28
        /*047a*/ 	.short	(.L_122 - .L_121)


	//   ....[0]....
.L_121:
        /*047c*/ 	.word	0x00000080


	//   ....[1]....
        /*0480*/ 	.word	0x00000090


	//   ....[2]....
        /*0484*/ 	.word	0x000002d0


	//   ....[3]....
        /*0488*/ 	.word	0x00000430


	//   ....[4]....
        /*048c*/ 	.word	0x00000550


	//   ....[5]....
        /*0490*/ 	.word	0x000006b0


	//   ....[6]....
        /*0494*/ 	.word	0x00001470


	//   ....[7]....
        /*0498*/ 	.word	0x00003cc0


	//   ....[8]....
        /*049c*/ 	.word	0x00003d10


	//   ....[9]....
        /*04a0*/ 	.word	0x00004420


	//   ....[10]....
        /*04a4*/ 	.word	0x000044d0


	//   ....[11]....
        /*04a8*/ 	.word	0x000079b0


	//   ....[12]....
        /*04ac*/ 	.word	0x000079e0


	//   ....[13]....
        /*04b0*/ 	.word	0x00007a00


	//   ....[14]....
        /*04b4*/ 	.word	0x00007a20


	//   ....[15]....
        /*04b8*/ 	.word	0x00009710


	//   ....[16]....
        /*04bc*/ 	.word	0x00009720


	//   ....[17]....
        /*04c0*/ 	.word	0x00009780


	//   ....[18]....
        /*04c4*/ 	.word	0x00009790


	//   ....[19]....
        /*04c8*/ 	.word	0x0000ac00


	//   ....[20]....
        /*04cc*/ 	.word	0x0000ac30


	//   ....[21]....
        /*04d0*/ 	.word	0x0000ac60


	//   ....[22]....
        /*04d4*/ 	.word	0x0000ac90


	//   ....[23]....
        /*04d8*/ 	.word	0x0000acc0


	//   ....[24]....
        /*04dc*/ 	.word	0x0000acf0


	//   ....[25]....
        /*04e0*/ 	.word	0x0000ad00


	//   ....[26]....
        /*04e4*/ 	.word	0x0000ad10


	//   ....[27]....
        /*04e8*/ 	.word	0x0000ad20


	//   ....[28]....
        /*04ec*/ 	.word	0x0000ad30


	//   ....[29]....
        /*04f0*/ 	.word	0x0000ad40


	//   ....[30]....
        /*04f4*/ 	.word	0x0000ad70


	//   ....[31]....
        /*04f8*/ 	.word	0x0000adb0


	//   ....[32]....
        /*04fc*/ 	.word	0x0000adf0


	//   ....[33]....
        /*0500*/ 	.word	0x0000ae20


	//   ....[34]....
        /*0504*/ 	.word	0x0000ae30


	//   ....[35]....
        /*0508*/ 	.word	0x0000ae40


	//   ....[36]....
        /*050c*/ 	.word	0x0000ae70


	//   ....[37]....
        /*0510*/ 	.word	0x0000aea0


	//   ....[38]....
        /*0514*/ 	.word	0x0000aeb0


	//   ....[39]....
        /*0518*/ 	.word	0x0000aec0


	//   ....[40]....
        /*051c*/ 	.word	0x0000aef0


	//   ....[41]....
        /*0520*/ 	.word	0x0000af20


	//   ....[42]....
        /*0524*/ 	.word	0x0000af30


	//   ....[43]....
        /*0528*/ 	.word	0x0000af90


	//   ....[44]....
        /*052c*/ 	.word	0x0000afa0


	//   ....[45]....
        /*0530*/ 	.word	0x0000afb0


	//   ....[46]....
        /*0534*/ 	.word	0x0000afc0


	//   ....[47]....
        /*0538*/ 	.word	0x0000afe0


	//   ....[48]....
        /*053c*/ 	.word	0x0000aff0


	//   ....[49]....
        /*0540*/ 	.word	0x0000b000


	//   ....[50]....
        /*0544*/ 	.word	0x0000b010


	//   ....[51]....
        /*0548*/ 	.word	0x0000b020


	//   ....[52]....
        /*054c*/ 	.word	0x0000b030


	//   ....[53]....
        /*0550*/ 	.word	0x0000b060


	//   ....[54]....
        /*0554*/ 	.word	0x0000b070


	//   ....[55]....
        /*0558*/ 	.word	0x0000b090


	//   ....[56]....
        /*055c*/ 	.word	0x0000b0a0


	//   ....[57]....
        /*0560*/ 	.word	0x0000b0b0


	//   ....[58]....
        /*0564*/ 	.word	0x0000b0d0


	//   ....[59]....
        /*0568*/ 	.word	0x0000b0e0


	//   ....[60]....
        /*056c*/ 	.word	0x0000b0f0


	//   ....[61]....
        /*0570*/ 	.word	0x0000b100


	//   ....[62]....
        /*0574*/ 	.word	0x0000b120


	//   ....[63]....
        /*0578*/ 	.word	0x0000b130


	//   ....[64]....
        /*057c*/ 	.word	0x0000b150


	//   ....[65]....
        /*0580*/ 	.word	0x0000b160


	//   ....[66]....
        /*0584*/ 	.word	0x0000b170


	//   ....[67]....
        /*0588*/ 	.word	0x0000b870


	//   ....[68]....
        /*058c*/ 	.word	0x0000b8a0


	//   ....[69]....
        /*0590*/ 	.word	0x0000b8d0


	//   ....[70]....
        /*0594*/ 	.word	0x0000b910


	//   ....[71]....
        /*0598*/ 	.word	0x0000c020


	//   ....[72]....
        /*059c*/ 	.word	0x0000c060


	//   ....[73]....
        /*05a0*/ 	.word	0x0000c160


	//   ....[74]....
        /*05a4*/ 	.word	0x0000c180


	//   ....[75]....
        /*05a8*/ 	.word	0x0000c280


	//   ....[76]....
        /*05ac*/ 	.word	0x0000c2a0


	//   ....[77]....
        /*05b0*/ 	.word	0x0000c3b0


	//   ....[78]....
        /*05b4*/ 	.word	0x0000c3d0


	//   ....[79]....
        /*05b8*/ 	.word	0x0000cd00


	//   ....[80]....
        /*05bc*/ 	.word	0x0000cd20


	//   ....[81]....
        /*05c0*/ 	.word	0x0000ce20


	//   ....[82]....
        /*05c4*/ 	.word	0x0000ce40


	//   ....[83]....
        /*05c8*/ 	.word	0x0000cf40


	//   ....[84]....
        /*05cc*/ 	.word	0x0000cf60


	//   ....[85]....
        /*05d0*/ 	.word	0x0000d070


	//   ....[86]....
        /*05d4*/ 	.word	0x0000d090


	//   ....[87]....
        /*05d8*/ 	.word	0x0000d210


	//   ....[88]....
        /*05dc*/ 	.word	0x0000d3c0


	//   ....[89]....
        /*05e0*/ 	.word	0x0000d3f0


	//   ....[90]....
        /*05e4*/ 	.word	0x0000d420


	//   ....[91]....
        /*05e8*/ 	.word	0x0000d450


	//   ....[92]....
        /*05ec*/ 	.word	0x0000d480


	//   ....[93]....
        /*05f0*/ 	.word	0x0000d4c0


	//   ....[94]....
        /*05f4*/ 	.word	0x0000d610


	//   ....[95]....
        /*05f8*/ 	.word	0x0000d640


	//   ....[96]....
        /*05fc*/ 	.word	0x0000d670


	//   ....[97]....
        /*0600*/ 	.word	0x0000d6a0


	//   ....[98]....
        /*0604*/ 	.word	0x0000d6d0


	//   ....[99]....
        /*0608*/ 	.word	0x0000d710


	//   ....[100]....
        /*060c*/ 	.word	0x0000d790


	//   ....[101]....
        /*0610*/ 	.word	0x0000d7d0


	//   ....[102]....
        /*0614*/ 	.word	0x0000d860


	//   ....[103]....
        /*0618*/ 	.word	0x0000f310


	//   ....[104]....
        /*061c*/ 	.word	0x0000f340


	//   ....[105]....
        /*0620*/ 	.word	0x0000f370


	//   ....[106]....
        /*0624*/ 	.word	0x0000f480


	//   ....[107]....
        /*0628*/ 	.word	0x0000f490


	//   ....[108]....
        /*062c*/ 	.word	0x0000f520


	//   ....[109]....
        /*0630*/ 	.word	0x0000f530


	//   ....[110]....
        /*0634*/ 	.word	0x0000f540


	//   ....[111]....
        /*0638*/ 	.word	0x0000f5d0


	//   ....[112]....
        /*063c*/ 	.word	0x0000f670


	//   ....[113]....
        /*0640*/ 	.word	0x0000fa70


	//   ....[114]....
        /*0644*/ 	.word	0x0000fab0


	//   ....[115]....
        /*0648*/ 	.word	0x0000fae0


	//   ....[116]....
        /*064c*/ 	.word	0x0000fb00


	//   ....[117]....
        /*0650*/ 	.word	0x0000fbd0


	//   ....[118]....
        /*0654*/ 	.word	0x0000fbe0


	//   ....[119]....
        /*0658*/ 	.word	0x0000fc70


	//   ....[120]....
        /*065c*/ 	.word	0x0000fc80


	//   ....[121]....
        /*0660*/ 	.word	0x0000fc90


	//   ....[122]....
        /*0664*/ 	.word	0x0000fd60


	//   ....[123]....
        /*0668*/ 	.word	0x00010560


	//   ....[124]....
        /*066c*/ 	.word	0x00010590


	//   ....[125]....
        /*0670*/ 	.word	0x000105c0


	//   ....[126]....
        /*0674*/ 	.word	0x00010600


	//   ....[127]....
        /*0678*/ 	.word	0x00010690


	//   ....[128]....
        /*067c*/ 	.word	0x000106b0


	//   ....[129]....
        /*0680*/ 	.word	0x00010700


	//   ....[130]....
        /*0684*/ 	.word	0x00010750


	//   ....[131]....
        /*0688*/ 	.word	0x00011140


	//   ....[132]....
        /*068c*/ 	.word	0x00011150


	//   ....[133]....
        /*0690*/ 	.word	0x00011160


	//   ....[134]....
        /*0694*/ 	.word	0x000111a0


	//   ....[135]....
        /*0698*/ 	.word	0x000111e0


	//   ....[136]....
        /*069c*/ 	.word	0x000111f0


	//   ....[137]....
        /*06a0*/ 	.word	0x00011250


	//   ....[138]....
        /*06a4*/ 	.word	0x00011280


	//   ....[139]....
        /*06a8*/ 	.word	0x000112c0


	//   ....[140]....
        /*06ac*/ 	.word	0x00011320


	//   ....[141]....
        /*06b0*/ 	.word	0x00011740


	//   ....[142]....
        /*06b4*/ 	.word	0x00011750


	//   ....[143]....
        /*06b8*/ 	.word	0x00011760


	//   ....[144]....
        /*06bc*/ 	.word	0x00011770


	//   ....[145]....
        /*06c0*/ 	.word	0x00011780


	//   ....[146]....
        /*06c4*/ 	.word	0x000117e0


	//   ....[147]....
        /*06c8*/ 	.word	0x000117f0


	//   ....[148]....
        /*06cc*/ 	.word	0x00011800


	//   ....[149]....
        /*06d0*/ 	.word	0x00011860


	//   ....[150]....
        /*06d4*/ 	.word	0x00011880


	//   ....[151]....
        /*06d8*/ 	.word	0x00012e80


	//   ....[152]....
        /*06dc*/ 	.word	0x00012eb0


	//   ....[153]....
        /*06e0*/ 	.word	0x00012ee0


	//   ....[154]....
        /*06e4*/ 	.word	0x00012ef0


	//   ....[155]....
        /*06e8*/ 	.word	0x00012f20


	//   ....[156]....
        /*06ec*/ 	.word	0x00012f30


	//   ....[157]....
        /*06f0*/ 	.word	0x00012f60


	//   ....[158]....
        /*06f4*/ 	.word	0x00012fa0


	//   ....[159]....
        /*06f8*/ 	.word	0x000130e0


	//   ....[160]....
        /*06fc*/ 	.word	0x00013110


	//   ....[161]....
        /*0700*/ 	.word	0x00013140


	//   ....[162]....
        /*0704*/ 	.word	0x00013170


	//   ....[163]....
        /*0708*/ 	.word	0x000131a0


	//   ....[164]....
        /*070c*/ 	.word	0x000131e0


	//   ....[165]....
        /*0710*/ 	.word	0x00013270


	//   ....[166]....
        /*0714*/ 	.word	0x000132b0


	//   ....[167]....
        /*0718*/ 	.word	0x00013340


	//   ....[168]....
        /*071c*/ 	.word	0x00013740


	//   ....[169]....
        /*0720*/ 	.word	0x00013c90


	//   ....[170]....
        /*0724*/ 	.word	0x00013d80


	//   ....[171]....
        /*0728*/ 	.word	0x00013e40


	//   ....[172]....
        /*072c*/ 	.word	0x00013fd0


	//   ....[173]....
        /*0730*/ 	.word	0x00014060


	//   ....[174]....
        /*0734*/ 	.word	0x000140c0


	//   ....[175]....
        /*0738*/ 	.word	0x000141c0


	//   ....[176]....
        /*073c*/ 	.word	0x00014220


	//   ....[177]....
        /*0740*/ 	.word	0x000142f0


	//   ....[178]....
        /*0744*/ 	.word	0x000143b0


	//   ....[179]....
        /*0748*/ 	.word	0x00014480


	//   ....[180]....
        /*074c*/ 	.word	0x00014610


	//   ....[181]....
        /*0750*/ 	.word	0x000146d0


	//   ....[182]....
        /*0754*/ 	.word	0x00014820


	//   ....[183]....
        /*0758*/ 	.word	0x00014870


	//   ....[184]....
        /*075c*/ 	.word	0x00014970


	//   ....[185]....
        /*0760*/ 	.word	0x00014a20


	//   ....[186]....
        /*0764*/ 	.word	0x00014a80


	//   ....[187]....
        /*0768*/ 	.word	0x00014b20


	//   ....[188]....
        /*076c*/ 	.word	0x00014bf0


	//   ....[189]....
        /*0770*/ 	.word	0x00014cc0


	//   ....[190]....
        /*0774*/ 	.word	0x00014d60


	//   ....[191]....
        /*0778*/ 	.word	0x00014dd0


	//   ....[192]....
        /*077c*/ 	.word	0x00014e50


	//   ....[193]....
        /*0780*/ 	.word	0x00014f20


	//   ....[194]....
        /*0784*/ 	.word	0x00014f90


	//   ....[195]....
        /*0788*/ 	.word	0x00015070


	//   ....[196]....
        /*078c*/ 	.word	0x000150e0


	//   ....[197]....
        /*0790*/ 	.word	0x000151b0


	//   ....[198]....
        /*0794*/ 	.word	0x000152e0


	//   ....[199]....
        /*0798*/ 	.word	0x00015370


	//   ....[200]....
        /*079c*/ 	.word	0x000153d0


	//   ....[201]....
        /*07a0*/ 	.word	0x000154b0


	//   ....[202]....
        /*07a4*/ 	.word	0x00015510


	//   ....[203]....
        /*07a8*/ 	.word	0x000155e0


	//   ....[204]....
        /*07ac*/ 	.word	0x00015640


	//   ....[205]....
        /*07b0*/ 	.word	0x00015710


	//   ....[206]....
        /*07b4*/ 	.word	0x00015770


	//   ....[207]....
        /*07b8*/ 	.word	0x00015840


	//   ....[208]....
        /*07bc*/ 	.word	0x00015930


	//   ....[209]....
        /*07c0*/ 	.word	0x000159c0


	//   ....[210]....
        /*07c4*/ 	.word	0x00015a20


	//   ....[211]....
        /*07c8*/ 	.word	0x00015af0


	//   ....[212]....
        /*07cc*/ 	.word	0x00015b50


	//   ....[213]....
        /*07d0*/ 	.word	0x00015c20


	//   ....[214]....
        /*07d4*/ 	.word	0x00015c80


	//   ....[215]....
        /*07d8*/ 	.word	0x00015d50


	//   ....[216]....
        /*07dc*/ 	.word	0x00015db0


	//   ....[217]....
        /*07e0*/ 	.word	0x00015e80


	//   ....[218]....
        /*07e4*/ 	.word	0x000160d0


	//----- nvinfo : EIATTR_REG_RECONFIG
	.align		4
.L_122:
        /*07e8*/ 	.byte	0x01, 0x54
	.zero		2


	//----- nvinfo : EIATTR_SYSCALL_OFFSETS
	.align		4
        /*07ec*/ 	.byte	0x04, 0x46
        /*07ee*/ 	.short	(.L_124 - .L_123)


	//   ....[0]....
.L_123:
        /*07f0*/ 	.word	0x00001650


	//   ....[1]....
        /*07f4*/ 	.word	0x0000e5b0


	//   ....[2]....
        /*07f8*/ 	.word	0x0000e720


	//   ....[3]....
        /*07fc*/ 	.word	0x0000e870


	//   ....[4]....
        /*0800*/ 	.word	0x0000e9b0


	//   ....[5]....
        /*0804*/ 	.word	0x000101a0


	//----- nvinfo : EIATTR_MBARRIER_INSTR_OFFSETS
	.align		4
.L_124:
        /*0808*/ 	.byte	0x04, 0x39
        /*080a*/ 	.short	(.L_126 - .L_125)


	//   ....[0]....
.L_125:
        /*080c*/ 	.word	0x00000180
        /*0810*/ 	.word	0x000000ff
        /*0814*/ 	.word	0x00033400
        /*0818*/ 	.short	0x0100
        /*081a*/ 	.byte	0x08
	.zero		1


	//   ....[1]....
        /*081c*/ 	.word	0x00000190
        /*0820*/ 	.word	0x000000ff
        /*0824*/ 	.word	0x00033420
        /*0828*/ 	.short	0x0100
        /*082a*/ 	.byte	0x08
	.zero		1


	//   ....[2]....
        /*082c*/ 	.word	0x00000280
        /*0830*/ 	.word	0x000000ff
        /*0834*/ 	.word	0x00033430
        /*0838*/ 	.short	0x0100
        /*083a*/ 	.byte	0x08
	.zero		1


	//   ....[3]....
        /*083c*/ 	.word	0x00000290
        /*0840*/ 	.word	0x000000ff
        /*0844*/ 	.word	0x00033440
        /*0848*/ 	.short	0x0100
        /*084a*/ 	.byte	0x08
	.zero		1


	//   ....[4]....
        /*084c*/ 	.word	0x000002a0
        /*0850*/ 	.word	0x000000ff
        /*0854*/ 	.word	0x00033438
        /*0858*/ 	.short	0x0100
        /*085a*/ 	.byte	0x08
	.zero		1


	//   ....[5]....
        /*085c*/ 	.word	0x000002b0
        /*0860*/ 	.word	0x000000ff
        /*0864*/ 	.word	0x00033448
        /*0868*/ 	.short	0x0100
        /*086a*/ 	.byte	0x08
	.zero		1


	//   ....[6]....
        /*086c*/ 	.word	0x000003e0
        /*0870*/ 	.word	0x000000ff
        /*0874*/ 	.word	0x00033450
        /*0878*/ 	.short	0x0100
        /*087a*/ 	.byte	0x08
	.zero		1


	//   ....[7]....
        /*087c*/ 	.word	0x000003f0
        /*0880*/ 	.word	0x000000ff
        /*0884*/ 	.word	0x00033460
        /*0888*/ 	.short	0x0100
        /*088a*/ 	.byte	0x08
	.zero		1


	//   ....[8]....
        /*088c*/ 	.word	0x00000400
        /*0890*/ 	.word	0x000000ff
        /*0894*/ 	.word	0x00033458
        /*0898*/ 	.short	0x0100
        /*089a*/ 	.byte	0x08
	.zero		1


	//   ....[9]....
        /*089c*/ 	.word	0x00000410
        /*08a0*/ 	.word	0x000000ff
        /*08a4*/ 	.word	0x00033468
        /*08a8*/ 	.short	0x0100
        /*08aa*/ 	.byte	0x08
	.zero		1


	//   ....[10]....
        /*08ac*/ 	.word	0x00000500
        /*08b0*/ 	.word	0x000000ff
        /*08b4*/ 	.word	0x00033470
        /*08b8*/ 	.short	0x0100
        /*08ba*/ 	.byte	0x06
	.zero		1


	//   ....[11]....
        /*08bc*/ 	.word	0x00000510
        /*08c0*/ 	.word	0x000000ff
        /*08c4*/ 	.word	0x00033480
        /*08c8*/ 	.short	0x0100
        /*08ca*/ 	.byte	0x06
	.zero		1


	//   ....[12]....
        /*08cc*/ 	.word	0x00000520
        /*08d0*/ 	.word	0x000000ff
        /*08d4*/ 	.word	0x00033478
        /*08d8*/ 	.short	0x0100
        /*08da*/ 	.byte	0x06
	.zero		1


	//   ....[13]....
        /*08dc*/ 	.word	0x00000530
        /*08e0*/ 	.word	0x000000ff
        /*08e4*/ 	.word	0x00033488
        /*08e8*/ 	.short	0x0100
        /*08ea*/ 	.byte	0x06
	.zero		1


	//   ....[14]....
        /*08ec*/ 	.word	0x00000660
        /*08f0*/ 	.word	0x000000ff
        /*08f4*/ 	.word	0x00033490
        /*08f8*/ 	.short	0x0100
        /*08fa*/ 	.byte	0x08
	.zero		1


	//   ....[15]....
        /*08fc*/ 	.word	0x00000670
        /*0900*/ 	.word	0x000000ff
        /*0904*/ 	.word	0x000334a0
        /*0908*/ 	.short	0x0100
        /*090a*/ 	.byte	0x08
	.zero		1


	//   ....[16]....
        /*090c*/ 	.word	0x00000680
        /*0910*/ 	.word	0x000000ff
        /*0914*/ 	.word	0x00033498
        /*0918*/ 	.short	0x0100
        /*091a*/ 	.byte	0x08
	.zero		1


	//   ....[17]....
        /*091c*/ 	.word	0x00000690
        /*0920*/ 	.word	0x000000ff
        /*0924*/ 	.word	0x000334a8
        /*0928*/ 	.short	0x0100
        /*092a*/ 	.byte	0x08
	.zero		1


	//   ....[18]....
        /*092c*/ 	.word	0x000007e0
        /*0930*/ 	.word	0x000000ff
        /*0934*/ 	.word	0x000334b0
        /*0938*/ 	.short	0x0100
        /*093a*/ 	.byte	0x08
	.zero		1


	//   ....[19]....
        /*093c*/ 	.word	0x000007f0
        /*0940*/ 	.word	0x000000ff
        /*0944*/ 	.word	0x000334c0
        /*0948*/ 	.short	0x0100
        /*094a*/ 	.byte	0x08
	.zero		1


	//   ....[20]....
        /*094c*/ 	.word	0x00000800
        /*0950*/ 	.word	0x000000ff
        /*0954*/ 	.word	0x000334b8
        /*0958*/ 	.short	0x0100
        /*095a*/ 	.byte	0x08
	.zero		1


	//   ....[21]....
        /*095c*/ 	.word	0x00000810
        /*0960*/ 	.word	0x000000ff
        /*0964*/ 	.word	0x000334c8
        /*0968*/ 	.short	0x0100
        /*096a*/ 	.byte	0x08
	.zero		1


	//   ....[22]....
        /*096c*/ 	.word	0x00001980
        /*0970*/ 	.word	0x000000ff
        /*0974*/ 	.word	0x00033400
        /*0978*/ 	.short	0x010a
        /*097a*/ 	.byte	0x2f
	.zero		1


	//   ....[23]....
        /*097c*/ 	.word	0x00001a20
        /*0980*/ 	.word	0x00000003
        /*0984*/ 	.word	0x00033430
        /*0988*/ 	.short	0x010a
        /*098a*/ 	.byte	0x3f
	.zero		1


	//   ....[24]....
        /*098c*/ 	.word	0x00001a70
        /*0990*/ 	.word	0x00000003
        /*0994*/ 	.word	0x00033430
        /*0998*/ 	.short	0x010a
        /*099a*/ 	.byte	0x3f
	.zero		1


	//   ....[25]....
        /*099c*/ 	.word	0x00002f30
        /*09a0*/ 	.word	0x000000ff
        /*09a4*/ 	.word	0x00000000
        /*09a8*/ 	.short	0x0101
        /*09aa*/ 	.byte	0x07
	.zero		1


	//   ....[26]....
        /*09ac*/ 	.word	0x00005b30
        /*09b0*/ 	.word	0x000000ff
        /*09b4*/ 	.word	0x00033430
        /*09b8*/ 	.short	0x010a
        /*09ba*/ 	.byte	0x06
	.zero		1


	//   ....[27]....
        /*09bc*/ 	.word	0x00005b70
        /*09c0*/ 	.word	0x000000ff
        /*09c4*/ 	.word	0x00033430
        /*09c8*/ 	.short	0x010a
        /*09ca*/ 	.byte	0x06
	.zero		1


	//   ....[28]....
        /*09cc*/ 	.word	0x000067c0
        /*09d0*/ 	.word	0x000000ff
        /*09d4*/ 	.word	0x00033450
        /*09d8*/ 	.short	0x010a
        /*09da*/ 	.byte	0x06
	.zero		1


	//   ....[29]....
        /*09dc*/ 	.word	0x00006800
        /*09e0*/ 	.word	0x000000ff
        /*09e4*/ 	.word	0x00033450
        /*09e8*/ 	.short	0x010a
        /*09ea*/ 	.byte	0x06
	.zero		1


	//   ....[30]....
        /*09ec*/ 	.word	0x00007170
        /*09f0*/ 	.word	0x000000ff
        /*09f4*/ 	.word	0x00000000
        /*09f8*/ 	.short	0x0101
        /*09fa*/ 	.byte	0x07
	.zero		1


	//   ....[31]....
        /*09fc*/ 	.word	0x00008b20
        /*0a00*/ 	.word	0x000000ff
        /*0a04*/ 	.word	0x00000000
        /*0a08*/ 	.short	0x0101
        /*0a0a*/ 	.byte	0x07
	.zero		1


	//   ....[32]....
        /*0a0c*/ 	.word	0x000093d0
        /*0a10*/ 	.word	0x000000ff
        /*0a14*/ 	.word	0x00033450
        /*0a18*/ 	.short	0x010a
        /*0a1a*/ 	.byte	0x10
	.zero		1


	//   ....[33]....
        /*0a1c*/ 	.word	0x00009410
        /*0a20*/ 	.word	0x000000ff
        /*0a24*/ 	.word	0x00033450
        /*0a28*/ 	.short	0x010a
        /*0a2a*/ 	.byte	0x10
	.zero		1


	//   ....[34]....
        /*0a2c*/ 	.word	0x00009c50
        /*0a30*/ 	.word	0x000000ff
        /*0a34*/ 	.word	0x00000000
        /*0a38*/ 	.short	0x0101
        /*0a3a*/ 	.byte	0x04
	.zero		1


	//   ....[35]....
        /*0a3c*/ 	.word	0x0000c050
        /*0a40*/ 	.word	0x00000004
        /*0a44*/ 	.word	0x00000000
        /*0a48*/ 	.short	0x0101
        /*0a4a*/ 	.byte	0x3f
	.zero		1


	//   ....[36]....
        /*0a4c*/ 	.word	0x0000f010
        /*0a50*/ 	.word	0x00000004
        /*0a54*/ 	.word	0x00033480
        /*0a58*/ 	.short	0x010a
        /*0a5a*/ 	.byte	0x3f
	.zero		1


	//   ....[37]....
        /*0a5c*/ 	.word	0x0000f740
        /*0a60*/ 	.word	0x00000004
        /*0a64*/ 	.word	0x00033470
        /*0a68*/ 	.short	0x0107
        /*0a6a*/ 	.byte	0x3f
	.zero		1


	//   ....[38]....
        /*0a6c*/ 	.word	0x0000f800
        /*0a70*/ 	.word	0x00000004
        /*0a74*/ 	.word	0x00033470
        /*0a78*/ 	.short	0x0101
        /*0a7a*/ 	.byte	0x3f
	.zero		1


	//   ....[39]....
        /*0a7c*/ 	.word	0x0000f850
        /*0a80*/ 	.word	0x00000004
        /*0a84*/ 	.word	0x00033440
        /*0a88*/ 	.short	0x010a
        /*0a8a*/ 	.byte	0x3f
	.zero		1


	//   ....[40]....
        /*0a8c*/ 	.word	0x0000fec0
        /*0a90*/ 	.word	0x00000004
        /*0a94*/ 	.word	0x00033430
        /*0a98*/ 	.short	0x0107
        /*0a9a*/ 	.byte	0x3f
	.zero		1


	//   ....[41]....
        /*0a9c*/ 	.word	0x0000ff90
        /*0aa0*/ 	.word	0x00000004
        /*0aa4*/ 	.word	0x00033430
        /*0aa8*/ 	.short	0x0101
        /*0aaa*/ 	.byte	0x3f
	.zero		1


	//   ....[42]....
        /*0aac*/ 	.word	0x00010860
        /*0ab0*/ 	.word	0x00000016
        /*0ab4*/ 	.word	0x00033400
        /*0ab8*/ 	.short	0x0107
        /*0aba*/ 	.byte	0x3f
	.zero		1


	//   ....[43]....
        /*0abc*/ 	.word	0x00010960
        /*0ac0*/ 	.word	0x00000016
        /*0ac4*/ 	.word	0x00033400
        /*0ac8*/ 	.short	0x0101
        /*0aca*/ 	.byte	0x3f
	.zero		1


	//   ....[44]....
        /*0acc*/ 	.word	0x00010980
        /*0ad0*/ 	.word	0x00000016
        /*0ad4*/ 	.word	0x00033420
        /*0ad8*/ 	.short	0x010a
        /*0ada*/ 	.byte	0x3f
	.zero		1


	//   ....[45]....
        /*0adc*/ 	.word	0x00010e90
        /*0ae0*/ 	.word	0x00000004
        /*0ae4*/ 	.word	0x00033480
        /*0ae8*/ 	.short	0x010a
        /*0aea*/ 	.byte	0x3f
	.zero		1


	//   ....[46]....
        /*0aec*/ 	.word	0x000113c0
        /*0af0*/ 	.word	0x00000004
        /*0af4*/ 	.word	0x00033470
        /*0af8*/ 	.short	0x0107
        /*0afa*/ 	.byte	0x3f
	.zero		1


	//   ....[47]....
        /*0afc*/ 	.word	0x00011480
        /*0b00*/ 	.word	0x00000004
        /*0b04*/ 	.word	0x00033470
        /*0b08*/ 	.short	0x0101
        /*0b0a*/ 	.byte	0x3f
	.zero		1


	//   ....[48]....
        /*0b0c*/ 	.word	0x000114b0
        /*0b10*/ 	.word	0x00000004
        /*0b14*/ 	.word	0x00033440
        /*0b18*/ 	.short	0x010a
        /*0b1a*/ 	.byte	0x3f
	.zero		1


	//   ....[49]....
        /*0b1c*/ 	.word	0x000119b0
        /*0b20*/ 	.word	0x00000004
        /*0b24*/ 	.word	0x00033430
        /*0b28*/ 	.short	0x0107
        /*0b2a*/ 	.byte	0x3f
	.zero		1


	//   ....[50]....
        /*0b2c*/ 	.word	0x00011a80
        /*0b30*/ 	.word	0x00000004
        /*0b34*/ 	.word	0x00033430
        /*0b38*/ 	.short	0x0101
        /*0b3a*/ 	.byte	0x3f
	.zero		1


	//   ....[51]....
        /*0b3c*/ 	.word	0x00011b00
        /*0b40*/ 	.word	0x00000000
        /*0b44*/ 	.word	0x00033470
        /*0b48*/ 	.short	0x010a
        /*0b4a*/ 	.byte	0x3f
	.zero		1


	//   ....[52]....
        /*0b4c*/ 	.word	0x00011b90
        /*0b50*/ 	.word	0x00000000
        /*0b54*/ 	.word	0x00033460
        /*0b58*/ 	.short	0x010a
        /*0b5a*/ 	.byte	0x3f
	.zero		1


	//   ....[53]....
        /*0b5c*/ 	.word	0x00012260
        /*0b60*/ 	.word	0x00000000
        /*0b64*/ 	.word	0x00033450
        /*0b68*/ 	.short	0x0101
        /*0b6a*/ 	.byte	0x3f
	.zero		1


	//   ....[54]....
        /*0b6c*/ 	.word	0x000122e0
        /*0b70*/ 	.word	0x00000000
        /*0b74*/ 	.word	0x00000000
        /*0b78*/ 	.short	0x0101
        /*0b7a*/ 	.byte	0x3f
	.zero		1


	//   ....[55]....
        /*0b7c*/ 	.word	0x000124a0
        /*0b80*/ 	.word	0x00000003
        /*0b84*/ 	.word	0x00033470
        /*0b88*/ 	.short	0x010a
        /*0b8a*/ 	.byte	0x3f
	.zero		1


	//   ....[56]....
        /*0b8c*/ 	.word	0x00012520
        /*0b90*/ 	.word	0x00000003
        /*0b94*/ 	.word	0x00033460
        /*0b98*/ 	.short	0x010a
        /*0b9a*/ 	.byte	0x3f
	.zero		1


	//   ....[57]....
        /*0b9c*/ 	.word	0x00012c00
        /*0ba0*/ 	.word	0x00000003
        /*0ba4*/ 	.word	0x00033450
        /*0ba8*/ 	.short	0x0101
        /*0baa*/ 	.byte	0x3f
	.zero		1


	//   ....[58]....
        /*0bac*/ 	.word	0x00012c80
        /*0bb0*/ 	.word	0x00000000
        /*0bb4*/ 	.word	0x00000000
        /*0bb8*/ 	.short	0x0101
        /*0bba*/ 	.byte	0x3f
	.zero		1


	//   ....[59]....
        /*0bbc*/ 	.word	0x000136c0
        /*0bc0*/ 	.word	0x00000005
        /*0bc4*/ 	.word	0x00033420
        /*0bc8*/ 	.short	0x010a
        /*0bca*/ 	.byte	0x3f
	.zero		1


	//   ....[60]....
        /*0bcc*/ 	.word	0x00013840
        /*0bd0*/ 	.word	0x00000003
        /*0bd4*/ 	.word	0x00033440
        /*0bd8*/ 	.short	0x010a
        /*0bda*/ 	.byte	0x3f
	.zero		1


	//   ....[61]....
        /*0bdc*/ 	.word	0x000138e0
        /*0be0*/ 	.word	0x00000005
        /*0be4*/ 	.word	0x00033440
        /*0be8*/ 	.short	0x010a
        /*0bea*/ 	.byte	0x3f
	.zero		1


	//   ....[62]....
        /*0bec*/ 	.word	0x00013920
        /*0bf0*/ 	.word	0x00000003
        /*0bf4*/ 	.word	0x00033460
        /*0bf8*/ 	.short	0x010a
        /*0bfa*/ 	.byte	0x3f
	.zero		1


	//   ....[63]....
        /*0bfc*/ 	.word	0x00013960
        /*0c00*/ 	.word	0x00000005
        /*0c04*/ 	.word	0x00033460
        /*0c08*/ 	.short	0x010a
        /*0c0a*/ 	.byte	0x3f
	.zero		1


	//   ....[64]....
        /*0c0c*/ 	.word	0x000139a0
        /*0c10*/ 	.word	0x00000003
        /*0c14*/ 	.word	0x00033480
        /*0c18*/ 	.short	0x010a
        /*0c1a*/ 	.byte	0x3f
	.zero		1


	//   ....[65]....
        /*0c1c*/ 	.word	0x000139e0
        /*0c20*/ 	.word	0x00000005
        /*0c24*/ 	.word	0x00033480
        /*0c28*/ 	.short	0x010a
        /*0c2a*/ 	.byte	0x3f
	.zero		1


	//   ....[66]....
        /*0c2c*/ 	.word	0x00013a50
        /*0c30*/ 	.word	0x00000003
        /*0c34*/ 	.word	0x00033400
        /*0c38*/ 	.short	0x010a
        /*0c3a*/ 	.byte	0x3f
	.zero		1


	//   ....[67]....
        /*0c3c*/ 	.word	0x00013aa0
        /*0c40*/ 	.word	0x00000003
        /*0c44*/ 	.word	0x00033430
        /*0c48*/ 	.short	0x010a
        /*0c4a*/ 	.byte	0x3f
	.zero		1


	//   ....[68]....
        /*0c4c*/ 	.word	0x00013b00
        /*0c50*/ 	.word	0x00000008
        /*0c54*/ 	.word	0x00033430
        /*0c58*/ 	.short	0x010a
        /*0c5a*/ 	.byte	0x3f
	.zero		1


	//   ....[69]....
        /*0c5c*/ 	.word	0x00013b60
        /*0c60*/ 	.word	0x00000008
        /*0c64*/ 	.word	0x00033450
        /*0c68*/ 	.short	0x010a
        /*0c6a*/ 	.byte	0x3f
	.zero		1


	//   ....[70]....
        /*0c6c*/ 	.word	0x00013bc0
        /*0c70*/ 	.word	0x00000003
        /*0c74*/ 	.word	0x00033450
        /*0c78*/ 	.short	0x010a
        /*0c7a*/ 	.byte	0x3f
	.zero		1


	//   ....[71]....
        /*0c7c*/ 	.word	0x00013cd0
        /*0c80*/ 	.word	0x00000004
        /*0c84*/ 	.word	0x00033480
        /*0c88*/ 	.short	0x010a
        /*0c8a*/ 	.byte	0x3f
	.zero		1


	//   ....[72]....
        /*0c8c*/ 	.word	0x00014560
        /*0c90*/ 	.word	0x00000004
        /*0c94*/ 	.word	0x00033440
        /*0c98*/ 	.short	0x010a
        /*0c9a*/ 	.byte	0x3f
	.zero		1


	//   ....[73]....
        /*0c9c*/ 	.word	0x000151e0
        /*0ca0*/ 	.word	0x00000016
        /*0ca4*/ 	.word	0x00033420
        /*0ca8*/ 	.short	0x010a
        /*0caa*/ 	.byte	0x3f
	.zero		1


	//   ....[74]....
        /*0cac*/ 	.word	0x00015230
        /*0cb0*/ 	.word	0x00000004
        /*0cb4*/ 	.word	0x00033480
        /*0cb8*/ 	.short	0x010a
        /*0cba*/ 	.byte	0x3f
	.zero		1


	//   ....[75]....
        /*0cbc*/ 	.word	0x00015880
        /*0cc0*/ 	.word	0x00000004
        /*0cc4*/ 	.word	0x00033440
        /*0cc8*/ 	.short	0x010a
        /*0cca*/ 	.byte	0x3f
	.zero		1


	//   ....[76]....
        /*0ccc*/ 	.word	0x00015eb0
        /*0cd0*/ 	.word	0x00000000
        /*0cd4*/ 	.word	0x00033470
        /*0cd8*/ 	.short	0x010a
        /*0cda*/ 	.byte	0x3f
	.zero		1


	//   ....[77]....
        /*0cdc*/ 	.word	0x00015f00
        /*0ce0*/ 	.word	0x00000000
        /*0ce4*/ 	.word	0x00033460
        /*0ce8*/ 	.short	0x010a
        /*0cea*/ 	.byte	0x3f
	.zero		1


	//   ....[78]....
        /*0cec*/ 	.word	0x00015f50
        /*0cf0*/ 	.word	0x00000003
        /*0cf4*/ 	.word	0x00033470
        /*0cf8*/ 	.short	0x010a
        /*0cfa*/ 	.byte	0x3f
	.zero		1


	//   ....[79]....
        /*0cfc*/ 	.word	0x00015fa0
        /*0d00*/ 	.word	0x00000003
        /*0d04*/ 	.word	0x00033460
        /*0d08*/ 	.short	0x010a
        /*0d0a*/ 	.byte	0x3f
	.zero		1


	//   ....[80]....
        /*0d0c*/ 	.word	0x00015ff0
        /*0d10*/ 	.word	0x00000005
        /*0d14*/ 	.word	0x00033420
        /*0d18*/ 	.short	0x010a
        /*0d1a*/ 	.byte	0x3f
	.zero		1


	//   ....[81]....
        /*0d1c*/ 	.word	0x00016190
        /*0d20*/ 	.word	0x00000003
        /*0d24*/ 	.word	0x00033440
        /*0d28*/ 	.short	0x010a
        /*0d2a*/ 	.byte	0x3f
	.zero		1


	//   ....[82]....
        /*0d2c*/ 	.word	0x000161e0
        /*0d30*/ 	.word	0x00000005
        /*0d34*/ 	.word	0x00033440
        /*0d38*/ 	.short	0x010a
        /*0d3a*/ 	.byte	0x3f
	.zero		1


	//   ....[83]....
        /*0d3c*/ 	.word	0x00016230
        /*0d40*/ 	.word	0x00000003
        /*0d44*/ 	.word	0x00033460
        /*0d48*/ 	.short	0x010a
        /*0d4a*/ 	.byte	0x3f
	.zero		1


	//   ....[84]....
        /*0d4c*/ 	.word	0x00016280
        /*0d50*/ 	.word	0x00000005
        /*0d54*/ 	.word	0x00033460
        /*0d58*/ 	.short	0x010a
        /*0d5a*/ 	.byte	0x3f
	.zero		1


	//   ....[85]....
        /*0d5c*/ 	.word	0x000162d0
        /*0d60*/ 	.word	0x00000003
        /*0d64*/ 	.word	0x00033480
        /*0d68*/ 	.short	0x010a
        /*0d6a*/ 	.byte	0x3f
	.zero		1


	//----- nvinfo : EIATTR_NUM_MBARRIERS
	.align		4
.L_126:
        /*0d6c*/ 	.byte	0x03, 0x38
        /*0d6e*/ 	.short	0x0016


	//----- nvinfo : EIATTR_EXIT_INSTR_OFFSETS
	.align		4
        /*0d70*/ 	.byte	0x04, 0x1c
        /*0d72*/ 	.short	(.L_128 - .L_127)


	//   ....[0]....
.L_127:
        /*0d74*/ 	.word	0x000009c0


	//   ....[1]....
        /*0d78*/ 	.word	0x0000d1c0


	//   ....[2]....
        /*0d7c*/ 	.word	0x00013a30


	//----- nvinfo : EIATTR_MAX_THREADS
	.align		4
.L_128:
        /*0d80*/ 	.byte	0x04, 0x05
        /*0d82*/ 	.short	(.L_130 - .L_129)
.L_129:
        /*0d84*/ 	.word	0x00000180
        /*0d88*/ 	.word	0x00000001
        /*0d8c*/ 	.word	0x00000001


	//----- nvinfo : EIATTR_CRS_STACK_SIZE
	.align		4
.L_130:
        /*0d90*/ 	.byte	0x04, 0x1e
        /*0d92*/ 	.short	(.L_132 - .L_131)
.L_131:
        /*0d94*/ 	.word	0x00000000


	//----- nvinfo : EIATTR_CBANK_PARAM_SIZE
	.align		4
.L_132:
        /*0d98*/ 	.byte	0x03, 0x19
        /*0d9a*/ 	.short	0x0af0


	//----- nvinfo : EIATTR_PARAM_CBANK
	.align		4
        /*0d9c*/ 	.byte	0x04, 0x0a
        /*0d9e*/ 	.short	(.L_134 - .L_133)
	.align		4
.L_133:
        /*0da0*/ 	.word	index@(.nv.constant0._ZN7cutlass13device_kernelIN5flash11enable_sm90INS1_16FlashAttnFwdSm90INS1_25CollectiveMainloopFwdSm90ILi2EN4cute5tupleIJNS5_1CILi1EEES8_S8_EEENS6_IJNS7_ILi128EEENS7_ILi160EEENS7_ILi192EEEEEELi192ENS_12float_e4m3_tEfNS_4arch4Sm90ELb0ELb0ELb1ELb1ELb1ELb0ELb0ELb1ELb1ELb1ELb0ELb0EEENS1_21CollectiveEpilogueFwdINS6_IJSA_SC_SB_EEES9_NS_10bfloat16_tESG_Li256ELb1ELb1ELb0ELb1EEENS1_36VarlenDynamicPersistentTileSchedulerILi128ELi160ELi256ELi128ELb0ELb1ELb1ELb0ELb1ELb1EEEEEEEEEvNT_6ParamsE)
        /*0da4*/ 	.short	0x0210
        /*0da6*/ 	.short	0x0af0


	//----- nvinfo : EIATTR_SW_WAR
	.align		4
.L_134:
        /*0da8*/ 	.byte	0x04, 0x36
        /*0daa*/ 	.short	(.L_136 - .L_135)
.L_135:
        /*0dac*/ 	.word	0x00000008
.L_136:


//--------------------- .nv.info._ZN7cutlass13device_kernelIN5flash11enable_sm90INS1_16FlashAttnFwdSm90INS1_25CollectiveMainloopFwdSm90ILi2EN4cute5tupleIJNS5_1CILi1EEES8_S8_EEENS6_IJNS7_ILi128EEENS7_ILi160EEENS7_ILi192EEEEEELi192ENS_12float_e4m3_tEfNS_4arch4Sm90ELb0ELb0ELb1ELb1ELb1ELb1ELb0ELb1ELb1ELb1ELb0ELb0EEENS1_21CollectiveEpilogueFwdINS6_IJSA_SC_SB_EEES9_NS_10bfloat16_tESG_Li256ELb1ELb1ELb0ELb1EEENS1_36VarlenDynamicPersistentTileSchedulerILi128ELi160ELi256ELi128ELb0ELb1ELb1ELb0ELb1ELb1EEEEEEEEEvNT_6ParamsE --------------------------
	.section	.nv.info._ZN7cutlass13device_kernelIN5flash11enable_sm90INS1_16FlashAttnFwdSm90INS1_25CollectiveMainloopFwdSm90ILi2EN4cute5tupleIJNS5_1CILi1EEES8_S8_EEENS6_IJNS7_ILi128EEENS7_ILi160EEENS7_ILi192EEEEEELi192ENS_12float_e4m3_tEfNS_4arch4Sm90ELb0ELb0ELb1ELb1ELb1ELb1ELb0ELb1ELb1ELb1ELb0ELb0EEENS1_21CollectiveEpilogueFwdINS6_IJSA_SC_SB_EEES9_NS_10bfloat16_tESG_Li256ELb1ELb1ELb0ELb1EEENS1_36VarlenDynamicPersistentTileSchedulerILi128ELi160ELi256ELi128ELb0ELb1ELb1ELb0ELb1ELb1EEEEEEEEEvNT_6ParamsE,"",@"SHT_CUDA_INFO"
	.sectionflags	@""
	.align	4


	//----- nvinfo : EIATTR_CUDA_API_VERSION
	.align		4
        /*0000*/ 	.byte	0x04, 0x37
        /*0002*/ 	.short	(.L_138 - .L_137)
.L_137:
        /*0004*/ 	.word	0x00000082


	//----- nvinfo : EIATTR_KPARAM_INFO
	.align		4
.L_138:
        /*0008*/ 	.byte	0x04, 0x17
        /*000a*/ 	.short	(.L_140 - .L_139)
.L_139:
        /*000c*/ 	.word	0x00000000
        /*0010*/ 	.short	0x0000
        /*0012*/ 	.short	0x0070
        /*0014*/ 	.byte	0x00, 0xf0, 0x01, 0x2a


	//----- nvinfo : EIATTR_SPARSE_MMA_MASK
	.align		4
.L_140:
        /*0018*/ 	.byte	0x03, 0x50
        /*001a*/ 	.short	0x0000


	//----- nvinfo : EIATTR_MAXREG_COUNT
	.align		4
        /*001c*/ 	.byte	0x03, 0x1b
        /*001e*/ 	.short	0x00a8


	//----- nvinfo : EIATTR_NUM_BARRIERS
	.align		4
        /*0020*/ 	.byte	0x02, 0x4c
        /*0022*/ 	.byte	0x10
	.zero		1


	//----- nvinfo : EIATTR_EXTERNS
	.align		4
        /*0024*/ 	.byte	0x04, 0x0f
        /*0026*/ 	.short	(.L_142 - .L_141)


	//   ....[0]....
	.align		4
.L_141:
        /*0028*/ 	.word	index@(__assertfail)


	//----- nvinfo : EIATTR_ANNOTATIONS
	.align		4
.L_142:
        /*002c*/ 	.byte	0x04, 0x55
        /*002e*/ 	.short	(.L_144 - .L_143)


	//   ....[0]....
.L_143:
        /* <DEDUP_REMOVED lines=94> */


	//----- nvinfo : EIATTR_MERCURY_ISA_VERSION
	.align		4
.L_144:
        /*0600*/ 	.byte	0x03, 0x5f
        /*0602*/ 	.short	0x0101


	//----- nvinfo : EIATTR_UNUSED_LOAD_BYTE_OFFSET
	.align		4
        /*0604*/ 	.byte	0x04, 0x44
        /*0606*/ 	.short	(.L_146 - .L_145)


	//   ....[0]....
.L_145:
        /*0608*/ 	.word	0x00000a80
        /*060c*/ 	.word	0x0000fff0


	//   ....[1]....
        /*0610*/ 	.word	0x00020d80
        /*0614*/ 	.word	0x0000fff0


	//----- nvinfo : EIATTR_INT_WARP_WIDE_INSTR_OFFSETS
	.align		4
.L_146:
        /*0618*/ 	.byte	0x04, 0x31
        /*061a*/ 	.short	(.L_148 - .L_147)


	//   ....[0]....
.L_147:
        /*061c*/ 	.word	0x00000130


	//   ....[1]....
        /*0620*/ 	.word	0x00000170


	//   ....[2]....
        /*0624*/ 	.word	0x000001e0


	//   ....[3]....
        /*0628*/ 	.word	0x00026890


	//   ....[4]....
        /*062c*/ 	.word	0x00026920


	//   ....[5]....
        /*0630*/ 	.word	0x0002a8b0


	//   ....[6]....
        /*0634*/ 	.word	0x0002a940


	//----- nvinfo : EIATTR_COOP_GROUP_MASK_REGIDS
	.align		4
.L_148:
        /*0638*/ 	.byte	0x04, 0x29
        /*063a*/ 	.short	(.L_150 - .L_149)


	//   ....[0]....
.L_149:
        /*063c*/ 	.word	0xffffffff


	//   ....[1]....
        /*0640*/ 	.word	0xffffffff


	//   ....[2]....
        /*0644*/ 	.word	0xffffffff


	//   ....[3]....
        /*0648*/ 	.word	0xffffffff


	//   ....[4]....
        /*064c*/ 	.word	0xffffffff


	//   ....[5]....
        /*0650*/ 	.word	0xffffffff


	//   ....[6]....
        /*0654*/ 	.word	0xffffffff


	//   ....[7]....
        /*0658*/ 	.word	0xffffffff


	//   ....[8]....
        /*065c*/ 	.word	0xffffffff


	//   ....[9]....
        /*0660*/ 	.word	0xffffffff


	//   ....[10]....
        /*0664*/ 	.word	0xffffffff


	//   ....[11]....
        /*0668*/ 	.word	0xffffffff


	//   ....[12]....
        /*066c*/ 	.word	0xffffffff


	//   ....[13]....
        /*0670*/ 	.word	0xffffffff


	//   ....[14]....
        /*0674*/ 	.word	0xffffffff


	//   ....[15]....
        /*0678*/ 	.word	0xffffffff


	//   ....[16]....
        /*067c*/ 	.word	0xffffffff


	//   ....[17]....
        /*0680*/ 	.word	0xffffffff


	//   ....[18]....
        /*0684*/ 	.word	0xffffffff


	//   ....[19]....
        /*0688*/ 	.word	0xffffffff


	//   ....[20]....
        /*068c*/ 	.word	0xffffffff


	//   ....[21]....
        /*0690*/ 	.word	0xffffffff


	//   ....[22]....
        /*0694*/ 	.word	0xffffffff


	//   ....[23]....
        /*0698*/ 	.word	0xffffffff


	//   ....[24]....
        /*069c*/ 	.word	0xffffffff


	//   ....[25]....
        /*06a0*/ 	.word	0xffffffff


	//   ....[26]....
        /*06a4*/ 	.word	0xffffffff


	//   ....[27]....
        /*06a8*/ 	.word	0xffffffff


	//   ....[28]....
        /*06ac*/ 	.word	0xffffffff


	//   ....[29]....
        /*06b0*/ 	.word	0xffffffff


	//   ....[30]....
        /*06b4*/ 	.word	0xffffffff


	//   ....[31]....
        /*06b8*/ 	.word	0xffffffff


	//   ....[32]....
        /*06bc*/ 	.word	0xffffffff


	//   ....[33]....
        /*06c0*/ 	.word	0xffffffff


	//   ....[34]....
        /*06c4*/ 	.word	0xffffffff


	//   ....[35]....
        /*06c8*/ 	.word	0xffffffff


	//   ....[36]....
        /*06cc*/ 	.word	0xffffffff


	//   ....[37]....
        /*06d0*/ 	.word	0xffffffff


	//   ....[38]....
        /*06d4*/ 	.word	0xffffffff


	//   ....[39]....
        /*06d8*/ 	.word	0xffffffff


	//   ....[40]....
        /*06dc*/ 	.word	0xffffffff


	//   ....[41]....
        /*06e0*/ 	.word	0xffffffff


	//   ....[42]....
        /*06e4*/ 	.word	0xffffffff


	//   ....[43]....
        /*06e8*/ 	.word	0xffffffff


	//   ....[44]....
        /*06ec*/ 	.word	0xffffffff


	//   ....[45]....
        /*06f0*/ 	.word	0xffffffff


	//   ....[46]....
        /*06f4*/ 	.word	0xffffffff


	//   ....[47]....
        /*06f8*/ 	.word	0xffffffff


	//   ....[48]....
        /*06fc*/ 	.word	0xffffffff


	//   ....[49]....
        /*0700*/ 	.word	0xffffffff


	//   ....[50]....
        /*0704*/ 	.word	0xffffffff


	//   ....[51]....
        /*0708*/ 	.word	0xffffffff


	//   ....[52]....
        /*070c*/ 	.word	0xffffffff


	//   ....[53]....
        /*0710*/ 	.word	0xffffffff


	//   ....[54]....
        /*0714*/ 	.word	0xffffffff


	//   ....[55]....
        /*0718*/ 	.word	0xffffffff


	//   ....[56]....
        /*071c*/ 	.word	0xffffffff


	//   ....[57]....
        /*0720*/ 	.word	0xffffffff


	//   ....[58]....
        /*0724*/ 	.word	0xffffffff


	//   ....[59]....
        /*0728*/ 	.word	0xffffffff


	//   ....[60]....
        /*072c*/ 	.word	0xffffffff


	//   ....[61]....
        /*0730*/ 	.word	0xffffffff


	//   ....[62]....
        /*0734*/ 	.word	0xffffffff


	//   ....[63]....
        /*0738*/ 	.word	0xffffffff


	//   ....[64]....
        /*073c*/ 	.word	0xffffffff


	//   ....[65]....
        /*0740*/ 	.word	0xffffffff


	//   ....[66]....
        /*0744*/ 	.word	0xffffffff


	//   ....[67]....
        /*0748*/ 	.word	0xffffffff


	//   ....[68]....
        /*074c*/ 	.word	0xffffffff


	//   ....[69]....
        /*0750*/ 	.word	0xffffffff


	//   ....[70]....
        /*0754*/ 	.word	0xffffffff


	//   ....[71]....
        /*0758*/ 	.word	0xffffffff


	//   ....[72]....
        /*075c*/ 	.word	0xffffffff


	//   ....[73]....
        /*0760*/ 	.word	0xffffffff


	//   ....[74]....
        /*0764*/ 	.word	0xffffffff


	//   ....[75]....
        /*0768*/ 	.word	0xffffffff


	//   ....[76]....
        /*076c*/ 	.word	0xffffffff


	//   ....[77]....
        /*0770*/ 	.word	0xffffffff


	//   ....[78]....
        /*0774*/ 	.word	0xffffffff


	//   ....[79]....
        /*0778*/ 	.word	0xffffffff


	//   ....[80]....
        /*077c*/ 	.word	0xffffffff


	//   ....[81]....
        /*0780*/ 	.word	0xffffffff


	//   ....[82]....
        /*0784*/ 	.word	0xffffffff


	//   ....[83]....
        /*0788*/ 	.word	0xffffffff


	//   ....[84]....
        /*078c*/ 	.word	0xffffffff


	//   ....[85]....
        /*0790*/ 	.word	0xffffffff


	//   ....[86]....
        /*0794*/ 	.word	0xffffffff


	//   ....[87]....
        /*0798*/ 	.word	0xffffffff


	//   ....[88]....
        /*079c*/ 	.word	0xffffffff


	//   ....[89]....
        /*07a0*/ 	.word	0xffffffff


	//   ....[90]....
        /*07a4*/ 	.word	0xffffffff


	//   ....[91]....
        /*07a8*/ 	.word	0xffffffff


	//   ....[92]....
        /*07ac*/ 	.word	0xffffffff


	//   ....[93]....
        /*07b0*/ 	.word	0xffffffff


	//   ....[94]....
        /*07b4*/ 	.word	0xffffffff


	//   ....[95]....
        /*07b8*/ 	.word	0xffffffff


	//   ....[96]....
        /*07bc*/ 	.word	0xffffffff


	//   ....[97]....
        /*07c0*/ 	.word	0xffffffff


	//   ....[98]....
        /*07c4*/ 	.word	0xffffffff


	//   ....[99]....
        /*07c8*/ 	.word	0xffffffff


	//   ....[100]....
        /*07cc*/ 	.word	0xffffffff


	//   ....[101]....
        /*07d0*/ 	.word	0xffffffff


	//   ....[102]....
        /*07d4*/ 	.word	0xffffffff


	//   ....[103]....
        /*07d8*/ 	.word	0xffffffff


	//   ....[104]....
        /*07dc*/ 	.word	0xffffffff


	//   ....[105]....
        /*07e0*/ 	.word	0xffffffff


	//   ....[106]....
        /*07e4*/ 	.word	0xffffffff


	//   ....[107]....
        /*07e8*/ 	.word	0xffffffff


	//   ....[108]....
        /*07ec*/ 	.word	0xffffffff


	//   ....[109]....
        /*07f0*/ 	.word	0xffffffff


	//   ....[110]....
        /*07f4*/ 	.word	0xffffffff


	//   ....[111]....
        /*07f8*/ 	.word	0xffffffff


	//   ....[112]....
        /*07fc*/ 	.word	0xffffffff


	//   ....[113]....
        /*0800*/ 	.word	0xffffffff


	//   ....[114]....
        /*0804*/ 	.word	0xffffffff


	//   ....[115]....
        /*0808*/ 	.word	0xffffffff


	//   ....[116]....
        /*080c*/ 	.word	0xffffffff


	//   ....[117]....
        /*0810*/ 	.word	0xffffffff


	//   ....[118]....
        /*0814*/ 	.word	0xffffffff


	//   ....[119]....
        /*0818*/ 	.word	0xffffffff


	//   ....[120]....
        /*081c*/ 	.word	0xffffffff


	//   ....[121]....
        /*0820*/ 	.word	0xffffffff


	//   ....[122]....
        /*0824*/ 	.word	0xffffffff


	//   ....[123]....
        /*0828*/ 	.word	0xffffffff


	//   ....[124]....
        /*082c*/ 	.word	0xffffffff


	//   ....[125]....
        /*0830*/ 	.word	0xffffffff


	//   ....[126]....
        /*0834*/ 	.word	0xffffffff


	//   ....[127]....
        /*0838*/ 	.word	0xffffffff


	//   ....[128]....
        /*083c*/ 	.word	0xffffffff


	//   ....[129]....
        /*0840*/ 	.word	0xffffffff


	//   ....[130]....
        /*0844*/ 	.word	0xffffffff


	//   ....[131]....
        /*0848*/ 	.word	0xffffffff


	//   ....[132]....
        /*084c*/ 	.word	0xffffffff


	//   ....[133]....
        /*0850*/ 	.word	0xffffffff


	//   ....[134]....
        /*0854*/ 	.word	0xffffffff


	//   ....[135]....
        /*0858*/ 	.word	0xffffffff


	//   ....[136]....
        /*085c*/ 	.word	0xffffffff


	//   ....[137]....
        /*0860*/ 	.word	0xffffffff


	//   ....[138]....
        /*0864*/ 	.word	0xffffffff


	//   ....[139]....
        /*0868*/ 	.word	0xffffffff


	//   ....[140]....
        /*086c*/ 	.word	0xffffffff


	//   ....[141]....
        /*0870*/ 	.word	0xffffffff


	//   ....[142]....
        /*0874*/ 	.word	0xffffffff


	//   ....[143]....
        /*0878*/ 	.word	0xffffffff


	//   ....[144]....
        /*087c*/ 	.word	0xffffffff


	//   ....[145]....
        /*0880*/ 	.word	0xffffffff


	//   ....[146]....
        /*0884*/ 	.word	0xffffffff


	//   ....[147]....
        /*0888*/ 	.word	0xffffffff


	//   ....[148]....
        /*088c*/ 	.word	0xffffffff


	//   ....[149]....
        /*0890*/ 	.word	0xffffffff


	//   ....[150]....
        /*0894*/ 	.word	0xffffffff


	//   ....[151]....
        /*0898*/ 	.word	0xffffffff


	//   ....[152]....
        /*089c*/ 	.word	0xffffffff


	//   ....[153]....
        /*08a0*/ 	.word	0xffffffff


	//   ....[154]....
        /*08a4*/ 	.word	0xffffffff


	//   ....[155]....
        /*08a8*/ 	.word	0xffffffff


	//   ....[156]....
        /*08ac*/ 	.word	0xffffffff


	//   ....[157]....
        /*08b0*/ 	.word	0xffffffff


	//   ....[158]....
        /*08b4*/ 	.word	0xffffffff


	//   ....[159]....
        /*08b8*/ 	.word	0xffffffff


	//   ....[160]....
        /*08bc*/ 	.word	0xffffffff


	//   ....[161]....
        /*08c0*/ 	.word	0xffffffff


	//   ....[162]....
        /*08c4*/ 	.word	0xffffffff


	//   ....[163]....
        /*08c8*/ 	.word	0xffffffff


	//   ....[164]....
        /*08cc*/ 	.word	0xffffffff


	//   ....[165]....
        /*08d0*/ 	.word	0xffffffff


	//   ....[166]....
        /*08d4*/ 	.word	0xffffffff


	//   ....[167]....
        /*08d8*/ 	.word	0xffffffff


	//   ....[168]....
        /*08dc*/ 	.word	0xffffffff


	//   ....[169]....
        /*08e0*/ 	.word	0xffffffff


	//   ....[170]....
        /*08e4*/ 	.word	0xffffffff


	//   ....[171]....
        /*08e8*/ 	.word	0xffffffff


	//   ....[172]....
        /*08ec*/ 	.word	0xffffffff


	//   ....[173]....
        /*08f0*/ 	.word	0xffffffff


	//   ....[174]....
        /*08f4*/ 	.word	0xffffffff


	//   ....[175]....
        /*08f8*/ 	.word	0xffffffff


	//   ....[176]....
        /*08fc*/ 	.word	0xffffffff


	//   ....[177]....
        /*0900*/ 	.word	0xffffffff


	//   ....[178]....
        /*0904*/ 	.word	0xffffffff


	//   ....[179]....
        /*0908*/ 	.word	0xffffffff


	//   ....[180]....
        /*090c*/ 	.word	0xffffffff


	//   ....[181]....
        /*0910*/ 	.word	0xffffffff


	//   ....[182]....
        /*0914*/ 	.word	0xffffffff


	//   ....[183]....
        /*0918*/ 	.word	0xffffffff


	//   ....[184]....
        /*091c*/ 	.word	0xffffffff


	//   ....[185]....
        /*0920*/ 	.word	0xffffffff


	//   ....[186]....
        /*0924*/ 	.word	0xffffffff


	//   ....[187]....
        /*0928*/ 	.word	0xffffffff


	//   ....[188]....
        /*092c*/ 	.word	0xffffffff


	//   ....[189]....
        /*0930*/ 	.word	0xffffffff


	//   ....[190]....
        /*0934*/ 	.word	0xffffffff


	//   ....[191]....
        /*0938*/ 	.word	0xffffffff


	//   ....[192]....
        /*093c*/ 	.word	0xffffffff


	//   ....[193]....
        /*0940*/ 	.word	0xffffffff


	//   ....[194]....
        /*0944*/ 	.word	0xffffffff


	//   ....[195]....
        /*0948*/ 	.word	0x0500000f


	//   ....[196]....
        /*094c*/ 	.word	0x0500000f


	//   ....[197]....
        /*0950*/ 	.word	0x0500000f


	//   ....[198]....
        /*0954*/ 	.word	0x0500000f


	//   ....[199]....
        /*0958*/ 	.word	0x0500000f


	//   ....[200]....
        /*095c*/ 	.word	0x0500000f


	//   ....[201]....
        /*0960*/ 	.word	0x0500000f


	//   ....[202]....
        /*0964*/ 	.word	0x0500000f


	//   ....[203]....
        /*0968*/ 	.word	0x0500000f


	//   ....[204]....
        /*096c*/ 	.word	0x0500000f


	//   ....[205]....
        /*0970*/ 	.word	0x0500000f


	//   ....[206]....
        /*0974*/ 	.word	0x0500000f


	//   ....[207]....
        /*0978*/ 	.word	0x0500000f


	//   ....[208]....
        /*097c*/ 	.word	0x0500000f


	//   ....[209]....
        /*0980*/ 	.word	0x0500000f


	//   ....[210]....
        /*0984*/ 	.word	0x0500000f


	//   ....[211]....
        /*0988*/ 	.word	0x0500000f


	//   ....[212]....
        /*098c*/ 	.word	0x0500000f


	//   ....[213]....
        /*0990*/ 	.word	0x0500000f


	//   ....[214]....
        /*0994*/ 	.word	0x0500000f


	//   ....[215]....
        /*0998*/ 	.word	0x0500000f


	//   ....[216]....
        /*099c*/ 	.word	0x0500000f


	//   ....[217]....
        /*09a0*/ 	.word	0x0500000f


	//   ....[218]....
        /*09a4*/ 	.word	0x0500000f


	//   ....[219]....
        /*09a8*/ 	.word	0x0500000f


	//   ....[220]....
        /*09ac*/ 	.word	0x0500000f


	//   ....[221]....
        /*09b0*/ 	.word	0x0500000f


	//   ....[222]....
        /*09b4*/ 	.word	0x0500000f


	//   ....[223]....
        /*09b8*/ 	.word	0x0500000f


	//   ....[224]....
        /*09bc*/ 	.word	0x0500000f


	//   ....[225]....
        /*09c0*/ 	.word	0x0500000f


	//   ....[226]....
        /*09c4*/ 	.word	0x0500000f


	//   ....[227]....
        /*09c8*/ 	.word	0x0500000f


	//   ....[228]....
        /*09cc*/ 	.word	0x0500000f


	//   ....[229]....
        /*09d0*/ 	.word	0x0500000f


	//   ....[230]....
        /*09d4*/ 	.word	0x0500000f


	//   ....[231]....
        /*09d8*/ 	.word	0x0500000f


	//   ....[232]....
        /*09dc*/ 	.word	0x0500000f


	//   ....[233]....
        /*09e0*/ 	.word	0x0500000f


	//   ....[234]....
        /*09e4*/ 	.word	0x0500000f


	//   ....[235]....
        /*09e8*/ 	.word	0x0500000f


	//   ....[236]....
        /*09ec*/ 	.word	0x0500000f


	//   ....[237]....
        /*09f0*/ 	.word	0x0500000f


	//   ....[238]....
        /*09f4*/ 	.word	0x0500000f


	//   ....[239]....
        /*09f8*/ 	.word	0x0500000f


	//   ....[240]....
        /*09fc*/ 	.word	0x0500000f


	//   ....[241]....
        /*0a00*/ 	.word	0x0500000f


	//   ....[242]....
        /*0a04*/ 	.word	0x0500000f


	//   ....[243]....
        /*0a08*/ 	.word	0x0500000f


	//   ....[244]....
        /*0a0c*/ 	.word	0x0500000f


	//   ....[245]....
        /*0a10*/ 	.word	0x0500000f


	//   ....[246]....
        /*0a14*/ 	.word	0x0500000f


	//   ....[247]....
        /*0a18*/ 	.word	0x0500000f


	//   ....[248]....
        /*0a1c*/ 	.word	0x0500000f


	//   ....[249]....
        /*0a20*/ 	.word	0x0500000f


	//   ....[250]....
        /*0a24*/ 	.word	0x0500000f


	//   ....[251]....
        /*0a28*/ 	.word	0x0500000f


	//   ....[252]....
        /*0a2c*/ 	.word	0x0500000f


	//   ....[253]....
        /*0a30*/ 	.word	0x0500000f


	//   ....[254]....
        /*0a34*/ 	.word	0x0500000f


	//   ....[255]....
        /*0a38*/ 	.word	0x0500000f


	//   ....[0]....
        /*0a3c*/ 	.word	0x0500000f


	//   ....[1]....
        /*0a40*/ 	.word	0x0500000f


	//   ....[2]....
        /*0a44*/ 	.word	0x0500000f


	//   ....[3]....
        /*0a48*/ 	.word	0x0500000f


	//   ....[4]....
        /*0a4c*/ 	.word	0x0500000f


	//   ....[5]....
        /*0a50*/ 	.word	0x0500000f


	//   ....[6]....
        /*0a54*/ 	.word	0x0500000f


	//   ....[7]....
        /*0a58*/ 	.word	0x0500000f


	//   ....[8]....
        /*0a5c*/ 	.word	0x0500000f


	//   ....[9]....
        /*0a60*/ 	.word	0x0500000f


	//   ....[10]....
        /*0a64*/ 	.word	0x0500000f


	//   ....[11]....
        /*0a68*/ 	.word	0x0500000f


	//   ....[12]....
        /*0a6c*/ 	.word	0x0500000f


	//   ....[13]....
        /*0a70*/ 	.word	0x0500000f


	//   ....[14]....
        /*0a74*/ 	.word	0x0500000f


	//   ....[15]....
        /*0a78*/ 	.word	0x0500000f


	//   ....[16]....
        /*0a7c*/ 	.word	0x0500000f


	//   ....[17]....
        /*0a80*/ 	.word	0x0500000f


	//   ....[18]....
        /*0a84*/ 	.word	0x0500000f


	//   ....[19]....
        /*0a88*/ 	.word	0x0500000f


	//   ....[20]....
        /*0a8c*/ 	.word	0x0500000f


	//   ....[21]....
        /*0a90*/ 	.word	0x0500000f


	//   ....[22]....
        /*0a94*/ 	.word	0x0500000f


	//   ....[23]....
        /*0a98*/ 	.word	0x0500000f


	//   ....[24]....
        /*0a9c*/ 	.word	0x0500000f


	//   ....[25]....
        /*0aa0*/ 	.word	0x0500000f


	//   ....[26]....
        /*0aa4*/ 	.word	0x0500000f


	//   ....[27]....
        /*0aa8*/ 	.word	0x0500000f


	//   ....[28]....
        /*0aac*/ 	.word	0x0500000f


	//   ....[29]....
        /*0ab0*/ 	.word	0x0500000f


	//   ....[30]....
        /*0ab4*/ 	.word	0x0500000f


	//   ....[31]....
        /*0ab8*/ 	.word	0x0500000f


	//   ....[32]....
        /*0abc*/ 	.word	0x0500000f


	//   ....[33]....
        /*0ac0*/ 	.word	0x0500000f


	//   ....[34]....
        /*0ac4*/ 	.word	0x0500000f


	//   ....[35]....
        /*0ac8*/ 	.word	0x0500000f


	//   ....[36]....
        /*0acc*/ 	.word	0x0500000f


	//   ....[37]....
        /*0ad0*/ 	.word	0x0500000f


	//   ....[38]....
        /*0ad4*/ 	.word	0x0500000f


	//   ....[39]....
        /*0ad8*/ 	.word	0x0500000f


	//   ....[40]....
        /*0adc*/ 	.word	0x0500000f


	//   ....[41]....
        /*0ae0*/ 	.word	0x0500000f


	//   ....[42]....
        /*0ae4*/ 	.word	0x0500000f


	//   ....[43]....
        /*0ae8*/ 	.word	0x0500000f


	//   ....[44]....
        /*0aec*/ 	.word	0x0500000f


	//   ....[45]....
        /*0af0*/ 	.word	0x0500000f


	//   ....[46]....
        /*0af4*/ 	.word	0x0500000f


	//   ....[47]....
        /*0af8*/ 	.word	0x0500000f


	//   ....[48]....
        /*0afc*/ 	.word	0x0500000f


	//   ....[49]....
        /*0b00*/ 	.word	0x0500000f


	//   ....[50]....
        /*0b04*/ 	.word	0x0500000f


	//   ....[51]....
        /*0b08*/ 	.word	0x0500000f


	//   ....[52]....
        /*0b0c*/ 	.word	0x0500000f


	//   ....[53]....
        /*0b10*/ 	.word	0x0500000f


	//   ....[54]....
        /*0b14*/ 	.word	0x0500000f


	//   ....[55]....
        /*0b18*/ 	.word	0x0500000f


	//   ....[56]....
        /*0b1c*/ 	.word	0x0500000f


	//   ....[57]....
        /*0b20*/ 	.word	0x0500000f


	//   ....[58]....
        /*0b24*/ 	.word	0x0500000f


	//   ....[59]....
        /*0b28*/ 	.word	0x0500000f


	//   ....[60]....
        /*0b2c*/ 	.word	0x0500000f


	//   ....[61]....
        /*0b30*/ 	.word	0x0500000f


	//   ....[62]....
        /*0b34*/ 	.word	0x0500000f


	//   ....[63]....
        /*0b38*/ 	.word	0x0500000f


	//   ....[64]....
        /*0b3c*/ 	.word	0x0500000f


	//   ....[65]....
        /*0b40*/ 	.word	0x0500000f


	//   ....[66]....
        /*0b44*/ 	.word	0x0500000f


	//   ....[67]....
        /*0b48*/ 	.word	0x0500000f


	//   ....[68]....
        /*0b4c*/ 	.word	0x0500000f


	//   ....[69]....
        /*0b50*/ 	.word	0x0500000f


	//   ....[70]....
        /*0b54*/ 	.word	0x0500000f


	//   ....[71]....
        /*0b58*/ 	.word	0x0500000f


	//   ....[72]....
        /*0b5c*/ 	.word	0x0500000f


	//   ....[73]....
        /*0b60*/ 	.word	0x0500000f


	//   ....[74]....
        /*0b64*/ 	.word	0x0500000f


	//   ....[75]....
        /*0b68*/ 	.word	0x0500000f


	//   ....[76]....
        /*0b6c*/ 	.word	0x0500000f


	//   ....[77]....
        /*0b70*/ 	.word	0x0500000f


	//   ....[78]....
        /*0b74*/ 	.word	0x0500000f


	//   ....[79]....
        /*0b78*/ 	.word	0x0500000f


	//   ....[80]....
        /*0b7c*/ 	.word	0x0500000f


	//   ....[81]....
        /*0b80*/ 	.word	0x0500000f


	//   ....[82]....
        /*0b84*/ 	.word	0x0500000f


	//   ....[83]....
        /*0b88*/ 	.word	0x0500000f


	//----- nvinfo : EIATTR_COOP_GROUP_INSTR_OFFSETS
	.align		4
.L_150:
        /*0b8c*/ 	.byte	0x04, 0x28
        /*0b8e*/ 	.short	(.L_152 - .L_151)


	//   ....[0]....
.L_151:
        /*0b90*/ 	.word	0x00000070


	//   ....[1]....
        /*0b94*/ 	.word	0x00000140


	//   ....[2]....
        /*0b98*/ 	.word	0x00000190


	//   ....[3]....
        /*0b9c*/ 	.word	0x000003c0


	//   ....[4]....
        /*0ba0*/ 	.word	0x00000520


	//   ....[5]....
        /*0ba4*/ 	.word	0x00000640


	//   ....[6]....
        /*0ba8*/ 	.word	0x000007a0


	//   ....[7]....
        /*0bac*/ 	.word	0x00003410


	//   ....[8]....
        /*0bb0*/ 	.word	0x00003420


	//   ....[9]....
        /*0bb4*/ 	.word	0x00006070


	//   ....[10]....
        /*0bb8*/ 	.word	0x00006080


	//   ....[11]....
        /*0bbc*/ 	.word	0x000095b0


	//   ....[12]....
        /*0bc0*/ 	.word	0x000095c0


	//   ....[13]....
        /*0bc4*/ 	.word	0x0000c440


	//   ....[14]....
        /*0bc8*/ 	.word	0x0000c450


	//   ....[15]....
        /*0bcc*/ 	.word	0x0000f550


	//   ....[16]....
        /*0bd0*/ 	.word	0x0000f560


	//   ....[17]....
        /*0bd4*/ 	.word	0x0000f810


	//   ....[18]....
        /*0bd8*/ 	.word	0x0000f820


	//   ....[19]....
        /*0bdc*/ 	.word	0x0000fdd0


	//   ....[20]....
        /*0be0*/ 	.word	0x0000fdf0


	//   ....[21]....
        /*0be4*/ 	.word	0x00010030


	//   ....[22]....
        /*0be8*/ 	.word	0x00010050


	//   ....[23]....
        /*0bec*/ 	.word	0x00010840


	//   ....[24]....
        /*0bf0*/ 	.word	0x00011060


	//   ....[25]....
        /*0bf4*/ 	.word	0x00011070


	//   ....[26]....
        /*0bf8*/ 	.word	0x00011080


	//   ....[27]....
        /*0bfc*/ 	.word	0x00011090


	//   ....[28]....
        /*0c00*/ 	.word	0x000146a0


	//   ....[29]....
        /*0c04*/ 	.word	0x000146b0


	//   ....[30]....
        /*0c08*/ 	.word	0x000146c0


	//   ....[31]....
        /*0c0c*/ 	.word	0x000146d0


	//   ....[32]....
        /*0c10*/ 	.word	0x0001a310


	//   ....[33]....
        /*0c14*/ 	.word	0x0001a350


	//   ....[34]....
        /*0c18*/ 	.word	0x0001aa00


	//   ....[35]....
        /*0c1c*/ 	.word	0x0001aab0


	//   ....[36]....
        /*0c20*/ 	.word	0x0001e230


	//   ....[37]....
        /*0c24*/ 	.word	0x0001e280


	//   ....[38]....
        /*0c28*/ 	.word	0x0001e660


	//   ....[39]....
        /*0c2c*/ 	.word	0x0001e680


	//   ....[40]....
        /*0c30*/ 	.word	0x00020380


	//   ....[41]....
        /*0c34*/ 	.word	0x000203e0


	//   ....[42]....
        /*0c38*/ 	.word	0x00020400


	//   ....[43]....
        /*0c3c*/ 	.word	0x00020420


	//   ....[44]....
        /*0c40*/ 	.word	0x000216b0


	//   ....[45]....
        /*0c44*/ 	.word	0x00021710


	//   ....[46]....
        /*0c48*/ 	.word	0x00021740


	//   ....[47]....
        /*0c4c*/ 	.word	0x00021770


	//   ....[48]....
        /*0c50*/ 	.word	0x000217a0


	//   ....[49]....
        /*0c54*/ 	.word	0x000217d0


	//   ....[50]....
        /*0c58*/ 	.word	0x00021800


	//   ....[51]....
        /*0c5c*/ 	.word	0x00021830


	//   ....[52]....
        /*0c60*/ 	.word	0x00021860


	//   ....[53]....
        /*0c64*/ 	.word	0x00021890


	//   ....[54]....
        /*0c68*/ 	.word	0x000218c0


	//   ....[55]....
        /*0c6c*/ 	.word	0x000218f0


	//   ....[56]....
        /*0c70*/ 	.word	0x00021920


	//   ....[57]....
        /*0c74*/ 	.word	0x00021950


	//   ....[58]....
        /*0c78*/ 	.word	0x00021980


	//   ....[59]....
        /*0c7c*/ 	.word	0x000219b0


	//   ....[60]....
        /*0c80*/ 	.word	0x000219e0


	//   ....[61]....
        /*0c84*/ 	.word	0x00021a10


	//   ....[62]....
        /*0c88*/ 	.word	0x00021a40


	//   ....[63]....
        /*0c8c*/ 	.word	0x00021a70


	//   ....[64]....
        /*0c90*/ 	.word	0x00021aa0


	//   ....[65]....
        /*0c94*/ 	.word	0x00021ad0


	//   ....[66]....
        /*0c98*/ 	.word	0x00021b00


	//   ....[67]....
        /*0c9c*/ 	.word	0x00021b30


	//   ....[68]....
        /*0ca0*/ 	.word	0x00021b60


	//   ....[69]....
        /*0ca4*/ 	.word	0x00021b90


	//   ....[70]....
        /*0ca8*/ 	.word	0x00021bc0


	//   ....[71]....
        /*0cac*/ 	.word	0x00021bf0


	//   ....[72]....
        /*0cb0*/ 	.word	0x00021c20


	//   ....[73]....
        /*0cb4*/ 	.word	0x00021c50


	//   ....[74]....
        /*0cb8*/ 	.word	0x00021c60


	//   ....[75]....
        /*0cbc*/ 	.word	0x00021c80


	//   ....[76]....
        /*0cc0*/ 	.word	0x00021ca0


	//   ....[77]....
        /*0cc4*/ 	.word	0x00021cb0


	//   ....[78]....
        /*0cc8*/ 	.word	0x00021ce0


	//   ....[79]....
        /*0ccc*/ 	.word	0x00021d00


	//   ....[80]....
        /*0cd0*/ 	.word	0x00021d30


	//   ....[81]....
        /*0cd4*/ 	.word	0x00021d50


	//   ....[82]....
        /*0cd8*/ 	.word	0x00021d70


	//   ....[83]....
        /*0cdc*/ 	.word	0x00021da0


	//   ....[84]....
        /*0ce0*/ 	.word	0x00021dd0


	//   ....[85]....
        /*0ce4*/ 	.word	0x00021df0


	//   ....[86]....
        /*0ce8*/ 	.word	0x00021e20


	//   ....[87]....
        /*0cec*/ 	.word	0x00021e50


	//   ....[88]....
        /*0cf0*/ 	.word	0x00021e80


	//   ....[89]....
        /*0cf4*/ 	.word	0x00021eb0


	//   ....[90]....
        /*0cf8*/ 	.word	0x00021ee0


	//   ....[91]....
        /*0cfc*/ 	.word	0x00021ef0


	//   ....[92]....
        /*0d00*/ 	.word	0x00022700


	//   ....[93]....
        /*0d04*/ 	.word	0x00022760


	//   ....[94]....
        /*0d08*/ 	.word	0x00022850


	//   ....[95]....
        /*0d0c*/ 	.word	0x00022880


	//   ....[96]....
        /*0d10*/ 	.word	0x00022ec0


	//   ....[97]....
        /*0d14*/ 	.word	0x00022ef0


	//   ....[98]....
        /*0d18*/ 	.word	0x00023030


	//   ....[99]....
        /*0d1c*/ 	.word	0x00023050


	//   ....[100]....
        /*0d20*/ 	.word	0x00023150


	//   ....[101]....
        /*0d24*/ 	.word	0x00023170


	//   ....[102]....
        /*0d28*/ 	.word	0x00023280


	//   ....[103]....
        /*0d2c*/ 	.word	0x000232a0


	//   ....[104]....
        /*0d30*/ 	.word	0x00023bc0


	//   ....[105]....
        /*0d34*/ 	.word	0x00023bd0


	//   ....[106]....
        /*0d38*/ 	.word	0x00023d30


	//   ....[107]....
        /*0d3c*/ 	.word	0x00023d40


	//   ....[108]....
        /*0d40*/ 	.word	0x00023e90


	//   ....[109]....
        /*0d44*/ 	.word	0x00023ea0


	//   ....[110]....
        /*0d48*/ 	.word	0x00023ff0


	//   ....[111]....
        /*0d4c*/ 	.word	0x00024000


	//   ....[112]....
        /*0d50*/ 	.word	0x000241a0


	//   ....[113]....
        /*0d54*/ 	.word	0x00024350


	//   ....[114]....
        /*0d58*/ 	.word	0x00024380


	//   ....[115]....
        /*0d5c*/ 	.word	0x000243b0


	//   ....[116]....
        /*0d60*/ 	.word	0x000243e0


	//   ....[117]....
        /*0d64*/ 	.word	0x00024410


	//   ....[118]....
        /*0d68*/ 	.word	0x00024440


	//   ....[119]....
        /*0d6c*/ 	.word	0x000245b0


	//   ....[120]....
        /*0d70*/ 	.word	0x000245e0


	//   ....[121]....
        /*0d74*/ 	.word	0x00024610


	//   ....[122]....
        /*0d78*/ 	.word	0x00024640


	//   ....[123]....
        /*0d7c*/ 	.word	0x00024670


	//   ....[124]....
        /*0d80*/ 	.word	0x000246a0


	//   ....[125]....
        /*0d84*/ 	.word	0x00024730


	//   ....[126]....
        /*0d88*/ 	.word	0x00024760


	//   ....[127]....
        /*0d8c*/ 	.word	0x000247e0


	//   ....[128]....
        /*0d90*/ 	.word	0x00025450


	//   ....[129]....
        /*0d94*/ 	.word	0x00027800


	//   ....[130]....
        /*0d98*/ 	.word	0x00027830


	//   ....[131]....
        /*0d9c*/ 	.word	0x00027970


	//   ....[132]....
        /*0da0*/ 	.word	0x00027980


	//   ....[133]....
        /*0da4*/ 	.word	0x00027a10


	//   ....[134]....
        /*0da8*/ 	.word	0x00027a20


	//   ....[135]....
        /*0dac*/ 	.word	0x00027a30


	//   ....[136]....
        /*0db0*/ 	.word	0x00027ac0


	//   ....[137]....
        /*0db4*/ 	.word	0x00027b60


	//   ....[138]....
        /*0db8*/ 	.word	0x00027b70


	//   ....[139]....
        /*0dbc*/ 	.word	0x00027fa0


	//   ....[140]....
        /*0dc0*/ 	.word	0x00027fe0


	//   ....[141]....
        /*0dc4*/ 	.word	0x00028010


	//   ....[142]....
        /*0dc8*/ 	.word	0x000280f0


	//   ....[143]....
        /*0dcc*/ 	.word	0x00028100


	//   ....[144]....
        /*0dd0*/ 	.word	0x00028190


	//   ....[145]....
        /*0dd4*/ 	.word	0x000281a0


	//   ....[146]....
        /*0dd8*/ 	.word	0x000281b0


	//   ....[147]....
        /*0ddc*/ 	.word	0x000281c0


	//   ....[148]....
        /*0de0*/ 	.word	0x000282a0


	//   ....[149]....
        /*0de4*/ 	.word	0x00028a60


	//   ....[150]....
        /*0de8*/ 	.word	0x00028a90


	//   ....[151]....
        /*0dec*/ 	.word	0x00028ab0


	//   ....[152]....
        /*0df0*/ 	.word	0x00028b70


	//   ....[153]....
        /*0df4*/ 	.word	0x00028b80


	//   ....[154]....
        /*0df8*/ 	.word	0x00028c20


	//   ....[155]....
        /*0dfc*/ 	.word	0x00028c30


	//   ....[156]....
        /*0e00*/ 	.word	0x00028c40


	//   ....[157]....
        /*0e04*/ 	.word	0x00029650


	//   ....[158]....
        /*0e08*/ 	.word	0x00029660


	//   ....[159]....
        /*0e0c*/ 	.word	0x00029670


	//   ....[160]....
        /*0e10*/ 	.word	0x000296b0


	//   ....[161]....
        /*0e14*/ 	.word	0x000296f0


	//   ....[162]....
        /*0e18*/ 	.word	0x00029700


	//   ....[163]....
        /*0e1c*/ 	.word	0x00029760


	//   ....[164]....
        /*0e20*/ 	.word	0x00029790


	//   ....[165]....
        /*0e24*/ 	.word	0x000297d0


	//   ....[166]....
        /*0e28*/ 	.word	0x00029830


	//   ....[167]....
        /*0e2c*/ 	.word	0x00029c60


	//   ....[168]....
        /*0e30*/ 	.word	0x00029c70


	//   ....[169]....
        /*0e34*/ 	.word	0x00029c80


	//   ....[170]....
        /*0e38*/ 	.word	0x00029c90


	//   ....[171]....
        /*0e3c*/ 	.word	0x00029ca0


	//   ....[172]....
        /*0e40*/ 	.word	0x00029d00


	//   ....[173]....
        /*0e44*/ 	.word	0x00029d10


	//   ....[174]....
        /*0e48*/ 	.word	0x00029d70


	//   ....[175]....
        /*0e4c*/ 	.word	0x00029da0


	//   ....[176]....
        /*0e50*/ 	.word	0x00029de0


	//   ....[177]....
        /*0e54*/ 	.word	0x0002b390


	//   ....[178]....
        /*0e58*/ 	.word	0x0002b3c0


	//   ....[179]....
        /*0e5c*/ 	.word	0x0002b400


	//   ....[180]....
        /*0e60*/ 	.word	0x0002b430


	//   ....[181]....
        /*0e64*/ 	.word	0x0002b460


	//   ....[182]....
        /*0e68*/ 	.word	0x0002b490


	//   ....[183]....
        /*0e6c*/ 	.word	0x0002b4c0


	//   ....[184]....
        /*0e70*/ 	.word	0x0002b4f0


	//   ....[185]....
        /*0e74*/ 	.word	0x0002b670


	//   ....[186]....
        /*0e78*/ 	.word	0x0002b6a0


	//   ....[187]....
        /*0e7c*/ 	.word	0x0002b6d0


	//   ....[188]....
        /*0e80*/ 	.word	0x0002b700


	//   ....[189]....
        /*0e84*/ 	.word	0x0002b730


	//   ....[190]....
        /*0e88*/ 	.word	0x0002b760


	//   ....[191]....
        /*0e8c*/ 	.word	0x0002b820


	//   ....[192]....
        /*0e90*/ 	.word	0x0002b840


	//   ....[193]....
        /*0e94*/ 	.word	0x0002b8b0


	//   ....[194]....
        /*0e98*/ 	.word	0x0002bd40


	//   ....[195]....
        /*0e9c*/ 	.word	0x0002c0e0


	//   ....[196]....
        /*0ea0*/ 	.word	0x0002c170


	//   ....[197]....
        /*0ea4*/ 	.word	0x0002c210


	//   ....[198]....
        /*0ea8*/ 	.word	0x0002c2a0


	//   ....[199]....
        /*0eac*/ 	.word	0x0002c390


	//   ....[200]....
        /*0eb0*/ 	.word	0x0002c420


	//   ....[201]....
        /*0eb4*/ 	.word	0x0002c4c0


	//   ....[202]....
        /*0eb8*/ 	.word	0x0002c550


	//   ....[203]....
        /*0ebc*/ 	.word	0x0002c640


	//   ....[204]....
        /*0ec0*/ 	.word	0x0002c6d0


	//   ....[205]....
        /*0ec4*/ 	.word	0x0002c770


	//   ....[206]....
        /*0ec8*/ 	.word	0x0002c800


	//   ....[207]....
        /*0ecc*/ 	.word	0x0002c8e0


	//   ....[208]....
        /*0ed0*/ 	.word	0x0002c990


	//   ....[209]....
        /*0ed4*/ 	.word	0x0002ca20


	//   ....[210]....
        /*0ed8*/ 	.word	0x0002ca70


	//   ....[211]....
        /*0edc*/ 	.word	0x0002cac0


	//   ....[212]....
        /*0ee0*/ 	.word	0x0002cba0


	//   ....[213]....
        /*0ee4*/ 	.word	0x0002cc30


	//   ....[214]....
        /*0ee8*/ 	.word	0x0002cc80


	//   ....[215]....
        /*0eec*/ 	.word	0x0002ccd0


	//   ....[216]....
        /*0ef0*/ 	.word	0x0002cf30


	//   ....[217]....
        /*0ef4*/ 	.word	0x0002d060


	//   ....[218]....
        /*0ef8*/ 	.word	0x0002d180


	//   ....[219]....
        /*0efc*/ 	.word	0x0002d2a0


	//   ....[220]....
        /*0f00*/ 	.word	0x0002d350


	//   ....[221]....
        /*0f04*/ 	.word	0x0002d3d0


	//   ....[222]....
        /*0f08*/ 	.word	0x0002d430


	//   ....[223]....
        /*0f0c*/ 	.word	0x0002d4b0


	//   ....[224]....
        /*0f10*/ 	.word	0x0002d510


	//   ....[225]....
        /*0f14*/ 	.word	0x0002d590


	//   ....[226]....
        /*0f18*/ 	.word	0x0002d5f0


	//   ....[227]....
        /*0f1c*/ 	.word	0x0002d670


	//   ....[228]....
        /*0f20*/ 	.word	0x0002d6d0


	//   ....[229]....
        /*0f24*/ 	.word	0x0002d750


	//   ....[230]....
        /*0f28*/ 	.word	0x0002d7b0


	//   ....[231]....
        /*0f2c*/ 	.word	0x0002d810


	//   ....[232]....
        /*0f30*/ 	.word	0x0002d870


	//   ....[233]....
        /*0f34*/ 	.word	0x0002d8d0


	//   ....[234]....
        /*0f38*/ 	.word	0x0002d930


	//   ....[235]....
        /*0f3c*/ 	.word	0x0002d990


	//   ....[236]....
        /*0f40*/ 	.word	0x0002d9f0


	//   ....[237]....
        /*0f44*/ 	.word	0x0002da60


	//   ....[238]....
        /*0f48*/ 	.word	0x0002dac0


	//   ....[239]....
        /*0f4c*/ 	.word	0x0002db50


	//   ....[240]....
        /*0f50*/ 	.word	0x0002dbb0


	//   ....[241]....
        /*0f54*/ 	.word	0x0002dc10


	//   ....[242]....
        /*0f58*/ 	.word	0x0002dc70


	//   ....[243]....
        /*0f5c*/ 	.word	0x0002dd10


	//   ....[244]....
        /*0f60*/ 	.word	0x0002dd70


	//   ....[245]....
        /*0f64*/ 	.word	0x0002de00


	//   ....[246]....
        /*0f68*/ 	.word	0x0002de60


	//   ....[247]....
        /*0f6c*/ 	.word	0x0002dee0


	//   ....[248]....
        /*0f70*/ 	.word	0x0002df40


	//   ....[249]....
        /*0f74*/ 	.word	0x0002dfa0


	//   ....[250]....
        /*0f78*/ 	.word	0x0002e000


	//   ....[251]....
        /*0f7c*/ 	.word	0x0002e080


	//   ....[252]....
        /*0f80*/ 	.word	0x0002e0e0


	//   ....[253]....
        /*0f84*/ 	.word	0x0002e160


	//   ....[254]....
        /*0f88*/ 	.word	0x0002e1c0


	//   ....[255]....
        /*0f8c*/ 	.word	0x0002e220


	//   ....[0]....
        /*0f90*/ 	.word	0x0002e280


	//   ....[1]....
        /*0f94*/ 	.word	0x0002e2f0


	//   ....[2]....
        /*0f98*/ 	.word	0x0002e350


	//   ....[3]....
        /*0f9c*/ 	.word	0x0002e3d0


	//   ....[4]....
        /*0fa0*/ 	.word	0x0002e430


	//   ....[5]....
        /*0fa4*/ 	.word	0x0002e4a0


	//   ....[6]....
        /*0fa8*/ 	.word	0x0002e510


	//   ....[7]....
        /*0fac*/ 	.word	0x0002e580


	//   ....[8]....
        /*0fb0*/ 	.word	0x0002e6d0


	//   ....[9]....
        /*0fb4*/ 	.word	0x0002e720


	//   ....[10]....
        /*0fb8*/ 	.word	0x0002e7b0


	//   ....[11]....
        /*0fbc*/ 	.word	0x0002e840


	//   ....[12]....
        /*0fc0*/ 	.word	0x0002e8d0


	//   ....[13]....
        /*0fc4*/ 	.word	0x0002e960


	//   ....[14]....
        /*0fc8*/ 	.word	0x0002e9f0


	//   ....[15]....
        /*0fcc*/ 	.word	0x0002ea80


	//   ....[16]....
        /*0fd0*/ 	.word	0x0002eb40


	//   ....[17]....
        /*0fd4*/ 	.word	0x0002ee20


	//   ....[18]....
        /*0fd8*/ 	.word	0x0002ef20


	//   ....[19]....
        /*0fdc*/ 	.word	0x0002efe0


	//   ....[20]....
        /*0fe0*/ 	.word	0x0002f170


	//   ....[21]....
        /*0fe4*/ 	.word	0x0002f200


	//   ....[22]....
        /*0fe8*/ 	.word	0x0002f260


	//   ....[23]....
        /*0fec*/ 	.word	0x0002f360


	//   ....[24]....
        /*0ff0*/ 	.word	0x0002f3c0


	//   ....[25]....
        /*0ff4*/ 	.word	0x0002f490


	//   ....[26]....
        /*0ff8*/ 	.word	0x0002f550


	//   ....[27]....
        /*0ffc*/ 	.word	0x0002f660


	//   ....[28]....
        /*1000*/ 	.word	0x0002f780


	//   ....[29]....
        /*1004*/ 	.word	0x0002f840


	//   ....[30]....
        /*1008*/ 	.word	0x0002f990


	//   ....[31]....
        /*100c*/ 	.word	0x0002f9e0


	//   ....[32]....
        /*1010*/ 	.word	0x0002fae0


	//   ....[33]....
        /*1014*/ 	.word	0x0002fb90


	//   ....[34]....
        /*1018*/ 	.word	0x0002fbf0


	//   ....[35]....
        /*101c*/ 	.word	0x0002fcd0


	//   ....[36]....
        /*1020*/ 	.word	0x0002fd80


	//   ....[37]....
        /*1024*/ 	.word	0x0002fe50


	//   ....[38]....
        /*1028*/ 	.word	0x0002ff10


	//   ....[39]....
        /*102c*/ 	.word	0x0002ff70


	//   ....[40]....
        /*1030*/ 	.word	0x0002ffd0


	//   ....[41]....
        /*1034*/ 	.word	0x000300f0


	//   ....[42]....
        /*1038*/ 	.word	0x00030150


	//   ....[43]....
        /*103c*/ 	.word	0x00030260


	//   ....[44]....
        /*1040*/ 	.word	0x000302c0


	//   ....[45]....
        /*1044*/ 	.word	0x000303c0


	//   ....[46]....
        /*1048*/ 	.word	0x000304f0


	//   ....[47]....
        /*104c*/ 	.word	0x00030580


	//   ....[48]....
        /*1050*/ 	.word	0x000305e0


	//   ....[49]....
        /*1054*/ 	.word	0x000306c0


	//   ....[50]....
        /*1058*/ 	.word	0x00030720


	//   ....[51]....
        /*105c*/ 	.word	0x000307f0


	//   ....[52]....
        /*1060*/ 	.word	0x00030850


	//   ....[53]....
        /*1064*/ 	.word	0x00030920


	//   ....[54]....
        /*1068*/ 	.word	0x00030980


	//   ....[55]....
        /*106c*/ 	.word	0x00030a50


	//   ....[56]....
        /*1070*/ 	.word	0x00030b40


	//   ....[57]....
        /*1074*/ 	.word	0x00030bd0


	//   ....[58]....
        /*1078*/ 	.word	0x00030c30


	//   ....[59]....
        /*107c*/ 	.word	0x00030d00


	//   ....[60]....
        /*1080*/ 	.word	0x00030d60


	//   ....[61]....
        /*1084*/ 	.word	0x00030e30


	//   ....[62]....
        /*1088*/ 	.word	0x00030e90


	//   ....[63]....
        /*108c*/ 	.word	0x00030f60


	//   ....[64]....
        /*1090*/ 	.word	0x00030fc0


	//   ....[65]....
        /*1094*/ 	.word	0x00031090


	//   ....[66]....
        /*1098*/ 	.word	0x00031260


	//   ....[67]....
        /*109c*/ 	.word	0x00031300


	//   ....[68]....
        /*10a0*/ 	.word	0x00031420


	//   ....[69]....
        /*10a4*/ 	.word	0x00031490


	//   ....[70]....
        /*10a8*/ 	.word	0x00031500


	//   ....[71]....
        /*10ac*/ 	.word	0x00031570


	//   ....[72]....
        /*10b0*/ 	.word	0x000315e0


	//   ....[73]....
        /*10b4*/ 	.word	0x00031660


	//   ....[74]....
        /*10b8*/ 	.word	0x000316f0


	//   ....[75]....
        /*10bc*/ 	.word	0x00031780


	//   ....[76]....
        /*10c0*/ 	.word	0x000317f0


	//   ....[77]....
        /*10c4*/ 	.word	0x00031860


	//   ....[78]....
        /*10c8*/ 	.word	0x000318d0


	//   ....[79]....
        /*10cc*/ 	.word	0x00031950


	//   ....[80]....
        /*10d0*/ 	.word	0x000319c0


	//   ....[81]....
        /*10d4*/ 	.word	0x00031a60


	//   ....[82]....
        /*10d8*/ 	.word	0x00031af0


	//   ....[83]....
        /*10dc*/ 	.word	0x00031c10


	//----- nvinfo : EIATTR_REG_RECONFIG
	.align		4
.L_152:
        /*10e0*/ 	.byte	0x01, 0x54
	.zero		2


	//----- nvinfo : EIATTR_SYSCALL_OFFSETS
	.align		4
        /*10e4*/ 	.byte	0x04, 0x46
        /*10e6*/ 	.short	(.L_154 - .L_153)


	//   ....[0]....
.L_153:
        /*10e8*/ 	.word	0x000019d0


	//   ....[1]....
        /*10ec*/ 	.word	0x00001b20


	//   ....[2]....
        /*10f0*/ 	.word	0x000109d0


	//   ....[3]....
        /*10f4*/ 	.word	0x00010f90


	//   ....[4]....
        /*10f8*/ 	.word	0x00026a80


	//   ....[5]....
        /*10fc*/ 	.word	0x00026bf0


	//   ....[6]....
        /*1100*/ 	.word	0x00026d40


	//   ....[7]....
        /*1104*/ 	.word	0x00026e80


	//   ....[8]....
        /*1108*/ 	.word	0x000286c0


	//----- nvinfo : EIATTR_MBARRIER_INSTR_OFFSETS
	.align		4
.L_154:
        /*110c*/ 	.byte	0x04, 0x39
        /*110e*/ 	.short	(.L_156 - .L_155)


	//   ....[0]....
.L_155:
        /*1110*/ 	.word	0x00000270
        /*1114*/ 	.word	0x000000ff
        /*1118*/ 	.word	0x00033400
        /*111c*/ 	.short	0x0100
        /*111e*/ 	.byte	0x08
	.zero		1


	//   ....[1]....
        /*1120*/ 	.word	0x00000280
        /*1124*/ 	.word	0x000000ff
        /*1128*/ 	.word	0x00033420
        /*112c*/ 	.short	0x0100
        /*112e*/ 	.byte	0x08
	.zero		1


	//   ....[2]....
        /*1130*/ 	.word	0x00000370
        /*1134*/ 	.word	0x000000ff
        /*1138*/ 	.word	0x00033430
        /*113c*/ 	.short	0x0100
        /*113e*/ 	.byte	0x08
	.zero		1


	//   ....[3]....
        /*1140*/ 	.word	0x00000380
        /*1144*/ 	.word	0x000000ff
        /*1148*/ 	.word	0x00033440
        /*114c*/ 	.short	0x0100
        /*114e*/ 	.byte	0x08
	.zero		1


	//   ....[4]....
        /*1150*/ 	.word	0x00000390
        /*1154*/ 	.word	0x000000ff
        /*1158*/ 	.word	0x00033438
        /*115c*/ 	.short	0x0100
        /*115e*/ 	.byte	0x08
	.zero		1


	//   ....[5]....
        /*1160*/ 	.word	0x000003a0
        /*1164*/ 	.word	0x000000ff
        /*1168*/ 	.word	0x00033448
        /*116c*/ 	.short	0x0100
        /*116e*/ 	.byte	0x08
	.zero		1


	//   ....[6]....
        /*1170*/ 	.word	0x000004d0
        /*1174*/ 	.word	0x000000ff
        /*1178*/ 	.word	0x00033450
        /*117c*/ 	.short	0x0100
        /*117e*/ 	.byte	0x08
	.zero		1


	//   ....[7]....
        /*1180*/ 	.word	0x000004e0
        /*1184*/ 	.word	0x000000ff
        /*1188*/ 	.word	0x00033460
        /*118c*/ 	.short	0x0100
        /*118e*/ 	.byte	0x08
	.zero		1


	//   ....[8]....
        /*1190*/ 	.word	0x000004f0
        /*1194*/ 	.word	0x000000ff
        /*1198*/ 	.word	0x00033458
        /*119c*/ 	.short	0x0100
        /*119e*/ 	.byte	0x08
	.zero		1


	//   ....[9]....
        /*11a0*/ 	.word	0x00000500
        /*11a4*/ 	.word	0x000000ff
        /*11a8*/ 	.word	0x00033468
        /*11ac*/ 	.short	0x0100
        /*11ae*/ 	.byte	0x08
	.zero		1


	//   ....[10]....
        /*11b0*/ 	.word	0x000005f0
        /*11b4*/ 	.word	0x000000ff
        /*11b8*/ 	.word	0x00033470
        /*11bc*/ 	.short	0x0100
        /*11be*/ 	.byte	0x06
	.zero		1


	//   ....[11]....
        /*11c0*/ 	.word	0x00000600
        /*11c4*/ 	.word	0x000000ff
        /*11c8*/ 	.word	0x00033480
        /*11cc*/ 	.short	0x0100
        /*11ce*/ 	.byte	0x06
	.zero		1


	//   ....[12]....
        /*11d0*/ 	.word	0x00000610
        /*11d4*/ 	.word	0x000000ff
        /*11d8*/ 	.word	0x00033478
        /*11dc*/ 	.short	0x0100
        /*11de*/ 	.byte	0x06
	.zero		1


	//   ....[13]....
        /*11e0*/ 	.word	0x00000620
        /*11e4*/ 	.word	0x000000ff
        /*11e8*/ 	.word	0x00033488
        /*11ec*/ 	.short	0x0100
        /*11ee*/ 	.byte	0x06
	.zero		1


	//   ....[14]....
        /*11f0*/ 	.word	0x00000750
        /*11f4*/ 	.word	0x000000ff
        /*11f8*/ 	.word	0x00033490
        /*11fc*/ 	.short	0x0100
        /*11fe*/ 	.byte	0x08
	.zero		1


	//   ....[15]....
        /*1200*/ 	.word	0x00000760
        /*1204*/ 	.word	0x000000ff
        /*1208*/ 	.word	0x000334a0
        /*120c*/ 	.short	0x0100
        /*120e*/ 	.byte	0x08
	.zero		1


	//   ....[16]....
        /*1210*/ 	.word	0x00000770
        /*1214*/ 	.word	0x000000ff
        /*1218*/ 	.word	0x00033498
        /*121c*/ 	.short	0x0100
        /*121e*/ 	.byte	0x08
	.zero		1


	//   ....[17]....
        /*1220*/ 	.word	0x00000780
        /*1224*/ 	.word	0x000000ff
        /*1228*/ 	.word	0x000334a8
        /*122c*/ 	.short	0x0100
        /*122e*/ 	.byte	0x08
	.zero		1


	//   ....[18]....
        /*1230*/ 	.word	0x000008c0
        /*1234*/ 	.word	0x000000ff
        /*1238*/ 	.word	0x000334b0
        /*123c*/ 	.short	0x0100
        /*123e*/ 	.byte	0x08
	.zero		1


	//   ....[19]....
        /*1240*/ 	.word	0x000008d0
        /*1244*/ 	.word	0x000000ff
        /*1248*/ 	.word	0x000334c0
        /*124c*/ 	.short	0x0100
        /*124e*/ 	.byte	0x08
	.zero		1


	//   ....[20]....
        /*1250*/ 	.word	0x000008e0
        /*1254*/ 	.word	0x000000ff
        /*1258*/ 	.word	0x000334b8
        /*125c*/ 	.short	0x0100
        /*125e*/ 	.byte	0x08
	.zero		1


	//   ....[21]....
        /*1260*/ 	.word	0x000008f0
        /*1264*/ 	.word	0x000000ff
        /*1268*/ 	.word	0x000334c8
        /*126c*/ 	.short	0x0100
        /*126e*/ 	.byte	0x08
	.zero		1


	//   ....[22]....
        /*1270*/ 	.word	0x000033c0
        /*1274*/ 	.word	0x0000005d
        /*1278*/ 	.word	0x00033490
        /*127c*/ 	.short	0x010a
        /*127e*/ 	.byte	0x3f
	.zero		1


	//   ....[23]....
        /*1280*/ 	.word	0x00009550
        /*1284*/ 	.word	0x0000005d
        /*1288*/ 	.word	0x00033490
        /*128c*/ 	.short	0x010a
        /*128e*/ 	.byte	0x3f
	.zero		1


	//   ....[24]....
        /*1290*/ 	.word	0x0000f350
        /*1294*/ 	.word	0x0000005d
        /*1298*/ 	.word	0x00033490
        /*129c*/ 	.short	0x010a
        /*129e*/ 	.byte	0x3f
	.zero		1


	//   ....[25]....
        /*12a0*/ 	.word	0x0000fb80
        /*12a4*/ 	.word	0x0000000b
        /*12a8*/ 	.word	0x00000000
        /*12ac*/ 	.short	0x0101
        /*12ae*/ 	.byte	0x3f
	.zero		1


	//   ....[26]....
        /*12b0*/ 	.word	0x0000fbc0
        /*12b4*/ 	.word	0x0000005d
        /*12b8*/ 	.word	0x000334b0
        /*12bc*/ 	.short	0x010a
        /*12be*/ 	.byte	0x3f
	.zero		1


	//   ....[27]....
        /*12c0*/ 	.word	0x00010370
        /*12c4*/ 	.word	0x0000005d
        /*12c8*/ 	.word	0x00000000
        /*12cc*/ 	.short	0x0101
        /*12ce*/ 	.byte	0x3f
	.zero		1


	//   ....[28]....
        /*12d0*/ 	.word	0x00010cf0
        /*12d4*/ 	.word	0x00000012
        /*12d8*/ 	.word	0x00033400
        /*12dc*/ 	.short	0x010a
        /*12de*/ 	.byte	0x3f
	.zero		1


	//   ....[29]....
        /*12e0*/ 	.word	0x00010d40
        /*12e4*/ 	.word	0x00000012
        /*12e8*/ 	.word	0x00033400
        /*12ec*/ 	.short	0x010a
        /*12ee*/ 	.byte	0x3f
	.zero		1


	//   ....[30]....
        /*12f0*/ 	.word	0x00011670
        /*12f4*/ 	.word	0x00000012
        /*12f8*/ 	.word	0x00033400
        /*12fc*/ 	.short	0x010a
        /*12fe*/ 	.byte	0x3f
	.zero		1


	//   ....[31]....
        /*1300*/ 	.word	0x00014b00
        /*1304*/ 	.word	0x00000012
        /*1308*/ 	.word	0x00033400
        /*130c*/ 	.short	0x010a
        /*130e*/ 	.byte	0x3f
	.zero		1


	//   ....[32]....
        /*1310*/ 	.word	0x00017c90
        /*1314*/ 	.word	0x00000000
        /*1318*/ 	.word	0x00033430
        /*131c*/ 	.short	0x010a
        /*131e*/ 	.byte	0x3f
	.zero		1


	//   ....[33]....
        /*1320*/ 	.word	0x00017ce0
        /*1324*/ 	.word	0x00000000
        /*1328*/ 	.word	0x00033430
        /*132c*/ 	.short	0x010a
        /*132e*/ 	.byte	0x3f
	.zero		1


	//   ....[34]....
        /*1330*/ 	.word	0x0001af10
        /*1334*/ 	.word	0x00000014
        /*1338*/ 	.word	0x00000000
        /*133c*/ 	.short	0x0101
        /*133e*/ 	.byte	0x3f
	.zero		1


	//   ....[35]....
        /*1340*/ 	.word	0x0001c1e0
        /*1344*/ 	.word	0x00000005
        /*1348*/ 	.word	0x00033430
        /*134c*/ 	.short	0x010a
        /*134e*/ 	.byte	0x3f
	.zero		1


	//   ....[36]....
        /*1350*/ 	.word	0x0001c230
        /*1354*/ 	.word	0x00000005
        /*1358*/ 	.word	0x00033430
        /*135c*/ 	.short	0x010a
        /*135e*/ 	.byte	0x3f
	.zero		1


	//   ....[37]....
        /*1360*/ 	.word	0x0001d340
        /*1364*/ 	.word	0x00000004
        /*1368*/ 	.word	0x00033450
        /*136c*/ 	.short	0x010a
        /*136e*/ 	.byte	0x3f
	.zero		1


	//   ....[38]....
        /*1370*/ 	.word	0x0001d380
        /*1374*/ 	.word	0x00000004
        /*1378*/ 	.word	0x00033450
        /*137c*/ 	.short	0x010a
        /*137e*/ 	.byte	0x3f
	.zero		1


	//   ....[39]....
        /*1380*/ 	.word	0x0001de50
        /*1384*/ 	.word	0x000000bf
        /*1388*/ 	.word	0x00000000
        /*138c*/ 	.short	0x0101
        /*138e*/ 	.byte	0x3f
	.zero		1


	//   ....[40]....
        /*1390*/ 	.word	0x0001f720
        /*1394*/ 	.word	0x00000000
        /*1398*/ 	.word	0x00000000
        /*139c*/ 	.short	0x0101
        /*139e*/ 	.byte	0x3f
	.zero		1


	//   ....[41]....
        /*13a0*/ 	.word	0x0001ffe0
        /*13a4*/ 	.word	0x0000000d
        /*13a8*/ 	.word	0x00033450
        /*13ac*/ 	.short	0x010a
        /*13ae*/ 	.byte	0x3f
	.zero		1


	//   ....[42]....
        /*13b0*/ 	.word	0x00020060
        /*13b4*/ 	.word	0x0000000d
        /*13b8*/ 	.word	0x00033450
        /*13bc*/ 	.short	0x010a
        /*13be*/ 	.byte	0x3f
	.zero		1


	//   ....[43]....
        /*13c0*/ 	.word	0x000206d0
        /*13c4*/ 	.word	0x00000002
        /*13c8*/ 	.word	0x00000000
        /*13cc*/ 	.short	0x0101
        /*13ce*/ 	.byte	0x3f
	.zero		1


	//   ....[44]....
        /*13d0*/ 	.word	0x00022f30
        /*13d4*/ 	.word	0x00000000
        /*13d8*/ 	.word	0x00000000
        /*13dc*/ 	.short	0x0101
        /*13de*/ 	.byte	0x3f
	.zero		1


	//   ....[45]....
        /*13e0*/ 	.word	0x00025530
        /*13e4*/ 	.word	0x00000016
        /*13e8*/ 	.word	0x00033420
        /*13ec*/ 	.short	0x010a
        /*13ee*/ 	.byte	0x3f
	.zero		1


	//   ....[46]....
        /*13f0*/ 	.word	0x000255c0
        /*13f4*/ 	.word	0x00000009
        /*13f8*/ 	.word	0x000334a0
        /*13fc*/ 	.short	0x010a
        /*13fe*/ 	.byte	0x3f
	.zero		1


	//   ....[47]....
        /*1400*/ 	.word	0x00025a10
        /*1404*/ 	.word	0x00000009
        /*1408*/ 	.word	0x000334c0
        /*140c*/ 	.short	0x010a
        /*140e*/ 	.byte	0x3f
	.zero		1


	//   ....[48]....
        /*1410*/ 	.word	0x00025f20
        /*1414*/ 	.word	0x00000006
        /*1418*/ 	.word	0x000334a0
        /*141c*/ 	.short	0x010a
        /*141e*/ 	.byte	0x3f
	.zero		1


	//   ....[49]....
        /*1420*/ 	.word	0x00026360
        /*1424*/ 	.word	0x00000006
        /*1428*/ 	.word	0x000334c0
        /*142c*/ 	.short	0x010a
        /*142e*/ 	.byte	0x3f
	.zero		1


	//   ....[50]....
        /*1430*/ 	.word	0x000274c0
        /*1434*/ 	.word	0x00000004
        /*1438*/ 	.word	0x00033480
        /*143c*/ 	.short	0x010a
        /*143e*/ 	.byte	0x3f
	.zero		1


	//   ....[51]....
        /*1440*/ 	.word	0x00027c40
        /*1444*/ 	.word	0x00000004
        /*1448*/ 	.word	0x00033470
        /*144c*/ 	.short	0x0107
        /*144e*/ 	.byte	0x3f
	.zero		1


	//   ....[52]....
        /*1450*/ 	.word	0x00027d00
        /*1454*/ 	.word	0x00000004
        /*1458*/ 	.word	0x00033470
        /*145c*/ 	.short	0x0101
        /*145e*/ 	.byte	0x3f
	.zero		1


	//   ....[53]....
        /*1460*/ 	.word	0x00027d50
        /*1464*/ 	.word	0x00000004
        /*1468*/ 	.word	0x00033440
        /*146c*/ 	.short	0x010a
        /*146e*/ 	.byte	0x3f
	.zero		1


	//   ....[54]....
        /*1470*/ 	.word	0x000283d0
        /*1474*/ 	.word	0x00000004
        /*1478*/ 	.word	0x00033430
        /*147c*/ 	.short	0x0107
        /*147e*/ 	.byte	0x3f
	.zero		1


	//   ....[55]....
        /*1480*/ 	.word	0x000284b0
        /*1484*/ 	.word	0x00000004
        /*1488*/ 	.word	0x00033430
        /*148c*/ 	.short	0x0101
        /*148e*/ 	.byte	0x3f
	.zero		1


	//   ....[56]....
        /*1490*/ 	.word	0x00028da0
        /*1494*/ 	.word	0x00000016
        /*1498*/ 	.word	0x00033400
        /*149c*/ 	.short	0x0107
        /*149e*/ 	.byte	0x3f
	.zero		1


	//   ....[57]....
        /*14a0*/ 	.word	0x00028ea0
        /*14a4*/ 	.word	0x00000016
        /*14a8*/ 	.word	0x00033400
        /*14ac*/ 	.short	0x0101
        /*14ae*/ 	.byte	0x3f
	.zero		1


	//   ....[58]....
        /*14b0*/ 	.word	0x00028ec0
        /*14b4*/ 	.word	0x00000016
        /*14b8*/ 	.word	0x00033420
        /*14bc*/ 	.short	0x010a
        /*14be*/ 	.byte	0x3f
	.zero		1


	//   ....[59]....
        /*14c0*/ 	.word	0x00029390
        /*14c4*/ 	.word	0x00000004
        /*14c8*/ 	.word	0x00033480
        /*14cc*/ 	.short	0x010a
        /*14ce*/ 	.byte	0x3f
	.zero		1


	//   ....[60]....
        /*14d0*/ 	.word	0x000298d0
        /*14d4*/ 	.word	0x00000004
        /*14d8*/ 	.word	0x00033470
        /*14dc*/ 	.short	0x0107
        /*14de*/ 	.byte	0x3f
	.zero		1


	//   ....[61]....
        /*14e0*/ 	.word	0x00029990
        /*14e4*/ 	.word	0x00000004
        /*14e8*/ 	.word	0x00033470
        /*14ec*/ 	.short	0x0101
        /*14ee*/ 	.byte	0x3f
	.zero		1


	//   ....[62]....
        /*14f0*/ 	.word	0x000299c0
        /*14f4*/ 	.word	0x00000004
        /*14f8*/ 	.word	0x00033440
        /*14fc*/ 	.short	0x010a
        /*14fe*/ 	.byte	0x3f
	.zero		1


	//   ....[63]....
        /*1500*/ 	.word	0x00029ed0
        /*1504*/ 	.word	0x00000004
        /*1508*/ 	.word	0x00033430
        /*150c*/ 	.short	0x0107
        /*150e*/ 	.byte	0x3f
	.zero		1


	//   ....[64]....
        /*1510*/ 	.word	0x00029fa0
        /*1514*/ 	.word	0x00000004
        /*1518*/ 	.word	0x00033430
        /*151c*/ 	.short	0x0101
        /*151e*/ 	.byte	0x3f
	.zero		1


	//   ....[65]....
        /*1520*/ 	.word	0x0002a020
        /*1524*/ 	.word	0x00000000
        /*1528*/ 	.word	0x00033470
        /*152c*/ 	.short	0x010a
        /*152e*/ 	.byte	0x3f
	.zero		1


	//   ....[66]....
        /*1530*/ 	.word	0x0002a0b0
        /*1534*/ 	.word	0x00000000
        /*1538*/ 	.word	0x00033460
        /*153c*/ 	.short	0x010a
        /*153e*/ 	.byte	0x3f
	.zero		1


	//   ....[67]....
        /*1540*/ 	.word	0x0002a780
        /*1544*/ 	.word	0x00000000
        /*1548*/ 	.word	0x00033450
        /*154c*/ 	.short	0x0101
        /*154e*/ 	.byte	0x3f
	.zero		1


	//   ....[68]....
        /*1550*/ 	.word	0x0002a810
        /*1554*/ 	.word	0x00000000
        /*1558*/ 	.word	0x00000000
        /*155c*/ 	.short	0x0101
        /*155e*/ 	.byte	0x3f
	.zero		1


	//   ....[69]....
        /*1560*/ 	.word	0x0002a9d0
        /*1564*/ 	.word	0x00000003
        /*1568*/ 	.word	0x00033470
        /*156c*/ 	.short	0x010a
        /*156e*/ 	.byte	0x3f
	.zero		1


	//   ....[70]....
        /*1570*/ 	.word	0x0002aa50
        /*1574*/ 	.word	0x00000003
        /*1578*/ 	.word	0x00033460
        /*157c*/ 	.short	0x010a
        /*157e*/ 	.byte	0x3f
	.zero		1


	//   ....[71]....
        /*1580*/ 	.word	0x0002b130
        /*1584*/ 	.word	0x00000003
        /*1588*/ 	.word	0x00033450
        /*158c*/ 	.short	0x0101
        /*158e*/ 	.byte	0x3f
	.zero		1


	//   ....[72]....
        /*1590*/ 	.word	0x0002b1e0
        /*1594*/ 	.word	0x00000003
        /*1598*/ 	.word	0x00000000
        /*159c*/ 	.short	0x0101
        /*159e*/ 	.byte	0x3f
	.zero		1


	//   ....[73]....
        /*15a0*/ 	.word	0x0002bcc0
        /*15a4*/ 	.word	0x00000005
        /*15a8*/ 	.word	0x00033420
        /*15ac*/ 	.short	0x010a
        /*15ae*/ 	.byte	0x3f
	.zero		1


	//   ....[74]....
        /*15b0*/ 	.word	0x0002be30
        /*15b4*/ 	.word	0x00000003
        /*15b8*/ 	.word	0x00033440
        /*15bc*/ 	.short	0x010a
        /*15be*/ 	.byte	0x3f
	.zero		1


	//   ....[75]....
        /*15c0*/ 	.word	0x0002bed0
        /*15c4*/ 	.word	0x0000001d
        /*15c8*/ 	.word	0x00033440
        /*15cc*/ 	.short	0x010a
        /*15ce*/ 	.byte	0x3f
	.zero		1


	//   ....[76]....
        /*15d0*/ 	.word	0x0002bf10
        /*15d4*/ 	.word	0x00000003
        /*15d8*/ 	.word	0x00033460
        /*15dc*/ 	.short	0x010a
        /*15de*/ 	.byte	0x3f
	.zero		1


	//   ....[77]....
        /*15e0*/ 	.word	0x0002bf50
        /*15e4*/ 	.word	0x0000001d
        /*15e8*/ 	.word	0x00033460
        /*15ec*/ 	.short	0x010a
        /*15ee*/ 	.byte	0x3f
	.zero		1


	//   ....[78]....
        /*15f0*/ 	.word	0x0002bf90
        /*15f4*/ 	.word	0x00000003
        /*15f8*/ 	.word	0x00033480
        /*15fc*/ 	.short	0x010a
        /*15fe*/ 	.byte	0x3f
	.zero		1


	//   ....[79]....
        /*1600*/ 	.word	0x0002bfd0
        /*1604*/ 	.word	0x0000001d
        /*1608*/ 	.word	0x00033480
        /*160c*/ 	.short	0x010a
        /*160e*/ 	.byte	0x3f
	.zero		1


	//   ....[80]....
        /*1610*/ 	.word	0x0002c030
        /*1614*/ 	.word	0x0000005d
        /*1618*/ 	.word	0x00033490
        /*161c*/ 	.short	0x010a
        /*161e*/ 	.byte	0x3f
	.zero		1


	//   ....[81]....
        /*1620*/ 	.word	0x0002c2e0
        /*1624*/ 	.word	0x0000005d
        /*1628*/ 	.word	0x00033490
        /*162c*/ 	.short	0x010a
        /*162e*/ 	.byte	0x3f
	.zero		1


	//   ....[82]....
        /*1630*/ 	.word	0x0002c590
        /*1634*/ 	.word	0x0000005d
        /*1638*/ 	.word	0x00033490
        /*163c*/ 	.short	0x010a
        /*163e*/ 	.byte	0x3f
	.zero		1


	//   ....[83]....
        /*1640*/ 	.word	0x0002c840
        /*1644*/ 	.word	0x0000005d
        /*1648*/ 	.word	0x000334b0
        /*164c*/ 	.short	0x010a
        /*164e*/ 	.byte	0x3f
	.zero		1


	//   ....[84]....
        /*1650*/ 	.word	0x0002caf0
        /*1654*/ 	.word	0x00000012
        /*1658*/ 	.word	0x00033400
        /*165c*/ 	.short	0x010a
        /*165e*/ 	.byte	0x3f
	.zero		1


	//   ....[85]....
        /*1660*/ 	.word	0x0002cd00
        /*1664*/ 	.word	0x00000012
        /*1668*/ 	.word	0x00033400
        /*166c*/ 	.short	0x010a
        /*166e*/ 	.byte	0x3f
	.zero		1


	//   ....[86]....
        /*1670*/ 	.word	0x0002cd50
        /*1674*/ 	.word	0x00000000
        /*1678*/ 	.word	0x00033430
        /*167c*/ 	.short	0x010a
        /*167e*/ 	.byte	0x3f
	.zero		1


	//   ....[87]....
        /*1680*/ 	.word	0x0002cda0
        /*1684*/ 	.word	0x00000005
        /*1688*/ 	.word	0x00033430
        /*168c*/ 	.short	0x010a
        /*168e*/ 	.byte	0x3f
	.zero		1


	//   ....[88]....
        /*1690*/ 	.word	0x0002cdf0
        /*1694*/ 	.word	0x00000004
        /*1698*/ 	.word	0x00033450
        /*169c*/ 	.short	0x010a
        /*169e*/ 	.byte	0x3f
	.zero		1


	//   ....[89]....
        /*16a0*/ 	.word	0x0002ce40
        /*16a4*/ 	.word	0x0000000d
        /*16a8*/ 	.word	0x00033450
        /*16ac*/ 	.short	0x010a
        /*16ae*/ 	.byte	0x3f
	.zero		1


	//   ....[90]....
        /*16b0*/ 	.word	0x0002ec00
        /*16b4*/ 	.word	0x00000016
        /*16b8*/ 	.word	0x00033420
        /*16bc*/ 	.short	0x010a
        /*16be*/ 	.byte	0x3f
	.zero		1


	//   ....[91]....
        /*16c0*/ 	.word	0x0002ec50
        /*16c4*/ 	.word	0x00000009
        /*16c8*/ 	.word	0x000334a0
        /*16cc*/ 	.short	0x010a
        /*16ce*/ 	.byte	0x3f
	.zero		1


	//   ....[92]....
        /*16d0*/ 	.word	0x0002eca0
        /*16d4*/ 	.word	0x00000009
        /*16d8*/ 	.word	0x000334c0
        /*16dc*/ 	.short	0x010a
        /*16de*/ 	.byte	0x3f
	.zero		1


	//   ....[93]....
        /*16e0*/ 	.word	0x0002ecf0
        /*16e4*/ 	.word	0x00000006
        /*16e8*/ 	.word	0x000334a0
        /*16ec*/ 	.short	0x010a
        /*16ee*/ 	.byte	0x3f
	.zero		1


	//   ....[94]....
        /*16f0*/ 	.word	0x0002ed40
        /*16f4*/ 	.word	0x00000006
        /*16f8*/ 	.word	0x000334c0
        /*16fc*/ 	.short	0x010a
        /*16fe*/ 	.byte	0x3f
	.zero		1


	//   ....[95]....
        /*1700*/ 	.word	0x0002ee70
        /*1704*/ 	.word	0x00000004
        /*1708*/ 	.word	0x00033480
        /*170c*/ 	.short	0x010a
        /*170e*/ 	.byte	0x3f
	.zero		1


	//   ....[96]....
        /*1710*/ 	.word	0x0002f6d0
        /*1714*/ 	.word	0x00000004
        /*1718*/ 	.word	0x00033440
        /*171c*/ 	.short	0x010a
        /*171e*/ 	.byte	0x3f
	.zero		1


	//   ....[97]....
        /*1720*/ 	.word	0x000303f0
        /*1724*/ 	.word	0x00000016
        /*1728*/ 	.word	0x00033420
        /*172c*/ 	.short	0x010a
        /*172e*/ 	.byte	0x3f
	.zero		1


	//   ....[98]....
        /*1730*/ 	.word	0x00030440
        /*1734*/ 	.word	0x00000004
        /*1738*/ 	.word	0x00033480
        /*173c*/ 	.short	0x010a
        /*173e*/ 	.byte	0x3f
	.zero		1


	//   ....[99]....
        /*1740*/ 	.word	0x00030a90
        /*1744*/ 	.word	0x00000004
        /*1748*/ 	.word	0x00033440
        /*174c*/ 	.short	0x010a
        /*174e*/ 	.byte	0x3f
	.zero		1


	//   ....[100]....
        /*1750*/ 	.word	0x000310c0
        /*1754*/ 	.word	0x00000000
        /*1758*/ 	.word	0x00033470
        /*175c*/ 	.short	0x010a
        /*175e*/ 	.byte	0x3f
	.zero		1


	//   ....[101]....
        /*1760*/ 	.word	0x00031110
        /*1764*/ 	.word	0x00000000
        /*1768*/ 	.word	0x00033460
        /*176c*/ 	.short	0x010a
        /*176e*/ 	.byte	0x3f
	.zero		1


	//   ....[102]....
        /*1770*/ 	.word	0x00031160
        /*1774*/ 	.word	0x00000003
        /*1778*/ 	.word	0x00033470
        /*177c*/ 	.short	0x010a
        /*177e*/ 	.byte	0x3f
	.zero		1


	//   ....[103]....
        /*1780*/ 	.word	0x000311b0
        /*1784*/ 	.word	0x00000003
        /*1788*/ 	.word	0x00033460
        /*178c*/ 	.short	0x010a
        /*178e*/ 	.byte	0x3f
	.zero		1


	//   ....[104]....
        /*1790*/ 	.word	0x00031b30
        /*1794*/ 	.word	0x00000005
        /*1798*/ 	.word	0x00033420
        /*179c*/ 	.short	0x010a
        /*179e*/ 	.byte	0x3f
	.zero		1


	//   ....[105]....
        /*17a0*/ 	.word	0x00031cd0
        /*17a4*/ 	.word	0x00000003
        /*17a8*/ 	.word	0x00033440
        /*17ac*/ 	.short	0x010a
        /*17ae*/ 	.byte	0x3f
	.zero		1


	//   ....[106]....
        /*17b0*/ 	.word	0x00031d20
        /*17b4*/ 	.word	0x0000001d
        /*17b8*/ 	.word	0x00033440
        /*17bc*/ 	.short	0x010a
        /*17be*/ 	.byte	0x3f
	.zero		1


	//   ....[107]....
        /*17c0*/ 	.word	0x00031d70
        /*17c4*/ 	.word	0x00000003
        /*17c8*/ 	.word	0x00033460
        /*17cc*/ 	.short	0x010a
        /*17ce*/ 	.byte	0x3f
	.zero		1


	//   ....[108]....
        /*17d0*/ 	.word	0x00031dc0
        /*17d4*/ 	.word	0x0000001d
        /*17d8*/ 	.word	0x00033460
        /*17dc*/ 	.short	0x010a
        /*17de*/ 	.byte	0x3f
	.zero		1


	//   ....[109]....
        /*17e0*/ 	.word	0x00031e10
        /*17e4*/ 	.word	0x00000003
        /*17e8*/ 	.word	0x00033480
        /*17ec*/ 	.short	0x010a
        /*17ee*/ 	.byte	0x3f
	.zero		1


	//----- nvinfo : EIATTR_NUM_MBARRIERS
	.align		4
.L_156:
        /*17f0*/ 	.byte	0x03, 0x38
        /*17f2*/ 	.short	0x0016


	//----- nvinfo : EIATTR_EXIT_INSTR_OFFSETS
	.align		4
        /*17f4*/ 	.byte	0x04, 0x1c
        /*17f6*/ 	.short	(.L_158 - .L_157)


	//   ....[0]....
.L_157:
        /*17f8*/ 	.word	0x0002c020


	//----- nvinfo : EIATTR_MAX_THREADS
	.align		4
.L_158:
        /*17fc*/ 	.byte	0x04, 0x05
        /*17fe*/ 	.short	(.L_160 - .L_159)
.L_159:
        /*1800*/ 	.word	0x00000180
        /*1804*/ 	.word	0x00000001
        /*1808*/ 	.word	0x00000001


	//----- nvinfo : EIATTR_CRS_STACK_SIZE
	.align		4
.L_160:
        /*180c*/ 	.byte	0x04, 0x1e
        /*180e*/ 	.short	(.L_162 - .L_161)
.L_161:
        /*1810*/ 	.word	0x00000000


	//----- nvinfo : EIATTR_CBANK_PARAM_SIZE
	.align		4
.L_162:
        /*1814*/ 	.byte	0x03, 0x19
        /*1816*/ 	.short	0x0af0


	//----- nvinfo : EIATTR_PARAM_CBANK
	.align		4
        /*1818*/ 	.byte	0x04, 0x0a
        /*181a*/ 	.short	(.L_164 - .L_163)
	.align		4
.L_163:
        /*181c*/ 	.word	index@(.nv.constant0._ZN7cutlass13device_kernelIN5flash11enable_sm90INS1_16FlashAttnFwdSm90INS1_25CollectiveMainloopFwdSm90ILi2EN4cute5tupleIJNS5_1CILi1EEES8_S8_EEENS6_IJNS7_ILi128EEENS7_ILi160EEENS7_ILi192EEEEEELi192ENS_12float_e4m3_tEfNS_4arch4Sm90ELb0ELb0ELb1ELb1ELb1ELb1ELb0ELb1ELb1ELb1ELb0ELb0EEENS1_21CollectiveEpilogueFwdINS6_IJSA_SC_SB_EEES9_NS_10bfloat16_tESG_Li256ELb1ELb1ELb0ELb1EEENS1_36VarlenDynamicPersistentTileSchedulerILi128ELi160ELi256ELi128ELb0ELb1ELb1ELb0ELb1ELb1EEEEEEEEEvNT_6ParamsE)
        /*1820*/ 	.short	0x0210
        /*1822*/ 	.short	0x0af0


	//----- nvinfo : EIATTR_SW_WAR
	.align		4
.L_164:
        /*1824*/ 	.byte	0x04, 0x36
        /*1826*/ 	.short	(.L_166 - .L_165)
.L_165:
        /*1828*/ 	.word	0x00000008
.L_166:


//--------------------- .nv.info._ZN7cutlass13device_kernelIN5flash11enable_sm90INS1_16FlashAttnFwdSm90INS1_25CollectiveMainloopFwdSm90ILi2EN4cute5tupleIJNS5_1CILi1EEES8_S8_EEENS6_IJNS7_ILi128EEESA_NS7_ILi192EEEEEELi192ENS_12float_e4m3_tEfNS_4arch4Sm90ELb0ELb1ELb1ELb0ELb1ELb0ELb0ELb1ELb1ELb1ELb0ELb0EEENS1_21CollectiveEpilogueFwdINS6_IJSA_SB_SA_EEES9_NS_10bfloat16_tESF_Li256ELb0ELb1ELb0ELb1EEENS1_30DynamicPersistentTileSchedulerILi256ELi128ELb0ELb1ELb1EEEEEEEEEvNT_6ParamsE --------------------------
	.section	.nv.info._ZN7cutlass13device_kernelIN5flash11enable_sm90INS1_16FlashAttnFwdSm90INS1_25CollectiveMainloopFwdSm90ILi2EN4cute5tupleIJNS5_1CILi1EEES8_S8_EEENS6_IJNS7_ILi128EEESA_NS7_ILi192EEEEEELi192ENS_12float_e4m3_tEfNS_4arch4Sm90ELb0ELb1ELb1ELb0ELb1ELb0ELb0ELb1ELb1ELb1ELb0ELb0EEENS1_21CollectiveEpilogueFwdINS6_IJSA_SB_SA_EEES9_NS_10bfloat16_tESF_Li256ELb0ELb1ELb0ELb1EEENS1_30DynamicPersistentTileSchedulerILi256ELi128ELb0ELb1ELb1EEEEEEEEEvNT_6ParamsE,"",@"SHT_CUDA_INFO"
	.sectionflags	@""
	.align	4


	//----- nvinfo : EIATTR_CUDA_API_VERSION
	.align		4
        /*0000*/ 	.byte	0x04, 0x37
        /*0002*/ 	.short	(.L_168 - .L_167)
.L_167:
        /*0004*/ 	.word	0x00000082


	//----- nvinfo : EIATTR_KPARAM_INFO
	.align		4
.L_168:
        /*0008*/ 	.byte	0x04, 0x17
        /*000a*/ 	.short	(.L_170 - .L_169)
.L_169:
        /*000c*/ 	.word	0x00000000
        /*0010*/ 	.short	0x0000
        /*0012*/ 	.short	0x0070
        /*0014*/ 	.byte	0x00, 0xf0, 0x01, 0x2a


	//----- nvinfo : EIATTR_SPARSE_MMA_MASK
	.align		4
.L_170:
        /*0018*/ 	.byte	0x03, 0x50
        /*001a*/ 	.short	0x0000


	//----- nvinfo : EIATTR_MAXREG_COUNT
	.align		4
        /*001c*/ 	.byte	0x03, 0x1b
        /*001e*/ 	.short	0x00a8


	//----- nvinfo : EIATTR_NUM_BARRIERS
	.align		4
        /*0020*/ 	.byte	0x02, 0x4c
        /*0022*/ 	.byte	0x10
	.zero		1


	//----- nvinfo : EIATTR_EXTERNS
	.align		4
        /*0024*/ 	.byte	0x04, 0x0f
        /*0026*/ 	.short	(.L_172 - .L_171)


	//   ....[0]....
	.align		4
.L_171:
        /*0028*/ 	.word	index@(__assertfail)


	//----- nvinfo : EIATTR_ANNOTATIONS
	.align		4
.L_172:
        /*002c*/ 	.byte	0x04, 0x55
        /*002e*/ 	.short	(.L_174 - .L_173)


	//   ....[0]....
.L_173:
        /*0030*/ 	.word	0x00000001
        /*0034*/ 	.byte	0xb0, 0x31, 0x01, 0x00, 0x01, 0x00, 0x00, 0x00, 0xc0, 0x35, 0x01, 0x00, 0x01, 0x00, 0x00, 0x00
        /*0044*/ 	.byte	0x00, 0x36, 0x01, 0x00, 0x01, 0x00, 0x00, 0x00, 0x00, 0x38, 0x01, 0x00, 0x01, 0x00, 0x00, 0x00
        /*0054*/ 	.byte	0x00, 0x41, 0x01, 0x00, 0x01, 0x00, 0x00, 0x00, 0x60, 0x5d, 0x01, 0x00, 0x01, 0x00, 0x00, 0x00
        /*0064*/ 	.byte	0x80, 0x5d, 0x01, 0x00, 0x01, 0x00, 0x00, 0x00, 0x10, 0x73, 0x01, 0x00, 0x01, 0x00, 0x00, 0x00
        /*0074*/ 	.byte	0xb0, 0x7a, 0x01, 0x00, 0x01, 0x00, 0x00, 0x00, 0x40, 0x7b, 0x01, 0x00, 0x01, 0x00, 0x00, 0x00
        /*0084*/ 	.byte	0xd0, 0x7b, 0x01, 0x00, 0x01, 0x00, 0x00, 0x00, 0xf0, 0x7b, 0x01, 0x00, 0x01, 0x00, 0x00, 0x00
        /*0094*/ 	.byte	0x30, 0x7c, 0x01, 0x00


	//----- nvinfo : EIATTR_MERCURY_ISA_VERSION
	.align		4
.L_174:
        /*0098*/ 	.byte	0x03, 0x5f
        /*009a*/ 	.short	0x0101


	//----- nvinfo : EIATTR_INT_WARP_WIDE_INSTR_OFFSETS
	.align		4
        /*009c*/ 	.byte	0x04, 0x31
        /*009e*/ 	.short	(.L_176 - .L_175)


	//   ....[0]....
.L_175:
        /*00a0*/ 	.word	0x000000c0


	//   ....[1]....
        /*00a4*/ 	.word	0x000000d0


	//   ....[2]....
        /*00a8*/ 	.word	0x00000170


	//   ....[3]....
        /*00ac*/ 	.word	0x00014050


	//   ....[4]....
        /*00b0*/ 	.word	0x000140e0


	//   ....[5]....
        /*00b4*/ 	.word	0x00017260


	//   ....[6]....
        /*00b8*/ 	.word	0x000172f0


	//----- nvinfo : EIATTR_COOP_GROUP_MASK_REGIDS
	.align		4
.L_176:
        /*00bc*/ 	.byte	0x04, 0x29
        /*00be*/ 	.short	(.L_178 - .L_177)


	//   ....[0]....
.L_177:
        /*00c0*/ 	.word	0xffffffff


	//   ....[1]....
        /*00c4*/ 	.word	0xffffffff


	//   ....[2]....
        /*00c8*/ 	.word	0xffffffff


	//   ....[3]....
        /*00cc*/ 	.word	0xffffffff


	//   ....[4]....
        /*00d0*/ 	.word	0xffffffff


	//   ....[5]....
        /*00d4*/ 	.word	0xffffffff


	//   ....[6]....
        /*00d8*/ 	.word	0xffffffff


	//   ....[7]....
        /*00dc*/ 	.word	0xffffffff


	//   ....[8]....
        /*00e0*/ 	.word	0xffffffff


	//   ....[9]....
        /*00e4*/ 	.word	0xffffffff


	//   ....[10]....
        /*00e8*/ 	.word	0xffffffff


	//   ....[11]....
        /*00ec*/ 	.word	0xffffffff


	//   ....[12]....
        /*00f0*/ 	.word	0xffffffff


	//   ....[13]....
        /*00f4*/ 	.word	0xffffffff


	//   ....[14]....
        /*00f8*/ 	.word	0xffffffff


	//   ....[15]....
        /*00fc*/ 	.word	0xffffffff


	//   ....[16]....
        /*0100*/ 	.word	0xffffffff


	//   ....[17]....
        /*0104*/ 	.word	0xffffffff


	//   ....[18]....
        /*0108*/ 	.word	0xffffffff


	//   ....[19]....
        /*010c*/ 	.word	0xffffffff


	//   ....[20]....
        /*0110*/ 	.word	0xffffffff


	//   ....[21]....
        /*0114*/ 	.word	0xffffffff


	//   ....[22]....
        /*0118*/ 	.word	0xffffffff


	//   ....[23]....
        /*011c*/ 	.word	0xffffffff


	//   ....[24]....
        /*0120*/ 	.word	0xffffffff


	//   ....[25]....
        /*0124*/ 	.word	0xffffffff


	//   ....[26]....
        /*0128*/ 	.word	0xffffffff


	//   ....[27]....
        /*012c*/ 	.word	0xffffffff


	//   ....[28]....
        /*0130*/ 	.word	0xffffffff


	//   ....[29]....
        /*0134*/ 	.word	0xffffffff


	//   ....[30]....
        /*0138*/ 	.word	0xffffffff


	//   ....[31]....
        /*013c*/ 	.word	0xffffffff


	//   ....[32]....
        /*0140*/ 	.word	0xffffffff


	//   ....[33]....
        /*0144*/ 	.word	0xffffffff


	//   ....[34]....
        /*0148*/ 	.word	0xffffffff


	//   ....[35]....
        /*014c*/ 	.word	0xffffffff


	//   ....[36]....
        /*0150*/ 	.word	0xffffffff


	//   ....[37]....
        /*0154*/ 	.word	0xffffffff


	//   ....[38]....
        /*0158*/ 	.word	0xffffffff


	//   ....[39]....
        /*015c*/ 	.word	0xffffffff


	//   ....[40]....
        /*0160*/ 	.word	0xffffffff


	//   ....[41]....
        /*0164*/ 	.word	0xffffffff


	//   ....[42]....
        /*0168*/ 	.word	0xffffffff


	//   ....[43]....
        /*016c*/ 	.word	0xffffffff


	//   ....[44]....
        /*0170*/ 	.word	0xffffffff


	//   ....[45]....
        /*0174*/ 	.word	0xffffffff


	//   ....[46]....
        /*0178*/ 	.word	0xffffffff


	//   ....[47]....
        /*017c*/ 	.word	0xffffffff


	//   ....[48]....
        /*0180*/ 	.word	0xffffffff


	//   ....[49]....
        /*0184*/ 	.word	0xffffffff


	//   ....[50]....
        /*0188*/ 	.word	0xffffffff


	//   ....[51]....
        /*018c*/ 	.word	0xffffffff


	//   ....[52]....
        /*0190*/ 	.word	0xffffffff


	//   ....[53]....
        /*0194*/ 	.word	0xffffffff


	//   ....[54]....
        /*0198*/ 	.word	0xffffffff


	//   ....[55]....
        /*019c*/ 	.word	0xffffffff


	//   ....[56]....
        /*01a0*/ 	.word	0xffffffff


	//   ....[57]....
        /*01a4*/ 	.word	0xffffffff


	//   ....[58]....
        /*01a8*/ 	.word	0xffffffff


	//   ....[59]....
        /*01ac*/ 	.word	0xffffffff


	//   ....[60]....
        /*01b0*/ 	.word	0xffffffff


	//   ....[61]....
        /*01b4*/ 	.word	0xffffffff


	//   ....[62]....
        /*01b8*/ 	.word	0xffffffff


	//   ....[63]....
        /*01bc*/ 	.word	0xffffffff


	//   ....[64]....
        /*01c0*/ 	.word	0xffffffff


	//   ....[65]....
        /*01c4*/ 	.word	0xffffffff


	//   ....[66]....
        /*01c8*/ 	.word	0xffffffff


	//   ....[67]....
        /*01cc*/ 	.word	0xffffffff


	//   ....[68]....
        /*01d0*/ 	.word	0xffffffff


	//   ....[69]....
        /*01d4*/ 	.word	0xffffffff


	//   ....[70]....
        /*01d8*/ 	.word	0xffffffff


	//   ....[71]....
        /*01dc*/ 	.word	0xffffffff


	//   ....[72]....
        /*01e0*/ 	.word	0xffffffff


	//   ....[73]....
        /*01e4*/ 	.word	0xffffffff


	//   ....[74]....
        /*01e8*/ 	.word	0xffffffff


	//   ....[75]....
        /*01ec*/ 	.word	0xffffffff


	//   ....[76]....
        /*01f0*/ 	.word	0xffffffff


	//   ....[77]....
        /*01f4*/ 	.word	0xffffffff


	//   ....[78]....
        /*01f8*/ 	.word	0xffffffff


	//   ....[79]....
        /*01fc*/ 	.word	0xffffffff


	//   ....[80]....
        /*0200*/ 	.word	0xffffffff


	//   ....[81]....
        /*0204*/ 	.word	0xffffffff


	//   ....[82]....
        /*0208*/ 	.word	0xffffffff


	//   ....[83]....
        /*020c*/ 	.word	0xffffffff


	//   ....[84]....
        /*0210*/ 	.word	0xffffffff


	//   ....[85]....
        /*0214*/ 	.word	0xffffffff


	//   ....[86]....
        /*0218*/ 	.word	0xffffffff


	//   ....[87]....
        /*021c*/ 	.word	0xffffffff


	//   ....[88]....
        /*0220*/ 	.word	0xffffffff


	//   ....[89]....
        /*0224*/ 	.word	0xffffffff


	//   ....[90]....
        /*0228*/ 	.word	0xffffffff


	//   ....[91]....
        /*022c*/ 	.word	0xffffffff


	//   ....[92]....
        /*0230*/ 	.word	0xffffffff


	//   ....[93]....
        /*0234*/ 	.word	0xffffffff


	//   ....[94]....
        /*0238*/ 	.word	0xffffffff


	//   ....[95]....
        /*023c*/ 	.word	0xffffffff


	//   ....[96]....
        /*0240*/ 	.word	0xffffffff


	//   ....[97]....
        /*0244*/ 	.word	0xffffffff


	//   ....[98]....
        /*0248*/ 	.word	0xffffffff


	//   ....[99]....
        /*024c*/ 	.word	0xffffffff


	//   ....[100]....
        /*0250*/ 	.word	0xffffffff


	//   ....[101]....
        /*0254*/ 	.word	0xffffffff


	//   ....[102]....
        /*0258*/ 	.word	0xffffffff


	//   ....[103]....
        /*025c*/ 	.word	0xffffffff


	//   ....[104]....
        /*0260*/ 	.word	0xffffffff


	//   ....[105]....
        /*0264*/ 	.word	0xffffffff


	//   ....[106]....
        /*0268*/ 	.word	0xffffffff


	//   ....[107]....
        /*026c*/ 	.word	0xffffffff


	//   ....[108]....
        /*0270*/ 	.word	0xffffffff


	//   ....[109]....
        /*0274*/ 	.word	0xffffffff


	//   ....[110]....
        /*0278*/ 	.word	0xffffffff


	//   ....[111]....
        /*027c*/ 	.word	0xffffffff


	//   ....[112]....
        /*0280*/ 	.word	0xffffffff


	//   ....[113]....
        /*0284*/ 	.word	0xffffffff


	//   ....[114]....
        /*0288*/ 	.word	0xffffffff


	//   ....[115]....
        /*028c*/ 	.word	0xffffffff


	//   ....[116]....
        /*0290*/ 	.word	0xffffffff


	//   ....[117]....
        /*0294*/ 	.word	0xffffffff


	//   ....[118]....
        /*0298*/ 	.word	0xffffffff


	//   ....[119]....
        /*029c*/ 	.word	0xffffffff


	//   ....[120]....
        /*02a0*/ 	.word	0xffffffff


	//   ....[121]....
        /*02a4*/ 	.word	0xffffffff


	//   ....[122]....
        /*02a8*/ 	.word	0xffffffff


	//   ....[123]....
        /*02ac*/ 	.word	0xffffffff


	//   ....[124]....
        /*02b0*/ 	.word	0xffffffff


	//   ....[125]....
        /*02b4*/ 	.word	0xffffffff


	//   ....[126]....
        /*02b8*/ 	.word	0xffffffff


	//   ....[127]....
        /*02bc*/ 	.word	0xffffffff


	//   ....[128]....
        /*02c0*/ 	.word	0xffffffff


	//   ....[129]....
        /*02c4*/ 	.word	0xffffffff


	//   ....[130]....
        /*02c8*/ 	.word	0xffffffff


	//   ....[131]....
        /*02cc*/ 	.word	0xffffffff


	//   ....[132]....
        /*02d0*/ 	.word	0xffffffff


	//   ....[133]....
        /*02d4*/ 	.word	0xffffffff


	//   ....[134]....
        /*02d8*/ 	.word	0xffffffff


	//   ....[135]....
        /*02dc*/ 	.word	0xffffffff


	//   ....[136]....
        /*02e0*/ 	.word	0xffffffff


	//   ....[137]....
        /*02e4*/ 	.word	0xffffffff


	//   ....[138]....
        /*02e8*/ 	.word	0xffffffff


	//   ....[139]....
        /*02ec*/ 	.word	0xffffffff


	//   ....[140]....
        /*02f0*/ 	.word	0xffffffff


	//   ....[141]....
        /*02f4*/ 	.word	0xffffffff


	//   ....[142]....
        /*02f8*/ 	.word	0xffffffff


	//   ....[143]....
        /*02fc*/ 	.word	0xffffffff


	//   ....[144]....
        /*0300*/ 	.word	0x0500000f


	//   ....[145]....
        /*0304*/ 	.word	0x0500000f


	//   ....[146]....
        /*0308*/ 	.word	0x0500000f


	//   ....[147]....
        /*030c*/ 	.word	0x0500000f


	//   ....[148]....
        /*0310*/ 	.word	0x0500000f


	//   ....[149]....
        /*0314*/ 	.word	0x0500000f


	//   ....[150]....
        /*0318*/ 	.word	0x0500000f


	//   ....[151]....
        /*031c*/ 	.word	0x0500000f


	//   ....[152]....
        /*0320*/ 	.word	0x0500000f


	//   ....[153]....
        /*0324*/ 	.word	0x0500000f


	//   ....[154]....
        /*0328*/ 	.word	0x0500000f


	//   ....[155]....
        /*032c*/ 	.word	0x0500000f


	//   ....[156]....
        /*0330*/ 	.word	0x0500000f


	//   ....[157]....
        /*0334*/ 	.word	0x0500000f


	//   ....[158]....
        /*0338*/ 	.word	0x0500000f


	//   ....[159]....
        /*033c*/ 	.word	0x0500000f


	//   ....[160]....
        /*0340*/ 	.word	0x0500000f


	//   ....[161]....
        /*0344*/ 	.word	0x0500000f


	//   ....[162]....
        /*0348*/ 	.word	0x0500000f


	//   ....[163]....
        /*034c*/ 	.word	0x0500000f


	//   ....[164]....
        /*0350*/ 	.word	0x0500000f


	//   ....[165]....
        /*0354*/ 	.word	0x0500000f


	//   ....[166]....
        /*0358*/ 	.word	0x0500000f


	//   ....[167]....
        /*035c*/ 	.word	0x0500000f


	//   ....[168]....
        /*0360*/ 	.word	0x0500000f


	//   ....[169]....
        /*0364*/ 	.word	0x0500000f


	//   ....[170]....
        /*0368*/ 	.word	0x0500000f


	//   ....[171]....
        /*036c*/ 	.word	0x0500000f


	//   ....[172]....
        /*0370*/ 	.word	0x0500000f


	//   ....[173]....
        /*0374*/ 	.word	0x0500000f


	//   ....[174]....
        /*0378*/ 	.word	0x0500000f


	//   ....[175]....
        /*037c*/ 	.word	0x0500000f


	//   ....[176]....
        /*0380*/ 	.word	0x0500000f


	//   ....[177]....
        /*0384*/ 	.word	0x0500000f


	//   ....[178]....
        /*0388*/ 	.word	0x0500000f


	//   ....[179]....
        /*038c*/ 	.word	0x0500000f


	//   ....[180]....
        /*0390*/ 	.word	0x0500000f


	//   ....[181]....
        /*0394*/ 	.word	0x0500000f


	//   ....[182]....
        /*0398*/ 	.word	0x0500000f


	//   ....[183]....
        /*039c*/ 	.word	0x0500000f


	//   ....[184]....
        /*03a0*/ 	.word	0x0500000f


	//   ....[185]....
        /*03a4*/ 	.word	0x0500000f


	//----- nvinfo : EIATTR_COOP_GROUP_INSTR_OFFSETS
	.align		4
.L_178:
        /*03a8*/ 	.byte	0x04, 0x28
        /*03aa*/ 	.short	(.L_180 - .L_179)


	//   ....[0]....
.L_179:
        /*03ac*/ 	.word	0x00000080


	//   ....[1]....
        /*03b0*/ 	.word	0x00000090


	//   ....[2]....
        /*03b4*/ 	.word	0x000002d0


	//   ....[3]....
        /*03b8*/ 	.word	0x00000430


	//   ....[4]....
        /*03bc*/ 	.word	0x00000550


	//   ....[5]....
        /*03c0*/ 	.word	0x000006b0


	//   ....[6]....
        /*03c4*/ 	.word	0x00001890


	//   ....[7]....
        /*03c8*/ 	.word	0x000023a0


	//   ....[8]....
        /*03cc*/ 	.word	0x00002d90


	//   ....[9]....
        /*03d0*/ 	.word	0x00003f50


	//   ....[10]....
        /*03d4*/ 	.word	0x00004060


	//   ....[11]....
        /*03d8*/ 	.word	0x000048a0


	//   ....[12]....
        /*03dc*/ 	.word	0x00004920


	//   ....[13]....
        /*03e0*/ 	.word	0x00006190


	//   ....[14]....
        /*03e4*/ 	.word	0x00006b00


	//   ....[15]....
        /*03e8*/ 	.word	0x000076f0


	//   ....[16]....
        /*03ec*/ 	.word	0x000077f0


	//   ....[17]....
        /*03f0*/ 	.word	0x00007ff0


	//   ....[18]....
        /*03f4*/ 	.word	0x000080a0


	//   ....[19]....
        /*03f8*/ 	.word	0x0000a830


	//   ....[20]....
        /*03fc*/ 	.word	0x0000a850


	//   ....[21]....
        /*0400*/ 	.word	0x0000a880


	//   ....[22]....
        /*0404*/ 	.word	0x0000a890


	//   ....[23]....
        /*0408*/ 	.word	0x0000c690


	//   ....[24]....
        /*040c*/ 	.word	0x0000cff0


	//   ....[25]....
        /*0410*/ 	.word	0x0000dbd0


	//   ....[26]....
        /*0414*/ 	.word	0x0000dc80


	//   ....[27]....
        /*0418*/ 	.word	0x0000e520


	//   ....[28]....
        /*041c*/ 	.word	0x0000e5e0


	//   ....[29]....
        /*0420*/ 	.word	0x0000fbb0


	//   ....[30]....
        /*0424*/ 	.word	0x0000fbc0


	//   ....[31]....
        /*0428*/ 	.word	0x0000fbf0


	//   ....[32]....
        /*042c*/ 	.word	0x0000fc00


	//   ....[33]....
        /*0430*/ 	.word	0x00011420


	//   ....[34]....
        /*0434*/ 	.word	0x00011450


	//   ....[35]....
        /*0438*/ 	.word	0x00011490


	//   ....[36]....
        /*043c*/ 	.word	0x000114c0


	//   ....[37]....
        /*0440*/ 	.word	0x00011500


	//   ....[38]....
        /*0444*/ 	.word	0x00011530


	//   ....[39]....
        /*0448*/ 	.word	0x00011560


	//   ....[40]....
        /*044c*/ 	.word	0x00011590


	//   ....[41]....
        /*0450*/ 	.word	0x000115c0


	//   ....[42]....
        /*0454*/ 	.word	0x000115f0


	//   ....[43]....
        /*0458*/ 	.word	0x00011620


	//   ....[44]....
        /*045c*/ 	.word	0x00011650


	//   ....[45]....
        /*0460*/ 	.word	0x00011690


	//   ....[46]....
        /*0464*/ 	.word	0x000116c0


	//   ....[47]....
        /*0468*/ 	.word	0x000116d0


	//   ....[48]....
        /*046c*/ 	.word	0x000116e0


	//   ....[49]....
        /*0470*/ 	.word	0x00011700


	//   ....[50]....
        /*0474*/ 	.word	0x00011710


	//   ....[51]....
        /*0478*/ 	.word	0x00011720


	//   ....[52]....
        /*047c*/ 	.word	0x00011750


	//   ....[53]....
        /*0480*/ 	.word	0x00011780


	//   ....[54]....
        /*0484*/ 	.word	0x00011790


	//   ....[55]....
        /*0488*/ 	.word	0x000117a0


	//   ....[56]....
        /*048c*/ 	.word	0x000117b0


	//   ....[57]....
        /*0490*/ 	.word	0x000117c0


	//   ....[58]....
        /*0494*/ 	.word	0x000117e0


	//   ....[59]....
        /*0498*/ 	.word	0x000117f0


	//   ....[60]....
        /*049c*/ 	.word	0x00011800


	//   ....[61]....
        /*04a0*/ 	.word	0x00011810


	//   ....[62]....
        /*04a4*/ 	.word	0x00011820


	//   ....[63]....
        /*04a8*/ 	.word	0x00011830


	//   ....[64]....
        /*04ac*/ 	.word	0x00011840


	//   ....[65]....
        /*04b0*/ 	.word	0x00011850


	//   ....[66]....
        /*04b4*/ 	.word	0x00011860


	//   ....[67]....
        /*04b8*/ 	.word	0x00011870


	//   ....[68]....
        /*04bc*/ 	.word	0x00011880


	//   ....[69]....
        /*04c0*/ 	.word	0x00011890


	//   ....[70]....
        /*04c4*/ 	.word	0x000118a0


	//   ....[71]....
        /*04c8*/ 	.word	0x000118b0


	//   ....[72]....
        /*04cc*/ 	.word	0x000118c0


	//   ....[73]....
        /*04d0*/ 	.word	0x000118d0


	//   ....[74]....
        /*04d4*/ 	.word	0x000118e0


	//   ....[75]....
        /*04d8*/ 	.word	0x000118f0


	//   ....[76]....
        /*04dc*/ 	.word	0x00011900


	//   ....[77]....
        /*04e0*/ 	.word	0x00011910


	//   ....[78]....
        /*04e4*/ 	.word	0x00011920


	//   ....[79]....
        /*04e8*/ 	.word	0x00011930


	//   ....[80]....
        /*04ec*/ 	.word	0x00011940


	//   ....[81]....
        /*04f0*/ 	.word	0x00011c50


	//   ....[82]....
        /*04f4*/ 	.word	0x00011c80


	//   ....[83]....
        /*04f8*/ 	.word	0x00011cb0


	//   ....[84]....
        /*04fc*/ 	.word	0x00011ce0


	//   ....[85]....
        /*0500*/ 	.word	0x000121f0


	//   ....[86]....
        /*0504*/ 	.word	0x00012230


	//   ....[87]....
        /*0508*/ 	.word	0x00012330


	//   ....[88]....
        /*050c*/ 	.word	0x00012350


	//   ....[89]....
        /*0510*/ 	.word	0x00012450


	//   ....[90]....
        /*0514*/ 	.word	0x00012470


	//   ....[91]....
        /*0518*/ 	.word	0x00012580


	//   ....[92]....
        /*051c*/ 	.word	0x000125a0


	//   ....[93]....
        /*0520*/ 	.word	0x00012c80


	//   ....[94]....
        /*0524*/ 	.word	0x00012ca0


	//   ....[95]....
        /*0528*/ 	.word	0x00012da0


	//   ....[96]....
        /*052c*/ 	.word	0x00012dc0


	//   ....[97]....
        /*0530*/ 	.word	0x00012ec0


	//   ....[98]....
        /*0534*/ 	.word	0x00012ee0


	//   ....[99]....
        /*0538*/ 	.word	0x00012ff0


	//   ....[100]....
        /*053c*/ 	.word	0x00013010


	//   ....[101]....
        /*0540*/ 	.word	0x000131e0


	//   ....[102]....
        /*0544*/ 	.word	0x00014c20


	//   ....[103]....
        /*0548*/ 	.word	0x00014c50


	//   ....[104]....
        /*054c*/ 	.word	0x00014c80


	//   ....[105]....
        /*0550*/ 	.word	0x00014d20


	//   ....[106]....
        /*0554*/ 	.word	0x00014d30


	//   ....[107]....
        /*0558*/ 	.word	0x00014dc0


	//   ....[108]....
        /*055c*/ 	.word	0x00014dd0


	//   ....[109]....
        /*0560*/ 	.word	0x00014de0


	//   ....[110]....
        /*0564*/ 	.word	0x000151d0


	//   ....[111]....
        /*0568*/ 	.word	0x000151f0


	//   ....[112]....
        /*056c*/ 	.word	0x00015200


	//   ....[113]....
        /*0570*/ 	.word	0x00015210


	//   ....[114]....
        /*0574*/ 	.word	0x00015260


	//   ....[115]....
        /*0578*/ 	.word	0x000152e0


	//   ....[116]....
        /*057c*/ 	.word	0x00015300


	//   ....[117]....
        /*0580*/ 	.word	0x00015380


	//   ....[118]....
        /*0584*/ 	.word	0x00015a20


	//   ....[119]....
        /*0588*/ 	.word	0x00015a40


	//   ....[120]....
        /*058c*/ 	.word	0x00015a70


	//   ....[121]....
        /*0590*/ 	.word	0x00015ab0


	//   ....[122]....
        /*0594*/ 	.word	0x00015b30


	//   ....[123]....
        /*0598*/ 	.word	0x00015b60


	//   ....[124]....
        /*059c*/ 	.word	0x00015be0


	//   ....[125]....
        /*05a0*/ 	.word	0x00015c00


	//   ....[126]....
        /*05a4*/ 	.word	0x00016320


	//   ....[127]....
        /*05a8*/ 	.word	0x00016340


	//   ....[128]....
        /*05ac*/ 	.word	0x00016350


	//   ....[129]....
        /*05b0*/ 	.word	0x000163b0


	//   ....[130]....
        /*05b4*/ 	.word	0x000163c0


	//   ....[131]....
        /*05b8*/ 	.word	0x00016420


	//   ....[132]....
        /*05bc*/ 	.word	0x00016450


	//   ....[133]....
        /*05c0*/ 	.word	0x00016490


	//   ....[134]....
        /*05c4*/ 	.word	0x000167c0


	//   ....[135]....
        /*05c8*/ 	.word	0x000167d0


	//   ....[136]....
        /*05cc*/ 	.word	0x000167e0


	//   ....[137]....
        /*05d0*/ 	.word	0x00016800


	//   ....[138]....
        /*05d4*/ 	.word	0x00016860


	//   ....[139]....
        /*05d8*/ 	.word	0x00016880


	//   ....[140]....
        /*05dc*/ 	.word	0x000168c0


	//   ....[141]....
        /*05e0*/ 	.word	0x000168e0


	//   ....[142]....
        /*05e4*/ 	.word	0x00017bb0


	//   ....[143]....
        /*05e8*/ 	.word	0x00017d50


	//   ....[144]....
        /*05ec*/ 	.word	0x00018420


	//   ....[145]....
        /*05f0*/ 	.word	0x00018500


	//   ....[146]....
        /*05f4*/ 	.word	0x000185c0


	//   ....[147]....
        /*05f8*/ 	.word	0x00018620


	//   ....[148]....
        /*05fc*/ 	.word	0x00018730


	//   ....[149]....
        /*0600*/ 	.word	0x00018790


	//   ....[150]....
        /*0604*/ 	.word	0x00018890


	//   ....[151]....
        /*0608*/ 	.word	0x000188f0


	//   ....[152]....
        /*060c*/ 	.word	0x000189e0


	//   ....[153]....
        /*0610*/ 	.word	0x00018b20


	//   ....[154]....
        /*0614*/ 	.word	0x00018bd0


	//   ....[155]....
        /*0618*/ 	.word	0x00018ca0


	//   ....[156]....
        /*061c*/ 	.word	0x00018d50


	//   ....[157]....
        /*0620*/ 	.word	0x00018dc0


	//   ....[158]....
        /*0624*/ 	.word	0x00018e90


	//   ....[159]....
        /*0628*/ 	.word	0x00018f00


	//   ....[160]....
        /*062c*/ 	.word	0x00018fe0


	//   ....[161]....
        /*0630*/ 	.word	0x00019070


	//   ....[162]....
        /*0634*/ 	.word	0x000190e0


	//   ....[163]....
        /*0638*/ 	.word	0x00019160


	//   ....[164]....
        /*063c*/ 	.word	0x00019220


	//   ....[165]....
        /*0640*/ 	.word	0x00019290


	//   ....[166]....
        /*0644*/ 	.word	0x00019380


	//   ....[167]....
        /*0648*/ 	.word	0x000193f0


	//   ....[168]....
        /*064c*/ 	.word	0x000194c0


	//   ....[169]....
        /*0650*/ 	.word	0x000195f0


	//   ....[170]....
        /*0654*/ 	.word	0x00019690


	//   ....[171]....
        /*0658*/ 	.word	0x000196f0


	//   ....[172]....
        /*065c*/ 	.word	0x000197c0


	//   ....[173]....
        /*0660*/ 	.word	0x00019820


	//   ....[174]....
        /*0664*/ 	.word	0x000198f0


	//   ....[175]....
        /*0668*/ 	.word	0x00019950


	//   ....[176]....
        /*066c*/ 	.word	0x00019a20


	//   ....[177]....
        /*0670*/ 	.word	0x00019b10


	//   ....[178]....
        /*0674*/ 	.word	0x00019ba0


	//   ....[179]....
        /*0678*/ 	.word	0x00019c00


	//   ....[180]....
        /*067c*/ 	.word	0x00019cc0


	//   ....[181]....
        /*0680*/ 	.word	0x00019d20


	//   ....[182]....
        /*0684*/ 	.word	0x00019de0


	//   ....[183]....
        /*0688*/ 	.word	0x00019e40


	//   ....[184]....
        /*068c*/ 	.word	0x00019f00


	//   ....[185]....
        /*0690*/ 	.word	0x0001a150


	//----- nvinfo : EIATTR_REG_RECONFIG
	.align		4
.L_180:
        /*0694*/ 	.byte	0x01, 0x54
	.zero		2


	//----- nvinfo : EIATTR_SYSCALL_OFFSETS
	.align		4
        /*0698*/ 	.byte	0x04, 0x46
        /*069a*/ 	.short	(.L_182 - .L_181)


	//   ....[0]....
.L_181:
        /*069c*/ 	.word	0x00001a70


	//   ....[1]....
        /*06a0*/ 	.word	0x00014250


	//   ....[2]....
        /*06a4*/ 	.word	0x000143c0


	//   ....[3]....
        /*06a8*/ 	.word	0x00014510


	//   ....[4]....
        /*06ac*/ 	.word	0x00014650


	//   ....[5]....
        /*06b0*/ 	.word	0x00015690


	//----- nvinfo : EIATTR_MBARRIER_INSTR_OFFSETS
	.align		4
.L_182:
        /*06b4*/ 	.byte	0x04, 0x39
        /*06b6*/ 	.short	(.L_184 - .L_183)


	//   ....[0]....
.L_183:
        /*06b8*/ 	.word	0x00000180
        /*06bc*/ 	.word	0x000000ff
        /*06c0*/ 	.word	0x0002a800
        /*06c4*/ 	.short	0x0100
        /*06c6*/ 	.byte	0x08
	.zero		1


	//   ....[1]....
        /*06c8*/ 	.word	0x00000190
        /*06cc*/ 	.word	0x000000ff
        /*06d0*/ 	.word	0x0002a820
        /*06d4*/ 	.short	0x0100
        /*06d6*/ 	.byte	0x08
	.zero		1


	//   ....[2]....
        /*06d8*/ 	.word	0x00000280
        /*06dc*/ 	.word	0x000000ff
        /*06e0*/ 	.word	0x0002a830
        /*06e4*/ 	.short	0x0100
        /*06e6*/ 	.byte	0x08
	.zero		1


	//   ....[3]....
        /*06e8*/ 	.word	0x00000290
        /*06ec*/ 	.word	0x000000ff
        /*06f0*/ 	.word	0x0002a840
        /*06f4*/ 	.short	0x0100
        /*06f6*/ 	.byte	0x08
	.zero		1


	//   ....[4]....
        /*06f8*/ 	.word	0x000002a0
        /*06fc*/ 	.word	0x000000ff
        /*0700*/ 	.word	0x0002a838
        /*0704*/ 	.short	0x0100
        /*0706*/ 	.byte	0x08
	.zero		1


	//   ....[5]....
        /*0708*/ 	.word	0x000002b0
        /*070c*/ 	.word	0x000000ff
        /*0710*/ 	.word	0x0002a848
        /*0714*/ 	.short	0x0100
        /*0716*/ 	.byte	0x08
	.zero		1


	//   ....[6]....
        /*0718*/ 	.word	0x000003e0
        /*071c*/ 	.word	0x000000ff
        /*0720*/ 	.word	0x0002a850
        /*0724*/ 	.short	0x0100
        /*0726*/ 	.byte	0x08
	.zero		1


	//   ....[7]....
        /*0728*/ 	.word	0x000003f0
        /*072c*/ 	.word	0x000000ff
        /*0730*/ 	.word	0x0002a860
        /*0734*/ 	.short	0x0100
        /*0736*/ 	.byte	0x08
	.zero		1


	//   ....[8]....
        /*0738*/ 	.word	0x00000400
        /*073c*/ 	.word	0x000000ff
        /*0740*/ 	.word	0x0002a858
        /*0744*/ 	.short	0x0100
        /*0746*/ 	.byte	0x08
	.zero		1


	//   ....[9]....
        /*0748*/ 	.word	0x00000410
        /*074c*/ 	.word	0x000000ff
        /*0750*/ 	.word	0x0002a868
        /*0754*/ 	.short	0x0100
        /*0756*/ 	.byte	0x08
	.zero		1


	//   ....[10]....
        /*0758*/ 	.word	0x00000500
        /*075c*/ 	.word	0x000000ff
        /*0760*/ 	.word	0x0002a870
        /*0764*/ 	.short	0x0100
        /*0766*/ 	.byte	0x06
	.zero		1


	//   ....[11]....
        /*0768*/ 	.word	0x00000510
        /*076c*/ 	.word	0x000000ff
        /*0770*/ 	.word	0x0002a880
        /*0774*/ 	.short	0x0100
        /*0776*/ 	.byte	0x06
	.zero		1


	//   ....[12]....
        /*0778*/ 	.word	0x00000520
        /*077c*/ 	.word	0x000000ff
        /*0780*/ 	.word	0x0002a878
        /*0784*/ 	.short	0x0100
        /*0786*/ 	.byte	0x06
	.zero		1


	//   ....[13]....
        /*0788*/ 	.word	0x00000530
        /*078c*/ 	.word	0x000000ff
        /*0790*/ 	.word	0x0002a888
        /*0794*/ 	.short	0x0100
        /*0796*/ 	.byte	0x06
	.zero		1


	//   ....[14]....
        /*0798*/ 	.word	0x00000660
        /*079c*/ 	.word	0x000000ff
        /*07a0*/ 	.word	0x0002a890
        /*07a4*/ 	.short	0x0100
        /*07a6*/ 	.byte	0x08
	.zero		1


	//   ....[15]....
        /*07a8*/ 	.word	0x00000670
        /*07ac*/ 	.word	0x000000ff
        /*07b0*/ 	.word	0x0002a8a0
        /*07b4*/ 	.short	0x0100
        /*07b6*/ 	.byte	0x08
	.zero		1


	//   ....[16]....
        /*07b8*/ 	.word	0x00000680
        /*07bc*/ 	.word	0x000000ff
        /*07c0*/ 	.word	0x0002a898
        /*07c4*/ 	.short	0x0100
        /*07c6*/ 	.byte	0x08
	.zero		1


	//   ....[17]....
        /*07c8*/ 	.word	0x00000690
        /*07cc*/ 	.word	0x000000ff
        /*07d0*/ 	.word	0x0002a8a8
        /*07d4*/ 	.short	0x0100
        /*07d6*/ 	.byte	0x08
	.zero		1


	//   ....[18]....
        /*07d8*/ 	.word	0x000007e0
        /*07dc*/ 	.word	0x000000ff
        /*07e0*/ 	.word	0x0002a8b0
        /*07e4*/ 	.short	0x0100
        /*07e6*/ 	.byte	0x08
	.zero		1


	//   ....[19]....
        /*07e8*/ 	.word	0x000007f0
        /*07ec*/ 	.word	0x000000ff
        /*07f0*/ 	.word	0x0002a8c0
        /*07f4*/ 	.short	0x0100
        /*07f6*/ 	.byte	0x08
	.zero		1


	//   ....[20]....
        /*07f8*/ 	.word	0x00000800
        /*07fc*/ 	.word	0x000000ff
        /*0800*/ 	.word	0x0002a8b8
        /*0804*/ 	.short	0x0100
        /*0806*/ 	.byte	0x08
	.zero		1


	//   ....[21]....
        /*0808*/ 	.word	0x00000810
        /*080c*/ 	.word	0x000000ff
        /*0810*/ 	.word	0x0002a8c8
        /*0814*/ 	.short	0x0100
        /*0816*/ 	.byte	0x08
	.zero		1


	//   ....[22]....
        /*0818*/ 	.word	0x00001dc0
        /*081c*/ 	.word	0x000000ff
        /*0820*/ 	.word	0x0002a800
        /*0824*/ 	.short	0x010a
        /*0826*/ 	.byte	0x24
	.zero		1


	//   ....[23]....
        /*0828*/ 	.word	0x00001e60
        /*082c*/ 	.word	0x0000000f
        /*0830*/ 	.word	0x0002a830
        /*0834*/ 	.short	0x010a
        /*0836*/ 	.byte	0x3f
	.zero		1


	//   ....[24]....
        /*0838*/ 	.word	0x00001ea0
        /*083c*/ 	.word	0x0000000f
        /*0840*/ 	.word	0x0002a830
        /*0844*/ 	.short	0x010a
        /*0846*/ 	.byte	0x3f
	.zero		1


	//   ....[25]....
        /*0848*/ 	.word	0x00002740
        /*084c*/ 	.word	0x000000ff
        /*0850*/ 	.word	0x00000000
        /*0854*/ 	.short	0x0101
        /*0856*/ 	.byte	0x06
	.zero		1


	//   ....[26]....
        /*0858*/ 	.word	0x00005a60
        /*085c*/ 	.word	0x000000ff
        /*0860*/ 	.word	0x0002a830
        /*0864*/ 	.short	0x010a
        /*0866*/ 	.byte	0x06
	.zero		1


	//   ....[27]....
        /*0868*/ 	.word	0x00005aa0
        /*086c*/ 	.word	0x000000ff
        /*0870*/ 	.word	0x0002a830
        /*0874*/ 	.short	0x010a
        /*0876*/ 	.byte	0x06
	.zero		1


	//   ....[28]....
        /*0878*/ 	.word	0x00005d70
        /*087c*/ 	.word	0x000000ff
        /*0880*/ 	.word	0x0002a850
        /*0884*/ 	.short	0x010a
        /*0886*/ 	.byte	0x06
	.zero		1


	//   ....[29]....
        /*0888*/ 	.word	0x00005db0
        /*088c*/ 	.word	0x000000ff
        /*0890*/ 	.word	0x0002a850
        /*0894*/ 	.short	0x010a
        /*0896*/ 	.byte	0x06
	.zero		1


	//   ....[30]....
        /*0898*/ 	.word	0x00006500
        /*089c*/ 	.word	0x000000ff
        /*08a0*/ 	.word	0x00000000
        /*08a4*/ 	.short	0x0101
        /*08a6*/ 	.byte	0x06
	.zero		1


	//   ....[31]....
        /*08a8*/ 	.word	0x00008b90
        /*08ac*/ 	.word	0x000000ff
        /*08b0*/ 	.word	0x00000000
        /*08b4*/ 	.short	0x0101
        /*08b6*/ 	.byte	0x06
	.zero		1


	//   ....[32]....
        /*08b8*/ 	.word	0x00009690
        /*08bc*/ 	.word	0x000000ff
        /*08c0*/ 	.word	0x0002a830
        /*08c4*/ 	.short	0x010a
        /*08c6*/ 	.byte	0x06
	.zero		1


	//   ....[33]....
        /*08c8*/ 	.word	0x000096d0
        /*08cc*/ 	.word	0x000000ff
        /*08d0*/ 	.word	0x0002a830
        /*08d4*/ 	.short	0x010a
        /*08d6*/ 	.byte	0x06
	.zero		1


	//   ....[34]....
        /*08d8*/ 	.word	0x000099a0
        /*08dc*/ 	.word	0x000000ff
        /*08e0*/ 	.word	0x0002a850
        /*08e4*/ 	.short	0x010a
        /*08e6*/ 	.byte	0x06
	.zero		1


	//   ....[35]....
        /*08e8*/ 	.word	0x000099e0
        /*08ec*/ 	.word	0x000000ff
        /*08f0*/ 	.word	0x0002a850
        /*08f4*/ 	.short	0x010a
        /*08f6*/ 	.byte	0x06
	.zero		1


	//   ....[36]....
        /*08f8*/ 	.word	0x0000a0e0
        /*08fc*/ 	.word	0x000000ff
        /*0900*/ 	.word	0x00000000
        /*0904*/ 	.short	0x0101
        /*0906*/ 	.byte	0x06
	.zero		1


	//   ....[37]....
        /*0908*/ 	.word	0x0000b690
        /*090c*/ 	.word	0x000000ff
        /*0910*/ 	.word	0x00000000
        /*0914*/ 	.short	0x0101
        /*0916*/ 	.byte	0x06
	.zero		1


	//   ....[38]....
        /*0918*/ 	.word	0x0000bf90
        /*091c*/ 	.word	0x000000ff
        /*0920*/ 	.word	0x0002a830
        /*0924*/ 	.short	0x010a
        /*0926*/ 	.byte	0x06
	.zero		1


	//   ....[39]....
        /*0928*/ 	.word	0x0000bfd0
        /*092c*/ 	.word	0x000000ff
        /*0930*/ 	.word	0x0002a830
        /*0934*/ 	.short	0x010a
        /*0936*/ 	.byte	0x06
	.zero		1


	//   ....[40]....
        /*0938*/ 	.word	0x0000c270
        /*093c*/ 	.word	0x000000ff
        /*0940*/ 	.word	0x0002a850
        /*0944*/ 	.short	0x010a
        /*0946*/ 	.byte	0x06
	.zero		1


	//   ....[41]....
        /*0948*/ 	.word	0x0000c2b0
        /*094c*/ 	.word	0x000000ff
        /*0950*/ 	.word	0x0002a850
        /*0954*/ 	.short	0x010a
        /*0956*/ 	.byte	0x06
	.zero		1


	//   ....[42]....
        /*0958*/ 	.word	0x0000c9f0
        /*095c*/ 	.word	0x000000ff
        /*0960*/ 	.word	0x00000000
        /*0964*/ 	.short	0x0101
        /*0966*/ 	.byte	0x06
	.zero		1


	//   ....[43]....
        /*0968*/ 	.word	0x0000f080
        /*096c*/ 	.word	0x000000ff
        /*0970*/ 	.word	0x00000000
        /*0974*/ 	.short	0x0101
        /*0976*/ 	.byte	0x06
	.zero		1


	//   ....[44]....
        /*0978*/ 	.word	0x0000f870
        /*097c*/ 	.word	0x000000ff
        /*0980*/ 	.word	0x0002a850
        /*0984*/ 	.short	0x010a
        /*0986*/ 	.byte	0x09
	.zero		1


	//   ....[45]....
        /*0988*/ 	.word	0x0000f8b0
        /*098c*/ 	.word	0x000000ff
        /*0990*/ 	.word	0x0002a850
        /*0994*/ 	.short	0x010a
        /*0996*/ 	.byte	0x09
	.zero		1


	//   ....[46]....
        /*0998*/ 	.word	0x0000ff80
        /*099c*/ 	.word	0x000000ff
        /*09a0*/ 	.word	0x00000000
        /*09a4*/ 	.short	0x0101
        /*09a6*/ 	.byte	0x04
	.zero		1


	//   ....[47]....
        /*09a8*/ 	.word	0x00012220
        /*09ac*/ 	.word	0x00000003
        /*09b0*/ 	.word	0x00000000
        /*09b4*/ 	.short	0x0101
        /*09b6*/ 	.byte	0x3f
	.zero		1


	//   ....[48]....
        /*09b8*/ 	.word	0x00014a40
        /*09bc*/ 	.word	0x00000004
        /*09c0*/ 	.word	0x0002a880
        /*09c4*/ 	.short	0x010a
        /*09c6*/ 	.byte	0x3f
	.zero		1


	//   ....[49]....
        /*09c8*/ 	.word	0x00014f60
        /*09cc*/ 	.word	0x00000004
        /*09d0*/ 	.word	0x0002a870
        /*09d4*/ 	.short	0x0107
        /*09d6*/ 	.byte	0x3f
	.zero		1


	//   ....[50]....
        /*09d8*/ 	.word	0x00015020
        /*09dc*/ 	.word	0x00000004
        /*09e0*/ 	.word	0x0002a870
        /*09e4*/ 	.short	0x0101
        /*09e6*/ 	.byte	0x3f
	.zero		1


	//   ....[51]....
        /*09e8*/ 	.word	0x00015050
        /*09ec*/ 	.word	0x00000004
        /*09f0*/ 	.word	0x0002a840
        /*09f4*/ 	.short	0x010a
        /*09f6*/ 	.byte	0x3f
	.zero		1


	//   ....[52]....
        /*09f8*/ 	.word	0x00015470
        /*09fc*/ 	.word	0x00000004
        /*0a00*/ 	.word	0x0002a830
        /*0a04*/ 	.short	0x0107
        /*0a06*/ 	.byte	0x3f
	.zero		1


	//   ....[53]....
        /*0a08*/ 	.word	0x00015540
        /*0a0c*/ 	.word	0x00000004
        /*0a10*/ 	.word	0x0002a830
        /*0a14*/ 	.short	0x0101
        /*0a16*/ 	.byte	0x3f
	.zero		1


	//   ....[54]....
        /*0a18*/ 	.word	0x00015cf0
        /*0a1c*/ 	.word	0x00000011
        /*0a20*/ 	.word	0x0002a800
        /*0a24*/ 	.short	0x0107
        /*0a26*/ 	.byte	0x3f
	.zero		1


	//   ....[55]....
        /*0a28*/ 	.word	0x00015de0
        /*0a2c*/ 	.word	0x00000011
        /*0a30*/ 	.word	0x0002a800
        /*0a34*/ 	.short	0x0101
        /*0a36*/ 	.byte	0x3f
	.zero		1


	//   ....[56]....
        /*0a38*/ 	.word	0x00015e00
        /*0a3c*/ 	.word	0x00000011
        /*0a40*/ 	.word	0x0002a820
        /*0a44*/ 	.short	0x010a
        /*0a46*/ 	.byte	0x3f
	.zero		1


	//   ....[57]....
        /*0a48*/ 	.word	0x00016180
        /*0a4c*/ 	.word	0x00000000
        /*0a50*/ 	.word	0x0002a880
        /*0a54*/ 	.short	0x010a
        /*0a56*/ 	.byte	0x3f
	.zero		1


	//   ....[58]....
        /*0a58*/ 	.word	0x00016530
        /*0a5c*/ 	.word	0x00000000
        /*0a60*/ 	.word	0x0002a870
        /*0a64*/ 	.short	0x0107
        /*0a66*/ 	.byte	0x3f
	.zero		1


	//   ....[59]....
        /*0a68*/ 	.word	0x000165f0
        /*0a6c*/ 	.word	0x00000000
        /*0a70*/ 	.word	0x0002a870
        /*0a74*/ 	.short	0x0101
        /*0a76*/ 	.byte	0x3f
	.zero		1


	//   ....[60]....
        /*0a78*/ 	.word	0x00016620
        /*0a7c*/ 	.word	0x00000000
        /*0a80*/ 	.word	0x0002a840
        /*0a84*/ 	.short	0x010a
        /*0a86*/ 	.byte	0x3f
	.zero		1


	//   ....[61]....
        /*0a88*/ 	.word	0x000169c0
        /*0a8c*/ 	.word	0x00000000
        /*0a90*/ 	.word	0x0002a830
        /*0a94*/ 	.short	0x0107
        /*0a96*/ 	.byte	0x3f
	.zero		1


	//   ....[62]....
        /*0a98*/ 	.word	0x00016a80
        /*0a9c*/ 	.word	0x00000000
        /*0aa0*/ 	.word	0x0002a830
        /*0aa4*/ 	.short	0x0101
        /*0aa6*/ 	.byte	0x3f
	.zero		1


	//   ....[63]....
        /*0aa8*/ 	.word	0x00016b10
        /*0aac*/ 	.word	0x00000000
        /*0ab0*/ 	.word	0x0002a870
        /*0ab4*/ 	.short	0x010a
        /*0ab6*/ 	.byte	0x3f
	.zero		1


	//   ....[64]....
        /*0ab8*/ 	.word	0x00016ba0
        /*0abc*/ 	.word	0x00000000
        /*0ac0*/ 	.word	0x0002a860
        /*0ac4*/ 	.short	0x010a
        /*0ac6*/ 	.byte	0x3f
	.zero		1


	//   ....[65]....
        /*0ac8*/ 	.word	0x00017150
        /*0acc*/ 	.word	0x00000000
        /*0ad0*/ 	.word	0x0002a850
        /*0ad4*/ 	.short	0x0101
        /*0ad6*/ 	.byte	0x3f
	.zero		1


	//   ....[66]....
        /*0ad8*/ 	.word	0x000171d0
        /*0adc*/ 	.word	0x00000000
        /*0ae0*/ 	.word	0x00000000
        /*0ae4*/ 	.short	0x0101
        /*0ae6*/ 	.byte	0x3f
	.zero		1


	//   ....[67]....
        /*0ae8*/ 	.word	0x000173a0
        /*0aec*/ 	.word	0x00000003
        /*0af0*/ 	.word	0x0002a870
        /*0af4*/ 	.short	0x010a
        /*0af6*/ 	.byte	0x3f
	.zero		1


	//   ....[68]....
        /*0af8*/ 	.word	0x00017430
        /*0afc*/ 	.word	0x00000003
        /*0b00*/ 	.word	0x0002a860
        /*0b04*/ 	.short	0x010a
        /*0b06*/ 	.byte	0x3f
	.zero		1


	//   ....[69]....
        /*0b08*/ 	.word	0x000179e0
        /*0b0c*/ 	.word	0x00000003
        /*0b10*/ 	.word	0x0002a850
        /*0b14*/ 	.short	0x0101
        /*0b16*/ 	.byte	0x3f
	.zero		1


	//   ....[70]....
        /*0b18*/ 	.word	0x00017a60
        /*0b1c*/ 	.word	0x00000000
        /*0b20*/ 	.word	0x00000000
        /*0b24*/ 	.short	0x0101
        /*0b26*/ 	.byte	0x3f
	.zero		1


	//   ....[71]....
        /*0b28*/ 	.word	0x00017cd0
        /*0b2c*/ 	.word	0x00000005
        /*0b30*/ 	.word	0x0002a820
        /*0b34*/ 	.short	0x010a
        /*0b36*/ 	.byte	0x3f
	.zero		1


	//   ....[72]....
        /*0b38*/ 	.word	0x00017e50
        /*0b3c*/ 	.word	0x00000003
        /*0b40*/ 	.word	0x0002a840
        /*0b44*/ 	.short	0x010a
        /*0b46*/ 	.byte	0x3f
	.zero		1


	//   ....[73]....
        /*0b48*/ 	.word	0x00017ef0
        /*0b4c*/ 	.word	0x00000005
        /*0b50*/ 	.word	0x0002a840
        /*0b54*/ 	.short	0x010a
        /*0b56*/ 	.byte	0x3f
	.zero		1


	//   ....[74]....
        /*0b58*/ 	.word	0x00017f30
        /*0b5c*/ 	.word	0x00000003
        /*0b60*/ 	.word	0x0002a860
        /*0b64*/ 	.short	0x010a
        /*0b66*/ 	.byte	0x3f
	.zero		1


	//   ....[75]....
        /*0b68*/ 	.word	0x00017f70
        /*0b6c*/ 	.word	0x00000005
        /*0b70*/ 	.word	0x0002a860
        /*0b74*/ 	.short	0x010a
        /*0b76*/ 	.byte	0x3f
	.zero		1


	//   ....[76]....
        /*0b78*/ 	.word	0x00017fb0
        /*0b7c*/ 	.word	0x00000003
        /*0b80*/ 	.word	0x0002a880
        /*0b84*/ 	.short	0x010a
        /*0b86*/ 	.byte	0x3f
	.zero		1


	//   ....[77]....
        /*0b88*/ 	.word	0x00017ff0
        /*0b8c*/ 	.word	0x00000005
        /*0b90*/ 	.word	0x0002a880
        /*0b94*/ 	.short	0x010a
        /*0b96*/ 	.byte	0x3f
	.zero		1


	//   ....[78]....
        /*0b98*/ 	.word	0x00018060
        /*0b9c*/ 	.word	0x00000003
        /*0ba0*/ 	.word	0x0002a800
        /*0ba4*/ 	.short	0x010a
        /*0ba6*/ 	.byte	0x3f
	.zero		1


	//   ....[79]....
        /*0ba8*/ 	.word	0x000180b0
        /*0bac*/ 	.word	0x0000000f
        /*0bb0*/ 	.word	0x0002a830
        /*0bb4*/ 	.short	0x010a
        /*0bb6*/ 	.byte	0x3f
	.zero		1


	//   ....[80]....
        /*0bb8*/ 	.word	0x00018110
        /*0bbc*/ 	.word	0x00000008
        /*0bc0*/ 	.word	0x0002a830
        /*0bc4*/ 	.short	0x010a
        /*0bc6*/ 	.byte	0x3f
	.zero		1


	//   ....[81]....
        /*0bc8*/ 	.word	0x00018170
        /*0bcc*/ 	.word	0x00000008
        /*0bd0*/ 	.word	0x0002a850
        /*0bd4*/ 	.short	0x010a
        /*0bd6*/ 	.byte	0x3f
	.zero		1


	//   ....[82]....
        /*0bd8*/ 	.word	0x000181d0
        /*0bdc*/ 	.word	0x00000009
        /*0be0*/ 	.word	0x0002a830
        /*0be4*/ 	.short	0x010a
        /*0be6*/ 	.byte	0x3f
	.zero		1


	//   ....[83]....
        /*0be8*/ 	.word	0x00018230
        /*0bec*/ 	.word	0x00000009
        /*0bf0*/ 	.word	0x0002a850
        /*0bf4*/ 	.short	0x010a
        /*0bf6*/ 	.byte	0x3f
	.zero		1


	//   ....[84]....
        /*0bf8*/ 	.word	0x00018290
        /*0bfc*/ 	.word	0x00000008
        /*0c00*/ 	.word	0x0002a830
        /*0c04*/ 	.short	0x010a
        /*0c06*/ 	.byte	0x3f
	.zero		1


	//   ....[85]....
        /*0c08*/ 	.word	0x000182f0
        /*0c0c*/ 	.word	0x00000008
        /*0c10*/ 	.word	0x0002a850
        /*0c14*/ 	.short	0x010a
        /*0c16*/ 	.byte	0x3f
	.zero		1


	//   ....[86]....
        /*0c18*/ 	.word	0x00018350
        /*0c1c*/ 	.word	0x00000005
        /*0c20*/ 	.word	0x0002a850
        /*0c24*/ 	.short	0x010a
        /*0c26*/ 	.byte	0x3f
	.zero		1


	//   ....[87]....
        /*0c28*/ 	.word	0x00018450
        /*0c2c*/ 	.word	0x00000004
        /*0c30*/ 	.word	0x0002a880
        /*0c34*/ 	.short	0x010a
        /*0c36*/ 	.byte	0x3f
	.zero		1


	//   ....[88]....
        /*0c38*/ 	.word	0x00018a70
        /*0c3c*/ 	.word	0x00000004
        /*0c40*/ 	.word	0x0002a840
        /*0c44*/ 	.short	0x010a
        /*0c46*/ 	.byte	0x3f
	.zero		1


	//   ....[89]....
        /*0c48*/ 	.word	0x000194f0
        /*0c4c*/ 	.word	0x00000011
        /*0c50*/ 	.word	0x0002a820
        /*0c54*/ 	.short	0x010a
        /*0c56*/ 	.byte	0x3f
	.zero		1


	//   ....[90]....
        /*0c58*/ 	.word	0x00019540
        /*0c5c*/ 	.word	0x00000000
        /*0c60*/ 	.word	0x0002a880
        /*0c64*/ 	.short	0x010a
        /*0c66*/ 	.byte	0x3f
	.zero		1


	//   ....[91]....
        /*0c68*/ 	.word	0x00019a60
        /*0c6c*/ 	.word	0x00000000
        /*0c70*/ 	.word	0x0002a840
        /*0c74*/ 	.short	0x010a
        /*0c76*/ 	.byte	0x3f
	.zero		1


	//   ....[92]....
        /*0c78*/ 	.word	0x00019f30
        /*0c7c*/ 	.word	0x00000000
        /*0c80*/ 	.word	0x0002a870
        /*0c84*/ 	.short	0x010a
        /*0c86*/ 	.byte	0x3f
	.zero		1


	//   ....[93]....
        /*0c88*/ 	.word	0x00019f80
        /*0c8c*/ 	.word	0x00000000
        /*0c90*/ 	.word	0x0002a860
        /*0c94*/ 	.short	0x010a
        /*0c96*/ 	.byte	0x3f
	.zero		1


	//   ....[94]....
        /*0c98*/ 	.word	0x00019fd0
        /*0c9c*/ 	.word	0x00000003
        /*0ca0*/ 	.word	0x0002a870
        /*0ca4*/ 	.short	0x010a
        /*0ca6*/ 	.byte	0x3f
	.zero		1


	//   ....[95]....
        /*0ca8*/ 	.word	0x0001a020
        /*0cac*/ 	.word	0x00000003
        /*0cb0*/ 	.word	0x0002a860
        /*0cb4*/ 	.short	0x010a
        /*0cb6*/ 	.byte	0x3f
	.zero		1


	//   ....[96]....
        /*0cb8*/ 	.word	0x0001a070
        /*0cbc*/ 	.word	0x00000005
        /*0cc0*/ 	.word	0x0002a820
        /*0cc4*/ 	.short	0x010a
        /*0cc6*/ 	.byte	0x3f
	.zero		1


	//   ....[97]....
        /*0cc8*/ 	.word	0x0001a210
        /*0ccc*/ 	.word	0x00000003
        /*0cd0*/ 	.word	0x0002a840
        /*0cd4*/ 	.short	0x010a
        /*0cd6*/ 	.byte	0x3f
	.zero		1


	//   ....[98]....
        /*0cd8*/ 	.word	0x0001a260
        /*0cdc*/ 	.word	0x00000005
        /*0ce0*/ 	.word	0x0002a840
        /*0ce4*/ 	.short	0x010a
        /*0ce6*/ 	.byte	0x3f
	.zero		1


	//   ....[99]....
        /*0ce8*/ 	.word	0x0001a2b0
        /*0cec*/ 	.word	0x00000003
        /*0cf0*/ 	.word	0x0002a860
        /*0cf4*/ 	.short	0x010a
        /*0cf6*/ 	.byte	0x3f
	.zero		1


	//   ....[100]....
        /*0cf8*/ 	.word	0x0001a300
        /*0cfc*/ 	.word	0x00000005
        /*0d00*/ 	.word	0x0002a860
        /*0d04*/ 	.short	0x010a
        /*0d06*/ 	.byte	0x3f
	.zero		1


	//   ....[101]....
        /*0d08*/ 	.word	0x0001a350
        /*0d0c*/ 	.word	0x00000003
        /*0d10*/ 	.word	0x0002a880
        /*0d14*/ 	.short	0x010a
        /*0d16*/ 	.byte	0x3f
	.zero		1


	//----- nvinfo : EIATTR_NUM_MBARRIERS
	.align		4
.L_184:
        /*0d18*/ 	.byte	0x03, 0x38
        /*0d1a*/ 	.short	0x0016


	//----- nvinfo : EIATTR_EXIT_INSTR_OFFSETS
	.align		4
        /*0d1c*/ 	.byte	0x04, 0x1c
        /*0d1e*/ 	.short	(.L_186 - .L_185)


	//   ....[0]....
.L_185:
        /*0d20*/ 	.word	0x00000990


	//   ....[1]....
        /*0d24*/ 	.word	0x00013150


	//   ....[2]....
        /*0d28*/ 	.word	0x00018040


	//----- nvinfo : EIATTR_MAX_THREADS
	.align		4
.L_186:
        /*0d2c*/ 	.byte	0x04, 0x05
        /*0d2e*/ 	.short	(.L_188 - .L_187)
.L_187:
        /*0d30*/ 	.word	0x00000180
        /*0d34*/ 	.word	0x00000001
        /*0d38*/ 	.word	0x00000001


	//----- nvinfo : EIATTR_CRS_STACK_SIZE
	.align		4
.L_188:
        /*0d3c*/ 	.byte	0x04, 0x1e
        /*0d3e*/ 	.short	(.L_190 - .L_189)
.L_189:
        /*0d40*/ 	.word	0x00000000


	//----- nvinfo : EIATTR_CBANK_PARAM_SIZE
	.align		4
.L_190:
        /*0d44*/ 	.byte	0x03, 0x19
        /*0d46*/ 	.short	0x0af0


	//----- nvinfo : EIATTR_PARAM_CBANK
	.align		4
        /*0d48*/ 	.byte	0x04, 0x0a
        /*0d4a*/ 	.short	(.L_192 - .L_191)
	.align		4
.L_191:
        /*0d4c*/ 	.word	index@(.nv.constant0._ZN7cutlass13device_kernelIN5flash11enable_sm90INS1_16FlashAttnFwdSm90INS1_25CollectiveMainloopFwdSm90ILi2EN4cute5tupleIJNS5_1CILi1EEES8_S8_EEENS6_IJNS7_ILi128EEESA_NS7_ILi192EEEEEELi192ENS_12float_e4m3_tEfNS_4arch4Sm90ELb0ELb1ELb1ELb0ELb1ELb0ELb0ELb1ELb1ELb1ELb0ELb0EEENS1_21CollectiveEpilogueFwdINS6_IJSA_SB_SA_EEES9_NS_10bfloat16_tESF_Li256ELb0ELb1ELb0ELb1EEENS1_30DynamicPersistentTileSchedulerILi256ELi128ELb0ELb1ELb1EEEEEEEEEvNT_6ParamsE)
        /*0d50*/ 	.short	0x0210
        /*0d52*/ 	.short	0x0af0


	//----- nvinfo : EIATTR_SW_WAR
	.align		4
.L_192:
        /*0d54*/ 	.byte	0x04, 0x36
        /*0d56*/ 	.short	(.L_194 - .L_193)
.L_193:
        /*0d58*/ 	.word	0x00000008
.L_194:


//--------------------- .nv.info._ZN7cutlass13device_kernelIN5flash11enable_sm90INS1_16FlashAttnFwdSm90INS1_25CollectiveMainloopFwdSm90ILi2EN4cute5tupleIJNS5_1CILi1EEES8_S8_EEENS6_IJNS7_ILi128EEESA_NS7_ILi192EEEEEELi192ENS_12float_e4m3_tEfNS_4arch4Sm90ELb0ELb1ELb1ELb1ELb1ELb0ELb0ELb1ELb1ELb1ELb0ELb0EEENS1_21CollectiveEpilogueFwdINS6_IJSA_SB_SA_EEES9_NS_10bfloat16_tESF_Li256ELb1ELb1ELb0ELb1EEENS1_36VarlenDynamicPersistentTileSchedulerILi128ELi128ELi256ELi128ELb0ELb1ELb1ELb1ELb0ELb1EEEEEEEEEvNT_6ParamsE --------------------------
	.section	.nv.info._ZN7cutlass13device_kernelIN5flash11enable_sm90INS1_16FlashAttnFwdSm90INS1_25CollectiveMainloopFwdSm90ILi2EN4cute5tupleIJNS5_1CILi1EEES8_S8_EEENS6_IJNS7_ILi128EEESA_NS7_ILi192EEEEEELi192ENS_12float_e4m3_tEfNS_4arch4Sm90ELb0ELb1ELb1ELb1ELb1ELb0ELb0ELb1ELb1ELb1ELb0ELb0EEENS1_21CollectiveEpilogueFwdINS6_IJSA_SB_SA_EEES9_NS_10bfloat16_tESF_Li256ELb1ELb1ELb0ELb1EEENS1_36VarlenDynamicPersistentTileSchedulerILi128ELi128ELi256ELi128ELb0ELb1ELb1ELb1ELb0ELb1EEEEEEEEEvNT_6ParamsE,"",@"SHT_CUDA_INFO"
	.sectionflags	@""
	.align	4


	//----- nvinfo : EIATTR_CUDA_API_VERSION
	.align		4
        /*0000*/ 	.byte	0x04, 0x37
        /*0002*/ 	.short	(.L_196 - .L_195)
.L_195:
        /*0004*/ 	.word	0x00000082


	//----- nvinfo : EIATTR_KPARAM_INFO
	.align		4
.L_196:
        /*0008*/ 	.byte	0x04, 0x17
        /*000a*/ 	.short	(.L_198 - .L_197)
.L_197:
        /*000c*/ 	.word	0x00000000
        /*0010*/ 	.short	0x0000
        /*0012*/ 	.short	0x0070
        /*0014*/ 	.byte	0x00, 0xf0, 0x01, 0x2a


	//----- nvinfo : EIATTR_SPARSE_MMA_MASK
	.align		4
.L_198:
        /*0018*/ 	.byte	0x03, 0x50
        /*001a*/ 	.short	0x0000


	//----- nvinfo : EIATTR_MAXREG_COUNT
	.align		4
        /*001c*/ 	.byte	0x03, 0x1b
        /*001e*/ 	.short	0x00a8


	//----- nvinfo : EIATTR_NUM_BARRIERS
	.align		4
        /*0020*/ 	.byte	0x02, 0x4c
        /*0022*/ 	.byte	0x10
	.zero		1


	//----- nvinfo : EIATTR_EXTERNS
	.align		4
        /*0024*/ 	.byte	0x04, 0x0f
        /*0026*/ 	.short	(.L_200 - .L_199)


	//   ....[0]....
	.align		4
.L_199:
        /*0028*/ 	.word	index@(__assertfail)


	//----- nvinfo : EIATTR_ANNOTATIONS
	.align		4
.L_200:
        /*002c*/ 	.byte	0x04, 0x55
        /*002e*/ 	.short	(.L_202 - .L_201)


	//   ....[0]....
.L_201:
        /*0030*/ 	.word	0x00000001
        /*0034*/ 	.byte	0x30, 0x42, 0x01, 0x00, 0x01, 0x00, 0x00, 0x00, 0xd0, 0x42, 0x01, 0x00, 0x01, 0x00, 0x00, 0x00
        /*0044*/ 	.byte	0x50, 0x45, 0x01, 0x00, 0x01, 0x00, 0x00, 0x00, 0xe0, 0x64, 0x01, 0x00, 0x01, 0x00, 0x00, 0x00
        /*0054*/ 	.byte	0x20, 0x66, 0x01, 0x00, 0x01, 0x00, 0x00, 0x00, 0x60, 0x66, 0x01, 0x00, 0x01, 0x00, 0x00, 0x00
        /*0064*/ 	.byte	0x70, 0x6d, 0x01, 0x00, 0x01, 0x00, 0x00, 0x00, 0x90, 0x6d, 0x01, 0x00, 0x01, 0x00, 0x00, 0x00
        /*0074*/ 	.byte	0x20, 0x96, 0x01, 0x00


	//----- nvinfo : EIATTR_MERCURY_ISA_VERSION
	.align		4
.L_202:
        /*0078*/ 	.byte	0x03, 0x5f
        /*007a*/ 	.short	0x0101


	//----- nvinfo : EIATTR_UNUSED_LOAD_BYTE_OFFSET
	.align		4
        /*007c*/ 	.byte	0x04, 0x44
        /*007e*/ 	.short	(.L_204 - .L_203)


	//   ....[0]....
.L_203:
        /*0080*/ 	.word	0x00000980
        /*0084*/ 	.word	0x0000fff0


	//   ....[1]....
        /*0088*/ 	.word	0x00010640
        /*008c*/ 	.word	0x0000fff0


	//----- nvinfo : EIATTR_INT_WARP_WIDE_INSTR_OFFSETS
	.align		4
.L_204:
        /*0090*/ 	.byte	0x04, 0x31
        /*0092*/ 	.short	(.L_206 - .L_205)


	//   ....[0]....
.L_205:
        /*0094*/ 	.word	0x000000c0


	//   ....[1]....
        /*0098*/ 	.word	0x000000d0


	//   ....[2]....
        /*009c*/ 	.word	0x00000170


	//   ....[3]....
        /*00a0*/ 	.word	0x00014eb0


	//   ....[4]....
        /*00a4*/ 	.word	0x00014f40


	//   ....[5]....
        /*00a8*/ 	.word	0x000182d0


	//   ....[6]....
        /*00ac*/ 	.word	0x00018360


	//----- nvinfo : EIATTR_COOP_GROUP_MASK_REGIDS
	.align		4
.L_206:
        /*00b0*/ 	.byte	0x04, 0x29
        /*00b2*/ 	.short	(.L_208 - .L_207)


	//   ....[0]....
.L_207:
        /*00b4*/ 	.word	0xffffffff


	//   ....[1]....
        /*00b8*/ 	.word	0xffffffff


	//   ....[2]....
        /*00bc*/ 	.word	0xffffffff


	//   ....[3]....
        /*00c0*/ 	.word	0xffffffff


	//   ....[4]....
        /*00c4*/ 	.word	0xffffffff


	//   ....[5]....
        /*00c8*/ 	.word	0xffffffff


	//   ....[6]....
        /*00cc*/ 	.word	0xffffffff


	//   ....[7]....
        /*00d0*/ 	.word	0xffffffff


	//   ....[8]....
        /*00d4*/ 	.word	0xffffffff


	//   ....[9]....
        /*00d8*/ 	.word	0xffffffff


	//   ....[10]....
        /*00dc*/ 	.word	0xffffffff


	//   ....[11]....
        /*00e0*/ 	.word	0xffffffff


	//   ....[12]....
        /*00e4*/ 	.word	0xffffffff


	//   ....[13]....
        /*00e8*/ 	.word	0xffffffff


	//   ....[14]....
        /*00ec*/ 	.word	0xffffffff


	//   ....[15]....
        /*00f0*/ 	.word	0xffffffff


	//   ....[16]....
        /*00f4*/ 	.word	0xffffffff


	//   ....[17]....
        /*00f8*/ 	.word	0xffffffff


	//   ....[18]....
        /*00fc*/ 	.word	0xffffffff


	//   ....[19]....
        /*0100*/ 	.word	0xffffffff


	//   ....[20]....
        /*0104*/ 	.word	0xffffffff


	//   ....[21]....
        /*0108*/ 	.word	0xffffffff


	//   ....[22]....
        /*010c*/ 	.word	0xffffffff


	//   ....[23]....
        /*0110*/ 	.word	0xffffffff


	//   ....[24]....
        /*0114*/ 	.word	0xffffffff


	//   ....[25]....
        /*0118*/ 	.word	0xffffffff


	//   ....[26]....
        /*011c*/ 	.word	0xffffffff


	//   ....[27]....
        /*0120*/ 	.word	0xffffffff


	//   ....[28]....
        /*0124*/ 	.word	0xffffffff


	//   ....[29]....
        /*0128*/ 	.word	0xffffffff


	//   ....[30]....
        /*012c*/ 	.word	0xffffffff


	//   ....[31]....
        /*0130*/ 	.word	0xffffffff


	//   ....[32]....
        /*0134*/ 	.word	0xffffffff


	//   ....[33]....
        /*0138*/ 	.word	0xffffffff


	//   ....[34]....
        /*013c*/ 	.word	0xffffffff


	//   ....[35]....
        /*0140*/ 	.word	0xffffffff


	//   ....[36]....
        /*0144*/ 	.word	0xffffffff


	//   ....[37]....
        /*0148*/ 	.word	0xffffffff


	//   ....[38]....
        /*014c*/ 	.word	0xffffffff


	//   ....[39]....
        /*0150*/ 	.word	0xffffffff


	//   ....[40]....
        /*0154*/ 	.word	0xffffffff


	//   ....[41]....
        /*0158*/ 	.word	0xffffffff


	//   ....[42]....
        /*015c*/ 	.word	0xffffffff


	//   ....[43]....
        /*0160*/ 	.word	0xffffffff


	//   ....[44]....
        /*0164*/ 	.word	0xffffffff


	//   ....[45]....
        /*0168*/ 	.word	0xffffffff


	//   ....[46]....
        /*016c*/ 	.word	0xffffffff


	//   ....[47]....
        /*0170*/ 	.word	0xffffffff


	//   ....[48]....
        /*0174*/ 	.word	0xffffffff


	//   ....[49]....
        /*0178*/ 	.word	0xffffffff


	//   ....[50]....
        /*017c*/ 	.word	0xffffffff


	//   ....[51]....
        /*0180*/ 	.word	0xffffffff


	//   ....[52]....
        /*0184*/ 	.word	0xffffffff


	//   ....[53]....
        /*0188*/ 	.word	0xffffffff


	//   ....[54]....
        /*018c*/ 	.word	0xffffffff


	//   ....[55]....
        /*0190*/ 	.word	0xffffffff


	//   ....[56]....
        /*0194*/ 	.word	0xffffffff


	//   ....[57]....
        /*0198*/ 	.word	0xffffffff


	//   ....[58]....
        /*019c*/ 	.word	0xffffffff


	//   ....[59]....
        /*01a0*/ 	.word	0xffffffff


	//   ....[60]....
        /*01a4*/ 	.word	0xffffffff


	//   ....[61]....
        /*01a8*/ 	.word	0xffffffff


	//   ....[62]....
        /*01ac*/ 	.word	0xffffffff


	//   ....[63]....
        /*01b0*/ 	.word	0xffffffff


	//   ....[64]....
        /*01b4*/ 	.word	0xffffffff


	//   ....[65]....
        /*01b8*/ 	.word	0xffffffff


	//   ....[66]....
        /*01bc*/ 	.word	0xffffffff


	//   ....[67]....
        /*01c0*/ 	.word	0xffffffff


	//   ....[68]....
        /*01c4*/ 	.word	0xffffffff


	//   ....[69]....
        /*01c8*/ 	.word	0xffffffff


	//   ....[70]....
        /*01cc*/ 	.word	0xffffffff


	//   ....[71]....
        /*01d0*/ 	.word	0xffffffff


	//   ....[72]....
        /*01d4*/ 	.word	0xffffffff


	//   ....[73]....
        /*01d8*/ 	.word	0xffffffff


	//   ....[74]....
        /*01dc*/ 	.word	0xffffffff


	//   ....[75]....
        /*01e0*/ 	.word	0xffffffff


	//   ....[76]....
        /*01e4*/ 	.word	0xffffffff


	//   ....[77]....
        /*01e8*/ 	.word	0xffffffff


	//   ....[78]....
        /*01ec*/ 	.word	0xffffffff


	//   ....[79]....
        /*01f0*/ 	.word	0xffffffff


	//   ....[80]....
        /*01f4*/ 	.word	0xffffffff


	//   ....[81]....
        /*01f8*/ 	.word	0xffffffff


	//   ....[82]....
        /*01fc*/ 	.word	0xffffffff


	//   ....[83]....
        /*0200*/ 	.word	0xffffffff


	//   ....[84]....
        /*0204*/ 	.word	0xffffffff


	//   ....[85]....
        /*0208*/ 	.word	0xffffffff


	//   ....[86]....
        /*020c*/ 	.word	0xffffffff


	//   ....[87]....
        /*0210*/ 	.word	0xffffffff


	//   ....[88]....
        /*0214*/ 	.word	0xffffffff


	//   ....[89]....
        /*0218*/ 	.word	0xffffffff


	//   ....[90]....
        /*021c*/ 	.word	0xffffffff


	//   ....[91]....
        /*0220*/ 	.word	0xffffffff


	//   ....[92]....
        /*0224*/ 	.word	0xffffffff


	//   ....[93]....
        /*0228*/ 	.word	0xffffffff


	//   ....[94]....
        /*022c*/ 	.word	0xffffffff


	//   ....[95]....
        /*0230*/ 	.word	0xffffffff


	//   ....[96]....
        /*0234*/ 	.word	0xffffffff


	//   ....[97]....
        /*0238*/ 	.word	0xffffffff


	//   ....[98]....
        /*023c*/ 	.word	0xffffffff


	//   ....[99]....
        /*0240*/ 	.word	0xffffffff


	//   ....[100]....
        /*0244*/ 	.word	0xffffffff


	//   ....[101]....
        /*0248*/ 	.word	0xffffffff


	//   ....[102]....
        /*024c*/ 	.word	0xffffffff


	//   ....[103]....
        /*0250*/ 	.word	0xffffffff


	//   ....[104]....
        /*0254*/ 	.word	0xffffffff


	//   ....[105]....
        /*0258*/ 	.word	0xffffffff


	//   ....[106]....
        /*025c*/ 	.word	0xffffffff


	//   ....[107]....
        /*0260*/ 	.word	0xffffffff


	//   ....[108]....
        /*0264*/ 	.word	0xffffffff


	//   ....[109]....
        /*0268*/ 	.word	0xffffffff


	//   ....[110]....
        /*026c*/ 	.word	0xffffffff


	//   ....[111]....
        /*0270*/ 	.word	0xffffffff


	//   ....[112]....
        /*0274*/ 	.word	0xffffffff


	//   ....[113]....
        /*0278*/ 	.word	0xffffffff


	//   ....[114]....
        /*027c*/ 	.word	0xffffffff


	//   ....[115]....
        /*0280*/ 	.word	0xffffffff


	//   ....[116]....
        /*0284*/ 	.word	0xffffffff


	//   ....[117]....
        /*0288*/ 	.word	0xffffffff


	//   ....[118]....
        /*028c*/ 	.word	0xffffffff


	//   ....[119]....
        /*0290*/ 	.word	0xffffffff


	//   ....[120]....
        /*0294*/ 	.word	0xffffffff


	//   ....[121]....
        /*0298*/ 	.word	0xffffffff


	//   ....[122]....
        /*029c*/ 	.word	0xffffffff


	//   ....[123]....
        /*02a0*/ 	.word	0xffffffff


	//   ....[124]....
        /*02a4*/ 	.word	0xffffffff


	//   ....[125]....
        /*02a8*/ 	.word	0xffffffff


	//   ....[126]....
        /*02ac*/ 	.word	0xffffffff


	//   ....[127]....
        /*02b0*/ 	.word	0xffffffff


	//   ....[128]....
        /*02b4*/ 	.word	0xffffffff


	//   ....[129]....
        /*02b8*/ 	.word	0xffffffff


	//   ....[130]....
        /*02bc*/ 	.word	0xffffffff


	//   ....[131]....
        /*02c0*/ 	.word	0xffffffff


	//   ....[132]....
        /*02c4*/ 	.word	0xffffffff


	//   ....[133]....
        /*02c8*/ 	.word	0xffffffff


	//   ....[134]....
        /*02cc*/ 	.word	0xffffffff


	//   ....[135]....
        /*02d0*/ 	.word	0xffffffff


	//   ....[136]....
        /*02d4*/ 	.word	0xffffffff


	//   ....[137]....
        /*02d8*/ 	.word	0xffffffff


	//   ....[138]....
        /*02dc*/ 	.word	0xffffffff


	//   ....[139]....
        /*02e0*/ 	.word	0xffffffff


	//   ....[140]....
        /*02e4*/ 	.word	0xffffffff


	//   ....[141]....
        /*02e8*/ 	.word	0xffffffff


	//   ....[142]....
        /*02ec*/ 	.word	0xffffffff


	//   ....[143]....
        /*02f0*/ 	.word	0xffffffff


	//   ....[144]....
        /*02f4*/ 	.word	0xffffffff


	//   ....[145]....
        /*02f8*/ 	.word	0xffffffff


	//   ....[146]....
        /*02fc*/ 	.word	0xffffffff


	//   ....[147]....
        /*0300*/ 	.word	0xffffffff


	//   ....[148]....
        /*0304*/ 	.word	0xffffffff


	//   ....[149]....
        /*0308*/ 	.word	0xffffffff


	//   ....[150]....
        /*030c*/ 	.word	0xffffffff


	//   ....[151]....
        /*0310*/ 	.word	0xffffffff


	//   ....[152]....
        /*0314*/ 	.word	0xffffffff


	//   ....[153]....
        /*0318*/ 	.word	0xffffffff


	//   ....[154]....
        /*031c*/ 	.word	0xffffffff


	//   ....[155]....
        /*0320*/ 	.word	0xffffffff


	//   ....[156]....
        /*0324*/ 	.word	0xffffffff


	//   ....[157]....
        /*0328*/ 	.word	0xffffffff


	//   ....[158]....
        /*032c*/ 	.word	0xffffffff


	//   ....[159]....
        /*0330*/ 	.word	0xffffffff


	//   ....[160]....
        /*0334*/ 	.word	0xffffffff


	//   ....[161]....
        /*0338*/ 	.word	0xffffffff


	//   ....[162]....
        /*033c*/ 	.word	0xffffffff


	//   ....[163]....
        /*0340*/ 	.word	0xffffffff


	//   ....[164]....
        /*0344*/ 	.word	0xffffffff


	//   ....[165]....
        /*0348*/ 	.word	0xffffffff


	//   ....[166]....
        /*034c*/ 	.word	0xffffffff


	//   ....[167]....
        /*0350*/ 	.word	0xffffffff


	//   ....[168]....
        /*0354*/ 	.word	0xffffffff


	//   ....[169]....
        /*0358*/ 	.word	0xffffffff


	//   ....[170]....
        /*035c*/ 	.word	0xffffffff


	//   ....[171]....
        /*0360*/ 	.word	0xffffffff


	//   ....[172]....
        /*0364*/ 	.word	0xffffffff


	//   ....[173]....
        /*0368*/ 	.word	0xffffffff


	//   ....[174]....
        /*036c*/ 	.word	0xffffffff


	//   ....[175]....
        /*0370*/ 	.word	0x0500000f


	//   ....[176]....
        /*0374*/ 	.word	0x0500000f


	//   ....[177]....
        /*0378*/ 	.word	0x0500000f


	//   ....[178]....
        /*037c*/ 	.word	0x0500000f


	//   ....[179]....
        /*0380*/ 	.word	0x0500000f


	//   ....[180]....
        /*0384*/ 	.word	0x0500000f


	//   ....[181]....
        /*0388*/ 	.word	0x0500000f


	//   ....[182]....
        /*038c*/ 	.word	0x0500000f


	//   ....[183]....
        /*0390*/ 	.word	0x0500000f


	//   ....[184]....
        /*0394*/ 	.word	0x0500000f


	//   ....[185]....
        /*0398*/ 	.word	0x0500000f


	//   ....[186]....
        /*039c*/ 	.word	0x0500000f


	//   ....[187]....
        /*03a0*/ 	.word	0x0500000f


	//   ....[188]....
        /*03a4*/ 	.word	0x0500000f


	//   ....[189]....
        /*03a8*/ 	.word	0x0500000f


	//   ....[190]....
        /*03ac*/ 	.word	0x0500000f


	//   ....[191]....
        /*03b0*/ 	.word	0x0500000f


	//   ....[192]....
        /*03b4*/ 	.word	0x0500000f


	//   ....[193]....
        /*03b8*/ 	.word	0x0500000f


	//   ....[194]....
        /*03bc*/ 	.word	0x0500000f


	//   ....[195]....
        /*03c0*/ 	.word	0x0500000f


	//   ....[196]....
        /*03c4*/ 	.word	0x0500000f


	//   ....[197]....
        /*03c8*/ 	.word	0x0500000f


	//   ....[198]....
        /*03cc*/ 	.word	0x0500000f


	//   ....[199]....
        /*03d0*/ 	.word	0x0500000f


	//   ....[200]....
        /*03d4*/ 	.word	0x0500000f


	//   ....[201]....
        /*03d8*/ 	.word	0x0500000f


	//   ....[202]....
        /*03dc*/ 	.word	0x0500000f


	//   ....[203]....
        /*03e0*/ 	.word	0x0500000f


	//   ....[204]....
        /*03e4*/ 	.word	0x0500000f


	//   ....[205]....
        /*03e8*/ 	.word	0x0500000f


	//   ....[206]....
        /*03ec*/ 	.word	0x0500000f


	//   ....[207]....
        /*03f0*/ 	.word	0x0500000f


	//   ....[208]....
        /*03f4*/ 	.word	0x0500000f


	//   ....[209]....
        /*03f8*/ 	.word	0x0500000f


	//   ....[210]....
        /*03fc*/ 	.word	0x0500000f


	//   ....[211]....
        /*0400*/ 	.word	0x0500000f


	//   ....[212]....
        /*0404*/ 	.word	0x0500000f


	//   ....[213]....
        /*0408*/ 	.word	0x0500000f


	//   ....[214]....
        /*040c*/ 	.word	0x0500000f


	//   ....[215]....
        /*0410*/ 	.word	0x0500000f


	//   ....[216]....
        /*0414*/ 	.word	0x0500000f


	//----- nvinfo : EIATTR_COOP_GROUP_INSTR_OFFSETS
	.align		4
.L_208:
        /*0418*/ 	.byte	0x04, 0x28
        /*041a*/ 	.short	(.L_210 - .L_209)


	//   ....[0]....
.L_209:
        /*041c*/ 	.word	0x00000080


	//   ....[1]....
        /*0420*/ 	.word	0x00000090


	//   ....[2]....
        /*0424*/ 	.word	0x000002d0


	//   ....[3]....
        /*0428*/ 	.word	0x00000430


	//   ....[4]....
        /*042c*/ 	.word	0x00000550


	//   ....[5]....
        /*0430*/ 	.word	0x000006b0


	//   ....[6]....
        /*0434*/ 	.word	0x00001a10


	//   ....[7]....
        /*0438*/ 	.word	0x00002520


	//   ....[8]....
        /*043c*/ 	.word	0x00003890


	//   ....[9]....
        /*0440*/ 	.word	0x000040b0


	//   ....[10]....
        /*0444*/ 	.word	0x000043e0


	//   ....[11]....
        /*0448*/ 	.word	0x00004a00


	//   ....[12]....
        /*044c*/ 	.word	0x00004a90


	//   ....[13]....
        /*0450*/ 	.word	0x000062f0


	//   ....[14]....
        /*0454*/ 	.word	0x00006c40


	//   ....[15]....
        /*0458*/ 	.word	0x00007830


	//   ....[16]....
        /*045c*/ 	.word	0x00007930


	//   ....[17]....
        /*0460*/ 	.word	0x00008150


	//   ....[18]....
        /*0464*/ 	.word	0x000081f0


	//   ....[19]....
        /*0468*/ 	.word	0x0000a9c0


	//   ....[20]....
        /*046c*/ 	.word	0x0000a9d0


	//   ....[21]....
        /*0470*/ 	.word	0x0000aa00


	//   ....[22]....
        /*0474*/ 	.word	0x0000aa10


	//   ....[23]....
        /*0478*/ 	.word	0x0000c7f0


	//   ....[24]....
        /*047c*/ 	.word	0x0000d140


	//   ....[25]....
        /*0480*/ 	.word	0x0000dd30


	//   ....[26]....
        /*0484*/ 	.word	0x0000de30


	//   ....[27]....
        /*0488*/ 	.word	0x0000e650


	//   ....[28]....
        /*048c*/ 	.word	0x0000e6f0


	//   ....[29]....
        /*0490*/ 	.word	0x0000fcf0


	//   ....[30]....
        /*0494*/ 	.word	0x0000fd00


	//   ....[31]....
        /*0498*/ 	.word	0x0000fd30


	//   ....[32]....
        /*049c*/ 	.word	0x0000fd40


	//   ....[33]....
        /*04a0*/ 	.word	0x000111b0


	//   ....[34]....
        /*04a4*/ 	.word	0x000111e0


	//   ....[35]....
        /*04a8*/ 	.word	0x00011210


	//   ....[36]....
        /*04ac*/ 	.word	0x00011240


	//   ....[37]....
        /*04b0*/ 	.word	0x00011270


	//   ....[38]....
        /*04b4*/ 	.word	0x00011290


	//   ....[39]....
        /*04b8*/ 	.word	0x000112a0


	//   ....[40]....
        /*04bc*/ 	.word	0x000112b0


	//   ....[41]....
        /*04c0*/ 	.word	0x000112c0


	//   ....[42]....
        /*04c4*/ 	.word	0x000112d0


	//   ....[43]....
        /*04c8*/ 	.word	0x000112e0


	//   ....[44]....
        /*04cc*/ 	.word	0x00011310


	//   ....[45]....
        /*04d0*/ 	.word	0x00011340


	//   ....[46]....
        /*04d4*/ 	.word	0x00011370


	//   ....[47]....
        /*04d8*/ 	.word	0x000113a0


	//   ....[48]....
        /*04dc*/ 	.word	0x000113b0


	//   ....[49]....
        /*04e0*/ 	.word	0x000113c0


	//   ....[50]....
        /*04e4*/ 	.word	0x000113f0


	//   ....[51]....
        /*04e8*/ 	.word	0x00011420


	//   ....[52]....
        /*04ec*/ 	.word	0x00011430


	//   ....[53]....
        /*04f0*/ 	.word	0x00011440


	//   ....[54]....
        /*04f4*/ 	.word	0x00011470


	//   ....[55]....
        /*04f8*/ 	.word	0x000114a0


	//   ....[56]....
        /*04fc*/ 	.word	0x000114b0


	//   ....[57]....
        /*0500*/ 	.word	0x000114c0


	//   ....[58]....
        /*0504*/ 	.word	0x000114d0


	//   ....[59]....
        /*0508*/ 	.word	0x000114e0


	//   ....[60]....
        /*050c*/ 	.word	0x000114f0


	//   ....[61]....
        /*0510*/ 	.word	0x00011500


	//   ....[62]....
        /*0514*/ 	.word	0x00011510


	//   ....[63]....
        /*0518*/ 	.word	0x00011520


	//   ....[64]....
        /*051c*/ 	.word	0x00011530


	//   ....[65]....
        /*0520*/ 	.word	0x00011540


	//   ....[66]....
        /*0524*/ 	.word	0x00011550


	//   ....[67]....
        /*0528*/ 	.word	0x00011560


	//   ....[68]....
        /*052c*/ 	.word	0x00011570


	//   ....[69]....
        /*0530*/ 	.word	0x00011590


	//   ....[70]....
        /*0534*/ 	.word	0x000115c0


	//   ....[71]....
        /*0538*/ 	.word	0x000115f0


	//   ....[72]....
        /*053c*/ 	.word	0x00011620


	//   ....[73]....
        /*0540*/ 	.word	0x00011650


	//   ....[74]....
        /*0544*/ 	.word	0x00011670


	//   ....[75]....
        /*0548*/ 	.word	0x00011680


	//   ....[76]....
        /*054c*/ 	.word	0x00011690


	//   ....[77]....
        /*0550*/ 	.word	0x000116c0


	//   ....[78]....
        /*0554*/ 	.word	0x000116d0


	//   ....[79]....
        /*0558*/ 	.word	0x00011700


	//   ....[80]....
        /*055c*/ 	.word	0x00011730


	//   ....[81]....
        /*0560*/ 	.word	0x00011dd0


	//   ....[82]....
        /*0564*/ 	.word	0x00011e00


	//   ....[83]....
        /*0568*/ 	.word	0x00011e30


	//   ....[84]....
        /*056c*/ 	.word	0x00011e60


	//   ....[85]....
        /*0570*/ 	.word	0x00012590


	//   ....[86]....
        /*0574*/ 	.word	0x000125d0


	//   ....[87]....
        /*0578*/ 	.word	0x000126d0


	//   ....[88]....
        /*057c*/ 	.word	0x000126f0


	//   ....[89]....
        /*0580*/ 	.word	0x000127f0


	//   ....[90]....
        /*0584*/ 	.word	0x00012810


	//   ....[91]....
        /*0588*/ 	.word	0x00012920


	//   ....[92]....
        /*058c*/ 	.word	0x00012940


	//   ....[93]....
        /*0590*/ 	.word	0x00013250


	//   ....[94]....
        /*0594*/ 	.word	0x00013270


	//   ....[95]....
        /*0598*/ 	.word	0x00013370


	//   ....[96]....
        /*059c*/ 	.word	0x00013390


	//   ....[97]....
        /*05a0*/ 	.word	0x00013490


	//   ....[98]....
        /*05a4*/ 	.word	0x000134b0


	//   ....[99]....
        /*05a8*/ 	.word	0x000135c0


	//   ....[100]....
        /*05ac*/ 	.word	0x000135e0


	//   ....[101]....
        /*05b0*/ 	.word	0x00013770


	//   ....[102]....
        /*05b4*/ 	.word	0x00013900


	//   ....[103]....
        /*05b8*/ 	.word	0x00013930


	//   ....[104]....
        /*05bc*/ 	.word	0x00013960


	//   ....[105]....
        /*05c0*/ 	.word	0x00013990


	//   ....[106]....
        /*05c4*/ 	.word	0x000139c0


	//   ....[107]....
        /*05c8*/ 	.word	0x00013a00


	//   ....[108]....
        /*05cc*/ 	.word	0x00013b50


	//   ....[109]....
        /*05d0*/ 	.word	0x00013b80


	//   ....[110]....
        /*05d4*/ 	.word	0x00013bb0


	//   ....[111]....
        /*05d8*/ 	.word	0x00013be0


	//   ....[112]....
        /*05dc*/ 	.word	0x00013c10


	//   ....[113]....
        /*05e0*/ 	.word	0x00013c50


	//   ....[114]....
        /*05e4*/ 	.word	0x00013ce0


	//   ....[115]....
        /*05e8*/ 	.word	0x00013d40


	//   ....[116]....
        /*05ec*/ 	.word	0x00013dd0


	//   ....[117]....
        /*05f0*/ 	.word	0x00015ab0


	//   ....[118]....
        /*05f4*/ 	.word	0x00015ae0


	//   ....[119]....
        /*05f8*/ 	.word	0x00015c10


	//   ....[120]....
        /*05fc*/ 	.word	0x00015c20


	//   ....[121]....
        /*0600*/ 	.word	0x00015cb0


	//   ....[122]....
        /*0604*/ 	.word	0x00015cc0


	//   ....[123]....
        /*0608*/ 	.word	0x00015cd0


	//   ....[124]....
        /*060c*/ 	.word	0x00015d70


	//   ....[125]....
        /*0610*/ 	.word	0x000160f0


	//   ....[126]....
        /*0614*/ 	.word	0x00016110


	//   ....[127]....
        /*0618*/ 	.word	0x00016130


	//   ....[128]....
        /*061c*/ 	.word	0x000161a0


	//   ....[129]....
        /*0620*/ 	.word	0x000161b0


	//   ....[130]....
        /*0624*/ 	.word	0x00016200


	//   ....[131]....
        /*0628*/ 	.word	0x00016240


	//   ....[132]....
        /*062c*/ 	.word	0x00016250


	//   ....[133]....
        /*0630*/ 	.word	0x000169f0


	//   ....[134]....
        /*0634*/ 	.word	0x00016a20


	//   ....[135]....
        /*0638*/ 	.word	0x00016a80


	//   ....[136]....
        /*063c*/ 	.word	0x00016ae0


	//   ....[137]....
        /*0640*/ 	.word	0x00016b30


	//   ....[138]....
        /*0644*/ 	.word	0x00016b80


	//   ....[139]....
        /*0648*/ 	.word	0x00016ba0


	//   ....[140]....
        /*064c*/ 	.word	0x00016be0


	//   ....[141]....
        /*0650*/ 	.word	0x00017350


	//   ....[142]....
        /*0654*/ 	.word	0x00017360


	//   ....[143]....
        /*0658*/ 	.word	0x000173a0


	//   ....[144]....
        /*065c*/ 	.word	0x000173e0


	//   ....[145]....
        /*0660*/ 	.word	0x000173f0


	//   ....[146]....
        /*0664*/ 	.word	0x00017450


	//   ....[147]....
        /*0668*/ 	.word	0x00017480


	//   ....[148]....
        /*066c*/ 	.word	0x000174c0


	//   ....[149]....
        /*0670*/ 	.word	0x00017820


	//   ....[150]....
        /*0674*/ 	.word	0x00017830


	//   ....[151]....
        /*0678*/ 	.word	0x00017840


	//   ....[152]....
        /*067c*/ 	.word	0x000178a0


	//   ....[153]....
        /*0680*/ 	.word	0x000178b0


	//   ....[154]....
        /*0684*/ 	.word	0x00017910


	//   ....[155]....
        /*0688*/ 	.word	0x00017940


	//   ....[156]....
        /*068c*/ 	.word	0x00017980


	//   ....[157]....
        /*0690*/ 	.word	0x00018ca0


	//   ....[158]....
        /*0694*/ 	.word	0x00018cd0


	//   ....[159]....
        /*0698*/ 	.word	0x00018d00


	//   ....[160]....
        /*069c*/ 	.word	0x00018d30


	//   ....[161]....
        /*06a0*/ 	.word	0x00018d40


	//   ....[162]....
        /*06a4*/ 	.word	0x00018d60


	//   ....[163]....
        /*06a8*/ 	.word	0x00018d80


	//   ....[164]....
        /*06ac*/ 	.word	0x00018dc0


	//   ....[165]....
        /*06b0*/ 	.word	0x00018ef0


	//   ....[166]....
        /*06b4*/ 	.word	0x00018f20


	//   ....[167]....
        /*06b8*/ 	.word	0x00018f60


	//   ....[168]....
        /*06bc*/ 	.word	0x00018f90


	//   ....[169]....
        /*06c0*/ 	.word	0x00018fc0


	//   ....[170]....
        /*06c4*/ 	.word	0x00018ff0


	//   ....[171]....
        /*06c8*/ 	.word	0x00019090


	//   ....[172]....
        /*06cc*/ 	.word	0x00019100


	//   ....[173]....
        /*06d0*/ 	.word	0x00019190


	//   ....[174]....
        /*06d4*/ 	.word	0x00019740


	//   ....[175]....
        /*06d8*/ 	.word	0x00019e10


	//   ....[176]....
        /*06dc*/ 	.word	0x00019ef0


	//   ....[177]....
        /*06e0*/ 	.word	0x00019fb0


	//   ....[178]....
        /*06e4*/ 	.word	0x0001a130


	//   ....[179]....
        /*06e8*/ 	.word	0x0001a1c0


	//   ....[180]....
        /*06ec*/ 	.word	0x0001a220


	//   ....[181]....
        /*06f0*/ 	.word	0x0001a320


	//   ....[182]....
        /*06f4*/ 	.word	0x0001a380


	//   ....[183]....
        /*06f8*/ 	.word	0x0001a450


	//   ....[184]....
        /*06fc*/ 	.word	0x0001a5d0


	//   ....[185]....
        /*0700*/ 	.word	0x0001a660


	//   ....[186]....
        /*0704*/ 	.word	0x0001a730


	//   ....[187]....
        /*0708*/ 	.word	0x0001a7e0


	//   ....[188]....
        /*070c*/ 	.word	0x0001a840


	//   ....[189]....
        /*0710*/ 	.word	0x0001a920


	//   ....[190]....
        /*0714*/ 	.word	0x0001a980


	//   ....[191]....
        /*0718*/ 	.word	0x0001aa60


	//   ....[192]....
        /*071c*/ 	.word	0x0001ab00


	//   ....[193]....
        /*0720*/ 	.word	0x0001ab70


	//   ....[194]....
        /*0724*/ 	.word	0x0001abf0


	//   ....[195]....
        /*0728*/ 	.word	0x0001acc0


	//   ....[196]....
        /*072c*/ 	.word	0x0001ad40


	//   ....[197]....
        /*0730*/ 	.word	0x0001ae10


	//   ....[198]....
        /*0734*/ 	.word	0x0001ae90


	//   ....[199]....
        /*0738*/ 	.word	0x0001af50


	//   ....[200]....
        /*073c*/ 	.word	0x0001b080


	//   ....[201]....
        /*0740*/ 	.word	0x0001b110


	//   ....[202]....
        /*0744*/ 	.word	0x0001b170


	//   ....[203]....
        /*0748*/ 	.word	0x0001b250


	//   ....[204]....
        /*074c*/ 	.word	0x0001b2b0


	//   ....[205]....
        /*0750*/ 	.word	0x0001b380


	//   ....[206]....
        /*0754*/ 	.word	0x0001b3e0


	//   ....[207]....
        /*0758*/ 	.word	0x0001b4b0


	//   ....[208]....
        /*075c*/ 	.word	0x0001b5a0


	//   ....[209]....
        /*0760*/ 	.word	0x0001b630


	//   ....[210]....
        /*0764*/ 	.word	0x0001b690


	//   ....[211]....
        /*0768*/ 	.word	0x0001b760


	//   ....[212]....
        /*076c*/ 	.word	0x0001b7c0


	//   ....[213]....
        /*0770*/ 	.word	0x0001b890


	//   ....[214]....
        /*0774*/ 	.word	0x0001b8f0


	//   ....[215]....
        /*0778*/ 	.word	0x0001b9c0


	//   ....[216]....
        /*077c*/ 	.word	0x0001bc20


	//----- nvinfo : EIATTR_REG_RECONFIG
	.align		4
.L_210:
        /*0780*/ 	.byte	0x01, 0x54
	.zero		2


	//----- nvinfo : EIATTR_SYSCALL_OFFSETS
	.align		4
        /*0784*/ 	.byte	0x04, 0x46
        /*0786*/ 	.short	(.L_212 - .L_211)


	//   ....[0]....
.L_211:
        /*0788*/ 	.word	0x00001bf0


	//   ....[1]....
        /*078c*/ 	.word	0x000150a0


	//   ....[2]....
        /*0790*/ 	.word	0x00015210


	//   ....[3]....
        /*0794*/ 	.word	0x00015360


	//   ....[4]....
        /*0798*/ 	.word	0x000154a0


	//   ....[5]....
        /*079c*/ 	.word	0x00016600


	//----- nvinfo : EIATTR_MBARRIER_INSTR_OFFSETS
	.align		4
.L_212:
        /*07a0*/ 	.byte	0x04, 0x39
        /*07a2*/ 	.short	(.L_214 - .L_213)


	//   ....[0]....
.L_213:
        /*07a4*/ 	.word	0x00000180
        /*07a8*/ 	.word	0x000000ff
        /*07ac*/ 	.word	0x0002a800
        /*07b0*/ 	.short	0x0100
        /*07b2*/ 	.byte	0x08
	.zero		1


	//   ....[1]....
        /*07b4*/ 	.word	0x00000190
        /*07b8*/ 	.word	0x000000ff
        /*07bc*/ 	.word	0x0002a820
        /*07c0*/ 	.short	0x0100
        /*07c2*/ 	.byte	0x08
	.zero		1


	//   ....[2]....
        /*07c4*/ 	.word	0x00000280
        /*07c8*/ 	.word	0x000000ff
        /*07cc*/ 	.word	0x0002a830
        /*07d0*/ 	.short	0x0100
        /*07d2*/ 	.byte	0x08
	.zero		1


	//   ....[3]....
        /*07d4*/ 	.word	0x00000290
        /*07d8*/ 	.word	0x000000ff
        /*07dc*/ 	.word	0x0002a840
        /*07e0*/ 	.short	0x0100
        /*07e2*/ 	.byte	0x08
	.zero		1


	//   ....[4]....
        /*07e4*/ 	.word	0x000002a0
        /*07e8*/ 	.word	0x000000ff
        /*07ec*/ 	.word	0x0002a838
        /*07f0*/ 	.short	0x0100
        /*07f2*/ 	.byte	0x08
	.zero		1


	//   ....[5]....
        /*07f4*/ 	.word	0x000002b0
        /*07f8*/ 	.word	0x000000ff
        /*07fc*/ 	.word	0x0002a848
        /*0800*/ 	.short	0x0100
        /*0802*/ 	.byte	0x08
	.zero		1


	//   ....[6]....
        /*0804*/ 	.word	0x000003e0
        /*0808*/ 	.word	0x000000ff
        /*080c*/ 	.word	0x0002a850
        /*0810*/ 	.short	0x0100
        /*0812*/ 	.byte	0x08
	.zero		1


	//   ....[7]....
        /*0814*/ 	.word	0x000003f0
        /*0818*/ 	.word	0x000000ff
        /*081c*/ 	.word	0x0002a860
        /*0820*/ 	.short	0x0100
        /*0822*/ 	.byte	0x08
	.zero		1


	//   ....[8]....
        /*0824*/ 	.word	0x00000400
        /*0828*/ 	.word	0x000000ff
        /*082c*/ 	.word	0x0002a858
        /*0830*/ 	.short	0x0100
        /*0832*/ 	.byte	0x08
	.zero		1


	//   ....[9]....
        /*0834*/ 	.word	0x00000410
        /*0838*/ 	.word	0x000000ff
        /*083c*/ 	.word	0x0002a868
        /*0840*/ 	.short	0x0100
        /*0842*/ 	.byte	0x08
	.zero		1


	//   ....[10]....
        /*0844*/ 	.word	0x00000500
        /*0848*/ 	.word	0x000000ff
        /*084c*/ 	.word	0x0002a870
        /*0850*/ 	.short	0x0100
        /*0852*/ 	.byte	0x06
	.zero		1


	//   ....[11]....
        /*0854*/ 	.word	0x00000510
        /*0858*/ 	.word	0x000000ff
        /*085c*/ 	.word	0x0002a880
        /*0860*/ 	.short	0x0100
        /*0862*/ 	.byte	0x06
	.zero		1


	//   ....[12]....
        /*0864*/ 	.word	0x00000520
        /*0868*/ 	.word	0x000000ff
        /*086c*/ 	.word	0x0002a878
        /*0870*/ 	.short	0x0100
        /*0872*/ 	.byte	0x06
	.zero		1


	//   ....[13]....
        /*0874*/ 	.word	0x00000530
        /*0878*/ 	.word	0x000000ff
        /*087c*/ 	.word	0x0002a888
        /*0880*/ 	.short	0x0100
        /*0882*/ 	.byte	0x06
	.zero		1


	//   ....[14]....
        /*0884*/ 	.word	0x00000660
        /*0888*/ 	.word	0x000000ff
        /*088c*/ 	.word	0x0002a890
        /*0890*/ 	.short	0x0100
        /*0892*/ 	.byte	0x08
	.zero		1


	//   ....[15]....
        /*0894*/ 	.word	0x00000670
        /*0898*/ 	.word	0x000000ff
        /*089c*/ 	.word	0x0002a8a0
        /*08a0*/ 	.short	0x0100
        /*08a2*/ 	.byte	0x08
	.zero		1


	//   ....[16]....
        /*08a4*/ 	.word	0x00000680
        /*08a8*/ 	.word	0x000000ff
        /*08ac*/ 	.word	0x0002a898
        /*08b0*/ 	.short	0x0100
        /*08b2*/ 	.byte	0x08
	.zero		1


	//   ....[17]....
        /*08b4*/ 	.word	0x00000690
        /*08b8*/ 	.word	0x000000ff
        /*08bc*/ 	.word	0x0002a8a8
        /*08c0*/ 	.short	0x0100
        /*08c2*/ 	.byte	0x08
	.zero		1


	//   ....[18]....
        /*08c4*/ 	.word	0x000007e0
        /*08c8*/ 	.word	0x000000ff
        /*08cc*/ 	.word	0x0002a8b0
        /*08d0*/ 	.short	0x0100
        /*08d2*/ 	.byte	0x08
	.zero		1


	//   ....[19]....
        /*08d4*/ 	.word	0x000007f0
        /*08d8*/ 	.word	0x000000ff
        /*08dc*/ 	.word	0x0002a8c0
        /*08e0*/ 	.short	0x0100
        /*08e2*/ 	.byte	0x08
	.zero		1


	//   ....[20]....
        /*08e4*/ 	.word	0x00000800
        /*08e8*/ 	.word	0x000000ff
        /*08ec*/ 	.word	0x0002a8b8
        /*08f0*/ 	.short	0x0100
        /*08f2*/ 	.byte	0x08
	.zero		1


	//   ....[21]....
        /*08f4*/ 	.word	0x00000810
        /*08f8*/ 	.word	0x000000ff
        /*08fc*/ 	.word	0x0002a8c8
        /*0900*/ 	.short	0x0100
        /*0902*/ 	.byte	0x08
	.zero		1


	//   ....[22]....
        /*0904*/ 	.word	0x00001f40
        /*0908*/ 	.word	0x000000ff
        /*090c*/ 	.word	0x0002a800
        /*0910*/ 	.short	0x010a
        /*0912*/ 	.byte	0x24
	.zero		1


	//   ....[23]....
        /*0914*/ 	.word	0x00001fe0
        /*0918*/ 	.word	0x00000009
        /*091c*/ 	.word	0x0002a830
        /*0920*/ 	.short	0x010a
        /*0922*/ 	.byte	0x3f
	.zero		1


	//   ....[24]....
        /*0924*/ 	.word	0x00002020
        /*0928*/ 	.word	0x00000009
        /*092c*/ 	.word	0x0002a830
        /*0930*/ 	.short	0x010a
        /*0932*/ 	.byte	0x3f
	.zero		1


	//   ....[25]....
        /*0934*/ 	.word	0x00002890
        /*0938*/ 	.word	0x000000ff
        /*093c*/ 	.word	0x00000000
        /*0940*/ 	.short	0x0101
        /*0942*/ 	.byte	0x06
	.zero		1


	//   ....[26]....
        /*0944*/ 	.word	0x00005bc0
        /*0948*/ 	.word	0x000000ff
        /*094c*/ 	.word	0x0002a830
        /*0950*/ 	.short	0x010a
        /*0952*/ 	.byte	0x06
	.zero		1


	//   ....[27]....
        /*0954*/ 	.word	0x00005c00
        /*0958*/ 	.word	0x000000ff
        /*095c*/ 	.word	0x0002a830
        /*0960*/ 	.short	0x010a
        /*0962*/ 	.byte	0x06
	.zero		1


	//   ....[28]....
        /*0964*/ 	.word	0x00005ed0
        /*0968*/ 	.word	0x000000ff
        /*096c*/ 	.word	0x0002a850
        /*0970*/ 	.short	0x010a
        /*0972*/ 	.byte	0x06
	.zero		1


	//   ....[29]....
        /*0974*/ 	.word	0x00005f10
        /*0978*/ 	.word	0x000000ff
        /*097c*/ 	.word	0x0002a850
        /*0980*/ 	.short	0x010a
        /*0982*/ 	.byte	0x06
	.zero		1


	//   ....[30]....
        /*0984*/ 	.word	0x00006650
        /*0988*/ 	.word	0x000000ff
        /*098c*/ 	.word	0x00000000
        /*0990*/ 	.short	0x0101
        /*0992*/ 	.byte	0x06
	.zero		1


	//   ....[31]....
        /*0994*/ 	.word	0x00008cd0
        /*0998*/ 	.word	0x000000ff
        /*099c*/ 	.word	0x00000000
        /*09a0*/ 	.short	0x0101
        /*09a2*/ 	.byte	0x06
	.zero		1


	//   ....[32]....
        /*09a4*/ 	.word	0x00009800
        /*09a8*/ 	.word	0x000000ff
        /*09ac*/ 	.word	0x0002a830
        /*09b0*/ 	.short	0x010a
        /*09b2*/ 	.byte	0x06
	.zero		1


	//   ....[33]....
        /*09b4*/ 	.word	0x00009840
        /*09b8*/ 	.word	0x000000ff
        /*09bc*/ 	.word	0x0002a830
        /*09c0*/ 	.short	0x010a
        /*09c2*/ 	.byte	0x06
	.zero		1


	//   ....[34]....
        /*09c4*/ 	.word	0x00009b10
        /*09c8*/ 	.word	0x000000ff
        /*09cc*/ 	.word	0x0002a850
        /*09d0*/ 	.short	0x010a
        /*09d2*/ 	.byte	0x06
	.zero		1


	//   ....[35]....
        /*09d4*/ 	.word	0x00009b50
        /*09d8*/ 	.word	0x000000ff
        /*09dc*/ 	.word	0x0002a850
        /*09e0*/ 	.short	0x010a
        /*09e2*/ 	.byte	0x06
	.zero		1


	//   ....[36]....
        /*09e4*/ 	.word	0x0000a270
        /*09e8*/ 	.word	0x000000ff
        /*09ec*/ 	.word	0x00000000
        /*09f0*/ 	.short	0x0101
        /*09f2*/ 	.byte	0x06
	.zero		1


	//   ....[37]....
        /*09f4*/ 	.word	0x0000b800
        /*09f8*/ 	.word	0x000000ff
        /*09fc*/ 	.word	0x00000000
        /*0a00*/ 	.short	0x0101
        /*0a02*/ 	.byte	0x06
	.zero		1


	//   ....[38]....
        /*0a04*/ 	.word	0x0000c0f0
        /*0a08*/ 	.word	0x000000ff
        /*0a0c*/ 	.word	0x0002a830
        /*0a10*/ 	.short	0x010a
        /*0a12*/ 	.byte	0x06
	.zero		1


	//   ....[39]....
        /*0a14*/ 	.word	0x0000c130
        /*0a18*/ 	.word	0x000000ff
        /*0a1c*/ 	.word	0x0002a830
        /*0a20*/ 	.short	0x010a
        /*0a22*/ 	.byte	0x06
	.zero		1


	//   ....[40]....
        /*0a24*/ 	.word	0x0000c3d0
        /*0a28*/ 	.word	0x000000ff
        /*0a2c*/ 	.word	0x0002a850
        /*0a30*/ 	.short	0x010a
        /*0a32*/ 	.byte	0x06
	.zero		1


	//   ....[41]....
        /*0a34*/ 	.word	0x0000c410
        /*0a38*/ 	.word	0x000000ff
        /*0a3c*/ 	.word	0x0002a850
        /*0a40*/ 	.short	0x010a
        /*0a42*/ 	.byte	0x06
	.zero		1


	//   ....[42]....
        /*0a44*/ 	.word	0x0000cb50
        /*0a48*/ 	.word	0x000000ff
        /*0a4c*/ 	.word	0x00000000
        /*0a50*/ 	.short	0x0101
        /*0a52*/ 	.byte	0x06
	.zero		1


	//   ....[43]....
        /*0a54*/ 	.word	0x0000f1d0
        /*0a58*/ 	.word	0x000000ff
        /*0a5c*/ 	.word	0x00000000
        /*0a60*/ 	.short	0x0101
        /*0a62*/ 	.byte	0x06
	.zero		1


	//   ....[44]....
        /*0a64*/ 	.word	0x0000f9c0
        /*0a68*/ 	.word	0x000000ff
        /*0a6c*/ 	.word	0x0002a850
        /*0a70*/ 	.short	0x010a
        /*0a72*/ 	.byte	0x09
	.zero		1


	//   ....[45]....
        /*0a74*/ 	.word	0x0000fa00
        /*0a78*/ 	.word	0x000000ff
        /*0a7c*/ 	.word	0x0002a850
        /*0a80*/ 	.short	0x010a
        /*0a82*/ 	.byte	0x09
	.zero		1


	//   ....[46]....
        /*0a84*/ 	.word	0x000100c0
        /*0a88*/ 	.word	0x000000ff
        /*0a8c*/ 	.word	0x00000000
        /*0a90*/ 	.short	0x0101
        /*0a92*/ 	.byte	0x04
	.zero		1


	//   ....[47]....
        /*0a94*/ 	.word	0x000125c0
        /*0a98*/ 	.word	0x00000003
        /*0a9c*/ 	.word	0x00000000
        /*0aa0*/ 	.short	0x0101
        /*0aa2*/ 	.byte	0x3f
	.zero		1


	//   ....[48]....
        /*0aa4*/ 	.word	0x000158e0
        /*0aa8*/ 	.word	0x00000004
        /*0aac*/ 	.word	0x0002a880
        /*0ab0*/ 	.short	0x010a
        /*0ab2*/ 	.byte	0x3f
	.zero		1


	//   ....[49]....
        /*0ab4*/ 	.word	0x00015e40
        /*0ab8*/ 	.word	0x00000004
        /*0abc*/ 	.word	0x0002a870
        /*0ac0*/ 	.short	0x0107
        /*0ac2*/ 	.byte	0x3f
	.zero		1


	//   ....[50]....
        /*0ac4*/ 	.word	0x00015f00
        /*0ac8*/ 	.word	0x00000004
        /*0acc*/ 	.word	0x0002a870
        /*0ad0*/ 	.short	0x0101
        /*0ad2*/ 	.byte	0x3f
	.zero		1


	//   ....[51]....
        /*0ad4*/ 	.word	0x00015f30
        /*0ad8*/ 	.word	0x00000004
        /*0adc*/ 	.word	0x0002a840
        /*0ae0*/ 	.short	0x010a
        /*0ae2*/ 	.byte	0x3f
	.zero		1


	//   ....[52]....
        /*0ae4*/ 	.word	0x00016370
        /*0ae8*/ 	.word	0x00000004
        /*0aec*/ 	.word	0x0002a830
        /*0af0*/ 	.short	0x0107
        /*0af2*/ 	.byte	0x3f
	.zero		1


	//   ....[53]....
        /*0af4*/ 	.word	0x00016430
        /*0af8*/ 	.word	0x00000004
        /*0afc*/ 	.word	0x0002a830
        /*0b00*/ 	.short	0x0101
        /*0b02*/ 	.byte	0x3f
	.zero		1


	//   ....[54]....
        /*0b04*/ 	.word	0x00016cf0
        /*0b08*/ 	.word	0x00000016
        /*0b0c*/ 	.word	0x0002a800
        /*0b10*/ 	.short	0x0107
        /*0b12*/ 	.byte	0x3f
	.zero		1


	//   ....[55]....
        /*0b14*/ 	.word	0x00016df0
        /*0b18*/ 	.word	0x00000016
        /*0b1c*/ 	.word	0x0002a800
        /*0b20*/ 	.short	0x0101
        /*0b22*/ 	.byte	0x3f
	.zero		1


	//   ....[56]....
        /*0b24*/ 	.word	0x00016e10
        /*0b28*/ 	.word	0x00000016
        /*0b2c*/ 	.word	0x0002a820
        /*0b30*/ 	.short	0x010a
        /*0b32*/ 	.byte	0x3f
	.zero		1


	//   ....[57]....
        /*0b34*/ 	.word	0x00017180
        /*0b38*/ 	.word	0x00000004
        /*0b3c*/ 	.word	0x0002a880
        /*0b40*/ 	.short	0x010a
        /*0b42*/ 	.byte	0x3f
	.zero		1


	//   ....[58]....
        /*0b44*/ 	.word	0x00017560
        /*0b48*/ 	.word	0x00000004
        /*0b4c*/ 	.word	0x0002a870
        /*0b50*/ 	.short	0x0107
        /*0b52*/ 	.byte	0x3f
	.zero		1


	//   ....[59]....
        /*0b54*/ 	.word	0x00017620
        /*0b58*/ 	.word	0x00000004
        /*0b5c*/ 	.word	0x0002a870
        /*0b60*/ 	.short	0x0101
        /*0b62*/ 	.byte	0x3f
	.zero		1


	//   ....[60]....
        /*0b64*/ 	.word	0x00017650
        /*0b68*/ 	.word	0x00000004
        /*0b6c*/ 	.word	0x0002a840
        /*0b70*/ 	.short	0x010a
        /*0b72*/ 	.byte	0x3f
	.zero		1


	//   ....[61]....
        /*0b74*/ 	.word	0x00017a20
        /*0b78*/ 	.word	0x00000004
        /*0b7c*/ 	.word	0x0002a830
        /*0b80*/ 	.short	0x0107
        /*0b82*/ 	.byte	0x3f
	.zero		1


	//   ....[62]....
        /*0b84*/ 	.word	0x00017af0
        /*0b88*/ 	.word	0x00000004
        /*0b8c*/ 	.word	0x0002a830
        /*0b90*/ 	.short	0x0101
        /*0b92*/ 	.byte	0x3f
	.zero		1


	//   ....[63]....
        /*0b94*/ 	.word	0x00017b70
        /*0b98*/ 	.word	0x00000000
        /*0b9c*/ 	.word	0x0002a870
        /*0ba0*/ 	.short	0x010a
        /*0ba2*/ 	.byte	0x3f
	.zero		1


	//   ....[64]....
        /*0ba4*/ 	.word	0x00017c00
        /*0ba8*/ 	.word	0x00000000
        /*0bac*/ 	.word	0x0002a860
        /*0bb0*/ 	.short	0x010a
        /*0bb2*/ 	.byte	0x3f
	.zero		1


	//   ....[65]....
        /*0bb4*/ 	.word	0x000181b0
        /*0bb8*/ 	.word	0x00000000
        /*0bbc*/ 	.word	0x0002a850
        /*0bc0*/ 	.short	0x0101
        /*0bc2*/ 	.byte	0x3f
	.zero		1


	//   ....[66]....
        /*0bc4*/ 	.word	0x00018230
        /*0bc8*/ 	.word	0x00000003
        /*0bcc*/ 	.word	0x00000000
        /*0bd0*/ 	.short	0x0101
        /*0bd2*/ 	.byte	0x3f
	.zero		1


	//   ....[67]....
        /*0bd4*/ 	.word	0x000183f0
        /*0bd8*/ 	.word	0x0000000c
        /*0bdc*/ 	.word	0x0002a870
        /*0be0*/ 	.short	0x010a
        /*0be2*/ 	.byte	0x3f
	.zero		1


	//   ....[68]....
        /*0be4*/ 	.word	0x00018470
        /*0be8*/ 	.word	0x0000000c
        /*0bec*/ 	.word	0x0002a860
        /*0bf0*/ 	.short	0x010a
        /*0bf2*/ 	.byte	0x3f
	.zero		1


	//   ....[69]....
        /*0bf4*/ 	.word	0x00018a30
        /*0bf8*/ 	.word	0x0000000c
        /*0bfc*/ 	.word	0x0002a850
        /*0c00*/ 	.short	0x0101
        /*0c02*/ 	.byte	0x3f
	.zero		1


	//   ....[70]....
        /*0c04*/ 	.word	0x00018ab0
        /*0c08*/ 	.word	0x00000003
        /*0c0c*/ 	.word	0x00000000
        /*0c10*/ 	.short	0x0101
        /*0c12*/ 	.byte	0x3f
	.zero		1


	//   ....[71]....
        /*0c14*/ 	.word	0x000196c0
        /*0c18*/ 	.word	0x00000004
        /*0c1c*/ 	.word	0x0002a820
        /*0c20*/ 	.short	0x010a
        /*0c22*/ 	.byte	0x3f
	.zero		1


	//   ....[72]....
        /*0c24*/ 	.word	0x00019840
        /*0c28*/ 	.word	0x00000005
        /*0c2c*/ 	.word	0x0002a840
        /*0c30*/ 	.short	0x010a
        /*0c32*/ 	.byte	0x3f
	.zero		1


	//   ....[73]....
        /*0c34*/ 	.word	0x000198e0
        /*0c38*/ 	.word	0x00000017
        /*0c3c*/ 	.word	0x0002a840
        /*0c40*/ 	.short	0x010a
        /*0c42*/ 	.byte	0x3f
	.zero		1


	//   ....[74]....
        /*0c44*/ 	.word	0x00019920
        /*0c48*/ 	.word	0x00000005
        /*0c4c*/ 	.word	0x0002a860
        /*0c50*/ 	.short	0x010a
        /*0c52*/ 	.byte	0x3f
	.zero		1


	//   ....[75]....
        /*0c54*/ 	.word	0x00019960
        /*0c58*/ 	.word	0x00000017
        /*0c5c*/ 	.word	0x0002a860
        /*0c60*/ 	.short	0x010a
        /*0c62*/ 	.byte	0x3f
	.zero		1


	//   ....[76]....
        /*0c64*/ 	.word	0x000199a0
        /*0c68*/ 	.word	0x00000005
        /*0c6c*/ 	.word	0x0002a880
        /*0c70*/ 	.short	0x010a
        /*0c72*/ 	.byte	0x3f
	.zero		1


	//   ....[77]....
        /*0c74*/ 	.word	0x000199e0
        /*0c78*/ 	.word	0x00000017
        /*0c7c*/ 	.word	0x0002a880
        /*0c80*/ 	.short	0x010a
        /*0c82*/ 	.byte	0x3f
	.zero		1


	//   ....[78]....
        /*0c84*/ 	.word	0x00019a50
        /*0c88*/ 	.word	0x00000003
        /*0c8c*/ 	.word	0x0002a800
        /*0c90*/ 	.short	0x010a
        /*0c92*/ 	.byte	0x3f
	.zero		1


	//   ....[79]....
        /*0c94*/ 	.word	0x00019aa0
        /*0c98*/ 	.word	0x00000009
        /*0c9c*/ 	.word	0x0002a830
        /*0ca0*/ 	.short	0x010a
        /*0ca2*/ 	.byte	0x3f
	.zero		1


	//   ....[80]....
        /*0ca4*/ 	.word	0x00019b00
        /*0ca8*/ 	.word	0x00000008
        /*0cac*/ 	.word	0x0002a830
        /*0cb0*/ 	.short	0x010a
        /*0cb2*/ 	.byte	0x3f
	.zero		1


	//   ....[81]....
        /*0cb4*/ 	.word	0x00019b60
        /*0cb8*/ 	.word	0x00000008
        /*0cbc*/ 	.word	0x0002a850
        /*0cc0*/ 	.short	0x010a
        /*0cc2*/ 	.byte	0x3f
	.zero		1


	//   ....[82]....
        /*0cc4*/ 	.word	0x00019bc0
        /*0cc8*/ 	.word	0x00000008
        /*0ccc*/ 	.word	0x0002a830
        /*0cd0*/ 	.short	0x010a
        /*0cd2*/ 	.byte	0x3f
	.zero		1


	//   ....[83]....
        /*0cd4*/ 	.word	0x00019c20
        /*0cd8*/ 	.word	0x00000008
        /*0cdc*/ 	.word	0x0002a850
        /*0ce0*/ 	.short	0x010a
        /*0ce2*/ 	.byte	0x3f
	.zero		1


	//   ....[84]....
        /*0ce4*/ 	.word	0x00019c80
        /*0ce8*/ 	.word	0x00000008
        /*0cec*/ 	.word	0x0002a830
        /*0cf0*/ 	.short	0x010a
        /*0cf2*/ 	.byte	0x3f
	.zero		1


	//   ....[85]....
        /*0cf4*/ 	.word	0x00019ce0
        /*0cf8*/ 	.word	0x00000008
        /*0cfc*/ 	.word	0x0002a850
        /*0d00*/ 	.short	0x010a
        /*0d02*/ 	.byte	0x3f
	.zero		1


	//   ....[86]....
        /*0d04*/ 	.word	0x00019d40
        /*0d08*/ 	.word	0x00000005
        /*0d0c*/ 	.word	0x0002a850
        /*0d10*/ 	.short	0x010a
        /*0d12*/ 	.byte	0x3f
	.zero		1


	//   ....[87]....
        /*0d14*/ 	.word	0x00019e40
        /*0d18*/ 	.word	0x00000004
        /*0d1c*/ 	.word	0x0002a880
        /*0d20*/ 	.short	0x010a
        /*0d22*/ 	.byte	0x3f
	.zero		1


	//   ....[88]....
        /*0d24*/ 	.word	0x0001a520
        /*0d28*/ 	.word	0x00000004
        /*0d2c*/ 	.word	0x0002a840
        /*0d30*/ 	.short	0x010a
        /*0d32*/ 	.byte	0x3f
	.zero		1


	//   ....[89]....
        /*0d34*/ 	.word	0x0001af80
        /*0d38*/ 	.word	0x00000016
        /*0d3c*/ 	.word	0x0002a820
        /*0d40*/ 	.short	0x010a
        /*0d42*/ 	.byte	0x3f
	.zero		1


	//   ....[90]....
        /*0d44*/ 	.word	0x0001afd0
        /*0d48*/ 	.word	0x00000004
        /*0d4c*/ 	.word	0x0002a880
        /*0d50*/ 	.short	0x010a
        /*0d52*/ 	.byte	0x3f
	.zero		1


	//   ....[91]....
        /*0d54*/ 	.word	0x0001b4f0
        /*0d58*/ 	.word	0x00000004
        /*0d5c*/ 	.word	0x0002a840
        /*0d60*/ 	.short	0x010a
        /*0d62*/ 	.byte	0x3f
	.zero		1


	//   ....[92]....
        /*0d64*/ 	.word	0x0001ba00
        /*0d68*/ 	.word	0x00000000
        /*0d6c*/ 	.word	0x0002a870
        /*0d70*/ 	.short	0x010a
        /*0d72*/ 	.byte	0x3f
	.zero		1


	//   ....[93]....
        /*0d74*/ 	.word	0x0001ba50
        /*0d78*/ 	.word	0x00000000
        /*0d7c*/ 	.word	0x0002a860
        /*0d80*/ 	.short	0x010a
        /*0d82*/ 	.byte	0x3f
	.zero		1


	//   ....[94]....
        /*0d84*/ 	.word	0x0001baa0
        /*0d88*/ 	.word	0x0000000c
        /*0d8c*/ 	.word	0x0002a870
        /*0d90*/ 	.short	0x010a
        /*0d92*/ 	.byte	0x3f
	.zero		1


	//   ....[95]....
        /*0d94*/ 	.word	0x0001baf0
        /*0d98*/ 	.word	0x0000000c
        /*0d9c*/ 	.word	0x0002a860
        /*0da0*/ 	.short	0x010a
        /*0da2*/ 	.byte	0x3f
	.zero		1


	//   ....[96]....
        /*0da4*/ 	.word	0x0001bb40
        /*0da8*/ 	.word	0x00000004
        /*0dac*/ 	.word	0x0002a820
        /*0db0*/ 	.short	0x010a
        /*0db2*/ 	.byte	0x3f
	.zero		1


	//   ....[97]....
        /*0db4*/ 	.word	0x0001bce0
        /*0db8*/ 	.word	0x00000005
        /*0dbc*/ 	.word	0x0002a840
        /*0dc0*/ 	.short	0x010a
        /*0dc2*/ 	.byte	0x3f
	.zero		1


	//   ....[98]....
        /*0dc4*/ 	.word	0x0001bd30
        /*0dc8*/ 	.word	0x00000017
        /*0dcc*/ 	.word	0x0002a840
        /*0dd0*/ 	.short	0x010a
        /*0dd2*/ 	.byte	0x3f
	.zero		1


	//   ....[99]....
        /*0dd4*/ 	.word	0x0001bd80
        /*0dd8*/ 	.word	0x00000005
        /*0ddc*/ 	.word	0x0002a860
        /*0de0*/ 	.short	0x010a
        /*0de2*/ 	.byte	0x3f
	.zero		1


	//   ....[100]....
        /*0de4*/ 	.word	0x0001bdd0
        /*0de8*/ 	.word	0x00000017
        /*0dec*/ 	.word	0x0002a860
        /*0df0*/ 	.short	0x010a
        /*0df2*/ 	.byte	0x3f
	.zero		1


	//   ....[101]....
        /*0df4*/ 	.word	0x0001be20
        /*0df8*/ 	.word	0x00000005
        /*0dfc*/ 	.word	0x0002a880
        /*0e00*/ 	.short	0x010a
        /*0e02*/ 	.byte	0x3f
	.zero		1


	//----- nvinfo : EIATTR_NUM_MBARRIERS
	.align		4
.L_214:
        /*0e04*/ 	.byte	0x03, 0x38
        /*0e06*/ 	.short	0x0016


	//----- nvinfo : EIATTR_EXIT_INSTR_OFFSETS
	.align		4
        /*0e08*/ 	.byte	0x04, 0x1c
        /*0e0a*/ 	.short	(.L_216 - .L_215)


	//   ....[0]....
.L_215:
        /*0e0c*/ 	.word	0x000009c0


	//   ....[1]....
        /*0e10*/ 	.word	0x00013720


	//   ....[2]....
        /*0e14*/ 	.word	0x00019a30


	//----- nvinfo : EIATTR_MAX_THREADS
	.align		4
.L_216:
        /*0e18*/ 	.byte	0x04, 0x05
        /*0e1a*/ 	.short	(.L_218 - .L_217)
.L_217:
        /*0e1c*/ 	.word	0x00000180
        /*0e20*/ 	.word	0x00000001
        /*0e24*/ 	.word	0x00000001


	//----- nvinfo : EIATTR_CRS_STACK_SIZE
	.align		4
.L_218:
        /*0e28*/ 	.byte	0x04, 0x1e
        /*0e2a*/ 	.short	(.L_220 - .L_219)
.L_219:
        /*0e2c*/ 	.word	0x00000000


	//----- nvinfo : EIATTR_CBANK_PARAM_SIZE
	.align		4
.L_220:
        /*0e30*/ 	.byte	0x03, 0x19
        /*0e32*/ 	.short	0x0af0


	//----- nvinfo : EIATTR_PARAM_CBANK
	.align		4
        /*0e34*/ 	.byte	0x04, 0x0a
        /*0e36*/ 	.short	(.L_222 - .L_221)
	.align		4
.L_221:
        /*0e38*/ 	.word	index@(.nv.constant0._ZN7cutlass13device_kernelIN5flash11enable_sm90INS1_16FlashAttnFwdSm90INS1_25CollectiveMainloopFwdSm90ILi2EN4cute5tupleIJNS5_1CILi1EEES8_S8_EEENS6_IJNS7_ILi128EEESA_NS7_ILi192EEEEEELi192ENS_12float_e4m3_tEfNS_4arch4Sm90ELb0ELb1ELb1ELb1ELb1ELb0ELb0ELb1ELb1ELb1ELb0ELb0EEENS1_21CollectiveEpilogueFwdINS6_IJSA_SB_SA_EEES9_NS_10bfloat16_tESF_Li256ELb1ELb1ELb0ELb1EEENS1_36VarlenDynamicPersistentTileSchedulerILi128ELi128ELi256ELi128ELb0ELb1ELb1ELb1ELb0ELb1EEEEEEEEEvNT_6ParamsE)
        /*0e3c*/ 	.short	0x0210
        /*0e3e*/ 	.short	0x0af0


	//----- nvinfo : EIATTR_SW_WAR
	.align		4
.L_222:
        /*0e40*/ 	.byte	0x04, 0x36
        /*0e42*/ 	.short	(.L_224 - .L_223)
.L_223:
        /*0e44*/ 	.word	0x00000008
.L_224:


//--------------------- .nv.info._ZN7cutlass13device_kernelIN5flash11enable_sm90INS1_16FlashAttnFwdSm90INS1_25CollectiveMainloopFwdSm90ILi2EN4cute5tupleIJNS5_1CILi1EEES8_S8_EEENS6_IJNS7_ILi128EEESA_NS7_ILi192EEEEEELi192ENS_12float_e4m3_tEfNS_4arch4Sm90ELb0ELb1ELb1ELb1ELb1ELb1ELb0ELb1ELb1ELb1ELb0ELb0EEENS1_21CollectiveEpilogueFwdINS6_IJSA_SB_SA_EEES9_NS_10bfloat16_tESF_Li256ELb1ELb1ELb0ELb1EEENS1_36VarlenDynamicPersistentTileSchedulerILi128ELi128ELi256ELi128ELb0ELb1ELb1ELb1ELb0ELb1EEEEEEEEEvNT_6ParamsE --------------------------
	.section	.nv.info._ZN7cutlass13device_kernelIN5flash11enable_sm90INS1_16FlashAttnFwdSm90INS1_25CollectiveMainloopFwdSm90ILi2EN4cute5tupleIJNS5_1CILi1EEES8_S8_EEENS6_IJNS7_ILi128EEESA_NS7_ILi192EEEEEELi192ENS_12float_e4m3_tEfNS_4arch4Sm90ELb0ELb1ELb1ELb1ELb1ELb1ELb0ELb1ELb1ELb1ELb0ELb0EEENS1_21CollectiveEpilogueFwdINS6_IJSA_SB_SA_EEES9_NS_10bfloat16_tESF_Li256ELb1ELb1ELb0ELb1EEENS1_36VarlenDynamicPersistentTileSchedulerILi128ELi128ELi256ELi128ELb0ELb1ELb1ELb1ELb0ELb1EEEEEEEEEvNT_6ParamsE,"",@"SHT_CUDA_INFO"
	.sectionflags	@""
	.align	4


	//----- nvinfo : EIATTR_CUDA_API_VERSION
	.align		4
        /*0000*/ 	.byte	0x04, 0x37
        /*0002*/ 	.short	(.L_226 - .L_225)
.L_225:
        /*0004*/ 	.word	0x00000082


	//----- nvinfo : EIATTR_KPARAM_INFO
	.align		4
.L_226:
        /*0008*/ 	.byte	0x04, 0x17
        /*000a*/ 	.short	(.L_228 - .L_227)
.L_227:
        /*000c*/ 	.word	0x00000000
        /*0010*/ 	.short	0x0000
        /*0012*/ 	.short	0x0070
        /*0014*/ 	.byte	0x00, 0xf0, 0x01, 0x2a


	//----- nvinfo : EIATTR_SPARSE_MMA_MASK
	.align		4
.L_228:
        /*0018*/ 	.byte	0x03, 0x50
        /*001a*/ 	.short	0x0000


	//----- nvinfo : EIATTR_MAXREG_COUNT
	.align		4
        /*001c*/ 	.byte	0x03, 0x1b
        /*001e*/ 	.short	0x00a8


	//----- nvinfo : EIATTR_NUM_BARRIERS
	.align		4
        /*0020*/ 	.byte	0x02, 0x4c
        /*0022*/ 	.byte	0x10
	.zero		1


	//----- nvinfo : EIATTR_EXTERNS
	.align		4
        /*0024*/ 	.byte	0x04, 0x0f
        /*0026*/ 	.short	(.L_230 - .L_229)


	//   ....[0]....
	.align		4
.L_229:
        /*0028*/ 	.word	index@(__assertfail)


	//----- nvinfo : EIATTR_ANNOTATIONS
	.align		4
.L_230:
        /*002c*/ 	.byte	0x04, 0x55
        /*002e*/ 	.short	(.L_232 - .L_231)


	//   ....[0]....
.L_231:
        /* <DEDUP_REMOVED lines=28> */
        /*01e4*/ 	.byte	0xc0, 0xae, 0x02, 0x00


	//----- nvinfo : EIATTR_MERCURY_ISA_VERSION
	.align		4
.L_232:
        /*01e8*/ 	.byte	0x03, 0x5f
        /*01ea*/ 	.short	0x0101


	//----- nvinfo : EIATTR_UNUSED_LOAD_BYTE_OFFSET
	.align		4
        /*01ec*/ 	.byte	0x04, 0x44
        /*01ee*/ 	.short	(.L_234 - .L_233)


	//   ....[0]....
.L_233:
        /*01f0*/ 	.word	0x00000a80
        /*01f4*/ 	.word	0x0000fff0


	//   ....[1]....
        /*01f8*/ 	.word	0x00020050
        /*01fc*/ 	.word	0x0000fff0


	//----- nvinfo : EIATTR_INT_WARP_WIDE_INSTR_OFFSETS
	.align		4
.L_234:
        /*0200*/ 	.byte	0x04, 0x31
        /*0202*/ 	.short	(.L_236 - .L_235)


	//   ....[0]....
.L_235:
        /*0204*/ 	.word	0x00000130


	//   ....[1]....
        /*0208*/ 	.word	0x00000170


	//   ....[2]....
        /*020c*/ 	.word	0x000001e0


	//   ....[3]....
        /*0210*/ 	.word	0x00026580


	//   ....[4]....
        /*0214*/ 	.word	0x00026610


	//   ....[5]....
        /*0218*/ 	.word	0x00029a50


	//   ....[6]....
        /*021c*/ 	.word	0x00029ae0


	//----- nvinfo : EIATTR_COOP_GROUP_MASK_REGIDS
	.align		4
.L_236:
        /*0220*/ 	.byte	0x04, 0x29
        /*0222*/ 	.short	(.L_238 - .L_237)


	//   ....[0]....
.L_237:
        /*0224*/ 	.word	0xffffffff


	//   ....[1]....
        /*0228*/ 	.word	0xffffffff


	//   ....[2]....
        /*022c*/ 	.word	0xffffffff


	//   ....[3]....
        /*0230*/ 	.word	0xffffffff


	//   ....[4]....
        /*0234*/ 	.word	0xffffffff


	//   ....[5]....
        /*0238*/ 	.word	0xffffffff


	//   ....[6]....
        /*023c*/ 	.word	0xffffffff


	//   ....[7]....
        /*0240*/ 	.word	0xffffffff


	//   ....[8]....
        /*0244*/ 	.word	0xffffffff


	//   ....[9]....
        /*0248*/ 	.word	0xffffffff


	//   ....[10]....
        /*024c*/ 	.word	0xffffffff


	//   ....[11]....
        /*0250*/ 	.word	0xffffffff


	//   ....[12]....
        /*0254*/ 	.word	0xffffffff


	//   ....[13]....
        /*0258*/ 	.word	0xffffffff


	//   ....[14]....
        /*025c*/ 	.word	0xffffffff


	//   ....[15]....
        /*0260*/ 	.word	0xffffffff


	//   ....[16]....
        /*0264*/ 	.word	0xffffffff


	//   ....[17]....
        /*0268*/ 	.word	0xffffffff


	//   ....[18]....
        /*026c*/ 	.word	0xffffffff


	//   ....[19]....
        /*0270*/ 	.word	0xffffffff


	//   ....[20]....
        /*0274*/ 	.word	0xffffffff


	//   ....[21]....
        /*0278*/ 	.word	0xffffffff


	//   ....[22]....
        /*027c*/ 	.word	0xffffffff


	//   ....[23]....
        /*0280*/ 	.word	0xffffffff


	//   ....[24]....
        /*0284*/ 	.word	0xffffffff


	//   ....[25]....
        /*0288*/ 	.word	0xffffffff


	//   ....[26]....
        /*028c*/ 	.word	0xffffffff


	//   ....[27]....
        /*0290*/ 	.word	0xffffffff


	//   ....[28]....
        /*0294*/ 	.word	0xffffffff


	//   ....[29]....
        /*0298*/ 	.word	0xffffffff


	//   ....[30]....
        /*029c*/ 	.word	0xffffffff


	//   ....[31]....
        /*02a0*/ 	.word	0xffffffff


	//   ....[32]....
        /*02a4*/ 	.word	0xffffffff


	//   ....[33]....
        /*02a8*/ 	.word	0xffffffff


	//   ....[34]....
        /*02ac*/ 	.word	0xffffffff


	//   ....[35]....
        /*02b0*/ 	.word	0xffffffff


	//   ....[36]....
        /*02b4*/ 	.word	0xffffffff


	//   ....[37]....
        /*02b8*/ 	.word	0xffffffff


	//   ....[38]....
        /*02bc*/ 	.word	0xffffffff


	//   ....[39]....
        /*02c0*/ 	.word	0xffffffff


	//   ....[40]....
        /*02c4*/ 	.word	0xffffffff


	//   ....[41]....
        /*02c8*/ 	.word	0xffffffff


	//   ....[42]....
        /*02cc*/ 	.word	0xffffffff


	//   ....[43]....
        /*02d0*/ 	.word	0xffffffff


	//   ....[44]....
        /*02d4*/ 	.word	0xffffffff


	//   ....[45]....
        /*02d8*/ 	.word	0xffffffff


	//   ....[46]....
        /*02dc*/ 	.word	0xffffffff


	//   ....[47]....
        /*02e0*/ 	.word	0xffffffff


	//   ....[48]....
        /*02e4*/ 	.word	0xffffffff


	//   ....[49]....
        /*02e8*/ 	.word	0xffffffff


	//   ....[50]....
        /*02ec*/ 	.word	0xffffffff


	//   ....[51]....
        /*02f0*/ 	.word	0xffffffff


	//   ....[52]....
        /*02f4*/ 	.word	0xffffffff


	//   ....[53]....
        /*02f8*/ 	.word	0xffffffff


	//   ....[54]....
        /*02fc*/ 	.word	0xffffffff


	//   ....[55]....
        /*0300*/ 	.word	0xffffffff


	//   ....[56]....
        /*0304*/ 	.word	0xffffffff


	//   ....[57]....
        /*0308*/ 	.word	0xffffffff


	//   ....[58]....
        /*030c*/ 	.word	0xffffffff


	//   ....[59]....
        /*0310*/ 	.word	0xffffffff


	//   ....[60]....
        /*0314*/ 	.word	0xffffffff


	//   ....[61]....
        /*0318*/ 	.word	0xffffffff


	//   ....[62]....
        /*031c*/ 	.word	0xffffffff


	//   ....[63]....
        /*0320*/ 	.word	0xffffffff


	//   ....[64]....
        /*0324*/ 	.word	0xffffffff


	//   ....[65]....
        /*0328*/ 	.word	0xffffffff


	//   ....[66]....
        /*032c*/ 	.word	0xffffffff


	//   ....[67]....
        /*0330*/ 	.word	0xffffffff


	//   ....[68]....
        /*0334*/ 	.word	0xffffffff


	//   ....[69]....
        /*0338*/ 	.word	0xffffffff


	//   ....[70]....
        /*033c*/ 	.word	0xffffffff


	//   ....[71]....
        /*0340*/ 	.word	0xffffffff


	//   ....[72]....
        /*0344*/ 	.word	0xffffffff


	//   ....[73]....
        /*0348*/ 	.word	0xffffffff


	//   ....[74]....
        /*034c*/ 	.word	0xffffffff


	//   ....[75]....
        /*0350*/ 	.word	0xffffffff


	//   ....[76]....
        /*0354*/ 	.word	0xffffffff


	//   ....[77]....
        /*0358*/ 	.word	0xffffffff


	//   ....[78]....
        /*035c*/ 	.word	0xffffffff


	//   ....[79]....
        /*0360*/ 	.word	0xffffffff


	//   ....[80]....
        /*0364*/ 	.word	0xffffffff


	//   ....[81]....
        /*0368*/ 	.word	0xffffffff


	//   ....[82]....
        /*036c*/ 	.word	0xffffffff


	//   ....[83]....
        /*0370*/ 	.word	0xffffffff


	//   ....[84]....
        /*0374*/ 	.word	0xffffffff


	//   ....[85]....
        /*0378*/ 	.word	0xffffffff


	//   ....[86]....
        /*037c*/ 	.word	0xffffffff


	//   ....[87]....
        /*0380*/ 	.word	0xffffffff


	//   ....[88]....
        /*0384*/ 	.word	0xffffffff


	//   ....[89]....
        /*0388*/ 	.word	0xffffffff


	//   ....[90]....
        /*038c*/ 	.word	0xffffffff


	//   ....[91]....
        /*0390*/ 	.word	0xffffffff


	//   ....[92]....
        /*0394*/ 	.word	0xffffffff


	//   ....[93]....
        /*0398*/ 	.word	0xffffffff


	//   ....[94]....
        /*039c*/ 	.word	0xffffffff


	//   ....[95]....
        /*03a0*/ 	.word	0xffffffff


	//   ....[96]....
        /*03a4*/ 	.word	0xffffffff


	//   ....[97]....
        /*03a8*/ 	.word	0xffffffff


	//   ....[98]....
        /*03ac*/ 	.word	0xffffffff


	//   ....[99]....
        /*03b0*/ 	.word	0xffffffff


	//   ....[100]....
        /*03b4*/ 	.word	0xffffffff


	//   ....[101]....
        /*03b8*/ 	.word	0xffffffff


	//   ....[102]....
        /*03bc*/ 	.word	0xffffffff


	//   ....[103]....
        /*03c0*/ 	.word	0xffffffff


	//   ....[104]....
        /*03c4*/ 	.word	0xffffffff


	//   ....[105]....
        /*03c8*/ 	.word	0xffffffff


	//   ....[106]....
        /*03cc*/ 	.word	0xffffffff


	//   ....[107]....
        /*03d0*/ 	.word	0xffffffff


	//   ....[108]....
        /*03d4*/ 	.word	0xffffffff


	//   ....[109]....
        /*03d8*/ 	.word	0xffffffff


	//   ....[110]....
        /*03dc*/ 	.word	0xffffffff


	//   ....[111]....
        /*03e0*/ 	.word	0xffffffff


	//   ....[112]....
        /*03e4*/ 	.word	0xffffffff


	//   ....[113]....
        /*03e8*/ 	.word	0xffffffff


	//   ....[114]....
        /*03ec*/ 	.word	0xffffffff


	//   ....[115]....
        /*03f0*/ 	.word	0xffffffff


	//   ....[116]....
        /*03f4*/ 	.word	0xffffffff


	//   ....[117]....
        /*03f8*/ 	.word	0xffffffff


	//   ....[118]....
        /*03fc*/ 	.word	0xffffffff


	//   ....[119]....
        /*0400*/ 	.word	0xffffffff


	//   ....[120]....
        /*0404*/ 	.word	0xffffffff


	//   ....[121]....
        /*0408*/ 	.word	0xffffffff


	//   ....[122]....
        /*040c*/ 	.word	0xffffffff


	//   ....[123]....
        /*0410*/ 	.word	0xffffffff


	//   ....[124]....
        /*0414*/ 	.word	0xffffffff


	//   ....[125]....
        /*0418*/ 	.word	0xffffffff


	//   ....[126]....
        /*041c*/ 	.word	0xffffffff


	//   ....[127]....
        /*0420*/ 	.word	0xffffffff


	//   ....[128]....
        /*0424*/ 	.word	0xffffffff


	//   ....[129]....
        /*0428*/ 	.word	0xffffffff


	//   ....[130]....
        /*042c*/ 	.word	0xffffffff


	//   ....[131]....
        /*0430*/ 	.word	0xffffffff


	//   ....[132]....
        /*0434*/ 	.word	0xffffffff


	//   ....[133]....
        /*0438*/ 	.word	0xffffffff


	//   ....[134]....
        /*043c*/ 	.word	0xffffffff


	//   ....[135]....
        /*0440*/ 	.word	0xffffffff


	//   ....[136]....
        /*0444*/ 	.word	0xffffffff


	//   ....[137]....
        /*0448*/ 	.word	0xffffffff


	//   ....[138]....
        /*044c*/ 	.word	0xffffffff


	//   ....[139]....
        /*0450*/ 	.word	0xffffffff


	//   ....[140]....
        /*0454*/ 	.word	0xffffffff


	//   ....[141]....
        /*0458*/ 	.word	0xffffffff


	//   ....[142]....
        /*045c*/ 	.word	0xffffffff


	//   ....[143]....
        /*0460*/ 	.word	0xffffffff


	//   ....[144]....
        /*0464*/ 	.word	0xffffffff


	//   ....[145]....
        /*0468*/ 	.word	0xffffffff


	//   ....[146]....
        /*046c*/ 	.word	0xffffffff


	//   ....[147]....
        /*0470*/ 	.word	0xffffffff


	//   ....[148]....
        /*0474*/ 	.word	0xffffffff


	//   ....[149]....
        /*0478*/ 	.word	0xffffffff


	//   ....[150]....
        /*047c*/ 	.word	0xffffffff


	//   ....[151]....
        /*0480*/ 	.word	0xffffffff


	//   ....[152]....
        /*0484*/ 	.word	0xffffffff


	//   ....[153]....
        /*0488*/ 	.word	0xffffffff


	//   ....[154]....
        /*048c*/ 	.word	0xffffffff


	//   ....[155]....
        /*0490*/ 	.word	0xffffffff


	//   ....[156]....
        /*0494*/ 	.word	0xffffffff


	//   ....[157]....
        /*0498*/ 	.word	0xffffffff


	//   ....[158]....
        /*049c*/ 	.word	0xffffffff


	//   ....[159]....
        /*04a0*/ 	.word	0xffffffff


	//   ....[160]....
        /*04a4*/ 	.word	0xffffffff


	//   ....[161]....
        /*04a8*/ 	.word	0xffffffff


	//   ....[162]....
        /*04ac*/ 	.word	0xffffffff


	//   ....[163]....
        /*04b0*/ 	.word	0xffffffff


	//   ....[164]....
        /*04b4*/ 	.word	0xffffffff


	//   ....[165]....
        /*04b8*/ 	.word	0xffffffff


	//   ....[166]....
        /*04bc*/ 	.word	0xffffffff


	//   ....[167]....
        /*04c0*/ 	.word	0xffffffff


	//   ....[168]....
        /*04c4*/ 	.word	0xffffffff


	//   ....[169]....
        /*04c8*/ 	.word	0xffffffff


	//   ....[170]....
        /*04cc*/ 	.word	0xffffffff


	//   ....[171]....
        /*04d0*/ 	.word	0xffffffff


	//   ....[172]....
        /*04d4*/ 	.word	0xffffffff


	//   ....[173]....
        /*04d8*/ 	.word	0xffffffff


	//   ....[174]....
        /*04dc*/ 	.word	0xffffffff


	//   ....[175]....
        /*04e0*/ 	.word	0xffffffff


	//   ....[176]....
        /*04e4*/ 	.word	0xffffffff


	//   ....[177]....
        /*04e8*/ 	.word	0xffffffff


	//   ....[178]....
        /*04ec*/ 	.word	0xffffffff


	//   ....[179]....
        /*04f0*/ 	.word	0xffffffff


	//   ....[180]....
        /*04f4*/ 	.word	0xffffffff


	//   ....[181]....
        /*04f8*/ 	.word	0xffffffff


	//   ....[182]....
        /*04fc*/ 	.word	0xffffffff


	//   ....[183]....
        /*0500*/ 	.word	0xffffffff


	//   ....[184]....
        /*0504*/ 	.word	0xffffffff


	//   ....[185]....
        /*0508*/ 	.word	0xffffffff


	//   ....[186]....
        /*050c*/ 	.word	0xffffffff


	//   ....[187]....
        /*0510*/ 	.word	0xffffffff


	//   ....[188]....
        /*0514*/ 	.word	0xffffffff


	//   ....[189]....
        /*0518*/ 	.word	0xffffffff


	//   ....[190]....
        /*051c*/ 	.word	0xffffffff


	//   ....[191]....
        /*0520*/ 	.word	0xffffffff


	//   ....[192]....
        /*0524*/ 	.word	0xffffffff


	//   ....[193]....
        /*0528*/ 	.word	0x0500000f


	//   ....[194]....
        /*052c*/ 	.word	0x0500000f


	//   ....[195]....
        /*0530*/ 	.word	0x0500000f


	//   ....[196]....
        /*0534*/ 	.word	0x0500000f


	//   ....[197]....
        /*0538*/ 	.word	0x0500000f


	//   ....[198]....
        /*053c*/ 	.word	0x0500000f


	//   ....[199]....
        /*0540*/ 	.word	0x0500000f


	//   ....[200]....
        /*0544*/ 	.word	0x0500000f


	//   ....[201]....
        /*0548*/ 	.word	0x0500000f


	//   ....[202]....
        /*054c*/ 	.word	0x0500000f


	//   ....[203]....
        /*0550*/ 	.word	0x0500000f


	//   ....[204]....
        /*0554*/ 	.word	0x0500000f


	//   ....[205]....
        /*0558*/ 	.word	0x0500000f


	//   ....[206]....
        /*055c*/ 	.word	0x0500000f


	//   ....[207]....
        /*0560*/ 	.word	0x0500000f


	//   ....[208]....
        /*0564*/ 	.word	0x0500000f


	//   ....[209]....
        /*0568*/ 	.word	0x0500000f


	//   ....[210]....
        /*056c*/ 	.word	0x0500000f


	//   ....[211]....
        /*0570*/ 	.word	0x0500000f


	//   ....[212]....
        /*0574*/ 	.word	0x0500000f


	//   ....[213]....
        /*0578*/ 	.word	0x0500000f


	//   ....[214]....
        /*057c*/ 	.word	0x0500000f


	//   ....[215]....
        /*0580*/ 	.word	0x0500000f


	//   ....[216]....
        /*0584*/ 	.word	0x0500000f


	//   ....[217]....
        /*0588*/ 	.word	0x0500000f


	//   ....[218]....
        /*058c*/ 	.word	0x0500000f


	//   ....[219]....
        /*0590*/ 	.word	0x0500000f


	//   ....[220]....
        /*0594*/ 	.word	0x0500000f


	//   ....[221]....
        /*0598*/ 	.word	0x0500000f


	//   ....[222]....
        /*059c*/ 	.word	0x0500000f


	//   ....[223]....
        /*05a0*/ 	.word	0x0500000f


	//   ....[224]....
        /*05a4*/ 	.word	0x0500000f


	//   ....[225]....
        /*05a8*/ 	.word	0x0500000f


	//   ....[226]....
        /*05ac*/ 	.word	0x0500000f


	//   ....[227]....
        /*05b0*/ 	.word	0x0500000f


	//   ....[228]....
        /*05b4*/ 	.word	0x0500000f


	//   ....[229]....
        /*05b8*/ 	.word	0x0500000f


	//   ....[230]....
        /*05bc*/ 	.word	0x0500000f


	//   ....[231]....
        /*05c0*/ 	.word	0x0500000f


	//   ....[232]....
        /*05c4*/ 	.word	0x0500000f


	//   ....[233]....
        /*05c8*/ 	.word	0x0500000f


	//   ....[234]....
        /*05cc*/ 	.word	0x0500000f


	//   ....[235]....
        /*05d0*/ 	.word	0x0500000f


	//   ....[236]....
        /*05d4*/ 	.word	0x0500000f


	//   ....[237]....
        /*05d8*/ 	.word	0x0500000f


	//   ....[238]....
        /*05dc*/ 	.word	0x0500000f


	//   ....[239]....
        /*05e0*/ 	.word	0x0500000f


	//   ....[240]....
        /*05e4*/ 	.word	0x0500000f


	//   ....[241]....
        /*05e8*/ 	.word	0x0500000f


	//   ....[242]....
        /*05ec*/ 	.word	0x0500000f


	//   ....[243]....
        /*05f0*/ 	.word	0x0500000f


	//   ....[244]....
        /*05f4*/ 	.word	0x0500000f


	//   ....[245]....
        /*05f8*/ 	.word	0x0500000f


	//   ....[246]....
        /*05fc*/ 	.word	0x0500000f


	//   ....[247]....
        /*0600*/ 	.word	0x0500000f


	//   ....[248]....
        /*0604*/ 	.word	0x0500000f


	//   ....[249]....
        /*0608*/ 	.word	0x0500000f


	//   ....[250]....
        /*060c*/ 	.word	0x0500000f


	//   ....[251]....
        /*0610*/ 	.word	0x0500000f


	//   ....[252]....
        /*0614*/ 	.word	0x0500000f


	//   ....[253]....
        /*0618*/ 	.word	0x0500000f


	//   ....[254]....
        /*061c*/ 	.word	0x0500000f


	//   ....[255]....
        /*0620*/ 	.word	0x0500000f


	//   ....[0]....
        /*0624*/ 	.word	0x0500000f


	//   ....[1]....
        /*0628*/ 	.word	0x0500000f


	//   ....[2]....
        /*062c*/ 	.word	0x0500000f


	//   ....[3]....
        /*0630*/ 	.word	0x0500000f


	//   ....[4]....
        /*0634*/ 	.word	0x0500000f


	//   ....[5]....
        /*0638*/ 	.word	0x0500000f


	//   ....[6]....
        /*063c*/ 	.word	0x0500000f


	//   ....[7]....
        /*0640*/ 	.word	0x0500000f


	//   ....[8]....
        /*0644*/ 	.word	0x0500000f


	//   ....[9]....
        /*0648*/ 	.word	0x0500000f


	//   ....[10]....
        /*064c*/ 	.word	0x0500000f


	//   ....[11]....
        /*0650*/ 	.word	0x0500000f


	//   ....[12]....
        /*0654*/ 	.word	0x0500000f


	//   ....[13]....
        /*0658*/ 	.word	0x0500000f


	//   ....[14]....
        /*065c*/ 	.word	0x0500000f


	//   ....[15]....
        /*0660*/ 	.word	0x0500000f


	//   ....[16]....
        /*0664*/ 	.word	0x0500000f


	//   ....[17]....
        /*0668*/ 	.word	0x0500000f


	//   ....[18]....
        /*066c*/ 	.word	0x0500000f


	//   ....[19]....
        /*0670*/ 	.word	0x0500000f


	//   ....[20]....
        /*0674*/ 	.word	0x0500000f


	//   ....[21]....
        /*0678*/ 	.word	0x0500000f


	//   ....[22]....
        /*067c*/ 	.word	0x0500000f


	//   ....[23]....
        /*0680*/ 	.word	0x0500000f


	//   ....[24]....
        /*0684*/ 	.word	0x0500000f


	//   ....[25]....
        /*0688*/ 	.word	0x0500000f


	//   ....[26]....
        /*068c*/ 	.word	0x0500000f


	//   ....[27]....
        /*0690*/ 	.word	0x0500000f


	//   ....[28]....
        /*0694*/ 	.word	0x0500000f


	//   ....[29]....
        /*0698*/ 	.word	0x0500000f


	//   ....[30]....
        /*069c*/ 	.word	0x0500000f


	//   ....[31]....
        /*06a0*/ 	.word	0x0500000f


	//   ....[32]....
        /*06a4*/ 	.word	0x0500000f


	//   ....[33]....
        /*06a8*/ 	.word	0x0500000f


	//   ....[34]....
        /*06ac*/ 	.word	0x0500000f


	//   ....[35]....
        /*06b0*/ 	.word	0x0500000f


	//   ....[36]....
        /*06b4*/ 	.word	0x0500000f


	//   ....[37]....
        /*06b8*/ 	.word	0x0500000f


	//   ....[38]....
        /*06bc*/ 	.word	0x0500000f


	//   ....[39]....
        /*06c0*/ 	.word	0x0500000f


	//   ....[40]....
        /*06c4*/ 	.word	0x0500000f


	//   ....[41]....
        /*06c8*/ 	.word	0x0500000f


	//   ....[42]....
        /*06cc*/ 	.word	0x0500000f


	//   ....[43]....
        /*06d0*/ 	.word	0x0500000f


	//   ....[44]....
        /*06d4*/ 	.word	0x0500000f


	//   ....[45]....
        /*06d8*/ 	.word	0x0500000f


	//   ....[46]....
        /*06dc*/ 	.word	0x0500000f


	//   ....[47]....
        /*06e0*/ 	.word	0x0500000f


	//   ....[48]....
        /*06e4*/ 	.word	0x0500000f


	//   ....[49]....
        /*06e8*/ 	.word	0x0500000f


	//   ....[50]....
        /*06ec*/ 	.word	0x0500000f


	//   ....[51]....
        /*06f0*/ 	.word	0x0500000f


	//   ....[52]....
        /*06f4*/ 	.word	0x0500000f


	//   ....[53]....
        /*06f8*/ 	.word	0x0500000f


	//   ....[54]....
        /*06fc*/ 	.word	0x0500000f


	//   ....[55]....
        /*0700*/ 	.word	0x0500000f


	//   ....[56]....
        /*0704*/ 	.word	0x0500000f


	//   ....[57]....
        /*0708*/ 	.word	0x0500000f


	//   ....[58]....
        /*070c*/ 	.word	0x0500000f


	//   ....[59]....
        /*0710*/ 	.word	0x0500000f


	//   ....[60]....
        /*0714*/ 	.word	0x0500000f


	//   ....[61]....
        /*0718*/ 	.word	0x0500000f


	//   ....[62]....
        /*071c*/ 	.word	0x0500000f


	//   ....[63]....
        /*0720*/ 	.word	0x0500000f


	//   ....[64]....
        /*0724*/ 	.word	0x0500000f


	//   ....[65]....
        /*0728*/ 	.word	0x0500000f


	//   ....[66]....
        /*072c*/ 	.word	0x0500000f


	//   ....[67]....
        /*0730*/ 	.word	0x0500000f


	//----- nvinfo : EIATTR_COOP_GROUP_INSTR_OFFSETS
	.align		4
.L_238:
        /*0734*/ 	.byte	0x04, 0x28
        /*0736*/ 	.short	(.L_240 - .L_239)


	//   ....[0]....
.L_239:
        /*0738*/ 	.word	0x00000070


	//   ....[1]....
        /*073c*/ 	.word	0x00000140


	//   ....[2]....
        /*0740*/ 	.word	0x00000190


	//   ....[3]....
        /*0744*/ 	.word	0x000003c0


	//   ....[4]....
        /*0748*/ 	.word	0x00000520


	//   ....[5]....
        /*074c*/ 	.word	0x00000640


	//   ....[6]....
        /*0750*/ 	.word	0x000007a0


	//   ....[7]....
        /*0754*/ 	.word	0x00003020


	//   ....[8]....
        /*0758*/ 	.word	0x00003030


	//   ....[9]....
        /*075c*/ 	.word	0x00006010


	//   ....[10]....
        /*0760*/ 	.word	0x00006020


	//   ....[11]....
        /*0764*/ 	.word	0x000090b0


	//   ....[12]....
        /*0768*/ 	.word	0x000090c0


	//   ....[13]....
        /*076c*/ 	.word	0x00009570


	//   ....[14]....
        /*0770*/ 	.word	0x00009590


	//   ....[15]....
        /*0774*/ 	.word	0x0000a1b0


	//   ....[16]....
        /*0778*/ 	.word	0x0000ab00


	//   ....[17]....
        /*077c*/ 	.word	0x0000ab10


	//   ....[18]....
        /*0780*/ 	.word	0x0000ab20


	//   ....[19]....
        /*0784*/ 	.word	0x0000ab30


	//   ....[20]....
        /*0788*/ 	.word	0x0000e180


	//   ....[21]....
        /*078c*/ 	.word	0x0000e190


	//   ....[22]....
        /*0790*/ 	.word	0x0000e1a0


	//   ....[23]....
        /*0794*/ 	.word	0x0000e1b0


	//   ....[24]....
        /*0798*/ 	.word	0x00011fd0


	//   ....[25]....
        /*079c*/ 	.word	0x00012660


	//   ....[26]....
        /*07a0*/ 	.word	0x00013720


	//   ....[27]....
        /*07a4*/ 	.word	0x000137e0


	//   ....[28]....
        /*07a8*/ 	.word	0x00014120


	//   ....[29]....
        /*07ac*/ 	.word	0x00014180


	//   ....[30]....
        /*07b0*/ 	.word	0x00015c70


	//   ....[31]....
        /*07b4*/ 	.word	0x000163b0


	//   ....[32]....
        /*07b8*/ 	.word	0x00016d60


	//   ....[33]....
        /*07bc*/ 	.word	0x00016d80


	//   ....[34]....
        /*07c0*/ 	.word	0x00017a30


	//   ....[35]....
        /*07c4*/ 	.word	0x00017a60


	//   ....[36]....
        /*07c8*/ 	.word	0x00019ea0


	//   ....[37]....
        /*07cc*/ 	.word	0x00019f00


	//   ....[38]....
        /*07d0*/ 	.word	0x0001a2f0


	//   ....[39]....
        /*07d4*/ 	.word	0x0001a310


	//   ....[40]....
        /*07d8*/ 	.word	0x0001c360


	//   ....[41]....
        /*07dc*/ 	.word	0x0001cb00


	//   ....[42]....
        /*07e0*/ 	.word	0x0001d4b0


	//   ....[43]....
        /*07e4*/ 	.word	0x0001d4d0


	//   ....[44]....
        /*07e8*/ 	.word	0x0001e190


	//   ....[45]....
        /*07ec*/ 	.word	0x0001e1b0


	//   ....[46]....
        /*07f0*/ 	.word	0x0001f680


	//   ....[47]....
        /*07f4*/ 	.word	0x0001f6e0


	//   ....[48]....
        /*07f8*/ 	.word	0x0001f700


	//   ....[49]....
        /*07fc*/ 	.word	0x0001f720


	//   ....[50]....
        /*0800*/ 	.word	0x00020920


	//   ....[51]....
        /*0804*/ 	.word	0x00020950


	//   ....[52]....
        /*0808*/ 	.word	0x00020980


	//   ....[53]....
        /*080c*/ 	.word	0x000209b0


	//   ....[54]....
        /*0810*/ 	.word	0x000209e0


	//   ....[55]....
        /*0814*/ 	.word	0x00020a10


	//   ....[56]....
        /*0818*/ 	.word	0x00020a40


	//   ....[57]....
        /*081c*/ 	.word	0x00020a70


	//   ....[58]....
        /*0820*/ 	.word	0x00020aa0


	//   ....[59]....
        /*0824*/ 	.word	0x00020ad0


	//   ....[60]....
        /*0828*/ 	.word	0x00020b00


	//   ....[61]....
        /*082c*/ 	.word	0x00020b30


	//   ....[62]....
        /*0830*/ 	.word	0x00020b60


	//   ....[63]....
        /*0834*/ 	.word	0x00020b90


	//   ....[64]....
        /*0838*/ 	.word	0x00020bc0


	//   ....[65]....
        /*083c*/ 	.word	0x00020bf0


	//   ....[66]....
        /*0840*/ 	.word	0x00020c20


	//   ....[67]....
        /*0844*/ 	.word	0x00020c50


	//   ....[68]....
        /*0848*/ 	.word	0x00020c80


	//   ....[69]....
        /*084c*/ 	.word	0x00020cb0


	//   ....[70]....
        /*0850*/ 	.word	0x00020ce0


	//   ....[71]....
        /*0854*/ 	.word	0x00020d10


	//   ....[72]....
        /*0858*/ 	.word	0x00020d40


	//   ....[73]....
        /*085c*/ 	.word	0x00020d70


	//   ....[74]....
        /*0860*/ 	.word	0x00020da0


	//   ....[75]....
        /*0864*/ 	.word	0x00020dd0


	//   ....[76]....
        /*0868*/ 	.word	0x00020e00


	//   ....[77]....
        /*086c*/ 	.word	0x00020e30


	//   ....[78]....
        /*0870*/ 	.word	0x00020e60


	//   ....[79]....
        /*0874*/ 	.word	0x00020e90


	//   ....[80]....
        /*0878*/ 	.word	0x00020ec0


	//   ....[81]....
        /*087c*/ 	.word	0x00020ef0


	//   ....[82]....
        /*0880*/ 	.word	0x00020f20


	//   ....[83]....
        /*0884*/ 	.word	0x00020f50


	//   ....[84]....
        /*0888*/ 	.word	0x00020f80


	//   ....[85]....
        /*088c*/ 	.word	0x00020fa0


	//   ....[86]....
        /*0890*/ 	.word	0x00020fb0


	//   ....[87]....
        /*0894*/ 	.word	0x00020fc0


	//   ....[88]....
        /*0898*/ 	.word	0x00020ff0


	//   ....[89]....
        /*089c*/ 	.word	0x00021020


	//   ....[90]....
        /*08a0*/ 	.word	0x00021050


	//   ....[91]....
        /*08a4*/ 	.word	0x00021080


	//   ....[92]....
        /*08a8*/ 	.word	0x000210b0


	//   ....[93]....
        /*08ac*/ 	.word	0x000210e0


	//   ....[94]....
        /*08b0*/ 	.word	0x00021110


	//   ....[95]....
        /*08b4*/ 	.word	0x00021120


	//   ....[96]....
        /*08b8*/ 	.word	0x00021130


	//   ....[97]....
        /*08bc*/ 	.word	0x00021140


	//   ....[98]....
        /*08c0*/ 	.word	0x00021900


	//   ....[99]....
        /*08c4*/ 	.word	0x00021940


	//   ....[100]....
        /*08c8*/ 	.word	0x00021a30


	//   ....[101]....
        /*08cc*/ 	.word	0x00021a60


	//   ....[102]....
        /*08d0*/ 	.word	0x00022060


	//   ....[103]....
        /*08d4*/ 	.word	0x00022080


	//   ....[104]....
        /*08d8*/ 	.word	0x000221b0


	//   ....[105]....
        /*08dc*/ 	.word	0x000221d0


	//   ....[106]....
        /*08e0*/ 	.word	0x000222d0


	//   ....[107]....
        /*08e4*/ 	.word	0x000222f0


	//   ....[108]....
        /*08e8*/ 	.word	0x00022400


	//   ....[109]....
        /*08ec*/ 	.word	0x00022420


	//   ....[110]....
        /*08f0*/ 	.word	0x00022cc0


	//   ....[111]....
        /*08f4*/ 	.word	0x00022cd0


	//   ....[112]....
        /*08f8*/ 	.word	0x00022ea0


	//   ....[113]....
        /*08fc*/ 	.word	0x00022eb0


	//   ....[114]....
        /*0900*/ 	.word	0x00023070


	//   ....[115]....
        /*0904*/ 	.word	0x00023080


	//   ....[116]....
        /*0908*/ 	.word	0x00023240


	//   ....[117]....
        /*090c*/ 	.word	0x00023250


	//   ....[118]....
        /*0910*/ 	.word	0x00023460


	//   ....[119]....
        /*0914*/ 	.word	0x00023610


	//   ....[120]....
        /*0918*/ 	.word	0x00023640


	//   ....[121]....
        /*091c*/ 	.word	0x00023670


	//   ....[122]....
        /*0920*/ 	.word	0x000236a0


	//   ....[123]....
        /*0924*/ 	.word	0x000236d0


	//   ....[124]....
        /*0928*/ 	.word	0x00023700


	//   ....[125]....
        /*092c*/ 	.word	0x00023870


	//   ....[126]....
        /*0930*/ 	.word	0x000238a0


	//   ....[127]....
        /*0934*/ 	.word	0x000238d0


	//   ....[128]....
        /*0938*/ 	.word	0x00023900


	//   ....[129]....
        /*093c*/ 	.word	0x00023930


	//   ....[130]....
        /*0940*/ 	.word	0x00023960


	//   ....[131]....
        /*0944*/ 	.word	0x000239f0


	//   ....[132]....
        /*0948*/ 	.word	0x00023a50


	//   ....[133]....
        /*094c*/ 	.word	0x00023ae0


	//   ....[134]....
        /*0950*/ 	.word	0x00024d20


	//   ....[135]....
        /*0954*/ 	.word	0x00027130


	//   ....[136]....
        /*0958*/ 	.word	0x00027160


	//   ....[137]....
        /*095c*/ 	.word	0x00027290


	//   ....[138]....
        /*0960*/ 	.word	0x000272a0


	//   ....[139]....
        /*0964*/ 	.word	0x00027330


	//   ....[140]....
        /*0968*/ 	.word	0x00027340


	//   ....[141]....
        /*096c*/ 	.word	0x00027350


	//   ....[142]....
        /*0970*/ 	.word	0x000273f0


	//   ....[143]....
        /*0974*/ 	.word	0x00027770


	//   ....[144]....
        /*0978*/ 	.word	0x00027790


	//   ....[145]....
        /*097c*/ 	.word	0x00027830


	//   ....[146]....
        /*0980*/ 	.word	0x00027840


	//   ....[147]....
        /*0984*/ 	.word	0x000278d0


	//   ....[148]....
        /*0988*/ 	.word	0x000278e0


	//   ....[149]....
        /*098c*/ 	.word	0x000278f0


	//   ....[150]....
        /*0990*/ 	.word	0x00027900


	//   ....[151]....
        /*0994*/ 	.word	0x00028110


	//   ....[152]....
        /*0998*/ 	.word	0x00028140


	//   ....[153]....
        /*099c*/ 	.word	0x00028200


	//   ....[154]....
        /*09a0*/ 	.word	0x00028220


	//   ....[155]....
        /*09a4*/ 	.word	0x000282c0


	//   ....[156]....
        /*09a8*/ 	.word	0x000282e0


	//   ....[157]....
        /*09ac*/ 	.word	0x000282f0


	//   ....[158]....
        /*09b0*/ 	.word	0x00028300


	//   ....[159]....
        /*09b4*/ 	.word	0x00028aa0


	//   ....[160]....
        /*09b8*/ 	.word	0x00028ab0


	//   ....[161]....
        /*09bc*/ 	.word	0x00028af0


	//   ....[162]....
        /*09c0*/ 	.word	0x00028b30


	//   ....[163]....
        /*09c4*/ 	.word	0x00028b40


	//   ....[164]....
        /*09c8*/ 	.word	0x00028ba0


	//   ....[165]....
        /*09cc*/ 	.word	0x00028bd0


	//   ....[166]....
        /*09d0*/ 	.word	0x00028c10


	//   ....[167]....
        /*09d4*/ 	.word	0x00028f70


	//   ....[168]....
        /*09d8*/ 	.word	0x00028f80


	//   ....[169]....
        /*09dc*/ 	.word	0x00028f90


	//   ....[170]....
        /*09e0*/ 	.word	0x00028ff0


	//   ....[171]....
        /*09e4*/ 	.word	0x00029000


	//   ....[172]....
        /*09e8*/ 	.word	0x00029060


	//   ....[173]....
        /*09ec*/ 	.word	0x00029090


	//   ....[174]....
        /*09f0*/ 	.word	0x000290d0


	//   ....[175]....
        /*09f4*/ 	.word	0x0002a430


	//   ....[176]....
        /*09f8*/ 	.word	0x0002a480


	//   ....[177]....
        /*09fc*/ 	.word	0x0002a4b0


	//   ....[178]....
        /*0a00*/ 	.word	0x0002a4e0


	//   ....[179]....
        /*0a04*/ 	.word	0x0002a4f0


	//   ....[180]....
        /*0a08*/ 	.word	0x0002a520


	//   ....[181]....
        /*0a0c*/ 	.word	0x0002a550


	//   ....[182]....
        /*0a10*/ 	.word	0x0002a580


	//   ....[183]....
        /*0a14*/ 	.word	0x0002a700


	//   ....[184]....
        /*0a18*/ 	.word	0x0002a730


	//   ....[185]....
        /*0a1c*/ 	.word	0x0002a760


	//   ....[186]....
        /*0a20*/ 	.word	0x0002a790


	//   ....[187]....
        /*0a24*/ 	.word	0x0002a7c0


	//   ....[188]....
        /*0a28*/ 	.word	0x0002a7f0


	//   ....[189]....
        /*0a2c*/ 	.word	0x0002a8b0


	//   ....[190]....
        /*0a30*/ 	.word	0x0002a8d0


	//   ....[191]....
        /*0a34*/ 	.word	0x0002a940


	//   ....[192]....
        /*0a38*/ 	.word	0x0002afe0


	//   ....[193]....
        /*0a3c*/ 	.word	0x0002b380


	//   ....[194]....
        /*0a40*/ 	.word	0x0002b410


	//   ....[195]....
        /*0a44*/ 	.word	0x0002b4f0


	//   ....[196]....
        /*0a48*/ 	.word	0x0002b580


	//   ....[197]....
        /*0a4c*/ 	.word	0x0002b660


	//   ....[198]....
        /*0a50*/ 	.word	0x0002b6f0


	//   ....[199]....
        /*0a54*/ 	.word	0x0002b820


	//   ....[200]....
        /*0a58*/ 	.word	0x0002b8c0


	//   ....[201]....
        /*0a5c*/ 	.word	0x0002b950


	//   ....[202]....
        /*0a60*/ 	.word	0x0002b9a0


	//   ....[203]....
        /*0a64*/ 	.word	0x0002b9f0


	//   ....[204]....
        /*0a68*/ 	.word	0x0002bac0


	//   ....[205]....
        /*0a6c*/ 	.word	0x0002bb50


	//   ....[206]....
        /*0a70*/ 	.word	0x0002bba0


	//   ....[207]....
        /*0a74*/ 	.word	0x0002bbf0


	//   ....[208]....
        /*0a78*/ 	.word	0x0002bfc0


	//   ....[209]....
        /*0a7c*/ 	.word	0x0002c0f0


	//   ....[210]....
        /*0a80*/ 	.word	0x0002c220


	//   ....[211]....
        /*0a84*/ 	.word	0x0002c350


	//   ....[212]....
        /*0a88*/ 	.word	0x0002c3c0


	//   ....[213]....
        /*0a8c*/ 	.word	0x0002c440


	//   ....[214]....
        /*0a90*/ 	.word	0x0002c4a0


	//   ....[215]....
        /*0a94*/ 	.word	0x0002c500


	//   ....[216]....
        /*0a98*/ 	.word	0x0002c560


	//   ....[217]....
        /*0a9c*/ 	.word	0x0002c5e0


	//   ....[218]....
        /*0aa0*/ 	.word	0x0002c640


	//   ....[219]....
        /*0aa4*/ 	.word	0x0002c6c0


	//   ....[220]....
        /*0aa8*/ 	.word	0x0002c720


	//   ....[221]....
        /*0aac*/ 	.word	0x0002c7a0


	//   ....[222]....
        /*0ab0*/ 	.word	0x0002c800


	//   ....[223]....
        /*0ab4*/ 	.word	0x0002c880


	//   ....[224]....
        /*0ab8*/ 	.word	0x0002c8e0


	//   ....[225]....
        /*0abc*/ 	.word	0x0002c960


	//   ....[226]....
        /*0ac0*/ 	.word	0x0002c9c0


	//   ....[227]....
        /*0ac4*/ 	.word	0x0002ca40


	//   ....[228]....
        /*0ac8*/ 	.word	0x0002caa0


	//   ....[229]....
        /*0acc*/ 	.word	0x0002cb20


	//   ....[230]....
        /*0ad0*/ 	.word	0x0002cb80


	//   ....[231]....
        /*0ad4*/ 	.word	0x0002cc00


	//   ....[232]....
        /*0ad8*/ 	.word	0x0002cc60


	//   ....[233]....
        /*0adc*/ 	.word	0x0002cce0


	//   ....[234]....
        /*0ae0*/ 	.word	0x0002cd40


	//   ....[235]....
        /*0ae4*/ 	.word	0x0002cdc0


	//   ....[236]....
        /*0ae8*/ 	.word	0x0002ce20


	//   ....[237]....
        /*0aec*/ 	.word	0x0002ce80


	//   ....[238]....
        /*0af0*/ 	.word	0x0002cee0


	//   ....[239]....
        /*0af4*/ 	.word	0x0002cf40


	//   ....[240]....
        /*0af8*/ 	.word	0x0002cfa0


	//   ....[241]....
        /*0afc*/ 	.word	0x0002d020


	//   ....[242]....
        /*0b00*/ 	.word	0x0002d080


	//   ....[243]....
        /*0b04*/ 	.word	0x0002d100


	//   ....[244]....
        /*0b08*/ 	.word	0x0002d160


	//   ....[245]....
        /*0b0c*/ 	.word	0x0002d1e0


	//   ....[246]....
        /*0b10*/ 	.word	0x0002d240


	//   ....[247]....
        /*0b14*/ 	.word	0x0002d2c0


	//   ....[248]....
        /*0b18*/ 	.word	0x0002d320


	//   ....[249]....
        /*0b1c*/ 	.word	0x0002d3a0


	//   ....[250]....
        /*0b20*/ 	.word	0x0002d400


	//   ....[251]....
        /*0b24*/ 	.word	0x0002d460


	//   ....[252]....
        /*0b28*/ 	.word	0x0002d4c0


	//   ....[253]....
        /*0b2c*/ 	.word	0x0002d540


	//   ....[254]....
        /*0b30*/ 	.word	0x0002d5b0


	//   ....[255]....
        /*0b34*/ 	.word	0x0002d630


	//   ....[0]....
        /*0b38*/ 	.word	0x0002d740


	//   ....[1]....
        /*0b3c*/ 	.word	0x0002d790


	//   ....[2]....
        /*0b40*/ 	.word	0x0002d820


	//   ....[3]....
        /*0b44*/ 	.word	0x0002d8b0


	//   ....[4]....
        /*0b48*/ 	.word	0x0002d940


	//   ....[5]....
        /*0b4c*/ 	.word	0x0002d9d0


	//   ....[6]....
        /*0b50*/ 	.word	0x0002da60


	//   ....[7]....
        /*0b54*/ 	.word	0x0002daf0


	//   ....[8]....
        /*0b58*/ 	.word	0x0002dbb0


	//   ....[9]....
        /*0b5c*/ 	.word	0x0002de90


	//   ....[10]....
        /*0b60*/ 	.word	0x0002df80


	//   ....[11]....
        /*0b64*/ 	.word	0x0002e030


	//   ....[12]....
        /*0b68*/ 	.word	0x0002e1c0


	//   ....[13]....
        /*0b6c*/ 	.word	0x0002e250


	//   ....[14]....
        /*0b70*/ 	.word	0x0002e2b0


	//   ....[15]....
        /*0b74*/ 	.word	0x0002e3b0


	//   ....[16]....
        /*0b78*/ 	.word	0x0002e410


	//   ....[17]....
        /*0b7c*/ 	.word	0x0002e4e0


	//   ....[18]....
        /*0b80*/ 	.word	0x0002e660


	//   ....[19]....
        /*0b84*/ 	.word	0x0002e6f0


	//   ....[20]....
        /*0b88*/ 	.word	0x0002e7f0


	//   ....[21]....
        /*0b8c*/ 	.word	0x0002e8a0


	//   ....[22]....
        /*0b90*/ 	.word	0x0002e900


	//   ....[23]....
        /*0b94*/ 	.word	0x0002ea00


	//   ....[24]....
        /*0b98*/ 	.word	0x0002ea60


	//   ....[25]....
        /*0b9c*/ 	.word	0x0002eb00


	//   ....[26]....
        /*0ba0*/ 	.word	0x0002ec10


	//   ....[27]....
        /*0ba4*/ 	.word	0x0002ec80


	//   ....[28]....
        /*0ba8*/ 	.word	0x0002ece0


	//   ....[29]....
        /*0bac*/ 	.word	0x0002edf0


	//   ....[30]....
        /*0bb0*/ 	.word	0x0002ee50


	//   ....[31]....
        /*0bb4*/ 	.word	0x0002ef70


	//   ....[32]....
        /*0bb8*/ 	.word	0x0002efd0


	//   ....[33]....
        /*0bbc*/ 	.word	0x0002f070


	//   ....[34]....
        /*0bc0*/ 	.word	0x0002f210


	//   ....[35]....
        /*0bc4*/ 	.word	0x0002f2a0


	//   ....[36]....
        /*0bc8*/ 	.word	0x0002f300


	//   ....[37]....
        /*0bcc*/ 	.word	0x0002f3e0


	//   ....[38]....
        /*0bd0*/ 	.word	0x0002f440


	//   ....[39]....
        /*0bd4*/ 	.word	0x0002f510


	//   ....[40]....
        /*0bd8*/ 	.word	0x0002f570


	//   ....[41]....
        /*0bdc*/ 	.word	0x0002f640


	//   ....[42]....
        /*0be0*/ 	.word	0x0002f730


	//   ....[43]....
        /*0be4*/ 	.word	0x0002f7c0


	//   ....[44]....
        /*0be8*/ 	.word	0x0002f820


	//   ....[45]....
        /*0bec*/ 	.word	0x0002f8f0


	//   ....[46]....
        /*0bf0*/ 	.word	0x0002f950


	//   ....[47]....
        /*0bf4*/ 	.word	0x0002fa20


	//   ....[48]....
        /*0bf8*/ 	.word	0x0002fa80


	//   ....[49]....
        /*0bfc*/ 	.word	0x0002fb50


	//   ....[50]....
        /*0c00*/ 	.word	0x0002fd30


	//   ....[51]....
        /*0c04*/ 	.word	0x0002fdd0


	//   ....[52]....
        /*0c08*/ 	.word	0x0002fef0


	//   ....[53]....
        /*0c0c*/ 	.word	0x0002ff60


	//   ....[54]....
        /*0c10*/ 	.word	0x0002ffd0


	//   ....[55]....
        /*0c14*/ 	.word	0x00030040


	//   ....[56]....
        /*0c18*/ 	.word	0x000300b0


	//   ....[57]....
        /*0c1c*/ 	.word	0x00030130


	//   ....[58]....
        /*0c20*/ 	.word	0x000301c0


	//   ....[59]....
        /*0c24*/ 	.word	0x00030250


	//   ....[60]....
        /*0c28*/ 	.word	0x000302c0


	//   ....[61]....
        /*0c2c*/ 	.word	0x00030330


	//   ....[62]....
        /*0c30*/ 	.word	0x000303a0


	//   ....[63]....
        /*0c34*/ 	.word	0x00030420


	//   ....[64]....
        /*0c38*/ 	.word	0x00030490


	//   ....[65]....
        /*0c3c*/ 	.word	0x00030530


	//   ....[66]....
        /*0c40*/ 	.word	0x000305c0


	//   ....[67]....
        /*0c44*/ 	.word	0x000306e0


	//----- nvinfo : EIATTR_REG_RECONFIG
	.align		4
.L_240:
        /*0c48*/ 	.byte	0x01, 0x54
	.zero		2


	//----- nvinfo : EIATTR_SYSCALL_OFFSETS
	.align		4
        /*0c4c*/ 	.byte	0x04, 0x46
        /*0c4e*/ 	.short	(.L_242 - .L_241)


	//   ....[0]....
.L_241:
        /*0c50*/ 	.word	0x00001df0


	//   ....[1]....
        /*0c54*/ 	.word	0x00001f40


	//   ....[2]....
        /*0c58*/ 	.word	0x0000a340


	//   ....[3]....
        /*0c5c*/ 	.word	0x0000a8e0


	//   ....[4]....
        /*0c60*/ 	.word	0x00026770


	//   ....[5]....
        /*0c64*/ 	.word	0x000268e0


	//   ....[6]....
        /*0c68*/ 	.word	0x00026a30


	//   ....[7]....
        /*0c6c*/ 	.word	0x00026b70


	//   ....[8]....
        /*0c70*/ 	.word	0x00027d60


	//----- nvinfo : EIATTR_MBARRIER_INSTR_OFFSETS
	.align		4
.L_242:
        /*0c74*/ 	.byte	0x04, 0x39
        /*0c76*/ 	.short	(.L_244 - .L_243)


	//   ....[0]....
.L_243:
        /*0c78*/ 	.word	0x00000270
        /*0c7c*/ 	.word	0x000000ff
        /*0c80*/ 	.word	0x0002a800
        /*0c84*/ 	.short	0x0100
        /*0c86*/ 	.byte	0x08
	.zero		1


	//   ....[1]....
        /*0c88*/ 	.word	0x00000280
        /*0c8c*/ 	.word	0x000000ff
        /*0c90*/ 	.word	0x0002a820
        /*0c94*/ 	.short	0x0100
        /*0c96*/ 	.byte	0x08
	.zero		1


	//   ....[2]....
        /*0c98*/ 	.word	0x00000370
        /*0c9c*/ 	.word	0x000000ff
        /*0ca0*/ 	.word	0x0002a830
        /*0ca4*/ 	.short	0x0100
        /*0ca6*/ 	.byte	0x08
	.zero		1


	//   ....[3]....
        /*0ca8*/ 	.word	0x00000380
        /*0cac*/ 	.word	0x000000ff
        /*0cb0*/ 	.word	0x0002a840
        /*0cb4*/ 	.short	0x0100
        /*0cb6*/ 	.byte	0x08
	.zero		1


	//   ....[4]....
        /*0cb8*/ 	.word	0x00000390
        /*0cbc*/ 	.word	0x000000ff
        /*0cc0*/ 	.word	0x0002a838
        /*0cc4*/ 	.short	0x0100
        /*0cc6*/ 	.byte	0x08
	.zero		1


	//   ....[5]....
        /*0cc8*/ 	.word	0x000003a0
        /*0ccc*/ 	.word	0x000000ff
        /*0cd0*/ 	.word	0x0002a848
        /*0cd4*/ 	.short	0x0100
        /*0cd6*/ 	.byte	0x08
	.zero		1


	//   ....[6]....
        /*0cd8*/ 	.word	0x000004d0
        /*0cdc*/ 	.word	0x000000ff
        /*0ce0*/ 	.word	0x0002a850
        /*0ce4*/ 	.short	0x0100
        /*0ce6*/ 	.byte	0x08
	.zero		1


	//   ....[7]....
        /*0ce8*/ 	.word	0x000004e0
        /*0cec*/ 	.word	0x000000ff
        /*0cf0*/ 	.word	0x0002a860
        /*0cf4*/ 	.short	0x0100
        /*0cf6*/ 	.byte	0x08
	.zero		1


	//   ....[8]....
        /*0cf8*/ 	.word	0x000004f0
        /*0cfc*/ 	.word	0x000000ff
        /*0d00*/ 	.word	0x0002a858
        /*0d04*/ 	.short	0x0100
        /*0d06*/ 	.byte	0x08
	.zero		1


	//   ....[9]....
        /*0d08*/ 	.word	0x00000500
        /*0d0c*/ 	.word	0x000000ff
        /*0d10*/ 	.word	0x0002a868
        /*0d14*/ 	.short	0x0100
        /*0d16*/ 	.byte	0x08
	.zero		1


	//   ....[10]....
        /*0d18*/ 	.word	0x000005f0
        /*0d1c*/ 	.word	0x000000ff
        /*0d20*/ 	.word	0x0002a870
        /*0d24*/ 	.short	0x0100
        /*0d26*/ 	.byte	0x06
	.zero		1


	//   ....[11]....
        /*0d28*/ 	.word	0x00000600
        /*0d2c*/ 	.word	0x000000ff
        /*0d30*/ 	.word	0x0002a880
        /*0d34*/ 	.short	0x0100
        /*0d36*/ 	.byte	0x06
	.zero		1


	//   ....[12]....
        /*0d38*/ 	.word	0x00000610
        /*0d3c*/ 	.word	0x000000ff
        /*0d40*/ 	.word	0x0002a878
        /*0d44*/ 	.short	0x0100
        /*0d46*/ 	.byte	0x06
	.zero		1


	//   ....[13]....
        /*0d48*/ 	.word	0x00000620
        /*0d4c*/ 	.word	0x000000ff
        /*0d50*/ 	.word	0x0002a888
        /*0d54*/ 	.short	0x0100
        /*0d56*/ 	.byte	0x06
	.zero		1


	//   ....[14]....
        /*0d58*/ 	.word	0x00000750
        /*0d5c*/ 	.word	0x000000ff
        /*0d60*/ 	.word	0x0002a890
        /*0d64*/ 	.short	0x0100
        /*0d66*/ 	.byte	0x08
	.zero		1


	//   ....[15]....
        /*0d68*/ 	.word	0x00000760
        /*0d6c*/ 	.word	0x000000ff
        /*0d70*/ 	.word	0x0002a8a0
        /*0d74*/ 	.short	0x0100
        /*0d76*/ 	.byte	0x08
	.zero		1


	//   ....[16]....
        /*0d78*/ 	.word	0x00000770
        /*0d7c*/ 	.word	0x000000ff
        /*0d80*/ 	.word	0x0002a898
        /*0d84*/ 	.short	0x0100
        /*0d86*/ 	.byte	0x08
	.zero		1


	//   ....[17]....
        /*0d88*/ 	.word	0x00000780
        /*0d8c*/ 	.word	0x000000ff
        /*0d90*/ 	.word	0x0002a8a8
        /*0d94*/ 	.short	0x0100
        /*0d96*/ 	.byte	0x08
	.zero		1


	//   ....[18]....
        /*0d98*/ 	.word	0x000008c0
        /*0d9c*/ 	.word	0x000000ff
        /*0da0*/ 	.word	0x0002a8b0
        /*0da4*/ 	.short	0x0100
        /*0da6*/ 	.byte	0x08
	.zero		1


	//   ....[19]....
        /*0da8*/ 	.word	0x000008d0
        /*0dac*/ 	.word	0x000000ff
        /*0db0*/ 	.word	0x0002a8c0
        /*0db4*/ 	.short	0x0100
        /*0db6*/ 	.byte	0x08
	.zero		1


	//   ....[20]....
        /*0db8*/ 	.word	0x000008e0
        /*0dbc*/ 	.word	0x000000ff
        /*0dc0*/ 	.word	0x0002a8b8
        /*0dc4*/ 	.short	0x0100
        /*0dc6*/ 	.byte	0x08
	.zero		1


	//   ....[21]....
        /*0dc8*/ 	.word	0x000008f0
        /*0dcc*/ 	.word	0x000000ff
        /*0dd0*/ 	.word	0x0002a8c8
        /*0dd4*/ 	.short	0x0100
        /*0dd6*/ 	.byte	0x08
	.zero		1


	//   ....[22]....
        /*0dd8*/ 	.word	0x00002fd0
        /*0ddc*/ 	.word	0x00000052
        /*0de0*/ 	.word	0x0002a890
        /*0de4*/ 	.short	0x010a
        /*0de6*/ 	.byte	0x3f
	.zero		1


	//   ....[23]....
        /*0de8*/ 	.word	0x00005fc0
        /*0dec*/ 	.word	0x00000052
        /*0df0*/ 	.word	0x0002a890
        /*0df4*/ 	.short	0x010a
        /*0df6*/ 	.byte	0x3f
	.zero		1


	//   ....[24]....
        /*0df8*/ 	.word	0x00008f10
        /*0dfc*/ 	.word	0x00000052
        /*0e00*/ 	.word	0x0002a890
        /*0e04*/ 	.short	0x010a
        /*0e06*/ 	.byte	0x3f
	.zero		1


	//   ....[25]....
        /*0e08*/ 	.word	0x000093d0
        /*0e0c*/ 	.word	0x00000004
        /*0e10*/ 	.word	0x00000000
        /*0e14*/ 	.short	0x0101
        /*0e16*/ 	.byte	0x3f
	.zero		1


	//   ....[26]....
        /*0e18*/ 	.word	0x00009410
        /*0e1c*/ 	.word	0x00000052
        /*0e20*/ 	.word	0x0002a8b0
        /*0e24*/ 	.short	0x010a
        /*0e26*/ 	.byte	0x3f
	.zero		1


	//   ....[27]....
        /*0e28*/ 	.word	0x000098b0
        /*0e2c*/ 	.word	0x00000052
        /*0e30*/ 	.word	0x00000000
        /*0e34*/ 	.short	0x0101
        /*0e36*/ 	.byte	0x3f
	.zero		1


	//   ....[28]....
        /*0e38*/ 	.word	0x0000a660
        /*0e3c*/ 	.word	0x00000010
        /*0e40*/ 	.word	0x0002a800
        /*0e44*/ 	.short	0x010a
        /*0e46*/ 	.byte	0x3f
	.zero		1


	//   ....[29]....
        /*0e48*/ 	.word	0x0000a6b0
        /*0e4c*/ 	.word	0x00000010
        /*0e50*/ 	.word	0x0002a800
        /*0e54*/ 	.short	0x010a
        /*0e56*/ 	.byte	0x3f
	.zero		1


	//   ....[30]....
        /*0e58*/ 	.word	0x0000b0a0
        /*0e5c*/ 	.word	0x00000010
        /*0e60*/ 	.word	0x0002a800
        /*0e64*/ 	.short	0x010a
        /*0e66*/ 	.byte	0x3f
	.zero		1


	//   ....[31]....
        /*0e68*/ 	.word	0x0000e5d0
        /*0e6c*/ 	.word	0x00000010
        /*0e70*/ 	.word	0x0002a800
        /*0e74*/ 	.short	0x010a
        /*0e76*/ 	.byte	0x3f
	.zero		1


	//   ....[32]....
        /*0e78*/ 	.word	0x000116f0
        /*0e7c*/ 	.word	0x00000008
        /*0e80*/ 	.word	0x0002a830
        /*0e84*/ 	.short	0x010a
        /*0e86*/ 	.byte	0x3f
	.zero		1


	//   ....[33]....
        /*0e88*/ 	.word	0x00011730
        /*0e8c*/ 	.word	0x00000008
        /*0e90*/ 	.word	0x0002a830
        /*0e94*/ 	.short	0x010a
        /*0e96*/ 	.byte	0x3f
	.zero		1


	//   ....[34]....
        /*0e98*/ 	.word	0x00012030
        /*0e9c*/ 	.word	0x00000008
        /*0ea0*/ 	.word	0x00000000
        /*0ea4*/ 	.short	0x0101
        /*0ea6*/ 	.byte	0x3f
	.zero		1


	//   ....[35]....
        /*0ea8*/ 	.word	0x00015290
        /*0eac*/ 	.word	0x00000007
        /*0eb0*/ 	.word	0x0002a830
        /*0eb4*/ 	.short	0x010a
        /*0eb6*/ 	.byte	0x3f
	.zero		1


	//   ....[36]....
        /*0eb8*/ 	.word	0x000152e0
        /*0ebc*/ 	.word	0x00000007
        /*0ec0*/ 	.word	0x0002a830
        /*0ec4*/ 	.short	0x010a
        /*0ec6*/ 	.byte	0x3f
	.zero		1


	//   ....[37]....
        /*0ec8*/ 	.word	0x00015630
        /*0ecc*/ 	.word	0x00000007
        /*0ed0*/ 	.word	0x0002a850
        /*0ed4*/ 	.short	0x010a
        /*0ed6*/ 	.byte	0x3f
	.zero		1


	//   ....[38]....
        /*0ed8*/ 	.word	0x00015670
        /*0edc*/ 	.word	0x00000007
        /*0ee0*/ 	.word	0x0002a850
        /*0ee4*/ 	.short	0x010a
        /*0ee6*/ 	.byte	0x3f
	.zero		1


	//   ....[39]....
        /*0ee8*/ 	.word	0x00015d50
        /*0eec*/ 	.word	0x0000007c
        /*0ef0*/ 	.word	0x00000000
        /*0ef4*/ 	.short	0x0101
        /*0ef6*/ 	.byte	0x3f
	.zero		1


	//   ....[40]....
        /*0ef8*/ 	.word	0x000183e0
        /*0efc*/ 	.word	0x00000011
        /*0f00*/ 	.word	0x00000000
        /*0f04*/ 	.short	0x0101
        /*0f06*/ 	.byte	0x3f
	.zero		1


	//   ....[41]....
        /*0f08*/ 	.word	0x00018f80
        /*0f0c*/ 	.word	0x00000007
        /*0f10*/ 	.word	0x0002a830
        /*0f14*/ 	.short	0x010a
        /*0f16*/ 	.byte	0x3f
	.zero		1


	//   ....[42]....
        /*0f18*/ 	.word	0x00018fd0
        /*0f1c*/ 	.word	0x00000007
        /*0f20*/ 	.word	0x0002a830
        /*0f24*/ 	.short	0x010a
        /*0f26*/ 	.byte	0x3f
	.zero		1


	//   ....[43]....
        /*0f28*/ 	.word	0x00019350
        /*0f2c*/ 	.word	0x00000007
        /*0f30*/ 	.word	0x0002a850
        /*0f34*/ 	.short	0x010a
        /*0f36*/ 	.byte	0x3f
	.zero		1


	//   ....[44]....
        /*0f38*/ 	.word	0x00019390
        /*0f3c*/ 	.word	0x00000007
        /*0f40*/ 	.word	0x0002a850
        /*0f44*/ 	.short	0x010a
        /*0f46*/ 	.byte	0x3f
	.zero		1


	//   ....[45]....
        /*0f48*/ 	.word	0x00019720
        /*0f4c*/ 	.word	0x0000000a
        /*0f50*/ 	.word	0x00000000
        /*0f54*/ 	.short	0x0101
        /*0f56*/ 	.byte	0x3f
	.zero		1


	//   ....[46]....
        /*0f58*/ 	.word	0x0001b0a0
        /*0f5c*/ 	.word	0x0000000f
        /*0f60*/ 	.word	0x00000000
        /*0f64*/ 	.short	0x0101
        /*0f66*/ 	.byte	0x3f
	.zero		1


	//   ....[47]....
        /*0f68*/ 	.word	0x0001b9b0
        /*0f6c*/ 	.word	0x00000007
        /*0f70*/ 	.word	0x0002a830
        /*0f74*/ 	.short	0x010a
        /*0f76*/ 	.byte	0x3f
	.zero		1


	//   ....[48]....
        /*0f78*/ 	.word	0x0001ba00
        /*0f7c*/ 	.word	0x00000007
        /*0f80*/ 	.word	0x0002a830
        /*0f84*/ 	.short	0x010a
        /*0f86*/ 	.byte	0x3f
	.zero		1


	//   ....[49]....
        /*0f88*/ 	.word	0x0001bd80
        /*0f8c*/ 	.word	0x00000007
        /*0f90*/ 	.word	0x0002a850
        /*0f94*/ 	.short	0x010a
        /*0f96*/ 	.byte	0x3f
	.zero		1


	//   ....[50]....
        /*0f98*/ 	.word	0x0001bdc0
        /*0f9c*/ 	.word	0x00000007
        /*0fa0*/ 	.word	0x0002a850
        /*0fa4*/ 	.short	0x010a
        /*0fa6*/ 	.byte	0x3f
	.zero		1


	//   ....[51]....
        /*0fa8*/ 	.word	0x0001c1a0
        /*0fac*/ 	.word	0x0000007a
        /*0fb0*/ 	.word	0x00000000
        /*0fb4*/ 	.short	0x0101
        /*0fb6*/ 	.byte	0x3f
	.zero		1


	//   ....[52]....
        /*0fb8*/ 	.word	0x0001eb20
        /*0fbc*/ 	.word	0x0000000d
        /*0fc0*/ 	.word	0x00000000
        /*0fc4*/ 	.short	0x0101
        /*0fc6*/ 	.byte	0x3f
	.zero		1


	//   ....[53]....
        /*0fc8*/ 	.word	0x0001f370
        /*0fcc*/ 	.word	0x0000000b
        /*0fd0*/ 	.word	0x0002a850
        /*0fd4*/ 	.short	0x010a
        /*0fd6*/ 	.byte	0x3f
	.zero		1


	//   ....[54]....
        /*0fd8*/ 	.word	0x0001f3f0
        /*0fdc*/ 	.word	0x0000000b
        /*0fe0*/ 	.word	0x0002a850
        /*0fe4*/ 	.short	0x010a
        /*0fe6*/ 	.byte	0x3f
	.zero		1


	//   ....[55]....
        /*0fe8*/ 	.word	0x0001f9e0
        /*0fec*/ 	.word	0x00000002
        /*0ff0*/ 	.word	0x00000000
        /*0ff4*/ 	.short	0x0101
        /*0ff6*/ 	.byte	0x3f
	.zero		1


	//   ....[56]....
        /*0ff8*/ 	.word	0x00022050
        /*0ffc*/ 	.word	0x00000000
        /*1000*/ 	.word	0x00000000
        /*1004*/ 	.short	0x0101
        /*1006*/ 	.byte	0x3f
	.zero		1


	//   ....[57]....
        /*1008*/ 	.word	0x00024e00
        /*100c*/ 	.word	0x00000016
        /*1010*/ 	.word	0x0002a820
        /*1014*/ 	.short	0x010a
        /*1016*/ 	.byte	0x3f
	.zero		1


	//   ....[58]....
        /*1018*/ 	.word	0x00024e90
        /*101c*/ 	.word	0x0000000c
        /*1020*/ 	.word	0x0002a8a0
        /*1024*/ 	.short	0x010a
        /*1026*/ 	.byte	0x3f
	.zero		1


	//   ....[59]....
        /*1028*/ 	.word	0x000252e0
        /*102c*/ 	.word	0x0000000c
        /*1030*/ 	.word	0x0002a8c0
        /*1034*/ 	.short	0x010a
        /*1036*/ 	.byte	0x3f
	.zero		1


	//   ....[60]....
        /*1038*/ 	.word	0x000257f0
        /*103c*/ 	.word	0x00000006
        /*1040*/ 	.word	0x0002a8a0
        /*1044*/ 	.short	0x010a
        /*1046*/ 	.byte	0x3f
	.zero		1


	//   ....[61]....
        /*1048*/ 	.word	0x00025c30
        /*104c*/ 	.word	0x00000006
        /*1050*/ 	.word	0x0002a8c0
        /*1054*/ 	.short	0x010a
        /*1056*/ 	.byte	0x3f
	.zero		1


	//   ....[62]....
        /*1058*/ 	.word	0x00026f80
        /*105c*/ 	.word	0x00000004
        /*1060*/ 	.word	0x0002a880
        /*1064*/ 	.short	0x010a
        /*1066*/ 	.byte	0x3f
	.zero		1


	//   ....[63]....
        /*1068*/ 	.word	0x000274c0
        /*106c*/ 	.word	0x00000004
        /*1070*/ 	.word	0x0002a870
        /*1074*/ 	.short	0x0107
        /*1076*/ 	.byte	0x3f
	.zero		1


	//   ....[64]....
        /*1078*/ 	.word	0x00027580
        /*107c*/ 	.word	0x00000004
        /*1080*/ 	.word	0x0002a870
        /*1084*/ 	.short	0x0101
        /*1086*/ 	.byte	0x3f
	.zero		1


	//   ....[65]....
        /*1088*/ 	.word	0x000275b0
        /*108c*/ 	.word	0x00000004
        /*1090*/ 	.word	0x0002a840
        /*1094*/ 	.short	0x010a
        /*1096*/ 	.byte	0x3f
	.zero		1


	//   ....[66]....
        /*1098*/ 	.word	0x00027a40
        /*109c*/ 	.word	0x00000004
        /*10a0*/ 	.word	0x0002a830
        /*10a4*/ 	.short	0x0107
        /*10a6*/ 	.byte	0x3f
	.zero		1


	//   ....[67]....
        /*10a8*/ 	.word	0x00027b10
        /*10ac*/ 	.word	0x00000004
        /*10b0*/ 	.word	0x0002a830
        /*10b4*/ 	.short	0x0101
        /*10b6*/ 	.byte	0x3f
	.zero		1


	//   ....[68]....
        /*10b8*/ 	.word	0x00028460
        /*10bc*/ 	.word	0x00000016
        /*10c0*/ 	.word	0x0002a800
        /*10c4*/ 	.short	0x0107
        /*10c6*/ 	.byte	0x3f
	.zero		1


	//   ....[69]....
        /*10c8*/ 	.word	0x00028570
        /*10cc*/ 	.word	0x00000016
        /*10d0*/ 	.word	0x0002a800
        /*10d4*/ 	.short	0x0101
        /*10d6*/ 	.byte	0x3f
	.zero		1


	//   ....[70]....
        /*10d8*/ 	.word	0x00028590
        /*10dc*/ 	.word	0x00000016
        /*10e0*/ 	.word	0x0002a820
        /*10e4*/ 	.short	0x010a
        /*10e6*/ 	.byte	0x3f
	.zero		1


	//   ....[71]....
        /*10e8*/ 	.word	0x000288c0
        /*10ec*/ 	.word	0x00000004
        /*10f0*/ 	.word	0x0002a880
        /*10f4*/ 	.short	0x010a
        /*10f6*/ 	.byte	0x3f
	.zero		1


	//   ....[72]....
        /*10f8*/ 	.word	0x00028cb0
        /*10fc*/ 	.word	0x00000004
        /*1100*/ 	.word	0x0002a870
        /*1104*/ 	.short	0x0107
        /*1106*/ 	.byte	0x3f
	.zero		1


	//   ....[73]....
        /*1108*/ 	.word	0x00028d70
        /*110c*/ 	.word	0x00000004
        /*1110*/ 	.word	0x0002a870
        /*1114*/ 	.short	0x0101
        /*1116*/ 	.byte	0x3f
	.zero		1


	//   ....[74]....
        /*1118*/ 	.word	0x00028da0
        /*111c*/ 	.word	0x00000004
        /*1120*/ 	.word	0x0002a840
        /*1124*/ 	.short	0x010a
        /*1126*/ 	.byte	0x3f
	.zero		1


	//   ....[75]....
        /*1128*/ 	.word	0x00029170
        /*112c*/ 	.word	0x00000004
        /*1130*/ 	.word	0x0002a830
        /*1134*/ 	.short	0x0107
        /*1136*/ 	.byte	0x3f
	.zero		1


	//   ....[76]....
        /*1138*/ 	.word	0x00029240
        /*113c*/ 	.word	0x00000004
        /*1140*/ 	.word	0x0002a830
        /*1144*/ 	.short	0x0101
        /*1146*/ 	.byte	0x3f
	.zero		1


	//   ....[77]....
        /*1148*/ 	.word	0x000292c0
        /*114c*/ 	.word	0x00000000
        /*1150*/ 	.word	0x0002a870
        /*1154*/ 	.short	0x010a
        /*1156*/ 	.byte	0x3f
	.zero		1


	//   ....[78]....
        /*1158*/ 	.word	0x00029350
        /*115c*/ 	.word	0x00000000
        /*1160*/ 	.word	0x0002a860
        /*1164*/ 	.short	0x010a
        /*1166*/ 	.byte	0x3f
	.zero		1


	//   ....[79]....
        /*1168*/ 	.word	0x00029930
        /*116c*/ 	.word	0x00000000
        /*1170*/ 	.word	0x0002a850
        /*1174*/ 	.short	0x0101
        /*1176*/ 	.byte	0x3f
	.zero		1


	//   ....[80]....
        /*1178*/ 	.word	0x000299b0
        /*117c*/ 	.word	0x00000000
        /*1180*/ 	.word	0x00000000
        /*1184*/ 	.short	0x0101
        /*1186*/ 	.byte	0x3f
	.zero		1


	//   ....[81]....
        /*1188*/ 	.word	0x00029b70
        /*118c*/ 	.word	0x0000000c
        /*1190*/ 	.word	0x0002a870
        /*1194*/ 	.short	0x010a
        /*1196*/ 	.byte	0x3f
	.zero		1


	//   ....[82]....
        /*1198*/ 	.word	0x00029bf0
        /*119c*/ 	.word	0x0000000c
        /*11a0*/ 	.word	0x0002a860
        /*11a4*/ 	.short	0x010a
        /*11a6*/ 	.byte	0x3f
	.zero		1


	//   ....[83]....
        /*11a8*/ 	.word	0x0002a1e0
        /*11ac*/ 	.word	0x0000000c
        /*11b0*/ 	.word	0x0002a850
        /*11b4*/ 	.short	0x0101
        /*11b6*/ 	.byte	0x3f
	.zero		1


	//   ....[84]....
        /*11b8*/ 	.word	0x0002a260
        /*11bc*/ 	.word	0x0000000c
        /*11c0*/ 	.word	0x00000000
        /*11c4*/ 	.short	0x0101
        /*11c6*/ 	.byte	0x3f
	.zero		1


	//   ....[85]....
        /*11c8*/ 	.word	0x0002af60
        /*11cc*/ 	.word	0x00000005
        /*11d0*/ 	.word	0x0002a820
        /*11d4*/ 	.short	0x010a
        /*11d6*/ 	.byte	0x3f
	.zero		1


	//   ....[86]....
        /*11d8*/ 	.word	0x0002b0d0
        /*11dc*/ 	.word	0x00000003
        /*11e0*/ 	.word	0x0002a840
        /*11e4*/ 	.short	0x010a
        /*11e6*/ 	.byte	0x3f
	.zero		1


	//   ....[87]....
        /*11e8*/ 	.word	0x0002b170
        /*11ec*/ 	.word	0x00000017
        /*11f0*/ 	.word	0x0002a840
        /*11f4*/ 	.short	0x010a
        /*11f6*/ 	.byte	0x3f
	.zero		1


	//   ....[88]....
        /*11f8*/ 	.word	0x0002b1b0
        /*11fc*/ 	.word	0x00000003
        /*1200*/ 	.word	0x0002a860
        /*1204*/ 	.short	0x010a
        /*1206*/ 	.byte	0x3f
	.zero		1


	//   ....[89]....
        /*1208*/ 	.word	0x0002b1f0
        /*120c*/ 	.word	0x00000017
        /*1210*/ 	.word	0x0002a860
        /*1214*/ 	.short	0x010a
        /*1216*/ 	.byte	0x3f
	.zero		1


	//   ....[90]....
        /*1218*/ 	.word	0x0002b230
        /*121c*/ 	.word	0x00000003
        /*1220*/ 	.word	0x0002a880
        /*1224*/ 	.short	0x010a
        /*1226*/ 	.byte	0x3f
	.zero		1


	//   ....[91]....
        /*1228*/ 	.word	0x0002b270
        /*122c*/ 	.word	0x00000017
        /*1230*/ 	.word	0x0002a880
        /*1234*/ 	.short	0x010a
        /*1236*/ 	.byte	0x3f
	.zero		1


	//   ....[92]....
        /*1238*/ 	.word	0x0002b2d0
        /*123c*/ 	.word	0x00000052
        /*1240*/ 	.word	0x0002a890
        /*1244*/ 	.short	0x010a
        /*1246*/ 	.byte	0x3f
	.zero		1


	//   ....[93]....
        /*1248*/ 	.word	0x0002b440
        /*124c*/ 	.word	0x00000052
        /*1250*/ 	.word	0x0002a890
        /*1254*/ 	.short	0x010a
        /*1256*/ 	.byte	0x3f
	.zero		1


	//   ....[94]....
        /*1258*/ 	.word	0x0002b5c0
        /*125c*/ 	.word	0x00000052
        /*1260*/ 	.word	0x0002a890
        /*1264*/ 	.short	0x010a
        /*1266*/ 	.byte	0x3f
	.zero		1


	//   ....[95]....
        /*1268*/ 	.word	0x0002b720
        /*126c*/ 	.word	0x00000052
        /*1270*/ 	.word	0x0002a8b0
        /*1274*/ 	.short	0x010a
        /*1276*/ 	.byte	0x3f
	.zero		1


	//   ....[96]....
        /*1278*/ 	.word	0x0002ba20
        /*127c*/ 	.word	0x00000010
        /*1280*/ 	.word	0x0002a800
        /*1284*/ 	.short	0x010a
        /*1286*/ 	.byte	0x3f
	.zero		1


	//   ....[97]....
        /*1288*/ 	.word	0x0002bc30
        /*128c*/ 	.word	0x00000010
        /*1290*/ 	.word	0x0002a800
        /*1294*/ 	.short	0x010a
        /*1296*/ 	.byte	0x3f
	.zero		1


	//   ....[98]....
        /*1298*/ 	.word	0x0002bc80
        /*129c*/ 	.word	0x00000008
        /*12a0*/ 	.word	0x0002a830
        /*12a4*/ 	.short	0x010a
        /*12a6*/ 	.byte	0x3f
	.zero		1


	//   ....[99]....
        /*12a8*/ 	.word	0x0002bcd0
        /*12ac*/ 	.word	0x00000007
        /*12b0*/ 	.word	0x0002a830
        /*12b4*/ 	.short	0x010a
        /*12b6*/ 	.byte	0x3f
	.zero		1


	//   ....[100]....
        /*12b8*/ 	.word	0x0002bd20
        /*12bc*/ 	.word	0x00000007
        /*12c0*/ 	.word	0x0002a850
        /*12c4*/ 	.short	0x010a
        /*12c6*/ 	.byte	0x3f
	.zero		1


	//   ....[101]....
        /*12c8*/ 	.word	0x0002bd70
        /*12cc*/ 	.word	0x00000007
        /*12d0*/ 	.word	0x0002a830
        /*12d4*/ 	.short	0x010a
        /*12d6*/ 	.byte	0x3f
	.zero		1


	//   ....[102]....
        /*12d8*/ 	.word	0x0002bdc0
        /*12dc*/ 	.word	0x00000007
        /*12e0*/ 	.word	0x0002a850
        /*12e4*/ 	.short	0x010a
        /*12e6*/ 	.byte	0x3f
	.zero		1


	//   ....[103]....
        /*12e8*/ 	.word	0x0002be10
        /*12ec*/ 	.word	0x00000007
        /*12f0*/ 	.word	0x0002a830
        /*12f4*/ 	.short	0x010a
        /*12f6*/ 	.byte	0x3f
	.zero		1


	//   ....[104]....
        /*12f8*/ 	.word	0x0002be60
        /*12fc*/ 	.word	0x00000007
        /*1300*/ 	.word	0x0002a850
        /*1304*/ 	.short	0x010a
        /*1306*/ 	.byte	0x3f
	.zero		1


	//   ....[105]....
        /*1308*/ 	.word	0x0002beb0
        /*130c*/ 	.word	0x0000000b
        /*1310*/ 	.word	0x0002a850
        /*1314*/ 	.short	0x010a
        /*1316*/ 	.byte	0x3f
	.zero		1


	//   ....[106]....
        /*1318*/ 	.word	0x0002dc70
        /*131c*/ 	.word	0x00000016
        /*1320*/ 	.word	0x0002a820
        /*1324*/ 	.short	0x010a
        /*1326*/ 	.byte	0x3f
	.zero		1


	//   ....[107]....
        /*1328*/ 	.word	0x0002dcc0
        /*132c*/ 	.word	0x0000000c
        /*1330*/ 	.word	0x0002a8a0
        /*1334*/ 	.short	0x010a
        /*1336*/ 	.byte	0x3f
	.zero		1


	//   ....[108]....
        /*1338*/ 	.word	0x0002dd10
        /*133c*/ 	.word	0x0000000c
        /*1340*/ 	.word	0x0002a8c0
        /*1344*/ 	.short	0x010a
        /*1346*/ 	.byte	0x3f
	.zero		1


	//   ....[109]....
        /*1348*/ 	.word	0x0002dd60
        /*134c*/ 	.word	0x00000006
        /*1350*/ 	.word	0x0002a8a0
        /*1354*/ 	.short	0x010a
        /*1356*/ 	.byte	0x3f
	.zero		1


	//   ....[110]....
        /*1358*/ 	.word	0x0002ddb0
        /*135c*/ 	.word	0x00000006
        /*1360*/ 	.word	0x0002a8c0
        /*1364*/ 	.short	0x010a
        /*1366*/ 	.byte	0x3f
	.zero		1


	//   ....[111]....
        /*1368*/ 	.word	0x0002ded0
        /*136c*/ 	.word	0x00000004
        /*1370*/ 	.word	0x0002a880
        /*1374*/ 	.short	0x010a
        /*1376*/ 	.byte	0x3f
	.zero		1


	//   ....[112]....
        /*1378*/ 	.word	0x0002e5b0
        /*137c*/ 	.word	0x00000004
        /*1380*/ 	.word	0x0002a840
        /*1384*/ 	.short	0x010a
        /*1386*/ 	.byte	0x3f
	.zero		1


	//   ....[113]....
        /*1388*/ 	.word	0x0002f110
        /*138c*/ 	.word	0x00000016
        /*1390*/ 	.word	0x0002a820
        /*1394*/ 	.short	0x010a
        /*1396*/ 	.byte	0x3f
	.zero		1


	//   ....[114]....
        /*1398*/ 	.word	0x0002f160
        /*139c*/ 	.word	0x00000004
        /*13a0*/ 	.word	0x0002a880
        /*13a4*/ 	.short	0x010a
        /*13a6*/ 	.byte	0x3f
	.zero		1


	//   ....[115]....
        /*13a8*/ 	.word	0x0002f680
        /*13ac*/ 	.word	0x00000004
        /*13b0*/ 	.word	0x0002a840
        /*13b4*/ 	.short	0x010a
        /*13b6*/ 	.byte	0x3f
	.zero		1


	//   ....[116]....
        /*13b8*/ 	.word	0x0002fb90
        /*13bc*/ 	.word	0x00000000
        /*13c0*/ 	.word	0x0002a870
        /*13c4*/ 	.short	0x010a
        /*13c6*/ 	.byte	0x3f
	.zero		1


	//   ....[117]....
        /*13c8*/ 	.word	0x0002fbe0
        /*13cc*/ 	.word	0x00000000
        /*13d0*/ 	.word	0x0002a860
        /*13d4*/ 	.short	0x010a
        /*13d6*/ 	.byte	0x3f
	.zero		1


	//   ....[118]....
        /*13d8*/ 	.word	0x0002fc30
        /*13dc*/ 	.word	0x0000000c
        /*13e0*/ 	.word	0x0002a870
        /*13e4*/ 	.short	0x010a
        /*13e6*/ 	.byte	0x3f
	.zero		1


	//   ....[119]....
        /*13e8*/ 	.word	0x0002fc80
        /*13ec*/ 	.word	0x0000000c
        /*13f0*/ 	.word	0x0002a860
        /*13f4*/ 	.short	0x010a
        /*13f6*/ 	.byte	0x3f
	.zero		1


	//   ....[120]....
        /*13f8*/ 	.word	0x00030600
        /*13fc*/ 	.word	0x00000005
        /*1400*/ 	.word	0x0002a820
        /*1404*/ 	.short	0x010a
        /*1406*/ 	.byte	0x3f
	.zero		1


	//   ....[121]....
        /*1408*/ 	.word	0x000307a0
        /*140c*/ 	.word	0x00000003
        /*1410*/ 	.word	0x0002a840
        /*1414*/ 	.short	0x010a
        /*1416*/ 	.byte	0x3f
	.zero		1


	//   ....[122]....
        /*1418*/ 	.word	0x000307f0
        /*141c*/ 	.word	0x00000017
        /*1420*/ 	.word	0x0002a840
        /*1424*/ 	.short	0x010a
        /*1426*/ 	.byte	0x3f
	.zero		1


	//   ....[123]....
        /*1428*/ 	.word	0x00030840
        /*142c*/ 	.word	0x00000003
        /*1430*/ 	.word	0x0002a860
        /*1434*/ 	.short	0x010a
        /*1436*/ 	.byte	0x3f
	.zero		1


	//   ....[124]....
        /*1438*/ 	.word	0x00030890
        /*143c*/ 	.word	0x00000017
        /*1440*/ 	.word	0x0002a860
        /*1444*/ 	.short	0x010a
        /*1446*/ 	.byte	0x3f
	.zero		1


	//   ....[125]....
        /*1448*/ 	.word	0x000308e0
        /*144c*/ 	.word	0x00000003
        /*1450*/ 	.word	0x0002a880
        /*1454*/ 	.short	0x010a
        /*1456*/ 	.byte	0x3f
	.zero		1


	//----- nvinfo : EIATTR_NUM_MBARRIERS
	.align		4
.L_244:
        /*1458*/ 	.byte	0x03, 0x38
        /*145a*/ 	.short	0x0016


	//----- nvinfo : EIATTR_EXIT_INSTR_OFFSETS
	.align		4
        /*145c*/ 	.byte	0x04, 0x1c
        /*145e*/ 	.short	(.L_246 - .L_245)


	//   ....[0]....
.L_245:
        /*1460*/ 	.word	0x0002b2c0


	//----- nvinfo : EIATTR_MAX_THREADS
	.align		4
.L_246:
        /*1464*/ 	.byte	0x04, 0x05
        /*1466*/ 	.short	(.L_248 - .L_247)
.L_247:
        /*1468*/ 	.word	0x00000180
        /*146c*/ 	.word	0x00000001
        /*1470*/ 	.word	0x00000001


	//----- nvinfo : EIATTR_CRS_STACK_SIZE
	.align		4
.L_248:
        /*1474*/ 	.byte	0x04, 0x1e
        /*1476*/ 	.short	(.L_250 - .L_249)
.L_249:
        /*1478*/ 	.word	0x00000000


	//----- nvinfo : EIATTR_CBANK_PARAM_SIZE
	.align		4
.L_250:
        /*147c*/ 	.byte	0x03, 0x19
        /*147e*/ 	.short	0x0af0


	//----- nvinfo : EIATTR_PARAM_CBANK
	.align		4
        /*1480*/ 	.byte	0x04, 0x0a
        /*1482*/ 	.short	(.L_252 - .L_251)
	.align		4
.L_251:
        /*1484*/ 	.word	index@(.nv.constant0._ZN7cutlass13device_kernelIN5flash11enable_sm90INS1_16FlashAttnFwdSm90INS1_25CollectiveMainloopFwdSm90ILi2EN4cute5tupleIJNS5_1CILi1EEES8_S8_EEENS6_IJNS7_ILi128EEESA_NS7_ILi192EEEEEELi192ENS_12float_e4m3_tEfNS_4arch4Sm90ELb0ELb1ELb1ELb1ELb1ELb1ELb0ELb1ELb1ELb1ELb0ELb0EEENS1_21CollectiveEpilogueFwdINS6_IJSA_SB_SA_EEES9_NS_10bfloat16_tESF_Li256ELb1ELb1ELb0ELb1EEENS1_36VarlenDynamicPersistentTileSchedulerILi128ELi128ELi256ELi128ELb0ELb1ELb1ELb1ELb0ELb1EEEEEEEEEvNT_6ParamsE)
        /*1488*/ 	.short	0x0210
        /*148a*/ 	.short	0x0af0


	//----- nvinfo : EIATTR_SW_WAR
	.align		4
.L_252:
        /*148c*/ 	.byte	0x04, 0x36
        /*148e*/ 	.short	(.L_254 - .L_253)
.L_253:
        /*1490*/ 	.word	0x00000008
.L_254:


//--------------------- .nv.info._ZN7cutlass13device_kernelIN5flash11enable_sm90INS1_16FlashAttnFwdSm90INS1_25CollectiveMainloopFwdSm90ILi2EN4cute5tupleIJNS5_1CILi1EEES8_S8_EEENS6_IJNS7_ILi128EEENS7_ILi160EEENS7_ILi192EEEEEELi192ENS_12float_e4m3_tEfNS_4arch4Sm90ELb1ELb0ELb1ELb0ELb1ELb0ELb0ELb1ELb1ELb1ELb0ELb0EEENS1_21CollectiveEpilogueFwdINS6_IJSA_SC_SB_EEES9_NS_10bfloat16_tESG_Li256ELb0ELb1ELb0ELb1EEENS1_30DynamicPersistentTileSchedulerILi256ELi128ELb0ELb1ELb1EEEEEEEEEvNT_6ParamsE --------------------------
	.section	.nv.info._ZN7cutlass13device_kernelIN5flash11enable_sm90INS1_16FlashAttnFwdSm90INS1_25CollectiveMainloopFwdSm90ILi2EN4cute5tupleIJNS5_1CILi1EEES8_S8_EEENS6_IJNS7_ILi128EEENS7_ILi160EEENS7_ILi192EEEEEELi192ENS_12float_e4m3_tEfNS_4arch4Sm90ELb1ELb0ELb1ELb0ELb1ELb0ELb0ELb1ELb1ELb1ELb0ELb0EEENS1_21CollectiveEpilogueFwdINS6_IJSA_SC_SB_EEES9_NS_10bfloat16_tESG_Li256ELb0ELb1ELb0ELb1EEENS1_30DynamicPersistentTileSchedulerILi256ELi128ELb0ELb1ELb1EEEEEEEEEvNT_6ParamsE,"",@"SHT_CUDA_INFO"
	.sectionflags	@""
	.align	4


	//----- nvinfo : EIATTR_CUDA_API_VERSION
	.align		4
        /*0000*/ 	.byte	0x04, 0x37
        /*0002*/ 	.short	(.L_256 - .L_255)
.L_255:
        /*0004*/ 	.word	0x00000082


	//----- nvinfo : EIATTR_KPARAM_INFO
	.align		4
.L_256:
        /*0008*/ 	.byte	0x04, 0x17
        /*000a*/ 	.short	(.L_258 - .L_257)
.L_257:
        /*000c*/ 	.word	0x00000000
        /*0010*/ 	.short	0x0000
        /*0012*/ 	.short	0x0070
        /*0014*/ 	.byte	0x00, 0xf0, 0x01, 0x2a


	//----- nvinfo : EIATTR_SPARSE_MMA_MASK
	.align		4
.L_258:
        /*0018*/ 	.byte	0x03, 0x50
        /*001a*/ 	.short	0x0000


	//----- nvinfo : EIATTR_MAXREG_COUNT
	.align		4
        /*001c*/ 	.byte	0x03, 0x1b
        /*001e*/ 	.short	0x00a8


	//----- nvinfo : EIATTR_NUM_BARRIERS
	.align		4
        /*0020*/ 	.byte	0x02, 0x4c
        /*0022*/ 	.byte	0x10
	.zero		1


	//----- nvinfo : EIATTR_EXTERNS
	.align		4
        /*0024*/ 	.byte	0x04, 0x0f
        /*0026*/ 	.short	(.L_260 - .L_259)


	//   ....[0]....
	.align		4
.L_259:
        /*0028*/ 	.word	index@(__assertfail)


	//----- nvinfo : EIATTR_ANNOTATIONS
	.align		4
.L_260:
        /*002c*/ 	.byte	0x04, 0x55
        /*002e*/ 	.short	(.L_262 - .L_261)


	//   ....[0]....
.L_261:
        /* <DEDUP_REMOVED lines=13> */


	//----- nvinfo : EIATTR_MERCURY_ISA_VERSION
	.align		4
.L_262:
        /*00f0*/ 	.byte	0x03, 0x5f
        /*00f2*/ 	.short	0x0101


	//----- nvinfo : EIATTR_INT_WARP_WIDE_INSTR_OFFSETS
	.align		4
        /*00f4*/ 	.byte	0x04, 0x31
        /*00f6*/ 	.short	(.L_264 - .L_263)


	//   ....[0]....
.L_263:
        /*00f8*/ 	.word	0x000000c0


	//   ....[1]....
        /*00fc*/ 	.word	0x000000d0


	//   ....[2]....
        /*0100*/ 	.word	0x00000170


	//   ....[3]....
        /*0104*/ 	.word	0x00011bd0


	//   ....[4]....
        /*0108*/ 	.word	0x00011c60


	//   ....[5]....
        /*010c*/ 	.word	0x00015870


	//   ....[6]....
        /*0110*/ 	.word	0x00015900


	//----- nvinfo : EIATTR_COOP_GROUP_MASK_REGIDS
	.align		4
.L_264:
        /*0114*/ 	.byte	0x04, 0x29
        /*0116*/ 	.short	(.L_266 - .L_265)


	//   ....[0]....
.L_265:
        /*0118*/ 	.word	0xffffffff


	//   ....[1]....
        /*011c*/ 	.word	0xffffffff


	//   ....[2]....
        /*0120*/ 	.word	0xffffffff


	//   ....[3]....
        /*0124*/ 	.word	0xffffffff


	//   ....[4]....
        /*0128*/ 	.word	0xffffffff


	//   ....[5]....
        /*012c*/ 	.word	0xffffffff


	//   ....[6]....
        /*0130*/ 	.word	0xffffffff


	//   ....[7]....
        /*0134*/ 	.word	0xffffffff


	//   ....[8]....
        /*0138*/ 	.word	0xffffffff


	//   ....[9]....
        /*013c*/ 	.word	0xffffffff


	//   ....[10]....
        /*0140*/ 	.word	0xffffffff


	//   ....[11]....
        /*0144*/ 	.word	0xffffffff


	//   ....[12]....
        /*0148*/ 	.word	0xffffffff


	//   ....[13]....
        /*014c*/ 	.word	0xffffffff


	//   ....[14]....
        /*0150*/ 	.word	0xffffffff


	//   ....[15]....
        /*0154*/ 	.word	0xffffffff


	//   ....[16]....
        /*0158*/ 	.word	0xffffffff


	//   ....[17]....
        /*015c*/ 	.word	0xffffffff


	//   ....[18]....
        /*0160*/ 	.word	0xffffffff


	//   ....[19]....
        /*0164*/ 	.word	0xffffffff


	//   ....[20]....
        /*0168*/ 	.word	0xffffffff


	//   ....[21]....
        /*016c*/ 	.word	0xffffffff


	//   ....[22]....
        /*0170*/ 	.word	0xffffffff


	//   ....[23]....
        /*0174*/ 	.word	0xffffffff


	//   ....[24]....
        /*0178*/ 	.word	0xffffffff


	//   ....[25]....
        /*017c*/ 	.word	0xffffffff


	//   ....[26]....
        /*0180*/ 	.word	0xffffffff


	//   ....[27]....
        /*0184*/ 	.word	0xffffffff


	//   ....[28]....
        /*0188*/ 	.word	0xffffffff


	//   ....[29]....
        /*018c*/ 	.word	0xffffffff


	//   ....[30]....
        /*0190*/ 	.word	0xffffffff


	//   ....[31]....
        /*0194*/ 	.word	0xffffffff


	//   ....[32]....
        /*0198*/ 	.word	0xffffffff


	//   ....[33]....
        /*019c*/ 	.word	0xffffffff


	//   ....[34]....
        /*01a0*/ 	.word	0xffffffff


	//   ....[35]....
        /*01a4*/ 	.word	0xffffffff


	//   ....[36]....
        /*01a8*/ 	.word	0xffffffff


	//   ....[37]....
        /*01ac*/ 	.word	0xffffffff


	//   ....[38]....
        /*01b0*/ 	.word	0xffffffff


	//   ....[39]....
        /*01b4*/ 	.word	0xffffffff


	//   ....[40]....
        /*01b8*/ 	.word	0xffffffff


	//   ....[41]....
        /*01bc*/ 	.word	0xffffffff


	//   ....[42]....
        /*01c0*/ 	.word	0xffffffff


	//   ....[43]....
        /*01c4*/ 	.word	0xffffffff


	//   ....[44]....
        /*01c8*/ 	.word	0xffffffff


	//   ....[45]....
        /*01cc*/ 	.word	0xffffffff


	//   ....[46]....
        /*01d0*/ 	.word	0xffffffff


	//   ....[47]....
        /*01d4*/ 	.word	0xffffffff


	//   ....[48]....
        /*01d8*/ 	.word	0xffffffff


	//   ....[49]....
        /*01dc*/ 	.word	0xffffffff


	//   ....[50]....
        /*01e0*/ 	.word	0xffffffff


	//   ....[51]....
        /*01e4*/ 	.word	0xffffffff


	//   ....[52]....
        /*01e8*/ 	.word	0xffffffff


	//   ....[53]....
        /*01ec*/ 	.word	0xffffffff


	//   ....[54]....
        /*01f0*/ 	.word	0xffffffff


	//   ....[55]....
        /*01f4*/ 	.word	0xffffffff


	//   ....[56]....
        /*01f8*/ 	.word	0xffffffff


	//   ....[57]....
        /*01fc*/ 	.word	0xffffffff


	//   ....[58]....
        /*0200*/ 	.word	0xffffffff


	//   ....[59]....
        /*0204*/ 	.word	0xffffffff


	//   ....[60]....
        /*0208*/ 	.word	0xffffffff


	//   ....[61]....
        /*020c*/ 	.word	0xffffffff


	//   ....[62]....
        /*0210*/ 	.word	0xffffffff


	//   ....[63]....
        /*0214*/ 	.word	0xffffffff


	//   ....[64]....
        /*0218*/ 	.word	0xffffffff


	//   ....[65]....
        /*021c*/ 	.word	0xffffffff


	//   ....[66]....
        /*0220*/ 	.word	0xffffffff


	//   ....[67]....
        /*0224*/ 	.word	0xffffffff


	//   ....[68]....
        /*0228*/ 	.word	0xffffffff


	//   ....[69]....
        /*022c*/ 	.word	0xffffffff


	//   ....[70]....
        /*0230*/ 	.word	0xffffffff


	//   ....[71]....
        /*0234*/ 	.word	0xffffffff


	//   ....[72]....
        /*0238*/ 	.word	0xffffffff


	//   ....[73]....
        /*023c*/ 	.word	0xffffffff


	//   ....[74]....
        /*0240*/ 	.word	0xffffffff


	//   ....[75]....
        /*0244*/ 	.word	0xffffffff


	//   ....[76]....
        /*0248*/ 	.word	0xffffffff


	//   ....[77]....
        /*024c*/ 	.word	0xffffffff


	//   ....[78]....
        /*0250*/ 	.word	0xffffffff


	//   ....[79]....
        /*0254*/ 	.word	0xffffffff


	//   ....[80]....
        /*0258*/ 	.word	0xffffffff


	//   ....[81]....
        /*025c*/ 	.word	0xffffffff


	//   ....[82]....
        /*0260*/ 	.word	0xffffffff


	//   ....[83]....
        /*0264*/ 	.word	0xffffffff


	//   ....[84]....
        /*0268*/ 	.word	0xffffffff


	//   ....[85]....
        /*026c*/ 	.word	0xffffffff


	//   ....[86]....
        /*0270*/ 	.word	0xffffffff


	//   ....[87]....
        /*0274*/ 	.word	0xffffffff


	//   ....[88]....
        /*0278*/ 	.word	0xffffffff


	//   ....[89]....
        /*027c*/ 	.word	0xffffffff


	//   ....[90]....
        /*0280*/ 	.word	0xffffffff


	//   ....[91]....
        /*0284*/ 	.word	0xffffffff


	//   ....[92]....
        /*0288*/ 	.word	0xffffffff


	//   ....[93]....
        /*028c*/ 	.word	0xffffffff


	//   ....[94]....
        /*0290*/ 	.word	0xffffffff


	//   ....[95]....
        /*0294*/ 	.word	0xffffffff


	//   ....[96]....
        /*0298*/ 	.word	0xffffffff


	//   ....[97]....
        /*029c*/ 	.word	0xffffffff


	//   ....[98]....
        /*02a0*/ 	.word	0xffffffff


	//   ....[99]....
        /*02a4*/ 	.word	0xffffffff


	//   ....[100]....
        /*02a8*/ 	.word	0xffffffff


	//   ....[101]....
        /*02ac*/ 	.word	0xffffffff


	//   ....[102]....
        /*02b0*/ 	.word	0xffffffff


	//   ....[103]....
        /*02b4*/ 	.word	0xffffffff


	//   ....[104]....
        /*02b8*/ 	.word	0xffffffff


	//   ....[105]....
        /*02bc*/ 	.word	0xffffffff


	//   ....[106]....
        /*02c0*/ 	.word	0xffffffff


	//   ....[107]....
        /*02c4*/ 	.word	0xffffffff


	//   ....[108]....
        /*02c8*/ 	.word	0xffffffff


	//   ....[109]....
        /*02cc*/ 	.word	0xffffffff


	//   ....[110]....
        /*02d0*/ 	.word	0xffffffff


	//   ....[111]....
        /*02d4*/ 	.word	0xffffffff


	//   ....[112]....
        /*02d8*/ 	.word	0xffffffff


	//   ....[113]....
        /*02dc*/ 	.word	0xffffffff


	//   ....[114]....
        /*02e0*/ 	.word	0xffffffff


	//   ....[115]....
        /*02e4*/ 	.word	0xffffffff


	//   ....[116]....
        /*02e8*/ 	.word	0xffffffff


	//   ....[117]....
        /*02ec*/ 	.word	0xffffffff


	//   ....[118]....
        /*02f0*/ 	.word	0xffffffff


	//   ....[119]....
        /*02f4*/ 	.word	0xffffffff


	//   ....[120]....
        /*02f8*/ 	.word	0xffffffff


	//   ....[121]....
        /*02fc*/ 	.word	0xffffffff


	//   ....[122]....
        /*0300*/ 	.word	0xffffffff


	//   ....[123]....
        /*0304*/ 	.word	0xffffffff


	//   ....[124]....
        /*0308*/ 	.word	0xffffffff


	//   ....[125]....
        /*030c*/ 	.word	0xffffffff


	//   ....[126]....
        /*0310*/ 	.word	0xffffffff


	//   ....[127]....
        /*0314*/ 	.word	0xffffffff


	//   ....[128]....
        /*0318*/ 	.word	0xffffffff


	//   ....[129]....
        /*031c*/ 	.word	0xffffffff


	//   ....[130]....
        /*0320*/ 	.word	0xffffffff


	//   ....[131]....
        /*0324*/ 	.word	0xffffffff


	//   ....[132]....
        /*0328*/ 	.word	0xffffffff


	//   ....[133]....
        /*032c*/ 	.word	0xffffffff


	//   ....[134]....
        /*0330*/ 	.word	0xffffffff


	//   ....[135]....
        /*0334*/ 	.word	0xffffffff


	//   ....[136]....
        /*0338*/ 	.word	0xffffffff


	//   ....[137]....
        /*033c*/ 	.word	0xffffffff


	//   ....[138]....
        /*0340*/ 	.word	0xffffffff


	//   ....[139]....
        /*0344*/ 	.word	0xffffffff


	//   ....[140]....
        /*0348*/ 	.word	0xffffffff


	//   ....[141]....
        /*034c*/ 	.word	0xffffffff


	//   ....[142]....
        /*0350*/ 	.word	0xffffffff


	//   ....[143]....
        /*0354*/ 	.word	0xffffffff


	//   ....[144]....
        /*0358*/ 	.word	0xffffffff


	//   ....[145]....
        /*035c*/ 	.word	0xffffffff


	//   ....[146]....
        /*0360*/ 	.word	0x0500000f


	//   ....[147]....
        /*0364*/ 	.word	0x0500000f


	//   ....[148]....
        /*0368*/ 	.word	0x0500000f


	//   ....[149]....
        /*036c*/ 	.word	0x0500000f


	//   ....[150]....
        /*0370*/ 	.word	0x0500000f


	//   ....[151]....
        /*0374*/ 	.word	0x0500000f


	//   ....[152]....
        /*0378*/ 	.word	0x0500000f


	//   ....[153]....
        /*037c*/ 	.word	0x0500000f


	//   ....[154]....
        /*0380*/ 	.word	0x0500000f


	//   ....[155]....
        /*0384*/ 	.word	0x0500000f


	//   ....[156]....
        /*0388*/ 	.word	0x0500000f


	//   ....[157]....
        /*038c*/ 	.word	0x0500000f


	//   ....[158]....
        /*0390*/ 	.word	0x0500000f


	//   ....[159]....
        /*0394*/ 	.word	0x0500000f


	//   ....[160]....
        /*0398*/ 	.word	0x0500000f


	//   ....[161]....
        /*039c*/ 	.word	0x0500000f


	//   ....[162]....
        /*03a0*/ 	.word	0x0500000f


	//   ....[163]....
        /*03a4*/ 	.word	0x0500000f


	//   ....[164]....
        /*03a8*/ 	.word	0x0500000f


	//   ....[165]....
        /*03ac*/ 	.word	0x0500000f


	//   ....[166]....
        /*03b0*/ 	.word	0x0500000f


	//   ....[167]....
        /*03b4*/ 	.word	0x0500000f


	//   ....[168]....
        /*03b8*/ 	.word	0x0500000f


	//   ....[169]....
        /*03bc*/ 	.word	0x0500000f


	//   ....[170]....
        /*03c0*/ 	.word	0x0500000f


	//   ....[171]....
        /*03c4*/ 	.word	0x0500000f


	//   ....[172]....
        /*03c8*/ 	.word	0x0500000f


	//   ....[173]....
        /*03cc*/ 	.word	0x0500000f


	//   ....[174]....
        /*03d0*/ 	.word	0x0500000f


	//   ....[175]....
        /*03d4*/ 	.word	0x0500000f


	//   ....[176]....
        /*03d8*/ 	.word	0x0500000f


	//   ....[177]....
        /*03dc*/ 	.word	0x0500000f


	//   ....[178]....
        /*03e0*/ 	.word	0x0500000f


	//   ....[179]....
        /*03e4*/ 	.word	0x0500000f


	//   ....[180]....
        /*03e8*/ 	.word	0x0500000f


	//   ....[181]....
        /*03ec*/ 	.word	0x0500000f


	//   ....[182]....
        /*03f0*/ 	.word	0x0500000f


	//   ....[183]....
        /*03f4*/ 	.word	0x0500000f


	//   ....[184]....
        /*03f8*/ 	.word	0x0500000f


	//   ....[185]....
        /*03fc*/ 	.word	0x0500000f


	//   ....[186]....
        /*0400*/ 	.word	0x0500000f


	//   ....[187]....
        /*0404*/ 	.word	0x0500000f


	//   ....[188]....
        /*0408*/ 	.word	0x0500000f


	//   ....[189]....
        /*040c*/ 	.word	0x0500000f


	//   ....[190]....
        /*0410*/ 	.word	0x0500000f


	//   ....[191]....
        /*0414*/ 	.word	0x0500000f


	//   ....[192]....
        /*0418*/ 	.word	0x0500000f


	//   ....[193]....
        /*041c*/ 	.word	0x0500000f


	//   ....[194]....
        /*0420*/ 	.word	0x0500000f


	//   ....[195]....
        /*0424*/ 	.word	0x0500000f


	//----- nvinfo : EIATTR_COOP_GROUP_INSTR_OFFSETS
	.align		4
.L_266:
        /*0428*/ 	.byte	0x04, 0x28
        /*042a*/ 	.short	(.L_268 - .L_267)


	//   ....[0]....
.L_267:
        /*042c*/ 	.word	0x00000080


	//   ....[1]....
        /*0430*/ 	.word	0x00000090


	//   ....[2]....
        /*0434*/ 	.word	0x000002d0


	//   ....[3]....
        /*0438*/ 	.word	0x00000430


	//   ....[4]....
        /*043c*/ 	.word	0x00000550


	//   ....[5]....
        /*0440*/ 	.word	0x000006b0


	//   ....[6]....
        /*0444*/ 	.word	0x00001500


	//   ....[7]....
        /*0448*/ 	.word	0x000029c0


	//   ....[8]....
        /*044c*/ 	.word	0x00002f00


	//   ....[9]....
        /*0450*/ 	.word	0x00003a40


	//   ....[10]....
        /*0454*/ 	.word	0x00003a90


	//   ....[11]....
        /*0458*/ 	.word	0x000047f0


	//   ....[12]....
        /*045c*/ 	.word	0x00004890


	//   ....[13]....
        /*0460*/ 	.word	0x00006b50


	//   ....[14]....
        /*0464*/ 	.word	0x00006f80


	//   ....[15]....
        /*0468*/ 	.word	0x00007a50


	//   ....[16]....
        /*046c*/ 	.word	0x00007b30


	//   ....[17]....
        /*0470*/ 	.word	0x00008760


	//   ....[18]....
        /*0474*/ 	.word	0x000087b0


	//   ....[19]....
        /*0478*/ 	.word	0x0000bd80


	//   ....[20]....
        /*047c*/ 	.word	0x0000bda0


	//   ....[21]....
        /*0480*/ 	.word	0x0000bde0


	//   ....[22]....
        /*0484*/ 	.word	0x0000bdf0


	//   ....[23]....
        /*0488*/ 	.word	0x0000db00


	//   ....[24]....
        /*048c*/ 	.word	0x0000db10


	//   ....[25]....
        /*0490*/ 	.word	0x0000db40


	//   ....[26]....
        /*0494*/ 	.word	0x0000db50


	//   ....[27]....
        /*0498*/ 	.word	0x0000f370


	//   ....[28]....
        /*049c*/ 	.word	0x0000f3a0


	//   ....[29]....
        /*04a0*/ 	.word	0x0000f3e0


	//   ....[30]....
        /*04a4*/ 	.word	0x0000f410


	//   ....[31]....
        /*04a8*/ 	.word	0x0000f450


	//   ....[32]....
        /*04ac*/ 	.word	0x0000f480


	//   ....[33]....
        /*04b0*/ 	.word	0x0000f4b0


	//   ....[34]....
        /*04b4*/ 	.word	0x0000f4e0


	//   ....[35]....
        /*04b8*/ 	.word	0x0000f510


	//   ....[36]....
        /*04bc*/ 	.word	0x0000f540


	//   ....[37]....
        /*04c0*/ 	.word	0x0000f570


	//   ....[38]....
        /*04c4*/ 	.word	0x0000f5a0


	//   ....[39]....
        /*04c8*/ 	.word	0x0000f5e0


	//   ....[40]....
        /*04cc*/ 	.word	0x0000f610


	//   ....[41]....
        /*04d0*/ 	.word	0x0000f620


	//   ....[42]....
        /*04d4*/ 	.word	0x0000f630


	//   ....[43]....
        /*04d8*/ 	.word	0x0000f650


	//   ....[44]....
        /*04dc*/ 	.word	0x0000f660


	//   ....[45]....
        /*04e0*/ 	.word	0x0000f670


	//   ....[46]....
        /*04e4*/ 	.word	0x0000f6a0


	//   ....[47]....
        /*04e8*/ 	.word	0x0000f6d0


	//   ....[48]....
        /*04ec*/ 	.word	0x0000f6e0


	//   ....[49]....
        /*04f0*/ 	.word	0x0000f6f0


	//   ....[50]....
        /*04f4*/ 	.word	0x0000f700


	//   ....[51]....
        /*04f8*/ 	.word	0x0000f710


	//   ....[52]....
        /*04fc*/ 	.word	0x0000f730


	//   ....[53]....
        /*0500*/ 	.word	0x0000f740


	//   ....[54]....
        /*0504*/ 	.word	0x0000f750


	//   ....[55]....
        /*0508*/ 	.word	0x0000f760


	//   ....[56]....
        /*050c*/ 	.word	0x0000f770


	//   ....[57]....
        /*0510*/ 	.word	0x0000f780


	//   ....[58]....
        /*0514*/ 	.word	0x0000f790


	//   ....[59]....
        /*0518*/ 	.word	0x0000f7a0


	//   ....[60]....
        /*051c*/ 	.word	0x0000f7b0


	//   ....[61]....
        /*0520*/ 	.word	0x0000f7c0


	//   ....[62]....
        /*0524*/ 	.word	0x0000f7d0


	//   ....[63]....
        /*0528*/ 	.word	0x0000f7e0


	//   ....[64]....
        /*052c*/ 	.word	0x0000f7f0


	//   ....[65]....
        /*0530*/ 	.word	0x0000f800


	//   ....[66]....
        /*0534*/ 	.word	0x0000f810


	//   ....[67]....
        /*0538*/ 	.word	0x0000f820


	//   ....[68]....
        /*053c*/ 	.word	0x0000f830


	//   ....[69]....
        /*0540*/ 	.word	0x0000f840


	//   ....[70]....
        /*0544*/ 	.word	0x0000f850


	//   ....[71]....
        /*0548*/ 	.word	0x0000f860


	//   ....[72]....
        /*054c*/ 	.word	0x0000f870


	//   ....[73]....
        /*0550*/ 	.word	0x0000f880


	//   ....[74]....
        /*0554*/ 	.word	0x0000f890


	//   ....[75]....
        /*0558*/ 	.word	0x0000fba0


	//   ....[76]....
        /*055c*/ 	.word	0x0000fbd0


	//   ....[77]....
        /*0560*/ 	.word	0x0000fc00


	//   ....[78]....
        /*0564*/ 	.word	0x0000fc30


	//   ....[79]....
        /*0568*/ 	.word	0x00010140


	//   ....[80]....
        /*056c*/ 	.word	0x00010180


	//   ....[81]....
        /*0570*/ 	.word	0x00010280


	//   ....[82]....
        /*0574*/ 	.word	0x000102a0


	//   ....[83]....
        /*0578*/ 	.word	0x000103a0


	//   ....[84]....
        /*057c*/ 	.word	0x000103c0


	//   ....[85]....
        /*0580*/ 	.word	0x000104d0


	//   ....[86]....
        /*0584*/ 	.word	0x000104f0


	//   ....[87]....
        /*0588*/ 	.word	0x00010bd0


	//   ....[88]....
        /*058c*/ 	.word	0x00010bf0


	//   ....[89]....
        /*0590*/ 	.word	0x00010cf0


	//   ....[90]....
        /*0594*/ 	.word	0x00010d10


	//   ....[91]....
        /*0598*/ 	.word	0x00010e10


	//   ....[92]....
        /*059c*/ 	.word	0x00010e30


	//   ....[93]....
        /*05a0*/ 	.word	0x00010f40


	//   ....[94]....
        /*05a4*/ 	.word	0x00010f60


	//   ....[95]....
        /*05a8*/ 	.word	0x00011130


	//   ....[96]....
        /*05ac*/ 	.word	0x00012aa0


	//   ....[97]....
        /*05b0*/ 	.word	0x00012ad0


	//   ....[98]....
        /*05b4*/ 	.word	0x00012b00


	//   ....[99]....
        /*05b8*/ 	.word	0x00012bb0


	//   ....[100]....
        /*05bc*/ 	.word	0x00012bc0


	//   ....[101]....
        /*05c0*/ 	.word	0x00012c50


	//   ....[102]....
        /*05c4*/ 	.word	0x00012c60


	//   ....[103]....
        /*05c8*/ 	.word	0x00012c70


	//   ....[104]....
        /*05cc*/ 	.word	0x00012d00


	//   ....[105]....
        /*05d0*/ 	.word	0x00012db0


	//   ....[106]....
        /*05d4*/ 	.word	0x000131c0


	//   ....[107]....
        /*05d8*/ 	.word	0x000131f0


	//   ....[108]....
        /*05dc*/ 	.word	0x00013200


	//   ....[109]....
        /*05e0*/ 	.word	0x00013210


	//   ....[110]....
        /*05e4*/ 	.word	0x00013260


	//   ....[111]....
        /*05e8*/ 	.word	0x000132e0


	//   ....[112]....
        /*05ec*/ 	.word	0x00013300


	//   ....[113]....
        /*05f0*/ 	.word	0x00013370


	//   ....[114]....
        /*05f4*/ 	.word	0x00013390


	//   ....[115]....
        /*05f8*/ 	.word	0x00013410


	//   ....[116]....
        /*05fc*/ 	.word	0x00013b10


	//   ....[117]....
        /*0600*/ 	.word	0x00013b30


	//   ....[118]....
        /*0604*/ 	.word	0x00013b50


	//   ....[119]....
        /*0608*/ 	.word	0x00013bb0


	//   ....[120]....
        /*060c*/ 	.word	0x00013c30


	//   ....[121]....
        /*0610*/ 	.word	0x00013c60


	//   ....[122]....
        /*0614*/ 	.word	0x00013ce0


	//   ....[123]....
        /*0618*/ 	.word	0x00013d00


	//   ....[124]....
        /*061c*/ 	.word	0x00014680


	//   ....[125]....
        /*0620*/ 	.word	0x00014690


	//   ....[126]....
        /*0624*/ 	.word	0x000146a0


	//   ....[127]....
        /*0628*/ 	.word	0x000146e0


	//   ....[128]....
        /*062c*/ 	.word	0x00014720


	//   ....[129]....
        /*0630*/ 	.word	0x00014730


	//   ....[130]....
        /*0634*/ 	.word	0x00014790


	//   ....[131]....
        /*0638*/ 	.word	0x000147c0


	//   ....[132]....
        /*063c*/ 	.word	0x00014800


	//   ....[133]....
        /*0640*/ 	.word	0x00014860


	//   ....[134]....
        /*0644*/ 	.word	0x00014c40


	//   ....[135]....
        /*0648*/ 	.word	0x00014c50


	//   ....[136]....
        /*064c*/ 	.word	0x00014c60


	//   ....[137]....
        /*0650*/ 	.word	0x00014c70


	//   ....[138]....
        /*0654*/ 	.word	0x00014c90


	//   ....[139]....
        /*0658*/ 	.word	0x00014cf0


	//   ....[140]....
        /*065c*/ 	.word	0x00014d10


	//   ....[141]....
        /*0660*/ 	.word	0x00014d20


	//   ....[142]....
        /*0664*/ 	.word	0x00014d30


	//   ....[143]....
        /*0668*/ 	.word	0x00014d90


	//   ....[144]....
        /*066c*/ 	.word	0x000162e0


	//   ....[145]....
        /*0670*/ 	.word	0x00016480


	//   ....[146]....
        /*0674*/ 	.word	0x00016a90


	//   ....[147]....
        /*0678*/ 	.word	0x00016b70


	//   ....[148]....
        /*067c*/ 	.word	0x00016c40


	//   ....[149]....
        /*0680*/ 	.word	0x00016ca0


	//   ....[150]....
        /*0684*/ 	.word	0x00016db0


	//   ....[151]....
        /*0688*/ 	.word	0x00016e10


	//   ....[152]....
        /*068c*/ 	.word	0x00016f10


	//   ....[153]....
        /*0690*/ 	.word	0x00016f70


	//   ....[154]....
        /*0694*/ 	.word	0x00017040


	//   ....[155]....
        /*0698*/ 	.word	0x00017100


	//   ....[156]....
        /*069c*/ 	.word	0x000171f0


	//   ....[157]....
        /*06a0*/ 	.word	0x00017360


	//   ....[158]....
        /*06a4*/ 	.word	0x00017400


	//   ....[159]....
        /*06a8*/ 	.word	0x000174f0


	//   ....[160]....
        /*06ac*/ 	.word	0x00017590


	//   ....[161]....
        /*06b0*/ 	.word	0x00017670


	//   ....[162]....
        /*06b4*/ 	.word	0x00017720


	//   ....[163]....
        /*06b8*/ 	.word	0x00017790


	//   ....[164]....
        /*06bc*/ 	.word	0x00017860


	//   ....[165]....
        /*06c0*/ 	.word	0x000178d0


	//   ....[166]....
        /*06c4*/ 	.word	0x000179a0


	//   ....[167]....
        /*06c8*/ 	.word	0x00017a30


	//   ....[168]....
        /*06cc*/ 	.word	0x00017ab0


	//   ....[169]....
        /*06d0*/ 	.word	0x00017b30


	//   ....[170]....
        /*06d4*/ 	.word	0x00017bf0


	//   ....[171]....
        /*06d8*/ 	.word	0x00017c60


	//   ....[172]....
        /*06dc*/ 	.word	0x00017d50


	//   ....[173]....
        /*06e0*/ 	.word	0x00017dc0


	//   ....[174]....
        /*06e4*/ 	.word	0x00017e90


	//   ....[175]....
        /*06e8*/ 	.word	0x00017fc0


	//   ....[176]....
        /*06ec*/ 	.word	0x00018050


	//   ....[177]....
        /*06f0*/ 	.word	0x000180b0


	//   ....[178]....
        /*06f4*/ 	.word	0x00018190


	//   ....[179]....
        /*06f8*/ 	.word	0x000181f0


	//   ....[180]....
        /*06fc*/ 	.word	0x000182c0


	//   ....[181]....
        /*0700*/ 	.word	0x00018320


	//   ....[182]....
        /*0704*/ 	.word	0x000183f0


	//   ....[183]....
        /*0708*/ 	.word	0x00018450


	//   ....[184]....
        /*070c*/ 	.word	0x00018520


	//   ....[185]....
        /*0710*/ 	.word	0x00018610


	//   ....[186]....
        /*0714*/ 	.word	0x000186a0


	//   ....[187]....
        /*0718*/ 	.word	0x00018700


	//   ....[188]....
        /*071c*/ 	.word	0x000187c0


	//   ....[189]....
        /*0720*/ 	.word	0x00018820


	//   ....[190]....
        /*0724*/ 	.word	0x000188e0


	//   ....[191]....
        /*0728*/ 	.word	0x00018940


	//   ....[192]....
        /*072c*/ 	.word	0x00018a00


	//   ....[193]....
        /*0730*/ 	.word	0x00018a60


	//   ....[194]....
        /*0734*/ 	.word	0x00018b30


	//   ....[195]....
        /*0738*/ 	.word	0x00018d80


	//----- nvinfo : EIATTR_REG_RECONFIG
	.align		4
.L_268:
        /*073c*/ 	.byte	0x01, 0x54
	.zero		2


	//----- nvinfo : EIATTR_SYSCALL_OFFSETS
	.align		4
        /*0740*/ 	.byte	0x04, 0x46
        /*0742*/ 	.short	(.L_270 - .L_269)


	//   ....[0]....
.L_269:
        /*0744*/ 	.word	0x000016e0


	//   ....[1]....
        /*0748*/ 	.word	0x00011dd0


	//   ....[2]....
        /*074c*/ 	.word	0x00011f40


	//   ....[3]....
        /*0750*/ 	.word	0x00012090


	//   ....[4]....
        /*0754*/ 	.word	0x000121d0


	//   ....[5]....
        /*0758*/ 	.word	0x00013770


	//----- nvinfo : EIATTR_MBARRIER_INSTR_OFFSETS
	.align		4
.L_270:
        /*075c*/ 	.byte	0x04, 0x39
        /*075e*/ 	.short	(.L_272 - .L_271)


	//   ....[0]....
.L_271:
        /*0760*/ 	.word	0x00000180
        /*0764*/ 	.word	0x000000ff
        /*0768*/ 	.word	0x00033400
        /*076c*/ 	.short	0x0100
        /*076e*/ 	.byte	0x08
	.zero		1


	//   ....[1]....
        /*0770*/ 	.word	0x00000190
        /*0774*/ 	.word	0x000000ff
        /*0778*/ 	.word	0x00033420
        /*077c*/ 	.short	0x0100
        /*077e*/ 	.byte	0x08
	.zero		1


	//   ....[2]....
        /*0780*/ 	.word	0x00000280
        /*0784*/ 	.word	0x000000ff
        /*0788*/ 	.word	0x00033430
        /*078c*/ 	.short	0x0100
        /*078e*/ 	.byte	0x08
	.zero		1


	//   ....[3]....
        /*0790*/ 	.word	0x00000290
        /*0794*/ 	.word	0x000000ff
        /*0798*/ 	.word	0x00033440
        /*079c*/ 	.short	0x0100
        /*079e*/ 	.byte	0x08
	.zero		1


	//   ....[4]....
        /*07a0*/ 	.word	0x000002a0
        /*07a4*/ 	.word	0x000000ff
        /*07a8*/ 	.word	0x00033438
        /*07ac*/ 	.short	0x0100
        /*07ae*/ 	.byte	0x08
	.zero		1


	//   ....[5]....
        /*07b0*/ 	.word	0x000002b0
        /*07b4*/ 	.word	0x000000ff
        /*07b8*/ 	.word	0x00033448
        /*07bc*/ 	.short	0x0100
        /*07be*/ 	.byte	0x08
	.zero		1


	//   ....[6]....
        /*07c0*/ 	.word	0x000003e0
        /*07c4*/ 	.word	0x000000ff
        /*07c8*/ 	.word	0x00033450
        /*07cc*/ 	.short	0x0100
        /*07ce*/ 	.byte	0x08
	.zero		1


	//   ....[7]....
        /*07d0*/ 	.word	0x000003f0
        /*07d4*/ 	.word	0x000000ff
        /*07d8*/ 	.word	0x00033460
        /*07dc*/ 	.short	0x0100
        /*07de*/ 	.byte	0x08
	.zero		1


	//   ....[8]....
        /*07e0*/ 	.word	0x00000400
        /*07e4*/ 	.word	0x000000ff
        /*07e8*/ 	.word	0x00033458
        /*07ec*/ 	.short	0x0100
        /*07ee*/ 	.byte	0x08
	.zero		1


	//   ....[9]....
        /*07f0*/ 	.word	0x00000410
        /*07f4*/ 	.word	0x000000ff
        /*07f8*/ 	.word	0x00033468
        /*07fc*/ 	.short	0x0100
        /*07fe*/ 	.byte	0x08
	.zero		1


	//   ....[10]....
        /*0800*/ 	.word	0x00000500
        /*0804*/ 	.word	0x000000ff
        /*0808*/ 	.word	0x00033470
        /*080c*/ 	.short	0x0100
        /*080e*/ 	.byte	0x06
	.zero		1


	//   ....[11]....
        /*0810*/ 	.word	0x00000510
        /*0814*/ 	.word	0x000000ff
        /*0818*/ 	.word	0x00033480
        /*081c*/ 	.short	0x0100
        /*081e*/ 	.byte	0x06
	.zero		1


	//   ....[12]....
        /*0820*/ 	.word	0x00000520
        /*0824*/ 	.word	0x000000ff
        /*0828*/ 	.word	0x00033478
        /*082c*/ 	.short	0x0100
        /*082e*/ 	.byte	0x06
	.zero		1


	//   ....[13]....
        /*0830*/ 	.word	0x00000530
        /*0834*/ 	.word	0x000000ff
        /*0838*/ 	.word	0x00033488
        /*083c*/ 	.short	0x0100
        /*083e*/ 	.byte	0x06
	.zero		1


	//   ....[14]....
        /*0840*/ 	.word	0x00000660
        /*0844*/ 	.word	0x000000ff
        /*0848*/ 	.word	0x00033490
        /*084c*/ 	.short	0x0100
        /*084e*/ 	.byte	0x08
	.zero		1


	//   ....[15]....
        /*0850*/ 	.word	0x00000670
        /*0854*/ 	.word	0x000000ff
        /*0858*/ 	.word	0x000334a0
        /*085c*/ 	.short	0x0100
        /*085e*/ 	.byte	0x08
	.zero		1


	//   ....[16]....
        /*0860*/ 	.word	0x00000680
        /*0864*/ 	.word	0x000000ff
        /*0868*/ 	.word	0x00033498
        /*086c*/ 	.short	0x0100
        /*086e*/ 	.byte	0x08
	.zero		1


	//   ....[17]....
        /*0870*/ 	.word	0x00000690
        /*0874*/ 	.word	0x000000ff
        /*0878*/ 	.word	0x000334a8
        /*087c*/ 	.short	0x0100
        /*087e*/ 	.byte	0x08
	.zero		1


	//   ....[18]....
        /*0880*/ 	.word	0x000007e0
        /*0884*/ 	.word	0x000000ff
        /*0888*/ 	.word	0x000334b0
        /*088c*/ 	.short	0x0100
        /*088e*/ 	.byte	0x08
	.zero		1


	//   ....[19]....
        /*0890*/ 	.word	0x000007f0
        /*0894*/ 	.word	0x000000ff
        /*0898*/ 	.word	0x000334c0
        /*089c*/ 	.short	0x0100
        /*089e*/ 	.byte	0x08
	.zero		1


	//   ....[20]....
        /*08a0*/ 	.word	0x00000800
        /*08a4*/ 	.word	0x000000ff
        /*08a8*/ 	.word	0x000334b8
        /*08ac*/ 	.short	0x0100
        /*08ae*/ 	.byte	0x08
	.zero		1


	//   ....[21]....
        /*08b0*/ 	.word	0x00000810
        /*08b4*/ 	.word	0x000000ff
        /*08b8*/ 	.word	0x000334c8
        /*08bc*/ 	.short	0x0100
        /*08be*/ 	.byte	0x08
	.zero		1


	//   ....[22]....
        /*08c0*/ 	.word	0x00001a30
        /*08c4*/ 	.word	0x000000ff
        /*08c8*/ 	.word	0x00033400
        /*08cc*/ 	.short	0x010a
        /*08ce*/ 	.byte	0x29
	.zero		1


	//   ....[23]....
        /*08d0*/ 	.word	0x00001ad0
        /*08d4*/ 	.word	0x00000002
        /*08d8*/ 	.word	0x00033430
        /*08dc*/ 	.short	0x010a
        /*08de*/ 	.byte	0x3f
	.zero		1


	//   ....[24]....
        /*08e0*/ 	.word	0x00001b10
        /*08e4*/ 	.word	0x00000002
        /*08e8*/ 	.word	0x00033430
        /*08ec*/ 	.short	0x010a
        /*08ee*/ 	.byte	0x3f
	.zero		1


	//   ....[25]....
        /*08f0*/ 	.word	0x00003350
        /*08f4*/ 	.word	0x000000ff
        /*08f8*/ 	.word	0x00000000
        /*08fc*/ 	.short	0x0101
        /*08fe*/ 	.byte	0x07
	.zero		1


	//   ....[26]....
        /*0900*/ 	.word	0x00005a60
        /*0904*/ 	.word	0x000000ff
        /*0908*/ 	.word	0x00033430
        /*090c*/ 	.short	0x010a
        /*090e*/ 	.byte	0x06
	.zero		1


	//   ....[27]....
        /*0910*/ 	.word	0x00005aa0
        /*0914*/ 	.word	0x000000ff
        /*0918*/ 	.word	0x00033430
        /*091c*/ 	.short	0x010a
        /*091e*/ 	.byte	0x06
	.zero		1


	//   ....[28]....
        /*0920*/ 	.word	0x000066e0
        /*0924*/ 	.word	0x000000ff
        /*0928*/ 	.word	0x00033450
        /*092c*/ 	.short	0x010a
        /*092e*/ 	.byte	0x06
	.zero		1


	//   ....[29]....
        /*0930*/ 	.word	0x00006720
        /*0934*/ 	.word	0x000000ff
        /*0938*/ 	.word	0x00033450
        /*093c*/ 	.short	0x010a
        /*093e*/ 	.byte	0x06
	.zero		1


	//   ....[30]....
        /*0940*/ 	.word	0x000072e0
        /*0944*/ 	.word	0x000000ff
        /*0948*/ 	.word	0x00000000
        /*094c*/ 	.short	0x0101
        /*094e*/ 	.byte	0x07
	.zero		1


	//   ....[31]....
        /*0950*/ 	.word	0x000095d0
        /*0954*/ 	.word	0x000000ff
        /*0958*/ 	.word	0x00000000
        /*095c*/ 	.short	0x0101
        /*095e*/ 	.byte	0x07
	.zero		1


	//   ....[32]....
        /*0960*/ 	.word	0x00009f10
        /*0964*/ 	.word	0x000000ff
        /*0968*/ 	.word	0x00033430
        /*096c*/ 	.short	0x010a
        /*096e*/ 	.byte	0x06
	.zero		1


	//   ....[33]....
        /*0970*/ 	.word	0x00009f50
        /*0974*/ 	.word	0x000000ff
        /*0978*/ 	.word	0x00033430
        /*097c*/ 	.short	0x010a
        /*097e*/ 	.byte	0x06
	.zero		1


	//   ....[34]....
        /*0980*/ 	.word	0x0000ab90
        /*0984*/ 	.word	0x000000ff
        /*0988*/ 	.word	0x00033450
        /*098c*/ 	.short	0x010a
        /*098e*/ 	.byte	0x06
	.zero		1


	//   ....[35]....
        /*0990*/ 	.word	0x0000abd0
        /*0994*/ 	.word	0x000000ff
        /*0998*/ 	.word	0x00033450
        /*099c*/ 	.short	0x010a
        /*099e*/ 	.byte	0x06
	.zero		1


	//   ....[36]....
        /*09a0*/ 	.word	0x0000b540
        /*09a4*/ 	.word	0x000000ff
        /*09a8*/ 	.word	0x00000000
        /*09ac*/ 	.short	0x0101
        /*09ae*/ 	.byte	0x07
	.zero		1


	//   ....[37]....
        /*09b0*/ 	.word	0x0000cee0
        /*09b4*/ 	.word	0x000000ff
        /*09b8*/ 	.word	0x00000000
        /*09bc*/ 	.short	0x0101
        /*09be*/ 	.byte	0x07
	.zero		1


	//   ....[38]....
        /*09c0*/ 	.word	0x0000d760
        /*09c4*/ 	.word	0x000000ff
        /*09c8*/ 	.word	0x00033450
        /*09cc*/ 	.short	0x010a
        /*09ce*/ 	.byte	0x0b
	.zero		1


	//   ....[39]....
        /*09d0*/ 	.word	0x0000d7a0
        /*09d4*/ 	.word	0x000000ff
        /*09d8*/ 	.word	0x00033450
        /*09dc*/ 	.short	0x010a
        /*09de*/ 	.byte	0x0b
	.zero		1


	//   ....[40]....
        /*09e0*/ 	.word	0x0000dee0
        /*09e4*/ 	.word	0x000000ff
        /*09e8*/ 	.word	0x00000000
        /*09ec*/ 	.short	0x0101
        /*09ee*/ 	.byte	0x04
	.zero		1


	//   ....[41]....
        /*09f0*/ 	.word	0x00010170
        /*09f4*/ 	.word	0x00000003
        /*09f8*/ 	.word	0x00000000
        /*09fc*/ 	.short	0x0101
        /*09fe*/ 	.byte	0x3f
	.zero		1


	//   ....[42]....
        /*0a00*/ 	.word	0x000127c0
        /*0a04*/ 	.word	0x00000004
        /*0a08*/ 	.word	0x00033480
        /*0a0c*/ 	.short	0x010a
        /*0a0e*/ 	.byte	0x3f
	.zero		1


	//   ....[43]....
        /*0a10*/ 	.word	0x00012eb0
        /*0a14*/ 	.word	0x00000004
        /*0a18*/ 	.word	0x00033470
        /*0a1c*/ 	.short	0x0107
        /*0a1e*/ 	.byte	0x3f
	.zero		1


	//   ....[44]....
        /*0a20*/ 	.word	0x00012f70
        /*0a24*/ 	.word	0x00000004
        /*0a28*/ 	.word	0x00033470
        /*0a2c*/ 	.short	0x0101
        /*0a2e*/ 	.byte	0x3f
	.zero		1


	//   ....[45]....
        /*0a30*/ 	.word	0x00012fa0
        /*0a34*/ 	.word	0x00000004
        /*0a38*/ 	.word	0x00033440
        /*0a3c*/ 	.short	0x010a
        /*0a3e*/ 	.byte	0x3f
	.zero		1


	//   ....[46]....
        /*0a40*/ 	.word	0x00013540
        /*0a44*/ 	.word	0x00000004
        /*0a48*/ 	.word	0x00033430
        /*0a4c*/ 	.short	0x0107
        /*0a4e*/ 	.byte	0x3f
	.zero		1


	//   ....[47]....
        /*0a50*/ 	.word	0x00013620
        /*0a54*/ 	.word	0x00000004
        /*0a58*/ 	.word	0x00033430
        /*0a5c*/ 	.short	0x0101
        /*0a5e*/ 	.byte	0x3f
	.zero		1


	//   ....[48]....
        /*0a60*/ 	.word	0x00013df0
        /*0a64*/ 	.word	0x00000011
        /*0a68*/ 	.word	0x00033400
        /*0a6c*/ 	.short	0x0107
        /*0a6e*/ 	.byte	0x3f
	.zero		1


	//   ....[49]....
        /*0a70*/ 	.word	0x00013ee0
        /*0a74*/ 	.word	0x00000011
        /*0a78*/ 	.word	0x00033400
        /*0a7c*/ 	.short	0x0101
        /*0a7e*/ 	.byte	0x3f
	.zero		1


	//   ....[50]....
        /*0a80*/ 	.word	0x00013f00
        /*0a84*/ 	.word	0x00000011
        /*0a88*/ 	.word	0x00033420
        /*0a8c*/ 	.short	0x010a
        /*0a8e*/ 	.byte	0x3f
	.zero		1


	//   ....[51]....
        /*0a90*/ 	.word	0x00014400
        /*0a94*/ 	.word	0x00000004
        /*0a98*/ 	.word	0x00033480
        /*0a9c*/ 	.short	0x010a
        /*0a9e*/ 	.byte	0x3f
	.zero		1


	//   ....[52]....
        /*0aa0*/ 	.word	0x00014900
        /*0aa4*/ 	.word	0x00000004
        /*0aa8*/ 	.word	0x00033470
        /*0aac*/ 	.short	0x0107
        /*0aae*/ 	.byte	0x3f
	.zero		1


	//   ....[53]....
        /*0ab0*/ 	.word	0x000149c0
        /*0ab4*/ 	.word	0x00000004
        /*0ab8*/ 	.word	0x00033470
        /*0abc*/ 	.short	0x0101
        /*0abe*/ 	.byte	0x3f
	.zero		1


	//   ....[54]....
        /*0ac0*/ 	.word	0x000149f0
        /*0ac4*/ 	.word	0x00000004
        /*0ac8*/ 	.word	0x00033440
        /*0acc*/ 	.short	0x010a
        /*0ace*/ 	.byte	0x3f
	.zero		1


	//   ....[55]....
        /*0ad0*/ 	.word	0x00014eb0
        /*0ad4*/ 	.word	0x00000004
        /*0ad8*/ 	.word	0x00033430
        /*0adc*/ 	.short	0x0107
        /*0ade*/ 	.byte	0x3f
	.zero		1


	//   ....[56]....
        /*0ae0*/ 	.word	0x00014f80
        /*0ae4*/ 	.word	0x00000004
        /*0ae8*/ 	.word	0x00033430
        /*0aec*/ 	.short	0x0101
        /*0aee*/ 	.byte	0x3f
	.zero		1


	//   ....[57]....
        /*0af0*/ 	.word	0x00015000
        /*0af4*/ 	.word	0x00000000
        /*0af8*/ 	.word	0x00033470
        /*0afc*/ 	.short	0x010a
        /*0afe*/ 	.byte	0x3f
	.zero		1


	//   ....[58]....
        /*0b00*/ 	.word	0x00015090
        /*0b04*/ 	.word	0x00000000
        /*0b08*/ 	.word	0x00033460
        /*0b0c*/ 	.short	0x010a
        /*0b0e*/ 	.byte	0x3f
	.zero		1


	//   ....[59]....
        /*0b10*/ 	.word	0x00015760
        /*0b14*/ 	.word	0x00000000
        /*0b18*/ 	.word	0x00033450
        /*0b1c*/ 	.short	0x0101
        /*0b1e*/ 	.byte	0x3f
	.zero		1


	//   ....[60]....
        /*0b20*/ 	.word	0x000157e0
        /*0b24*/ 	.word	0x00000000
        /*0b28*/ 	.word	0x00000000
        /*0b2c*/ 	.short	0x0101
        /*0b2e*/ 	.byte	0x3f
	.zero		1


	//   ....[61]....
        /*0b30*/ 	.word	0x000159b0
        /*0b34*/ 	.word	0x00000002
        /*0b38*/ 	.word	0x00033470
        /*0b3c*/ 	.short	0x010a
        /*0b3e*/ 	.byte	0x3f
	.zero		1


	//   ....[62]....
        /*0b40*/ 	.word	0x00015a50
        /*0b44*/ 	.word	0x00000002
        /*0b48*/ 	.word	0x00033460
        /*0b4c*/ 	.short	0x010a
        /*0b4e*/ 	.byte	0x3f
	.zero		1


	//   ....[63]....
        /*0b50*/ 	.word	0x00016110
        /*0b54*/ 	.word	0x00000002
        /*0b58*/ 	.word	0x00033450
        /*0b5c*/ 	.short	0x0101
        /*0b5e*/ 	.byte	0x3f
	.zero		1


	//   ....[64]....
        /*0b60*/ 	.word	0x00016190
        /*0b64*/ 	.word	0x00000002
        /*0b68*/ 	.word	0x00000000
        /*0b6c*/ 	.short	0x0101
        /*0b6e*/ 	.byte	0x3f
	.zero		1


	//   ....[65]....
        /*0b70*/ 	.word	0x00016400
        /*0b74*/ 	.word	0x00000005
        /*0b78*/ 	.word	0x00033420
        /*0b7c*/ 	.short	0x010a
        /*0b7e*/ 	.byte	0x3f
	.zero		1


	//   ....[66]....
        /*0b80*/ 	.word	0x00016580
        /*0b84*/ 	.word	0x00000003
        /*0b88*/ 	.word	0x00033440
        /*0b8c*/ 	.short	0x010a
        /*0b8e*/ 	.byte	0x3f
	.zero		1


	//   ....[67]....
        /*0b90*/ 	.word	0x00016620
        /*0b94*/ 	.word	0x00000005
        /*0b98*/ 	.word	0x00033440
        /*0b9c*/ 	.short	0x010a
        /*0b9e*/ 	.byte	0x3f
	.zero		1


	//   ....[68]....
        /*0ba0*/ 	.word	0x00016660
        /*0ba4*/ 	.word	0x00000003
        /*0ba8*/ 	.word	0x00033460
        /*0bac*/ 	.short	0x010a
        /*0bae*/ 	.byte	0x3f
	.zero		1


	//   ....[69]....
        /*0bb0*/ 	.word	0x000166a0
        /*0bb4*/ 	.word	0x00000005
        /*0bb8*/ 	.word	0x00033460
        /*0bbc*/ 	.short	0x010a
        /*0bbe*/ 	.byte	0x3f
	.zero		1


	//   ....[70]....
        /*0bc0*/ 	.word	0x000166e0
        /*0bc4*/ 	.word	0x00000003
        /*0bc8*/ 	.word	0x00033480
        /*0bcc*/ 	.short	0x010a
        /*0bce*/ 	.byte	0x3f
	.zero		1


	//   ....[71]....
        /*0bd0*/ 	.word	0x00016720
        /*0bd4*/ 	.word	0x00000005
        /*0bd8*/ 	.word	0x00033480
        /*0bdc*/ 	.short	0x010a
        /*0bde*/ 	.byte	0x3f
	.zero		1


	//   ....[72]....
        /*0be0*/ 	.word	0x00016790
        /*0be4*/ 	.word	0x00000003
        /*0be8*/ 	.word	0x00033400
        /*0bec*/ 	.short	0x010a
        /*0bee*/ 	.byte	0x3f
	.zero		1


	//   ....[73]....
        /*0bf0*/ 	.word	0x000167e0
        /*0bf4*/ 	.word	0x00000002
        /*0bf8*/ 	.word	0x00033430
        /*0bfc*/ 	.short	0x010a
        /*0bfe*/ 	.byte	0x3f
	.zero		1


	//   ....[74]....
        /*0c00*/ 	.word	0x00016840
        /*0c04*/ 	.word	0x00000007
        /*0c08*/ 	.word	0x00033430
        /*0c0c*/ 	.short	0x010a
        /*0c0e*/ 	.byte	0x3f
	.zero		1


	//   ....[75]....
        /*0c10*/ 	.word	0x000168a0
        /*0c14*/ 	.word	0x00000007
        /*0c18*/ 	.word	0x00033450
        /*0c1c*/ 	.short	0x010a
        /*0c1e*/ 	.byte	0x3f
	.zero		1


	//   ....[76]....
        /*0c20*/ 	.word	0x00016900
        /*0c24*/ 	.word	0x00000007
        /*0c28*/ 	.word	0x00033430
        /*0c2c*/ 	.short	0x010a
        /*0c2e*/ 	.byte	0x3f
	.zero		1


	//   ....[77]....
        /*0c30*/ 	.word	0x00016960
        /*0c34*/ 	.word	0x00000007
        /*0c38*/ 	.word	0x00033450
        /*0c3c*/ 	.short	0x010a
        /*0c3e*/ 	.byte	0x3f
	.zero		1


	//   ....[78]....
        /*0c40*/ 	.word	0x000169c0
        /*0c44*/ 	.word	0x00000005
        /*0c48*/ 	.word	0x00033450
        /*0c4c*/ 	.short	0x010a
        /*0c4e*/ 	.byte	0x3f
	.zero		1


	//   ....[79]....
        /*0c50*/ 	.word	0x00016ac0
        /*0c54*/ 	.word	0x00000004
        /*0c58*/ 	.word	0x00033480
        /*0c5c*/ 	.short	0x010a
        /*0c5e*/ 	.byte	0x3f
	.zero		1


	//   ....[80]....
        /*0c60*/ 	.word	0x000172b0
        /*0c64*/ 	.word	0x00000004
        /*0c68*/ 	.word	0x00033440
        /*0c6c*/ 	.short	0x010a
        /*0c6e*/ 	.byte	0x3f
	.zero		1


	//   ....[81]....
        /*0c70*/ 	.word	0x00017ec0
        /*0c74*/ 	.word	0x00000011
        /*0c78*/ 	.word	0x00033420
        /*0c7c*/ 	.short	0x010a
        /*0c7e*/ 	.byte	0x3f
	.zero		1


	//   ....[82]....
        /*0c80*/ 	.word	0x00017f10
        /*0c84*/ 	.word	0x00000004
        /*0c88*/ 	.word	0x00033480
        /*0c8c*/ 	.short	0x010a
        /*0c8e*/ 	.byte	0x3f
	.zero		1


	//   ....[83]....
        /*0c90*/ 	.word	0x00018560
        /*0c94*/ 	.word	0x00000004
        /*0c98*/ 	.word	0x00033440
        /*0c9c*/ 	.short	0x010a
        /*0c9e*/ 	.byte	0x3f
	.zero		1


	//   ....[84]....
        /*0ca0*/ 	.word	0x00018b60
        /*0ca4*/ 	.word	0x00000000
        /*0ca8*/ 	.word	0x00033470
        /*0cac*/ 	.short	0x010a
        /*0cae*/ 	.byte	0x3f
	.zero		1


	//   ....[85]....
        /*0cb0*/ 	.word	0x00018bb0
        /*0cb4*/ 	.word	0x00000000
        /*0cb8*/ 	.word	0x00033460
        /*0cbc*/ 	.short	0x010a
        /*0cbe*/ 	.byte	0x3f
	.zero		1


	//   ....[86]....
        /*0cc0*/ 	.word	0x00018c00
        /*0cc4*/ 	.word	0x00000002
        /*0cc8*/ 	.word	0x00033470
        /*0ccc*/ 	.short	0x010a
        /*0cce*/ 	.byte	0x3f
	.zero		1


	//   ....[87]....
        /*0cd0*/ 	.word	0x00018c50
        /*0cd4*/ 	.word	0x00000002
        /*0cd8*/ 	.word	0x00033460
        /*0cdc*/ 	.short	0x010a
        /*0cde*/ 	.byte	0x3f
	.zero		1


	//   ....[88]....
        /*0ce0*/ 	.word	0x00018ca0
        /*0ce4*/ 	.word	0x00000005
        /*0ce8*/ 	.word	0x00033420
        /*0cec*/ 	.short	0x010a
        /*0cee*/ 	.byte	0x3f
	.zero		1


	//   ....[89]....
        /*0cf0*/ 	.word	0x00018e40
        /*0cf4*/ 	.word	0x00000003
        /*0cf8*/ 	.word	0x00033440
        /*0cfc*/ 	.short	0x010a
        /*0cfe*/ 	.byte	0x3f
	.zero		1


	//   ....[90]....
        /*0d00*/ 	.word	0x00018e90
        /*0d04*/ 	.word	0x00000005
        /*0d08*/ 	.word	0x00033440
        /*0d0c*/ 	.short	0x010a
        /*0d0e*/ 	.byte	0x3f
	.zero		1


	//   ....[91]....
        /*0d10*/ 	.word	0x00018ee0
        /*0d14*/ 	.word	0x00000003
        /*0d18*/ 	.word	0x00033460
        /*0d1c*/ 	.short	0x010a
        /*0d1e*/ 	.byte	0x3f
	.zero		1


	//   ....[92]....
        /*0d20*/ 	.word	0x00018f30
        /*0d24*/ 	.word	0x00000005
        /*0d28*/ 	.word	0x00033460
        /*0d2c*/ 	.short	0x010a
        /*0d2e*/ 	.byte	0x3f
	.zero		1


	//   ....[93]....
        /*0d30*/ 	.word	0x00018f80
        /*0d34*/ 	.word	0x00000003
        /*0d38*/ 	.word	0x00033480
        /*0d3c*/ 	.short	0x010a
        /*0d3e*/ 	.byte	0x3f
	.zero		1


	//----- nvinfo : EIATTR_NUM_MBARRIERS
	.align		4
.L_272:
        /*0d40*/ 	.byte	0x03, 0x38
        /*0d42*/ 	.short	0x0016


	//----- nvinfo : EIATTR_EXIT_INSTR_OFFSETS
	.align		4
        /*0d44*/ 	.byte	0x04, 0x1c
        /*0d46*/ 	.short	(.L_274 - .L_273)


	//   ....[0]....
.L_273:
        /*0d48*/ 	.word	0x00000990


	//   ....[1]....
        /*0d4c*/ 	.word	0x000110a0


	//   ....[2]....
        /*0d50*/ 	.word	0x00016770


	//----- nvinfo : EIATTR_MAX_THREADS
	.align		4
.L_274:
        /*0d54*/ 	.byte	0x04, 0x05
        /*0d56*/ 	.short	(.L_276 - .L_275)
.L_275:
        /*0d58*/ 	.word	0x00000180
        /*0d5c*/ 	.word	0x00000001
        /*0d60*/ 	.word	0x00000001


	//----- nvinfo : EIATTR_CRS_STACK_SIZE
	.align		4
.L_276:
        /*0d64*/ 	.byte	0x04, 0x1e
        /*0d66*/ 	.short	(.L_278 - .L_277)
.L_277:
        /*0d68*/ 	.word	0x00000000


	//----- nvinfo : EIATTR_CBANK_PARAM_SIZE
	.align		4
.L_278:
        /*0d6c*/ 	.byte	0x03, 0x19
        /*0d6e*/ 	.short	0x0af0


	//----- nvinfo : EIATTR_PARAM_CBANK
	.align		4
        /*0d70*/ 	.byte	0x04, 0x0a
        /*0d72*/ 	.short	(.L_280 - .L_279)
	.align		4
.L_279:
        /*0d74*/ 	.word	index@(.nv.constant0._ZN7cutlass13device_kernelIN5flash11enable_sm90INS1_16FlashAttnFwdSm90INS1_25CollectiveMainloopFwdSm90ILi2EN4cute5tupleIJNS5_1CILi1EEES8_S8_EEENS6_IJNS7_ILi128EEENS7_ILi160EEENS7_ILi192EEEEEELi192ENS_12float_e4m3_tEfNS_4arch4Sm90ELb1ELb0ELb1ELb0ELb1ELb0ELb0ELb1ELb1ELb1ELb0ELb0EEENS1_21CollectiveEpilogueFwdINS6_IJSA_SC_SB_EEES9_NS_10bfloat16_tESG_Li256ELb0ELb1ELb0ELb1EEENS1_30DynamicPersistentTileSchedulerILi256ELi128ELb0ELb1ELb1EEEEEEEEEvNT_6ParamsE)
        /*0d78*/ 	.short	0x0210
        /*0d7a*/ 	.short	0x0af0


	//----- nvinfo : EIATTR_SW_WAR
	.align		4
.L_280:
        /*0d7c*/ 	.byte	0x04, 0x36
        /*0d7e*/ 	.short	(.L_282 - .L_281)
.L_281:
        /*0d80*/ 	.word	0x00000008
.L_282:


//--------------------- .nv.info._ZN7cutlass13device_kernelIN5flash11enable_sm90INS1_16FlashAttnFwdSm90INS1_25CollectiveMainloopFwdSm90ILi2EN4cute5tupleIJNS5_1CILi1EEES8_S8_EEENS6_IJNS7_ILi128EEENS7_ILi160EEENS7_ILi192EEEEEELi192ENS_12float_e4m3_tEfNS_4arch4Sm90ELb1ELb0ELb1ELb1ELb1ELb0ELb0ELb1ELb1ELb1ELb0ELb0EEENS1_21CollectiveEpilogueFwdINS6_IJSA_SC_SB_EEES9_NS_10bfloat16_tESG_Li256ELb1ELb1ELb0ELb1EEENS1_36VarlenDynamicPersistentTileSchedulerILi128ELi160ELi256ELi128ELb0ELb1ELb1ELb1ELb1ELb1EEEEEEEEEvNT_6ParamsE --------------------------
	.section	.nv.info._ZN7cutlass13device_kernelIN5flash11enable_sm90INS1_16FlashAttnFwdSm90INS1_25CollectiveMainloopFwdSm90ILi2EN4cute5tupleIJNS5_1CILi1EEES8_S8_EEENS6_IJNS7_ILi128EEENS7_ILi160EEENS7_ILi192EEEEEELi192ENS_12float_e4m3_tEfNS_4arch4Sm90ELb1ELb0ELb1ELb1ELb1ELb0ELb0ELb1ELb1ELb1ELb0ELb0EEENS1_21CollectiveEpilogueFwdINS6_IJSA_SC_SB_EEES9_NS_10bfloat16_tESG_Li256ELb1ELb1ELb0ELb1EEENS1_36VarlenDynamicPersistentTileSchedulerILi128ELi160ELi256ELi128ELb0ELb1ELb1ELb1ELb1ELb1EEEEEEEEEvNT_6ParamsE,"",@"SHT_CUDA_INFO"
	.sectionflags	@""
	.align	4


	//----- nvinfo : EIATTR_CUDA_API_VERSION
	.align		4
        /*0000*/ 	.byte	0x04, 0x37
        /*0002*/ 	.short	(.L_284 - .L_283)
.L_283:
        /*0004*/ 	.word	0x00000082


	//----- nvinfo : EIATTR_KPARAM_INFO
	.align		4
.L_284:
        /*0008*/ 	.byte	0x04, 0x17
        /*000a*/ 	.short	(.L_286 - .L_285)
.L_285:
        /*000c*/ 	.word	0x00000000
        /*0010*/ 	.short	0x0000
        /*0012*/ 	.short	0x0070
        /*0014*/ 	.byte	0x00, 0xf0, 0x01, 0x2a


	//----- nvinfo : EIATTR_SPARSE_MMA_MASK
	.align		4
.L_286:
        /*0018*/ 	.byte	0x03, 0x50
        /*001a*/ 	.short	0x0000


	//----- nvinfo : EIATTR_MAXREG_COUNT
	.align		4
        /*001c*/ 	.byte	0x03, 0x1b
        /*001e*/ 	.short	0x00a8


	//----- nvinfo : EIATTR_NUM_BARRIERS
	.align		4
        /*0020*/ 	.byte	0x02, 0x4c
        /*0022*/ 	.byte	0x10
	.zero		1


	//----- nvinfo : EIATTR_EXTERNS
	.align		4
        /*0024*/ 	.byte	0x04, 0x0f
        /*0026*/ 	.short	(.L_288 - .L_287)


	//   ....[0]....
	.align		4
.L_287:
        /*0028*/ 	.word	index@(__assertfail)


	//----- nvinfo : EIATTR_ANNOTATIONS
	.align		4
.L_288:
        /*002c*/ 	.byte	0x04, 0x55
        /*002e*/ 	.short	(.L_290 - .L_289)


	//   ....[0]....
.L_289:
        /* <DEDUP_REMOVED lines=9> */


	//----- nvinfo : EIATTR_MERCURY_ISA_VERSION
	.align		4
.L_290:
        /*00b0*/ 	.byte	0x03, 0x5f
        /*00b2*/ 	.short	0x0101


	//----- nvinfo : EIATTR_UNUSED_LOAD_BYTE_OFFSET
	.align		4
        /*00b4*/ 	.byte	0x04, 0x44
        /*00b6*/ 	.short	(.L_292 - .L_291)


	//   ....[0]....
.L_291:
        /*00b8*/ 	.word	0x00000980
        /*00bc*/ 	.word	0x0000fff0


	//   ....[1]....
        /*00c0*/ 	.word	0x0000e510
        /*00c4*/ 	.word	0x0000fff0


	//----- nvinfo : EIATTR_INT_WARP_WIDE_INSTR_OFFSETS
	.align		4
.L_292:
        /*00c8*/ 	.byte	0x04, 0x31
        /*00ca*/ 	.short	(.L_294 - .L_293)


	//   ....[0]....
.L_293:
        /*00cc*/ 	.word	0x000000c0


	//   ....[1]....
        /*00d0*/ 	.word	0x000000d0


	//   ....[2]....
        /*00d4*/ 	.word	0x00000170


	//   ....[3]....
        /*00d8*/ 	.word	0x00012b60


	//   ....[4]....
        /*00dc*/ 	.word	0x00012bf0


	//   ....[5]....
        /*00e0*/ 	.word	0x00016ac0


	//   ....[6]....
        /*00e4*/ 	.word	0x00016b50


	//----- nvinfo : EIATTR_COOP_GROUP_MASK_REGIDS
	.align		4
.L_294:
        /*00e8*/ 	.byte	0x04, 0x29
        /*00ea*/ 	.short	(.L_296 - .L_295)


	//   ....[0]....
.L_295:
        /*00ec*/ 	.word	0xffffffff


	//   ....[1]....
        /*00f0*/ 	.word	0xffffffff


	//   ....[2]....
        /*00f4*/ 	.word	0xffffffff


	//   ....[3]....
        /*00f8*/ 	.word	0xffffffff


	//   ....[4]....
        /*00fc*/ 	.word	0xffffffff


	//   ....[5]....
        /*0100*/ 	.word	0xffffffff


	//   ....[6]....
        /*0104*/ 	.word	0xffffffff


	//   ....[7]....
        /*0108*/ 	.word	0xffffffff


	//   ....[8]....
        /*010c*/ 	.word	0xffffffff


	//   ....[9]....
        /*0110*/ 	.word	0xffffffff


	//   ....[10]....
        /*0114*/ 	.word	0xffffffff


	//   ....[11]....
        /*0118*/ 	.word	0xffffffff


	//   ....[12]....
        /*011c*/ 	.word	0xffffffff


	//   ....[13]....
        /*0120*/ 	.word	0xffffffff


	//   ....[14]....
        /*0124*/ 	.word	0xffffffff


	//   ....[15]....
        /*0128*/ 	.word	0xffffffff


	//   ....[16]....
        /*012c*/ 	.word	0xffffffff


	//   ....[17]....
        /*0130*/ 	.word	0xffffffff


	//   ....[18]....
        /*0134*/ 	.word	0xffffffff


	//   ....[19]....
        /*0138*/ 	.word	0xffffffff


	//   ....[20]....
        /*013c*/ 	.word	0xffffffff


	//   ....[21]....
        /*0140*/ 	.word	0xffffffff


	//   ....[22]....
        /*0144*/ 	.word	0xffffffff


	//   ....[23]....
        /*0148*/ 	.word	0xffffffff


	//   ....[24]....
        /*014c*/ 	.word	0xffffffff


	//   ....[25]....
        /*0150*/ 	.word	0xffffffff


	//   ....[26]....
        /*0154*/ 	.word	0xffffffff


	//   ....[27]....
        /*0158*/ 	.word	0xffffffff


	//   ....[28]....
        /*015c*/ 	.word	0xffffffff


	//   ....[29]....
        /*0160*/ 	.word	0xffffffff


	//   ....[30]....
        /*0164*/ 	.word	0xffffffff


	//   ....[31]....
        /*0168*/ 	.word	0xffffffff


	//   ....[32]....
        /*016c*/ 	.word	0xffffffff


	//   ....[33]....
        /*0170*/ 	.word	0xffffffff


	//   ....[34]....
        /*0174*/ 	.word	0xffffffff


	//   ....[35]....
        /*0178*/ 	.word	0xffffffff


	//   ....[36]....
        /*017c*/ 	.word	0xffffffff


	//   ....[37]....
        /*0180*/ 	.word	0xffffffff


	//   ....[38]....
        /*0184*/ 	.word	0xffffffff


	//   ....[39]....
        /*0188*/ 	.word	0xffffffff


	//   ....[40]....
        /*018c*/ 	.word	0xffffffff


	//   ....[41]....
        /*0190*/ 	.word	0xffffffff


	//   ....[42]....
        /*0194*/ 	.word	0xffffffff


	//   ....[43]....
        /*0198*/ 	.word	0xffffffff


	//   ....[44]....
        /*019c*/ 	.word	0xffffffff


	//   ....[45]....
        /*01a0*/ 	.word	0xffffffff


	//   ....[46]....
        /*01a4*/ 	.word	0xffffffff


	//   ....[47]....
        /*01a8*/ 	.word	0xffffffff


	//   ....[48]....
        /*01ac*/ 	.word	0xffffffff


	//   ....[49]....
        /*01b0*/ 	.word	0xffffffff


	//   ....[50]....
        /*01b4*/ 	.word	0xffffffff


	//   ....[51]....
        /*01b8*/ 	.word	0xffffffff


	//   ....[52]....
        /*01bc*/ 	.word	0xffffffff


	//   ....[53]....
        /*01c0*/ 	.word	0xffffffff


	//   ....[54]....
        /*01c4*/ 	.word	0xffffffff


	//   ....[55]....
        /*01c8*/ 	.word	0xffffffff


	//   ....[56]....
        /*01cc*/ 	.word	0xffffffff


	//   ....[57]....
        /*01d0*/ 	.word	0xffffffff


	//   ....[58]....
        /*01d4*/ 	.word	0xffffffff


	//   ....[59]....
        /*01d8*/ 	.word	0xffffffff


	//   ....[60]....
        /*01dc*/ 	.word	0xffffffff


	//   ....[61]....
        /*01e0*/ 	.word	0xffffffff


	//   ....[62]....
        /*01e4*/ 	.word	0xffffffff


	//   ....[63]....
        /*01e8*/ 	.word	0xffffffff


	//   ....[64]....
        /*01ec*/ 	.word	0xffffffff


	//   ....[65]....
        /*01f0*/ 	.word	0xffffffff


	//   ....[66]....
        /*01f4*/ 	.word	0xffffffff


	//   ....[67]....
        /*01f8*/ 	.word	0xffffffff


	//   ....[68]....
        /*01fc*/ 	.word	0xffffffff


	//   ....[69]....
        /*0200*/ 	.word	0xffffffff


	//   ....[70]....
        /*0204*/ 	.word	0xffffffff


	//   ....[71]....
        /*0208*/ 	.word	0xffffffff


	//   ....[72]....
        /*020c*/ 	.word	0xffffffff


	//   ....[73]....
        /*0210*/ 	.word	0xffffffff


	//   ....[74]....
        /*0214*/ 	.word	0xffffffff


	//   ....[75]....
        /*0218*/ 	.word	0xffffffff


	//   ....[76]....
        /*021c*/ 	.word	0xffffffff


	//   ....[77]....
        /*0220*/ 	.word	0xffffffff


	//   ....[78]....
        /*0224*/ 	.word	0xffffffff


	//   ....[79]....
        /*0228*/ 	.word	0xffffffff


	//   ....[80]....
        /*022c*/ 	.word	0xffffffff


	//   ....[81]....
        /*0230*/ 	.word	0xffffffff


	//   ....[82]....
        /*0234*/ 	.word	0xffffffff


	//   ....[83]....
        /*0238*/ 	.word	0xffffffff


	//   ....[84]....
        /*023c*/ 	.word	0xffffffff


	//   ....[85]....
        /*0240*/ 	.word	0xffffffff


	//   ....[86]....
        /*0244*/ 	.word	0xffffffff


	//   ....[87]....
        /*0248*/ 	.word	0xffffffff


	//   ....[88]....
        /*024c*/ 	.word	0xffffffff


	//   ....[89]....
        /*0250*/ 	.word	0xffffffff


	//   ....[90]....
        /*0254*/ 	.word	0xffffffff


	//   ....[91]....
        /*0258*/ 	.word	0xffffffff


	//   ....[92]....
        /*025c*/ 	.word	0xffffffff


	//   ....[93]....
        /*0260*/ 	.word	0xffffffff


	//   ....[94]....
        /*0264*/ 	.word	0xffffffff


	//   ....[95]....
        /*0268*/ 	.word	0xffffffff


	//   ....[96]....
        /*026c*/ 	.word	0xffffffff


	//   ....[97]....
        /*0270*/ 	.word	0xffffffff


	//   ....[98]....
        /*0274*/ 	.word	0xffffffff


	//   ....[99]....
        /*0278*/ 	.word	0xffffffff


	//   ....[100]....
        /*027c*/ 	.word	0xffffffff


	//   ....[101]....
        /*0280*/ 	.word	0xffffffff


	//   ....[102]....
        /*0284*/ 	.word	0xffffffff


	//   ....[103]....
        /*0288*/ 	.word	0xffffffff


	//   ....[104]....
        /*028c*/ 	.word	0xffffffff


	//   ....[105]....
        /*0290*/ 	.word	0xffffffff


	//   ....[106]....
        /*0294*/ 	.word	0xffffffff


	//   ....[107]....
        /*0298*/ 	.word	0xffffffff


	//   ....[108]....
        /*029c*/ 	.word	0xffffffff


	//   ....[109]....
        /*02a0*/ 	.word	0xffffffff


	//   ....[110]....
        /*02a4*/ 	.word	0xffffffff


	//   ....[111]....
        /*02a8*/ 	.word	0xffffffff


	//   ....[112]....
        /*02ac*/ 	.word	0xffffffff


	//   ....[113]....
        /*02b0*/ 	.word	0xffffffff


	//   ....[114]....
        /*02b4*/ 	.word	0xffffffff


	//   ....[115]....
        /*02b8*/ 	.word	0xffffffff


	//   ....[116]....
        /*02bc*/ 	.word	0xffffffff


	//   ....[117]....
        /*02c0*/ 	.word	0xffffffff


	//   ....[118]....
        /*02c4*/ 	.word	0xffffffff


	//   ....[119]....
        /*02c8*/ 	.word	0xffffffff


	//   ....[120]....
        /*02cc*/ 	.word	0xffffffff


	//   ....[121]....
        /*02d0*/ 	.word	0xffffffff


	//   ....[122]....
        /*02d4*/ 	.word	0xffffffff


	//   ....[123]....
        /*02d8*/ 	.word	0xffffffff


	//   ....[124]....
        /*02dc*/ 	.word	0xffffffff


	//   ....[125]....
        /*02e0*/ 	.word	0xffffffff


	//   ....[126]....
        /*02e4*/ 	.word	0xffffffff


	//   ....[127]....
        /*02e8*/ 	.word	0xffffffff


	//   ....[128]....
        /*02ec*/ 	.word	0xffffffff


	//   ....[129]....
        /*02f0*/ 	.word	0xffffffff


	//   ....[130]....
        /*02f4*/ 	.word	0xffffffff


	//   ....[131]....
        /*02f8*/ 	.word	0xffffffff


	//   ....[132]....
        /*02fc*/ 	.word	0xffffffff


	//   ....[133]....
        /*0300*/ 	.word	0xffffffff


	//   ....[134]....
        /*0304*/ 	.word	0xffffffff


	//   ....[135]....
        /*0308*/ 	.word	0xffffffff


	//   ....[136]....
        /*030c*/ 	.word	0xffffffff


	//   ....[137]....
        /*0310*/ 	.word	0xffffffff


	//   ....[138]....
        /*0314*/ 	.word	0xffffffff


	//   ....[139]....
        /*0318*/ 	.word	0xffffffff


	//   ....[140]....
        /*031c*/ 	.word	0xffffffff


	//   ....[141]....
        /*0320*/ 	.word	0xffffffff


	//   ....[142]....
        /*0324*/ 	.word	0xffffffff


	//   ....[143]....
        /*0328*/ 	.word	0xffffffff


	//   ....[144]....
        /*032c*/ 	.word	0xffffffff


	//   ....[145]....
        /*0330*/ 	.word	0xffffffff


	//   ....[146]....
        /*0334*/ 	.word	0xffffffff


	//   ....[147]....
        /*0338*/ 	.word	0xffffffff


	//   ....[148]....
        /*033c*/ 	.word	0xffffffff


	//   ....[149]....
        /*0340*/ 	.word	0xffffffff


	//   ....[150]....
        /*0344*/ 	.word	0xffffffff


	//   ....[151]....
        /*0348*/ 	.word	0xffffffff


	//   ....[152]....
        /*034c*/ 	.word	0xffffffff


	//   ....[153]....
        /*0350*/ 	.word	0xffffffff


	//   ....[154]....
        /*0354*/ 	.word	0xffffffff


	//   ....[155]....
        /*0358*/ 	.word	0xffffffff


	//   ....[156]....
        /*035c*/ 	.word	0xffffffff


	//   ....[157]....
        /*0360*/ 	.word	0xffffffff


	//   ....[158]....
        /*0364*/ 	.word	0xffffffff


	//   ....[159]....
        /*0368*/ 	.word	0xffffffff


	//   ....[160]....
        /*036c*/ 	.word	0xffffffff


	//   ....[161]....
        /*0370*/ 	.word	0xffffffff


	//   ....[162]....
        /*0374*/ 	.word	0xffffffff


	//   ....[163]....
        /*0378*/ 	.word	0xffffffff


	//   ....[164]....
        /*037c*/ 	.word	0xffffffff


	//   ....[165]....
        /*0380*/ 	.word	0xffffffff


	//   ....[166]....
        /*0384*/ 	.word	0xffffffff


	//   ....[167]....
        /*0388*/ 	.word	0xffffffff


	//   ....[168]....
        /*038c*/ 	.word	0xffffffff


	//   ....[169]....
        /*0390*/ 	.word	0xffffffff


	//   ....[170]....
        /*0394*/ 	.word	0xffffffff


	//   ....[171]....
        /*0398*/ 	.word	0xffffffff


	//   ....[172]....
        /*039c*/ 	.word	0xffffffff


	//   ....[173]....
        /*03a0*/ 	.word	0xffffffff


	//   ....[174]....
        /*03a4*/ 	.word	0xffffffff


	//   ....[175]....
        /*03a8*/ 	.word	0xffffffff


	//   ....[176]....
        /*03ac*/ 	.word	0xffffffff


	//   ....[177]....
        /*03b0*/ 	.word	0x0500000f


	//   ....[178]....
        /*03b4*/ 	.word	0x0500000f


	//   ....[179]....
        /*03b8*/ 	.word	0x0500000f


	//   ....[180]....
        /*03bc*/ 	.word	0x0500000f


	//   ....[181]....
        /*03c0*/ 	.word	0x0500000f


	//   ....[182]....
        /*03c4*/ 	.word	0x0500000f


	//   ....[183]....
        /*03c8*/ 	.word	0x0500000f


	//   ....[184]....
        /*03cc*/ 	.word	0x0500000f


	//   ....[185]....
        /*03d0*/ 	.word	0x0500000f


	//   ....[186]....
        /*03d4*/ 	.word	0x0500000f


	//   ....[187]....
        /*03d8*/ 	.word	0x0500000f


	//   ....[188]....
        /*03dc*/ 	.word	0x0500000f


	//   ....[189]....
        /*03e0*/ 	.word	0x0500000f


	//   ....[190]....
        /*03e4*/ 	.word	0x0500000f


	//   ....[191]....
        /*03e8*/ 	.word	0x0500000f


	//   ....[192]....
        /*03ec*/ 	.word	0x0500000f


	//   ....[193]....
        /*03f0*/ 	.word	0x0500000f


	//   ....[194]....
        /*03f4*/ 	.word	0x0500000f


	//   ....[195]....
        /*03f8*/ 	.word	0x0500000f


	//   ....[196]....
        /*03fc*/ 	.word	0x0500000f


	//   ....[197]....
        /*0400*/ 	.word	0x0500000f


	//   ....[198]....
        /*0404*/ 	.word	0x0500000f


	//   ....[199]....
        /*0408*/ 	.word	0x0500000f


	//   ....[200]....
        /*040c*/ 	.word	0x0500000f


	//   ....[201]....
        /*0410*/ 	.word	0x0500000f


	//   ....[202]....
        /*0414*/ 	.word	0x0500000f


	//   ....[203]....
        /*0418*/ 	.word	0x0500000f


	//   ....[204]....
        /*041c*/ 	.word	0x0500000f


	//   ....[205]....
        /*0420*/ 	.word	0x0500000f


	//   ....[206]....
        /*0424*/ 	.word	0x0500000f


	//   ....[207]....
        /*0428*/ 	.word	0x0500000f


	//   ....[208]....
        /*042c*/ 	.word	0x0500000f


	//   ....[209]....
        /*0430*/ 	.word	0x0500000f


	//   ....[210]....
        /*0434*/ 	.word	0x0500000f


	//   ....[211]....
        /*0438*/ 	.word	0x0500000f


	//   ....[212]....
        /*043c*/ 	.word	0x0500000f


	//   ....[213]....
        /*0440*/ 	.word	0x0500000f


	//   ....[214]....
        /*0444*/ 	.word	0x0500000f


	//   ....[215]....
        /*0448*/ 	.word	0x0500000f


	//   ....[216]....
        /*044c*/ 	.word	0x0500000f


	//   ....[217]....
        /*0450*/ 	.word	0x0500000f


	//   ....[218]....
        /*0454*/ 	.word	0x0500000f


	//   ....[219]....
        /*0458*/ 	.word	0x0500000f


	//   ....[220]....
        /*045c*/ 	.word	0x0500000f


	//   ....[221]....
        /*0460*/ 	.word	0x0500000f


	//   ....[222]....
        /*0464*/ 	.word	0x0500000f


	//   ....[223]....
        /*0468*/ 	.word	0x0500000f


	//   ....[224]....
        /*046c*/ 	.word	0x0500000f


	//   ....[225]....
        /*0470*/ 	.word	0x0500000f


	//   ....[226]....
        /*0474*/ 	.word	0x0500000f


	//----- nvinfo : EIATTR_COOP_GROUP_INSTR_OFFSETS
	.align		4
.L_296:
        /*0478*/ 	.byte	0x04, 0x28
        /*047a*/ 	.short	(.L_298 - .L_297)


	//   ....[0]....
.L_297:
        /*047c*/ 	.word	0x00000080


	//   ....[1]....
        /*0480*/ 	.word	0x00000090


	//   ....[2]....
        /*0484*/ 	.word	0x000002d0


	//   ....[3]....
        /*0488*/ 	.word	0x00000430


	//   ....[4]....
        /*048c*/ 	.word	0x00000550


	//   ....[5]....
        /*0490*/ 	.word	0x000006b0


	//   ....[6]....
        /*0494*/ 	.word	0x000016b0


	//   ....[7]....
        /*0498*/ 	.word	0x00002b50


	//   ....[8]....
        /*049c*/ 	.word	0x00003040


	//   ....[9]....
        /*04a0*/ 	.word	0x00003b70


	//   ....[10]....
        /*04a4*/ 	.word	0x00003bd0


	//   ....[11]....
        /*04a8*/ 	.word	0x00004920


	//   ....[12]....
        /*04ac*/ 	.word	0x00004980


	//   ....[13]....
        /*04b0*/ 	.word	0x00006c90


	//   ....[14]....
        /*04b4*/ 	.word	0x00007b20


	//   ....[15]....
        /*04b8*/ 	.word	0x00007b80


	//   ....[16]....
        /*04bc*/ 	.word	0x00007c60


	//   ....[17]....
        /*04c0*/ 	.word	0x000088b0


	//   ....[18]....
        /*04c4*/ 	.word	0x00008900


	//   ....[19]....
        /*04c8*/ 	.word	0x0000be70


	//   ....[20]....
        /*04cc*/ 	.word	0x0000be90


	//   ....[21]....
        /*04d0*/ 	.word	0x0000bed0


	//   ....[22]....
        /*04d4*/ 	.word	0x0000bee0


	//   ....[23]....
        /*04d8*/ 	.word	0x0000dbc0


	//   ....[24]....
        /*04dc*/ 	.word	0x0000dbd0


	//   ....[25]....
        /*04e0*/ 	.word	0x0000dc00


	//   ....[26]....
        /*04e4*/ 	.word	0x0000dc10


	//   ....[27]....
        /*04e8*/ 	.word	0x0000f070


	//   ....[28]....
        /*04ec*/ 	.word	0x0000f0a0


	//   ....[29]....
        /*04f0*/ 	.word	0x0000f0d0


	//   ....[30]....
        /*04f4*/ 	.word	0x0000f100


	//   ....[31]....
        /*04f8*/ 	.word	0x0000f130


	//   ....[32]....
        /*04fc*/ 	.word	0x0000f150


	//   ....[33]....
        /*0500*/ 	.word	0x0000f160


	//   ....[34]....
        /*0504*/ 	.word	0x0000f170


	//   ....[35]....
        /*0508*/ 	.word	0x0000f180


	//   ....[36]....
        /*050c*/ 	.word	0x0000f190


	//   ....[37]....
        /*0510*/ 	.word	0x0000f1a0


	//   ....[38]....
        /*0514*/ 	.word	0x0000f1d0


	//   ....[39]....
        /*0518*/ 	.word	0x0000f200


	//   ....[40]....
        /*051c*/ 	.word	0x0000f230


	//   ....[41]....
        /*0520*/ 	.word	0x0000f260


	//   ....[42]....
        /*0524*/ 	.word	0x0000f270


	//   ....[43]....
        /*0528*/ 	.word	0x0000f280


	//   ....[44]....
        /*052c*/ 	.word	0x0000f2b0


	//   ....[45]....
        /*0530*/ 	.word	0x0000f2e0


	//   ....[46]....
        /*0534*/ 	.word	0x0000f2f0


	//   ....[47]....
        /*0538*/ 	.word	0x0000f300


	//   ....[48]....
        /*053c*/ 	.word	0x0000f330


	//   ....[49]....
        /*0540*/ 	.word	0x0000f370


	//   ....[50]....
        /*0544*/ 	.word	0x0000f380


	//   ....[51]....
        /*0548*/ 	.word	0x0000f3b0


	//   ....[52]....
        /*054c*/ 	.word	0x0000f3e0


	//   ....[53]....
        /*0550*/ 	.word	0x0000f410


	//   ....[54]....
        /*0554*/ 	.word	0x0000f420


	//   ....[55]....
        /*0558*/ 	.word	0x0000f430


	//   ....[56]....
        /*055c*/ 	.word	0x0000f440


	//   ....[57]....
        /*0560*/ 	.word	0x0000f450


	//   ....[58]....
        /*0564*/ 	.word	0x0000f480


	//   ....[59]....
        /*0568*/ 	.word	0x0000f490


	//   ....[60]....
        /*056c*/ 	.word	0x0000f4a0


	//   ....[61]....
        /*0570*/ 	.word	0x0000f4b0


	//   ....[62]....
        /*0574*/ 	.word	0x0000f4c0


	//   ....[63]....
        /*0578*/ 	.word	0x0000f4d0


	//   ....[64]....
        /*057c*/ 	.word	0x0000f4e0


	//   ....[65]....
        /*0580*/ 	.word	0x0000f4f0


	//   ....[66]....
        /*0584*/ 	.word	0x0000f520


	//   ....[67]....
        /*0588*/ 	.word	0x0000f550


	//   ....[68]....
        /*058c*/ 	.word	0x0000f560


	//   ....[69]....
        /*0590*/ 	.word	0x0000f570


	//   ....[70]....
        /*0594*/ 	.word	0x0000f580


	//   ....[71]....
        /*0598*/ 	.word	0x0000f5b0


	//   ....[72]....
        /*059c*/ 	.word	0x0000f5c0


	//   ....[73]....
        /*05a0*/ 	.word	0x0000f5d0


	//   ....[74]....
        /*05a4*/ 	.word	0x0000f5e0


	//   ....[75]....
        /*05a8*/ 	.word	0x0000fc80


	//   ....[76]....
        /*05ac*/ 	.word	0x0000fcb0


	//   ....[77]....
        /*05b0*/ 	.word	0x0000fcf0


	//   ....[78]....
        /*05b4*/ 	.word	0x0000fd30


	//   ....[79]....
        /*05b8*/ 	.word	0x00010440


	//   ....[80]....
        /*05bc*/ 	.word	0x00010480


	//   ....[81]....
        /*05c0*/ 	.word	0x00010580


	//   ....[82]....
        /*05c4*/ 	.word	0x000105a0


	//   ....[83]....
        /*05c8*/ 	.word	0x000106a0


	//   ....[84]....
        /*05cc*/ 	.word	0x000106c0


	//   ....[85]....
        /*05d0*/ 	.word	0x000107d0


	//   ....[86]....
        /*05d4*/ 	.word	0x000107f0


	//   ....[87]....
        /*05d8*/ 	.word	0x000110f0


	//   ....[88]....
        /*05dc*/ 	.word	0x00011110


	//   ....[89]....
        /*05e0*/ 	.word	0x00011210


	//   ....[90]....
        /*05e4*/ 	.word	0x00011230


	//   ....[91]....
        /*05e8*/ 	.word	0x00011330


	//   ....[92]....
        /*05ec*/ 	.word	0x00011350


	//   ....[93]....
        /*05f0*/ 	.word	0x00011460


	//   ....[94]....
        /*05f4*/ 	.word	0x00011480


	//   ....[95]....
        /*05f8*/ 	.word	0x00011600


	//   ....[96]....
        /*05fc*/ 	.word	0x000117b0


	//   ....[97]....
        /*0600*/ 	.word	0x000117e0


	//   ....[98]....
        /*0604*/ 	.word	0x00011810


	//   ....[99]....
        /*0608*/ 	.word	0x00011840


	//   ....[100]....
        /*060c*/ 	.word	0x00011870


	//   ....[101]....
        /*0610*/ 	.word	0x000118b0


	//   ....[102]....
        /*0614*/ 	.word	0x00011a00


	//   ....[103]....
        /*0618*/ 	.word	0x00011a30


	//   ....[104]....
        /*061c*/ 	.word	0x00011a60


	//   ....[105]....
        /*0620*/ 	.word	0x00011a90


	//   ....[106]....
        /*0624*/ 	.word	0x00011ac0


	//   ....[107]....
        /*0628*/ 	.word	0x00011b00


	//   ....[108]....
        /*062c*/ 	.word	0x00011b80


	//   ....[109]....
        /*0630*/ 	.word	0x00011c20


	//   ....[110]....
        /*0634*/ 	.word	0x00011cc0


	//   ....[111]....
        /*0638*/ 	.word	0x00013a90


	//   ....[112]....
        /*063c*/ 	.word	0x00013ac0


	//   ....[113]....
        /*0640*/ 	.word	0x00013af0


	//   ....[114]....
        /*0644*/ 	.word	0x00013c00


	//   ....[115]....
        /*0648*/ 	.word	0x00013c10


	//   ....[116]....
        /*064c*/ 	.word	0x00013ca0


	//   ....[117]....
        /*0650*/ 	.word	0x00013cb0


	//   ....[118]....
        /*0654*/ 	.word	0x00013cc0


	//   ....[119]....
        /*0658*/ 	.word	0x00013d50


	//   ....[120]....
        /*065c*/ 	.word	0x00013df0


	//   ....[121]....
        /*0660*/ 	.word	0x000141f0


	//   ....[122]....
        /*0664*/ 	.word	0x00014220


	//   ....[123]....
        /*0668*/ 	.word	0x00014250


	//   ....[124]....
        /*066c*/ 	.word	0x000142b0


	//   ....[125]....
        /*0670*/ 	.word	0x00014330


	//   ....[126]....
        /*0674*/ 	.word	0x00014340


	//   ....[127]....
        /*0678*/ 	.word	0x00014390


	//   ....[128]....
        /*067c*/ 	.word	0x000143d0


	//   ....[129]....
        /*0680*/ 	.word	0x000143e0


	//   ....[130]....
        /*0684*/ 	.word	0x00014490


	//   ....[131]....
        /*0688*/ 	.word	0x00014ca0


	//   ....[132]....
        /*068c*/ 	.word	0x00014cd0


	//   ....[133]....
        /*0690*/ 	.word	0x00014d00


	//   ....[134]....
        /*0694*/ 	.word	0x00014d40


	//   ....[135]....
        /*0698*/ 	.word	0x00014dc0


	//   ....[136]....
        /*069c*/ 	.word	0x00014df0


	//   ....[137]....
        /*06a0*/ 	.word	0x00014e40


	//   ....[138]....
        /*06a4*/ 	.word	0x00014e90


	//   ....[139]....
        /*06a8*/ 	.word	0x00015880


	//   ....[140]....
        /*06ac*/ 	.word	0x00015890


	//   ....[141]....
        /*06b0*/ 	.word	0x000158a0


	//   ....[142]....
        /*06b4*/ 	.word	0x000158e0


	//   ....[143]....
        /*06b8*/ 	.word	0x00015920


	//   ....[144]....
        /*06bc*/ 	.word	0x00015930


	//   ....[145]....
        /*06c0*/ 	.word	0x00015990


	//   ....[146]....
        /*06c4*/ 	.word	0x000159c0


	//   ....[147]....
        /*06c8*/ 	.word	0x00015a00


	//   ....[148]....
        /*06cc*/ 	.word	0x00015a60


	//   ....[149]....
        /*06d0*/ 	.word	0x00015e80


	//   ....[150]....
        /*06d4*/ 	.word	0x00015e90


	//   ....[151]....
        /*06d8*/ 	.word	0x00015ea0


	//   ....[152]....
        /*06dc*/ 	.word	0x00015eb0


	//   ....[153]....
        /*06e0*/ 	.word	0x00015ec0


	//   ....[154]....
        /*06e4*/ 	.word	0x00015f20


	//   ....[155]....
        /*06e8*/ 	.word	0x00015f30


	//   ....[156]....
        /*06ec*/ 	.word	0x00015f40


	//   ....[157]....
        /*06f0*/ 	.word	0x00015fa0


	//   ....[158]....
        /*06f4*/ 	.word	0x00015fc0


	//   ....[159]....
        /*06f8*/ 	.word	0x000175c0


	//   ....[160]....
        /*06fc*/ 	.word	0x000175f0


	//   ....[161]....
        /*0700*/ 	.word	0x00017620


	//   ....[162]....
        /*0704*/ 	.word	0x00017650


	//   ....[163]....
        /*0708*/ 	.word	0x00017660


	//   ....[164]....
        /*070c*/ 	.word	0x00017680


	//   ....[165]....
        /*0710*/ 	.word	0x000176a0


	//   ....[166]....
        /*0714*/ 	.word	0x000176e0


	//   ....[167]....
        /*0718*/ 	.word	0x00017820


	//   ....[168]....
        /*071c*/ 	.word	0x00017850


	//   ....[169]....
        /*0720*/ 	.word	0x00017890


	//   ....[170]....
        /*0724*/ 	.word	0x000178c0


	//   ....[171]....
        /*0728*/ 	.word	0x000178f0


	//   ....[172]....
        /*072c*/ 	.word	0x00017920


	//   ....[173]....
        /*0730*/ 	.word	0x000179c0


	//   ....[174]....
        /*0734*/ 	.word	0x00017a60


	//   ....[175]....
        /*0738*/ 	.word	0x00017b10


	//   ....[176]....
        /*073c*/ 	.word	0x000180e0


	//   ....[177]....
        /*0740*/ 	.word	0x000186f0


	//   ....[178]....
        /*0744*/ 	.word	0x000187d0


	//   ....[179]....
        /*0748*/ 	.word	0x00018890


	//   ....[180]....
        /*074c*/ 	.word	0x00018a20


	//   ....[181]....
        /*0750*/ 	.word	0x00018ab0


	//   ....[182]....
        /*0754*/ 	.word	0x00018b10


	//   ....[183]....
        /*0758*/ 	.word	0x00018c10


	//   ....[184]....
        /*075c*/ 	.word	0x00018c70


	//   ....[185]....
        /*0760*/ 	.word	0x00018d40


	//   ....[186]....
        /*0764*/ 	.word	0x00018e00


	//   ....[187]....
        /*0768*/ 	.word	0x00018ed0


	//   ....[188]....
        /*076c*/ 	.word	0x00019050


	//   ....[189]....
        /*0770*/ 	.word	0x00019110


	//   ....[190]....
        /*0774*/ 	.word	0x00019230


	//   ....[191]....
        /*0778*/ 	.word	0x00019280


	//   ....[192]....
        /*077c*/ 	.word	0x00019360


	//   ....[193]....
        /*0780*/ 	.word	0x00019410


	//   ....[194]....
        /*0784*/ 	.word	0x00019470


	//   ....[195]....
        /*0788*/ 	.word	0x00019550


	//   ....[196]....
        /*078c*/ 	.word	0x000195c0


	//   ....[197]....
        /*0790*/ 	.word	0x00019690


	//   ....[198]....
        /*0794*/ 	.word	0x00019730


	//   ....[199]....
        /*0798*/ 	.word	0x000197a0


	//   ....[200]....
        /*079c*/ 	.word	0x00019820


	//   ....[201]....
        /*07a0*/ 	.word	0x000198e0


	//   ....[202]....
        /*07a4*/ 	.word	0x00019950


	//   ....[203]....
        /*07a8*/ 	.word	0x00019a40


	//   ....[204]....
        /*07ac*/ 	.word	0x00019ab0


	//   ....[205]....
        /*07b0*/ 	.word	0x00019b80


	//   ....[206]....
        /*07b4*/ 	.word	0x00019cb0


	//   ....[207]....
        /*07b8*/ 	.word	0x00019d40


	//   ....[208]....
        /*07bc*/ 	.word	0x00019da0


	//   ....[209]....
        /*07c0*/ 	.word	0x00019e80


	//   ....[210]....
        /*07c4*/ 	.word	0x00019ee0


	//   ....[211]....
        /*07c8*/ 	.word	0x00019fb0


	//   ....[212]....
        /*07cc*/ 	.word	0x0001a010


	//   ....[213]....
        /*07d0*/ 	.word	0x0001a0e0


	//   ....[214]....
        /*07d4*/ 	.word	0x0001a140


	//   ....[215]....
        /*07d8*/ 	.word	0x0001a210


	//   ....[216]....
        /*07dc*/ 	.word	0x0001a300


	//   ....[217]....
        /*07e0*/ 	.word	0x0001a390


	//   ....[218]....
        /*07e4*/ 	.word	0x0001a3f0


	//   ....[219]....
        /*07e8*/ 	.word	0x0001a4c0


	//   ....[220]....
        /*07ec*/ 	.word	0x0001a520


	//   ....[221]....
        /*07f0*/ 	.word	0x0001a5f0


	//   ....[222]....
        /*07f4*/ 	.word	0x0001a650


	//   ....[223]....
        /*07f8*/ 	.word	0x0001a720


	//   ....[224]....
        /*07fc*/ 	.word	0x0001a780


	//   ....[225]....
        /*0800*/ 	.word	0x0001a850


	//   ....[226]....
        /*0804*/ 	.word	0x0001aaa0


	//----- nvinfo : EIATTR_REG_RECONFIG
	.align		4
.L_298:
        /*0808*/ 	.byte	0x01, 0x54
	.zero		2


	//----- nvinfo : EIATTR_SYSCALL_OFFSETS
	.align		4
        /*080c*/ 	.byte	0x04, 0x46
        /*080e*/ 	.short	(.L_300 - .L_299)


	//   ....[0]....
.L_299:
        /*0810*/ 	.word	0x00001890


	//   ....[1]....
        /*0814*/ 	.word	0x00012d50


	//   ....[2]....
        /*0818*/ 	.word	0x00012ec0


	//   ....[3]....
        /*081c*/ 	.word	0x00013010


	//   ....[4]....
        /*0820*/ 	.word	0x00013150


	//   ....[5]....
        /*0824*/ 	.word	0x000148d0


	//----- nvinfo : EIATTR_MBARRIER_INSTR_OFFSETS
	.align		4
.L_300:
        /*0828*/ 	.byte	0x04, 0x39
        /*082a*/ 	.short	(.L_302 - .L_301)


	//   ....[0]....
.L_301:
        /*082c*/ 	.word	0x00000180
        /*0830*/ 	.word	0x000000ff
        /*0834*/ 	.word	0x00033400
        /*0838*/ 	.short	0x0100
        /*083a*/ 	.byte	0x08
	.zero		1


	//   ....[1]....
        /*083c*/ 	.word	0x00000190
        /*0840*/ 	.word	0x000000ff
        /*0844*/ 	.word	0x00033420
        /*0848*/ 	.short	0x0100
        /*084a*/ 	.byte	0x08
	.zero		1


	//   ....[2]....
        /*084c*/ 	.word	0x00000280
        /*0850*/ 	.word	0x000000ff
        /*0854*/ 	.word	0x00033430
        /*0858*/ 	.short	0x0100
        /*085a*/ 	.byte	0x08
	.zero		1


	//   ....[3]....
        /*085c*/ 	.word	0x00000290
        /*0860*/ 	.word	0x000000ff
        /*0864*/ 	.word	0x00033440
        /*0868*/ 	.short	0x0100
        /*086a*/ 	.byte	0x08
	.zero		1


	//   ....[4]....
        /*086c*/ 	.word	0x000002a0
        /*0870*/ 	.word	0x000000ff
        /*0874*/ 	.word	0x00033438
        /*0878*/ 	.short	0x0100
        /*087a*/ 	.byte	0x08
	.zero		1


	//   ....[5]....
        /*087c*/ 	.word	0x000002b0
        /*0880*/ 	.word	0x000000ff
        /*0884*/ 	.word	0x00033448
        /*0888*/ 	.short	0x0100
        /*088a*/ 	.byte	0x08
	.zero		1


	//   ....[6]....
        /*088c*/ 	.word	0x000003e0
        /*0890*/ 	.word	0x000000ff
        /*0894*/ 	.word	0x00033450
        /*0898*/ 	.short	0x0100
        /*089a*/ 	.byte	0x08
	.zero		1


	//   ....[7]....
        /*089c*/ 	.word	0x000003f0
        /*08a0*/ 	.word	0x000000ff
        /*08a4*/ 	.word	0x00033460
        /*08a8*/ 	.short	0x0100
        /*08aa*/ 	.byte	0x08
	.zero		1


	//   ....[8]....
        /*08ac*/ 	.word	0x00000400
        /*08b0*/ 	.word	0x000000ff
        /*08b4*/ 	.word	0x00033458
        /*08b8*/ 	.short	0x0100
        /*08ba*/ 	.byte	0x08
	.zero		1


	//   ....[9]....
        /*08bc*/ 	.word	0x00000410
        /*08c0*/ 	.word	0x000000ff
        /*08c4*/ 	.word	0x00033468
        /*08c8*/ 	.short	0x0100
        /*08ca*/ 	.byte	0x08
	.zero		1


	//   ....[10]....
        /*08cc*/ 	.word	0x00000500
        /*08d0*/ 	.word	0x000000ff
        /*08d4*/ 	.word	0x00033470
        /*08d8*/ 	.short	0x0100
        /*08da*/ 	.byte	0x06
	.zero		1


	//   ....[11]....
        /*08dc*/ 	.word	0x00000510
        /*08e0*/ 	.word	0x000000ff
        /*08e4*/ 	.word	0x00033480
        /*08e8*/ 	.short	0x0100
        /*08ea*/ 	.byte	0x06
	.zero		1


	//   ....[12]....
        /*08ec*/ 	.word	0x00000520
        /*08f0*/ 	.word	0x000000ff
        /*08f4*/ 	.word	0x00033478
        /*08f8*/ 	.short	0x0100
        /*08fa*/ 	.byte	0x06
	.zero		1


	//   ....[13]....
        /*08fc*/ 	.word	0x00000530
        /*0900*/ 	.word	0x000000ff
        /*0904*/ 	.word	0x00033488
        /*0908*/ 	.short	0x0100
        /*090a*/ 	.byte	0x06
	.zero		1


	//   ....[14]....
        /*090c*/ 	.word	0x00000660
        /*0910*/ 	.word	0x000000ff
        /*0914*/ 	.word	0x00033490
        /*0918*/ 	.short	0x0100
        /*091a*/ 	.byte	0x08
	.zero		1


	//   ....[15]....
        /*091c*/ 	.word	0x00000670
        /*0920*/ 	.word	0x000000ff
        /*0924*/ 	.word	0x000334a0
        /*0928*/ 	.short	0x0100
        /*092a*/ 	.byte	0x08
	.zero		1


	//   ....[16]....
        /*092c*/ 	.word	0x00000680
        /*0930*/ 	.word	0x000000ff
        /*0934*/ 	.word	0x00033498
        /*0938*/ 	.short	0x0100
        /*093a*/ 	.byte	0x08
	.zero		1


	//   ....[17]....
        /*093c*/ 	.word	0x00000690
        /*0940*/ 	.word	0x000000ff
        /*0944*/ 	.word	0x000334a8
        /*0948*/ 	.short	0x0100
        /*094a*/ 	.byte	0x08
	.zero		1


	//   ....[18]....
        /*094c*/ 	.word	0x000007e0
        /*0950*/ 	.word	0x000000ff
        /*0954*/ 	.word	0x000334b0
        /*0958*/ 	.short	0x0100
        /*095a*/ 	.byte	0x08
	.zero		1


	//   ....[19]....
        /*095c*/ 	.word	0x000007f0
        /*0960*/ 	.word	0x000000ff
        /*0964*/ 	.word	0x000334c0
        /*0968*/ 	.short	0x0100
        /*096a*/ 	.byte	0x08
	.zero		1


	//   ....[20]....
        /*096c*/ 	.word	0x00000800
        /*0970*/ 	.word	0x000000ff
        /*0974*/ 	.word	0x000334b8
        /*0978*/ 	.short	0x0100
        /*097a*/ 	.byte	0x08
	.zero		1


	//   ....[21]....
        /*097c*/ 	.word	0x00000810
        /*0980*/ 	.word	0x000000ff
        /*0984*/ 	.word	0x000334c8
        /*0988*/ 	.short	0x0100
        /*098a*/ 	.byte	0x08
	.zero		1


	//   ....[22]....
        /*098c*/ 	.word	0x00001bc0
        /*0990*/ 	.word	0x000000ff
        /*0994*/ 	.word	0x00033400
        /*0998*/ 	.short	0x010a
        /*099a*/ 	.byte	0x29
	.zero		1


	//   ....[23]....
        /*099c*/ 	.word	0x00001c60
        /*09a0*/ 	.word	0x00000002
        /*09a4*/ 	.word	0x00033430
        /*09a8*/ 	.short	0x010a
        /*09aa*/ 	.byte	0x3f
	.zero		1


	//   ....[24]....
        /*09ac*/ 	.word	0x00001ca0
        /*09b0*/ 	.word	0x00000002
        /*09b4*/ 	.word	0x00033430
        /*09b8*/ 	.short	0x010a
        /*09ba*/ 	.byte	0x3f
	.zero		1


	//   ....[25]....
        /*09bc*/ 	.word	0x00003540
        /*09c0*/ 	.word	0x000000ff
        /*09c4*/ 	.word	0x00000000
        /*09c8*/ 	.short	0x0101
        /*09ca*/ 	.byte	0x07
	.zero		1


	//   ....[26]....
        /*09cc*/ 	.word	0x00005b90
        /*09d0*/ 	.word	0x000000ff
        /*09d4*/ 	.word	0x00033430
        /*09d8*/ 	.short	0x010a
        /*09da*/ 	.byte	0x06
	.zero		1


	//   ....[27]....
        /*09dc*/ 	.word	0x00005bd0
        /*09e0*/ 	.word	0x000000ff
        /*09e4*/ 	.word	0x00033430
        /*09e8*/ 	.short	0x010a
        /*09ea*/ 	.byte	0x06
	.zero		1


	//   ....[28]....
        /*09ec*/ 	.word	0x00006810
        /*09f0*/ 	.word	0x000000ff
        /*09f4*/ 	.word	0x00033450
        /*09f8*/ 	.short	0x010a
        /*09fa*/ 	.byte	0x06
	.zero		1


	//   ....[29]....
        /*09fc*/ 	.word	0x00006850
        /*0a00*/ 	.word	0x000000ff
        /*0a04*/ 	.word	0x00033450
        /*0a08*/ 	.short	0x010a
        /*0a0a*/ 	.byte	0x06
	.zero		1


	//   ....[30]....
        /*0a0c*/ 	.word	0x000074d0
        /*0a10*/ 	.word	0x000000ff
        /*0a14*/ 	.word	0x00000000
        /*0a18*/ 	.short	0x0101
        /*0a1a*/ 	.byte	0x07
	.zero		1


	//   ....[31]....
        /*0a1c*/ 	.word	0x00009700
        /*0a20*/ 	.word	0x000000ff
        /*0a24*/ 	.word	0x00000000
        /*0a28*/ 	.short	0x0101
        /*0a2a*/ 	.byte	0x07
	.zero		1


	//   ....[32]....
        /*0a2c*/ 	.word	0x0000a030
        /*0a30*/ 	.word	0x000000ff
        /*0a34*/ 	.word	0x00033430
        /*0a38*/ 	.short	0x010a
        /*0a3a*/ 	.byte	0x06
	.zero		1


	//   ....[33]....
        /*0a3c*/ 	.word	0x0000a070
        /*0a40*/ 	.word	0x000000ff
        /*0a44*/ 	.word	0x00033430
        /*0a48*/ 	.short	0x010a
        /*0a4a*/ 	.byte	0x06
	.zero		1


	//   ....[34]....
        /*0a4c*/ 	.word	0x0000ac80
        /*0a50*/ 	.word	0x000000ff
        /*0a54*/ 	.word	0x00033450
        /*0a58*/ 	.short	0x010a
        /*0a5a*/ 	.byte	0x06
	.zero		1


	//   ....[35]....
        /*0a5c*/ 	.word	0x0000acc0
        /*0a60*/ 	.word	0x000000ff
        /*0a64*/ 	.word	0x00033450
        /*0a68*/ 	.short	0x010a
        /*0a6a*/ 	.byte	0x06
	.zero		1


	//   ....[36]....
        /*0a6c*/ 	.word	0x0000b630
        /*0a70*/ 	.word	0x000000ff
        /*0a74*/ 	.word	0x00000000
        /*0a78*/ 	.short	0x0101
        /*0a7a*/ 	.byte	0x07
	.zero		1


	//   ....[37]....
        /*0a7c*/ 	.word	0x0000cfd0
        /*0a80*/ 	.word	0x000000ff
        /*0a84*/ 	.word	0x00000000
        /*0a88*/ 	.short	0x0101
        /*0a8a*/ 	.byte	0x07
	.zero		1


	//   ....[38]....
        /*0a8c*/ 	.word	0x0000d850
        /*0a90*/ 	.word	0x000000ff
        /*0a94*/ 	.word	0x00033450
        /*0a98*/ 	.short	0x010a
        /*0a9a*/ 	.byte	0x0e
	.zero		1


	//   ....[39]....
        /*0a9c*/ 	.word	0x0000d890
        /*0aa0*/ 	.word	0x000000ff
        /*0aa4*/ 	.word	0x00033450
        /*0aa8*/ 	.short	0x010a
        /*0aaa*/ 	.byte	0x0e
	.zero		1


	//   ....[40]....
        /*0aac*/ 	.word	0x0000df90
        /*0ab0*/ 	.word	0x000000ff
        /*0ab4*/ 	.word	0x00000000
        /*0ab8*/ 	.short	0x0101
        /*0aba*/ 	.byte	0x04
	.zero		1


	//   ....[41]....
        /*0abc*/ 	.word	0x00010470
        /*0ac0*/ 	.word	0x00000003
        /*0ac4*/ 	.word	0x00000000
        /*0ac8*/ 	.short	0x0101
        /*0aca*/ 	.byte	0x3f
	.zero		1


	//   ....[42]....
        /*0acc*/ 	.word	0x000137a0
        /*0ad0*/ 	.word	0x00000004
        /*0ad4*/ 	.word	0x00033480
        /*0ad8*/ 	.short	0x010a
        /*0ada*/ 	.byte	0x3f
	.zero		1


	//   ....[43]....
        /*0adc*/ 	.word	0x00013ec0
        /*0ae0*/ 	.word	0x00000004
        /*0ae4*/ 	.word	0x00033470
        /*0ae8*/ 	.short	0x0107
        /*0aea*/ 	.byte	0x3f
	.zero		1


	//   ....[44]....
        /*0aec*/ 	.word	0x00013f80
        /*0af0*/ 	.word	0x00000004
        /*0af4*/ 	.word	0x00033470
        /*0af8*/ 	.short	0x0101
        /*0afa*/ 	.byte	0x3f
	.zero		1


	//   ....[45]....
        /*0afc*/ 	.word	0x00013fb0
        /*0b00*/ 	.word	0x00000004
        /*0b04*/ 	.word	0x00033440
        /*0b08*/ 	.short	0x010a
        /*0b0a*/ 	.byte	0x3f
	.zero		1


	//   ....[46]....
        /*0b0c*/ 	.word	0x000145f0
        /*0b10*/ 	.word	0x00000004
        /*0b14*/ 	.word	0x00033430
        /*0b18*/ 	.short	0x0107
        /*0b1a*/ 	.byte	0x3f
	.zero		1


	//   ....[47]....
        /*0b1c*/ 	.word	0x000146c0
        /*0b20*/ 	.word	0x00000004
        /*0b24*/ 	.word	0x00033430
        /*0b28*/ 	.short	0x0101
        /*0b2a*/ 	.byte	0x3f
	.zero		1


	//   ....[48]....
        /*0b2c*/ 	.word	0x00014fa0
        /*0b30*/ 	.word	0x00000016
        /*0b34*/ 	.word	0x00033400
        /*0b38*/ 	.short	0x0107
        /*0b3a*/ 	.byte	0x3f
	.zero		1


	//   ....[49]....
        /*0b3c*/ 	.word	0x000150a0
        /*0b40*/ 	.word	0x00000016
        /*0b44*/ 	.word	0x00033400
        /*0b48*/ 	.short	0x0101
        /*0b4a*/ 	.byte	0x3f
	.zero		1


	//   ....[50]....
        /*0b4c*/ 	.word	0x000150c0
        /*0b50*/ 	.word	0x00000016
        /*0b54*/ 	.word	0x00033420
        /*0b58*/ 	.short	0x010a
        /*0b5a*/ 	.byte	0x3f
	.zero		1


	//   ....[51]....
        /*0b5c*/ 	.word	0x000155d0
        /*0b60*/ 	.word	0x00000004
        /*0b64*/ 	.word	0x00033480
        /*0b68*/ 	.short	0x010a
        /*0b6a*/ 	.byte	0x3f
	.zero		1


	//   ....[52]....
        /*0b6c*/ 	.word	0x00015b00
        /*0b70*/ 	.word	0x00000004
        /*0b74*/ 	.word	0x00033470
        /*0b78*/ 	.short	0x0107
        /*0b7a*/ 	.byte	0x3f
	.zero		1


	//   ....[53]....
        /*0b7c*/ 	.word	0x00015bc0
        /*0b80*/ 	.word	0x00000004
        /*0b84*/ 	.word	0x00033470
        /*0b88*/ 	.short	0x0101
        /*0b8a*/ 	.byte	0x3f
	.zero		1


	//   ....[54]....
        /*0b8c*/ 	.word	0x00015bf0
        /*0b90*/ 	.word	0x00000004
        /*0b94*/ 	.word	0x00033440
        /*0b98*/ 	.short	0x010a
        /*0b9a*/ 	.byte	0x3f
	.zero		1


	//   ....[55]....
        /*0b9c*/ 	.word	0x000160f0
        /*0ba0*/ 	.word	0x00000004
        /*0ba4*/ 	.word	0x00033430
        /*0ba8*/ 	.short	0x0107
        /*0baa*/ 	.byte	0x3f
	.zero		1


	//   ....[56]....
        /*0bac*/ 	.word	0x000161c0
        /*0bb0*/ 	.word	0x00000004
        /*0bb4*/ 	.word	0x00033430
        /*0bb8*/ 	.short	0x0101
        /*0bba*/ 	.byte	0x3f
	.zero		1


	//   ....[57]....
        /*0bbc*/ 	.word	0x00016240
        /*0bc0*/ 	.word	0x00000000
        /*0bc4*/ 	.word	0x00033470
        /*0bc8*/ 	.short	0x010a
        /*0bca*/ 	.byte	0x3f
	.zero		1


	//   ....[58]....
        /*0bcc*/ 	.word	0x000162d0
        /*0bd0*/ 	.word	0x00000000
        /*0bd4*/ 	.word	0x00033460
        /*0bd8*/ 	.short	0x010a
        /*0bda*/ 	.byte	0x3f
	.zero		1


	//   ....[59]....
        /*0bdc*/ 	.word	0x000169a0
        /*0be0*/ 	.word	0x00000000
        /*0be4*/ 	.word	0x00033450
        /*0be8*/ 	.short	0x0101
        /*0bea*/ 	.byte	0x3f
	.zero		1


	//   ....[60]....
        /*0bec*/ 	.word	0x00016a20
        /*0bf0*/ 	.word	0x00000000
        /*0bf4*/ 	.word	0x00000000
        /*0bf8*/ 	.short	0x0101
        /*0bfa*/ 	.byte	0x3f
	.zero		1


	//   ....[61]....
        /*0bfc*/ 	.word	0x00016be0
        /*0c00*/ 	.word	0x00000003
        /*0c04*/ 	.word	0x00033470
        /*0c08*/ 	.short	0x010a
        /*0c0a*/ 	.byte	0x3f
	.zero		1


	//   ....[62]....
        /*0c0c*/ 	.word	0x00016c60
        /*0c10*/ 	.word	0x00000003
        /*0c14*/ 	.word	0x00033460
        /*0c18*/ 	.short	0x010a
        /*0c1a*/ 	.byte	0x3f
	.zero		1


	//   ....[63]....
        /*0c1c*/ 	.word	0x00017340
        /*0c20*/ 	.word	0x00000003
        /*0c24*/ 	.word	0x00033450
        /*0c28*/ 	.short	0x0101
        /*0c2a*/ 	.byte	0x3f
	.zero		1


	//   ....[64]....
        /*0c2c*/ 	.word	0x000173c0
        /*0c30*/ 	.word	0x00000000
        /*0c34*/ 	.word	0x00000000
        /*0c38*/ 	.short	0x0101
        /*0c3a*/ 	.byte	0x3f
	.zero		1


	//   ....[65]....
        /*0c3c*/ 	.word	0x00018060
        /*0c40*/ 	.word	0x00000005
        /*0c44*/ 	.word	0x00033420
        /*0c48*/ 	.short	0x010a
        /*0c4a*/ 	.byte	0x3f
	.zero		1


	//   ....[66]....
        /*0c4c*/ 	.word	0x000181e0
        /*0c50*/ 	.word	0x00000003
        /*0c54*/ 	.word	0x00033440
        /*0c58*/ 	.short	0x010a
        /*0c5a*/ 	.byte	0x3f
	.zero		1


	//   ....[67]....
        /*0c5c*/ 	.word	0x00018280
        /*0c60*/ 	.word	0x00000005
        /*0c64*/ 	.word	0x00033440
        /*0c68*/ 	.short	0x010a
        /*0c6a*/ 	.byte	0x3f
	.zero		1


	//   ....[68]....
        /*0c6c*/ 	.word	0x000182c0
        /*0c70*/ 	.word	0x00000003
        /*0c74*/ 	.word	0x00033460
        /*0c78*/ 	.short	0x010a
        /*0c7a*/ 	.byte	0x3f
	.zero		1


	//   ....[69]....
        /*0c7c*/ 	.word	0x00018300
        /*0c80*/ 	.word	0x00000005
        /*0c84*/ 	.word	0x00033460
        /*0c88*/ 	.short	0x010a
        /*0c8a*/ 	.byte	0x3f
	.zero		1


	//   ....[70]....
        /*0c8c*/ 	.word	0x00018340
        /*0c90*/ 	.word	0x00000003
        /*0c94*/ 	.word	0x00033480
        /*0c98*/ 	.short	0x010a
        /*0c9a*/ 	.byte	0x3f
	.zero		1


	//   ....[71]....
        /*0c9c*/ 	.word	0x00018380
        /*0ca0*/ 	.word	0x00000005
        /*0ca4*/ 	.word	0x00033480
        /*0ca8*/ 	.short	0x010a
        /*0caa*/ 	.byte	0x3f
	.zero		1


	//   ....[72]....
        /*0cac*/ 	.word	0x000183f0
        /*0cb0*/ 	.word	0x00000003
        /*0cb4*/ 	.word	0x00033400
        /*0cb8*/ 	.short	0x010a
        /*0cba*/ 	.byte	0x3f
	.zero		1


	//   ....[73]....
        /*0cbc*/ 	.word	0x00018440
        /*0cc0*/ 	.word	0x00000002
        /*0cc4*/ 	.word	0x00033430
        /*0cc8*/ 	.short	0x010a
        /*0cca*/ 	.byte	0x3f
	.zero		1


	//   ....[74]....
        /*0ccc*/ 	.word	0x000184a0
        /*0cd0*/ 	.word	0x00000007
        /*0cd4*/ 	.word	0x00033430
        /*0cd8*/ 	.short	0x010a
        /*0cda*/ 	.byte	0x3f
	.zero		1


	//   ....[75]....
        /*0cdc*/ 	.word	0x00018500
        /*0ce0*/ 	.word	0x00000007
        /*0ce4*/ 	.word	0x00033450
        /*0ce8*/ 	.short	0x010a
        /*0cea*/ 	.byte	0x3f
	.zero		1


	//   ....[76]....
        /*0cec*/ 	.word	0x00018560
        /*0cf0*/ 	.word	0x00000007
        /*0cf4*/ 	.word	0x00033430
        /*0cf8*/ 	.short	0x010a
        /*0cfa*/ 	.byte	0x3f
	.zero		1


	//   ....[77]....
        /*0cfc*/ 	.word	0x000185c0
        /*0d00*/ 	.word	0x00000007
        /*0d04*/ 	.word	0x00033450
        /*0d08*/ 	.short	0x010a
        /*0d0a*/ 	.byte	0x3f
	.zero		1


	//   ....[78]....
        /*0d0c*/ 	.word	0x00018620
        /*0d10*/ 	.word	0x00000005
        /*0d14*/ 	.word	0x00033450
        /*0d18*/ 	.short	0x010a
        /*0d1a*/ 	.byte	0x3f
	.zero		1


	//   ....[79]....
        /*0d1c*/ 	.word	0x00018720
        /*0d20*/ 	.word	0x00000004
        /*0d24*/ 	.word	0x00033480
        /*0d28*/ 	.short	0x010a
        /*0d2a*/ 	.byte	0x3f
	.zero		1


	//   ....[80]....
        /*0d2c*/ 	.word	0x00018fa0
        /*0d30*/ 	.word	0x00000004
        /*0d34*/ 	.word	0x00033440
        /*0d38*/ 	.short	0x010a
        /*0d3a*/ 	.byte	0x3f
	.zero		1


	//   ....[81]....
        /*0d3c*/ 	.word	0x00019bb0
        /*0d40*/ 	.word	0x00000016
        /*0d44*/ 	.word	0x00033420
        /*0d48*/ 	.short	0x010a
        /*0d4a*/ 	.byte	0x3f
	.zero		1


	//   ....[82]....
        /*0d4c*/ 	.word	0x00019c00
        /*0d50*/ 	.word	0x00000004
        /*0d54*/ 	.word	0x00033480
        /*0d58*/ 	.short	0x010a
        /*0d5a*/ 	.byte	0x3f
	.zero		1


	//   ....[83]....
        /*0d5c*/ 	.word	0x0001a250
        /*0d60*/ 	.word	0x00000004
        /*0d64*/ 	.word	0x00033440
        /*0d68*/ 	.short	0x010a
        /*0d6a*/ 	.byte	0x3f
	.zero		1


	//   ....[84]....
        /*0d6c*/ 	.word	0x0001a880
        /*0d70*/ 	.word	0x00000000
        /*0d74*/ 	.word	0x00033470
        /*0d78*/ 	.short	0x010a
        /*0d7a*/ 	.byte	0x3f
	.zero		1


	//   ....[85]....
        /*0d7c*/ 	.word	0x0001a8d0
        /*0d80*/ 	.word	0x00000000
        /*0d84*/ 	.word	0x00033460
        /*0d88*/ 	.short	0x010a
        /*0d8a*/ 	.byte	0x3f
	.zero		1


	//   ....[86]....
        /*0d8c*/ 	.word	0x0001a920
        /*0d90*/ 	.word	0x00000003
        /*0d94*/ 	.word	0x00033470
        /*0d98*/ 	.short	0x010a
        /*0d9a*/ 	.byte	0x3f
	.zero		1


	//   ....[87]....
        /*0d9c*/ 	.word	0x0001a970
        /*0da0*/ 	.word	0x00000003
        /*0da4*/ 	.word	0x00033460
        /*0da8*/ 	.short	0x010a
        /*0daa*/ 	.byte	0x3f
	.zero		1


	//   ....[88]....
        /*0dac*/ 	.word	0x0001a9c0
        /*0db0*/ 	.word	0x00000005
        /*0db4*/ 	.word	0x00033420
        /*0db8*/ 	.short	0x010a
        /*0dba*/ 	.byte	0x3f
	.zero		1


	//   ....[89]....
        /*0dbc*/ 	.word	0x0001ab60
        /*0dc0*/ 	.word	0x00000003
        /*0dc4*/ 	.word	0x00033440
        /*0dc8*/ 	.short	0x010a
        /*0dca*/ 	.byte	0x3f
	.zero		1


	//   ....[90]....
        /*0dcc*/ 	.word	0x0001abb0
        /*0dd0*/ 	.word	0x00000005
        /*0dd4*/ 	.word	0x00033440
        /*0dd8*/ 	.short	0x010a
        /*0dda*/ 	.byte	0x3f
	.zero		1


	//   ....[91]....
        /*0ddc*/ 	.word	0x0001ac00
        /*0de0*/ 	.word	0x00000003
        /*0de4*/ 	.word	0x00033460
        /*0de8*/ 	.short	0x010a
        /*0dea*/ 	.byte	0x3f
	.zero		1


	//   ....[92]....
        /*0dec*/ 	.word	0x0001ac50
        /*0df0*/ 	.word	0x00000005
        /*0df4*/ 	.word	0x00033460
        /*0df8*/ 	.short	0x010a
        /*0dfa*/ 	.byte	0x3f
	.zero		1


	//   ....[93]....
        /*0dfc*/ 	.word	0x0001aca0
        /*0e00*/ 	.word	0x00000003
        /*0e04*/ 	.word	0x00033480
        /*0e08*/ 	.short	0x010a
        /*0e0a*/ 	.byte	0x3f
	.zero		1


	//----- nvinfo : EIATTR_NUM_MBARRIERS
	.align		4
.L_302:
        /*0e0c*/ 	.byte	0x03, 0x38
        /*0e0e*/ 	.short	0x0016


	//----- nvinfo : EIATTR_EXIT_INSTR_OFFSETS
	.align		4
        /*0e10*/ 	.byte	0x04, 0x1c
        /*0e12*/ 	.short	(.L_304 - .L_303)


	//   ....[0]....
.L_303:
        /*0e14*/ 	.word	0x000009c0


	//   ....[1]....
        /*0e18*/ 	.word	0x000115b0


	//   ....[2]....
        /*0e1c*/ 	.word	0x000183d0


	//----- nvinfo : EIATTR_MAX_THREADS
	.align		4
.L_304:
        /*0e20*/ 	.byte	0x04, 0x05
        /*0e22*/ 	.short	(.L_306 - .L_305)
.L_305:
        /*0e24*/ 	.word	0x00000180
        /*0e28*/ 	.word	0x00000001
        /*0e2c*/ 	.word	0x00000001


	//----- nvinfo : EIATTR_CRS_STACK_SIZE
	.align		4
.L_306:
        /*0e30*/ 	.byte	0x04, 0x1e
        /*0e32*/ 	.short	(.L_308 - .L_307)
.L_307:
        /*0e34*/ 	.word	0x00000000


	//----- nvinfo : EIATTR_CBANK_PARAM_SIZE
	.align		4
.L_308:
        /*0e38*/ 	.byte	0x03, 0x19
        /*0e3a*/ 	.short	0x0af0


	//----- nvinfo : EIATTR_PARAM_CBANK
	.align		4
        /*0e3c*/ 	.byte	0x04, 0x0a
        /*0e3e*/ 	.short	(.L_310 - .L_309)
	.align		4
.L_309:
        /*0e40*/ 	.word	index@(.nv.constant0._ZN7cutlass13device_kernelIN5flash11enable_sm90INS1_16FlashAttnFwdSm90INS1_25CollectiveMainloopFwdSm90ILi2EN4cute5tupleIJNS5_1CILi1EEES8_S8_EEENS6_IJNS7_ILi128EEENS7_ILi160EEENS7_ILi192EEEEEELi192ENS_12float_e4m3_tEfNS_4arch4Sm90ELb1ELb0ELb1ELb1ELb1ELb0ELb0ELb1ELb1ELb1ELb0ELb0EEENS1_21CollectiveEpilogueFwdINS6_IJSA_SC_SB_EEES9_NS_10bfloat16_tESG_Li256ELb1ELb1ELb0ELb1EEENS1_36VarlenDynamicPersistentTileSchedulerILi128ELi160ELi256ELi128ELb0ELb1ELb1ELb1ELb1ELb1EEEEEEEEEvNT_6ParamsE)
        /*0e44*/ 	.short	0x0210
        /*0e46*/ 	.short	0x0af0


	//----- nvinfo : EIATTR_SW_WAR
	.align		4
.L_310:
        /*0e48*/ 	.byte	0x04, 0x36
        /*0e4a*/ 	.short	(.L_312 - .L_311)
.L_311:
        /*0e4c*/ 	.word	0x00000008
.L_312:


//--------------------- .nv.info._ZN7cutlass13device_kernelIN5flash11enable_sm90INS1_16FlashAttnFwdSm90INS1_25CollectiveMainloopFwdSm90ILi2EN4cute5tupleIJNS5_1CILi1EEES8_S8_EEENS6_IJNS7_ILi128EEENS7_ILi160EEENS7_ILi192EEEEEELi192ENS_12float_e4m3_tEfNS_4arch4Sm90ELb1ELb0ELb1ELb1ELb1ELb1ELb0ELb1ELb1ELb1ELb0ELb0EEENS1_21CollectiveEpilogueFwdINS6_IJSA_SC_SB_EEES9_NS_10bfloat16_tESG_Li256ELb1ELb1ELb0ELb1EEENS1_36VarlenDynamicPersistentTileSchedulerILi128ELi160ELi256ELi128ELb0ELb1ELb1ELb1ELb1ELb1EEEEEEEEEvNT_6ParamsE --------------------------
	.section	.nv.info._ZN7cutlass13device_kernelIN5flash11enable_sm90INS1_16FlashAttnFwdSm90INS1_25CollectiveMainloopFwdSm90ILi2EN4cute5tupleIJNS5_1CILi1EEES8_S8_EEENS6_IJNS7_ILi128EEENS7_ILi160EEENS7_ILi192EEEEEELi192ENS_12float_e4m3_tEfNS_4arch4Sm90ELb1ELb0ELb1ELb1ELb1ELb1ELb0ELb1ELb1ELb1ELb0ELb0EEENS1_21CollectiveEpilogueFwdINS6_IJSA_SC_SB_EEES9_NS_10bfloat16_tESG_Li256ELb1ELb1ELb0ELb1EEENS1_36VarlenDynamicPersistentTileSchedulerILi128ELi160ELi256ELi128ELb0ELb1ELb1ELb1ELb1ELb1EEEEEEEEEvNT_6ParamsE,"",@"SHT_CUDA_INFO"
	.sectionflags	@""
	.align	4


	//----- nvinfo : EIATTR_CUDA_API_VERSION
	.align		4
        /*0000*/ 	.byte	0x04, 0x37
        /*0002*/ 	.short	(.L_314 - .L_313)
.L_313:
        /*0004*/ 	.word	0x00000082


	//----- nvinfo : EIATTR_KPARAM_INFO
	.align		4
.L_314:
        /*0008*/ 	.byte	0x04, 0x17
        /*000a*/ 	.short	(.L_316 - .L_315)
.L_315:
        /*000c*/ 	.word	0x00000000
        /*0010*/ 	.short	0x0000
        /*0012*/ 	.short	0x0070
        /*0014*/ 	.byte	0x00, 0xf0, 0x01, 0x2a


	//----- nvinfo : EIATTR_SPARSE_MMA_MASK
	.align		4
.L_316:
        /*0018*/ 	.byte	0x03, 0x50
        /*001a*/ 	.short	0x0000


	//----- nvinfo : EIATTR_MAXREG_COUNT
	.align		4
        /*001c*/ 	.byte	0x03, 0x1b
        /*001e*/ 	.short	0x00a8


	//----- nvinfo : EIATTR_NUM_BARRIERS
	.align		4
        /*0020*/ 	.byte	0x02, 0x4c
        /*0022*/ 	.byte	0x10
	.zero		1


	//----- nvinfo : EIATTR_EXTERNS
	.align		4
        /*0024*/ 	.byte	0x04, 0x0f
        /*0026*/ 	.short	(.L_318 - .L_317)


	//   ....[0]....
	.align		4
.L_317:
        /*0028*/ 	.word	index@(__assertfail)


	//----- nvinfo : EIATTR_ANNOTATIONS
	.align		4
.L_318:
        /*002c*/ 	.byte	0x04, 0x55
        /*002e*/ 	.short	(.L_320 - .L_319)


	//   ....[0]....
.L_319:
        /* <DEDUP_REMOVED lines=100> */


	//----- nvinfo : EIATTR_MERCURY_ISA_VERSION
	.align		4
.L_320:
        /*0660*/ 	.byte	0x03, 0x5f
        /*0662*/ 	.short	0x0101


	//----- nvinfo : EIATTR_UNUSED_LOAD_BYTE_OFFSET
	.align		4
        /*0664*/ 	.byte	0x04, 0x44
        /*0666*/ 	.short	(.L_322 - .L_321)


	//   ....[0]....
.L_321:
        /*0668*/ 	.word	0x00000a90
        /*066c*/ 	.word	0x0000fff0


	//   ....[1]....
        /*0670*/ 	.word	0x00025c10
        /*0674*/ 	.word	0x0000fff0


	//----- nvinfo : EIATTR_INT_WARP_WIDE_INSTR_OFFSETS
	.align		4
.L_322:
        /*0678*/ 	.byte	0x04, 0x31
        /*067a*/ 	.short	(.L_324 - .L_323)


	//   ....[0]....
.L_323:
        /*067c*/ 	.word	0x00000130


	//   ....[1]....
        /*0680*/ 	.word	0x00000170


	//   ....[2]....
        /*0684*/ 	.word	0x000001e0


	//   ....[3]....
        /*0688*/ 	.word	0x0002ba80


	//   ....[4]....
        /*068c*/ 	.word	0x0002bb10


	//   ....[5]....
        /*0690*/ 	.word	0x0002fa40


	//   ....[6]....
        /*0694*/ 	.word	0x0002fad0


	//----- nvinfo : EIATTR_COOP_GROUP_MASK_REGIDS
	.align		4
.L_324:
        /*0698*/ 	.byte	0x04, 0x29
        /*069a*/ 	.short	(.L_326 - .L_325)


	//   ....[0]....
.L_325:
        /*069c*/ 	.word	0xffffffff


	//   ....[1]....
        /*06a0*/ 	.word	0xffffffff


	//   ....[2]....
        /*06a4*/ 	.word	0xffffffff


	//   ....[3]....
        /*06a8*/ 	.word	0xffffffff


	//   ....[4]....
        /*06ac*/ 	.word	0xffffffff


	//   ....[5]....
        /*06b0*/ 	.word	0xffffffff


	//   ....[6]....
        /*06b4*/ 	.word	0xffffffff


	//   ....[7]....
        /*06b8*/ 	.word	0xffffffff


	//   ....[8]....
        /*06bc*/ 	.word	0xffffffff


	//   ....[9]....
        /*06c0*/ 	.word	0xffffffff


	//   ....[10]....
        /*06c4*/ 	.word	0xffffffff


	//   ....[11]....
        /*06c8*/ 	.word	0xffffffff


	//   ....[12]....
        /*06cc*/ 	.word	0xffffffff


	//   ....[13]....
        /*06d0*/ 	.word	0xffffffff


	//   ....[14]....
        /*06d4*/ 	.word	0xffffffff


	//   ....[15]....
        /*06d8*/ 	.word	0xffffffff


	//   ....[16]....
        /*06dc*/ 	.word	0xffffffff


	//   ....[17]....
        /*06e0*/ 	.word	0xffffffff


	//   ....[18]....
        /*06e4*/ 	.word	0xffffffff


	//   ....[19]....
        /*06e8*/ 	.word	0xffffffff


	//   ....[20]....
        /*06ec*/ 	.word	0xffffffff


	//   ....[21]....
        /*06f0*/ 	.word	0xffffffff


	//   ....[22]....
        /*06f4*/ 	.word	0xffffffff


	//   ....[23]....
        /*06f8*/ 	.word	0xffffffff


	//   ....[24]....
        /*06fc*/ 	.word	0xffffffff


	//   ....[25]....
        /*0700*/ 	.word	0xffffffff


	//   ....[26]....
        /*0704*/ 	.word	0xffffffff


	//   ....[27]....
        /*0708*/ 	.word	0xffffffff


	//   ....[28]....
        /*070c*/ 	.word	0xffffffff


	//   ....[29]....
        /*0710*/ 	.word	0xffffffff


	//   ....[30]....
        /*0714*/ 	.word	0xffffffff


	//   ....[31]....
        /*0718*/ 	.word	0xffffffff


	//   ....[32]....
        /*071c*/ 	.word	0xffffffff


	//   ....[33]....
        /*0720*/ 	.word	0xffffffff


	//   ....[34]....
        /*0724*/ 	.word	0xffffffff


	//   ....[35]....
        /*0728*/ 	.word	0xffffffff


	//   ....[36]....
        /*072c*/ 	.word	0xffffffff


	//   ....[37]....
        /*0730*/ 	.word	0xffffffff


	//   ....[38]....
        /*0734*/ 	.word	0xffffffff


	//   ....[39]....
        /*0738*/ 	.word	0xffffffff


	//   ....[40]....
        /*073c*/ 	.word	0xffffffff


	//   ....[41]....
        /*0740*/ 	.word	0xffffffff


	//   ....[42]....
        /*0744*/ 	.word	0xffffffff


	//   ....[43]....
        /*0748*/ 	.word	0xffffffff


	//   ....[44]....
        /*074c*/ 	.word	0xffffffff


	//   ....[45]....
        /*0750*/ 	.word	0xffffffff


	//   ....[46]....
        /*0754*/ 	.word	0xffffffff


	//   ....[47]....
        /*0758*/ 	.word	0xffffffff


	//   ....[48]....
        /*075c*/ 	.word	0xffffffff


	//   ....[49]....
        /*0760*/ 	.word	0xffffffff


	//   ....[50]....
        /*0764*/ 	.word	0xffffffff


	//   ....[51]....
        /*0768*/ 	.word	0xffffffff


	//   ....[52]....
        /*076c*/ 	.word	0xffffffff


	//   ....[53]....
        /*0770*/ 	.word	0xffffffff


	//   ....[54]....
        /*0774*/ 	.word	0xffffffff


	//   ....[55]....
        /*0778*/ 	.word	0xffffffff


	//   ....[56]....
        /*077c*/ 	.word	0xffffffff


	//   ....[57]....
        /*0780*/ 	.word	0xffffffff


	//   ....[58]....
        /*0784*/ 	.word	0xffffffff


	//   ....[59]....
        /*0788*/ 	.word	0xffffffff


	//   ....[60]....
        /*078c*/ 	.word	0xffffffff


	//   ....[61]....
        /*0790*/ 	.word	0xffffffff


	//   ....[62]....
        /*0794*/ 	.word	0xffffffff


	//   ....[63]....
        /*0798*/ 	.word	0xffffffff


	//   ....[64]....
        /*079c*/ 	.word	0xffffffff


	//   ....[65]....
        /*07a0*/ 	.word	0xffffffff


	//   ....[66]....
        /*07a4*/ 	.word	0xffffffff


	//   ....[67]....
        /*07a8*/ 	.word	0xffffffff


	//   ....[68]....
        /*07ac*/ 	.word	0xffffffff


	//   ....[69]....
        /*07b0*/ 	.word	0xffffffff


	//   ....[70]....
        /*07b4*/ 	.word	0xffffffff


	//   ....[71]....
        /*07b8*/ 	.word	0xffffffff


	//   ....[72]....
        /*07bc*/ 	.word	0xffffffff


	//   ....[73]....
        /*07c0*/ 	.word	0xffffffff


	//   ....[74]....
        /*07c4*/ 	.word	0xffffffff


	//   ....[75]....
        /*07c8*/ 	.word	0xffffffff


	//   ....[76]....
        /*07cc*/ 	.word	0xffffffff


	//   ....[77]....
        /*07d0*/ 	.word	0xffffffff


	//   ....[78]....
        /*07d4*/ 	.word	0xffffffff


	//   ....[79]....
        /*07d8*/ 	.word	0xffffffff


	//   ....[80]....
        /*07dc*/ 	.word	0xffffffff


	//   ....[81]....
        /*07e0*/ 	.word	0xffffffff


	//   ....[82]....
        /*07e4*/ 	.word	0xffffffff


	//   ....[83]....
        /*07e8*/ 	.word	0xffffffff


	//   ....[84]....
        /*07ec*/ 	.word	0xffffffff


	//   ....[85]....
        /*07f0*/ 	.word	0xffffffff


	//   ....[86]....
        /*07f4*/ 	.word	0xffffffff


	//   ....[87]....
        /*07f8*/ 	.word	0xffffffff


	//   ....[88]....
        /*07fc*/ 	.word	0xffffffff


	//   ....[89]....
        /*0800*/ 	.word	0xffffffff


	//   ....[90]....
        /*0804*/ 	.word	0xffffffff


	//   ....[91]....
        /*0808*/ 	.word	0xffffffff


	//   ....[92]....
        /*080c*/ 	.word	0xffffffff


	//   ....[93]....
        /*0810*/ 	.word	0xffffffff


	//   ....[94]....
        /*0814*/ 	.word	0xffffffff


	//   ....[95]....
        /*0818*/ 	.word	0xffffffff


	//   ....[96]....
        /*081c*/ 	.word	0xffffffff


	//   ....[97]....
        /*0820*/ 	.word	0xffffffff


	//   ....[98]....
        /*0824*/ 	.word	0xffffffff


	//   ....[99]....
        /*0828*/ 	.word	0xffffffff


	//   ....[100]....
        /*082c*/ 	.word	0xffffffff


	//   ....[101]....
        /*0830*/ 	.word	0xffffffff


	//   ....[102]....
        /*0834*/ 	.word	0xffffffff


	//   ....[103]....
        /*0838*/ 	.word	0xffffffff


	//   ....[104]....
        /*083c*/ 	.word	0xffffffff


	//   ....[105]....
        /*0840*/ 	.word	0xffffffff


	//   ....[106]....
        /*0844*/ 	.word	0xffffffff


	//   ....[107]....
        /*0848*/ 	.word	0xffffffff


	//   ....[108]....
        /*084c*/ 	.word	0xffffffff


	//   ....[109]....
        /*0850*/ 	.word	0xffffffff


	//   ....[110]....
        /*0854*/ 	.word	0xffffffff


	//   ....[111]....
        /*0858*/ 	.word	0xffffffff


	//   ....[112]....
        /*085c*/ 	.word	0xffffffff


	//   ....[113]....
        /*0860*/ 	.word	0xffffffff


	//   ....[114]....
        /*0864*/ 	.word	0xffffffff


	//   ....[115]....
        /*0868*/ 	.word	0xffffffff


	//   ....[116]....
        /*086c*/ 	.word	0xffffffff


	//   ....[117]....
        /*0870*/ 	.word	0xffffffff


	//   ....[118]....
        /*0874*/ 	.word	0xffffffff


	//   ....[119]....
        /*0878*/ 	.word	0xffffffff


	//   ....[120]....
        /*087c*/ 	.word	0xffffffff


	//   ....[121]....
        /*0880*/ 	.word	0xffffffff


	//   ....[122]....
        /*0884*/ 	.word	0xffffffff


	//   ....[123]....
        /*0888*/ 	.word	0xffffffff


	//   ....[124]....
        /*088c*/ 	.word	0xffffffff


	//   ....[125]....
        /*0890*/ 	.word	0xffffffff


	//   ....[126]....
        /*0894*/ 	.word	0xffffffff


	//   ....[127]....
        /*0898*/ 	.word	0xffffffff


	//   ....[128]....
        /*089c*/ 	.word	0xffffffff


	//   ....[129]....
        /*08a0*/ 	.word	0xffffffff


	//   ....[130]....
        /*08a4*/ 	.word	0xffffffff


	//   ....[131]....
        /*08a8*/ 	.word	0xffffffff


	//   ....[132]....
        /*08ac*/ 	.word	0xffffffff


	//   ....[133]....
        /*08b0*/ 	.word	0xffffffff


	//   ....[134]....
        /*08b4*/ 	.word	0xffffffff


	//   ....[135]....
        /*08b8*/ 	.word	0xffffffff


	//   ....[136]....
        /*08bc*/ 	.word	0xffffffff


	//   ....[137]....
        /*08c0*/ 	.word	0xffffffff


	//   ....[138]....
        /*08c4*/ 	.word	0xffffffff


	//   ....[139]....
        /*08c8*/ 	.word	0xffffffff


	//   ....[140]....
        /*08cc*/ 	.word	0xffffffff


	//   ....[141]....
        /*08d0*/ 	.word	0xffffffff


	//   ....[142]....
        /*08d4*/ 	.word	0xffffffff


	//   ....[143]....
        /*08d8*/ 	.word	0xffffffff


	//   ....[144]....
        /*08dc*/ 	.word	0xffffffff


	//   ....[145]....
        /*08e0*/ 	.word	0xffffffff


	//   ....[146]....
        /*08e4*/ 	.word	0xffffffff


	//   ....[147]....
        /*08e8*/ 	.word	0xffffffff


	//   ....[148]....
        /*08ec*/ 	.word	0xffffffff


	//   ....[149]....
        /*08f0*/ 	.word	0xffffffff


	//   ....[150]....
        /*08f4*/ 	.word	0xffffffff


	//   ....[151]....
        /*08f8*/ 	.word	0xffffffff


	//   ....[152]....
        /*08fc*/ 	.word	0xffffffff


	//   ....[153]....
        /*0900*/ 	.word	0xffffffff


	//   ....[154]....
        /*0904*/ 	.word	0xffffffff


	//   ....[155]....
        /*0908*/ 	.word	0xffffffff


	//   ....[156]....
        /*090c*/ 	.word	0xffffffff


	//   ....[157]....
        /*0910*/ 	.word	0xffffffff


	//   ....[158]....
        /*0914*/ 	.word	0xffffffff


	//   ....[159]....
        /*0918*/ 	.word	0xffffffff


	//   ....[160]....
        /*091c*/ 	.word	0xffffffff


	//   ....[161]....
        /*0920*/ 	.word	0xffffffff


	//   ....[162]....
        /*0924*/ 	.word	0xffffffff


	//   ....[163]....
        /*0928*/ 	.word	0xffffffff


	//   ....[164]....
        /*092c*/ 	.word	0xffffffff


	//   ....[165]....
        /*0930*/ 	.word	0xffffffff


	//   ....[166]....
        /*0934*/ 	.word	0xffffffff


	//   ....[167]....
        /*0938*/ 	.word	0xffffffff


	//   ....[168]....
        /*093c*/ 	.word	0xffffffff


	//   ....[169]....
        /*0940*/ 	.word	0xffffffff


	//   ....[170]....
        /*0944*/ 	.word	0xffffffff


	//   ....[171]....
        /*0948*/ 	.word	0xffffffff


	//   ....[172]....
        /*094c*/ 	.word	0xffffffff


	//   ....[173]....
        /*0950*/ 	.word	0xffffffff


	//   ....[174]....
        /*0954*/ 	.word	0xffffffff


	//   ....[175]....
        /*0958*/ 	.word	0xffffffff


	//   ....[176]....
        /*095c*/ 	.word	0xffffffff


	//   ....[177]....
        /*0960*/ 	.word	0xffffffff


	//   ....[178]....
        /*0964*/ 	.word	0xffffffff


	//   ....[179]....
        /*0968*/ 	.word	0xffffffff


	//   ....[180]....
        /*096c*/ 	.word	0xffffffff


	//   ....[181]....
        /*0970*/ 	.word	0xffffffff


	//   ....[182]....
        /*0974*/ 	.word	0xffffffff


	//   ....[183]....
        /*0978*/ 	.word	0xffffffff


	//   ....[184]....
        /*097c*/ 	.word	0xffffffff


	//   ....[185]....
        /*0980*/ 	.word	0xffffffff


	//   ....[186]....
        /*0984*/ 	.word	0xffffffff


	//   ....[187]....
        /*0988*/ 	.word	0xffffffff


	//   ....[188]....
        /*098c*/ 	.word	0xffffffff


	//   ....[189]....
        /*0990*/ 	.word	0xffffffff


	//   ....[190]....
        /*0994*/ 	.word	0xffffffff


	//   ....[191]....
        /*0998*/ 	.word	0xffffffff


	//   ....[192]....
        /*099c*/ 	.word	0xffffffff


	//   ....[193]....
        /*09a0*/ 	.word	0xffffffff


	//   ....[194]....
        /*09a4*/ 	.word	0xffffffff


	//   ....[195]....
        /*09a8*/ 	.word	0xffffffff


	//   ....[196]....
        /*09ac*/ 	.word	0xffffffff


	//   ....[197]....
        /*09b0*/ 	.word	0xffffffff


	//   ....[198]....
        /*09b4*/ 	.word	0xffffffff


	//   ....[199]....
        /*09b8*/ 	.word	0xffffffff


	//   ....[200]....
        /*09bc*/ 	.word	0xffffffff


	//   ....[201]....
        /*09c0*/ 	.word	0xffffffff


	//   ....[202]....
        /*09c4*/ 	.word	0xffffffff


	//   ....[203]....
        /*09c8*/ 	.word	0x0500000f


	//   ....[204]....
        /*09cc*/ 	.word	0x0500000f


	//   ....[205]....
        /*09d0*/ 	.word	0x0500000f


	//   ....[206]....
        /*09d4*/ 	.word	0x0500000f


	//   ....[207]....
        /*09d8*/ 	.word	0x0500000f


	//   ....[208]....
        /*09dc*/ 	.word	0x0500000f


	//   ....[209]....
        /*09e0*/ 	.word	0x0500000f


	//   ....[210]....
        /*09e4*/ 	.word	0x0500000f


	//   ....[211]....
        /*09e8*/ 	.word	0x0500000f


	//   ....[212]....
        /*09ec*/ 	.word	0x0500000f


	//   ....[213]....
        /*09f0*/ 	.word	0x0500000f


	//   ....[214]....
        /*09f4*/ 	.word	0x0500000f


	//   ....[215]....
        /*09f8*/ 	.word	0x0500000f


	//   ....[216]....
        /*09fc*/ 	.word	0x0500000f


	//   ....[217]....
        /*0a00*/ 	.word	0x0500000f


	//   ....[218]....
        /*0a04*/ 	.word	0x0500000f


	//   ....[219]....
        /*0a08*/ 	.word	0x0500000f


	//   ....[220]....
        /*0a0c*/ 	.word	0x0500000f


	//   ....[221]....
        /*0a10*/ 	.word	0x0500000f


	//   ....[222]....
        /*0a14*/ 	.word	0x0500000f


	//   ....[223]....
        /*0a18*/ 	.word	0x0500000f


	//   ....[224]....
        /*0a1c*/ 	.word	0x0500000f


	//   ....[225]....
        /*0a20*/ 	.word	0x0500000f


	//   ....[226]....
        /*0a24*/ 	.word	0x0500000f


	//   ....[227]....
        /*0a28*/ 	.word	0x0500000f


	//   ....[228]....
        /*0a2c*/ 	.word	0x0500000f


	//   ....[229]....
        /*0a30*/ 	.word	0x0500000f


	//   ....[230]....
        /*0a34*/ 	.word	0x0500000f


	//   ....[231]....
        /*0a38*/ 	.word	0x0500000f


	//   ....[232]....
        /*0a3c*/ 	.word	0x0500000f


	//   ....[233]....
        /*0a40*/ 	.word	0x0500000f


	//   ....[234]....
        /*0a44*/ 	.word	0x0500000f


	//   ....[235]....
        /*0a48*/ 	.word	0x0500000f


	//   ....[236]....
        /*0a4c*/ 	.word	0x0500000f


	//   ....[237]....
        /*0a50*/ 	.word	0x0500000f


	//   ....[238]....
        /*0a54*/ 	.word	0x0500000f


	//   ....[239]....
        /*0a58*/ 	.word	0x0500000f


	//   ....[240]....
        /*0a5c*/ 	.word	0x0500000f


	//   ....[241]....
        /*0a60*/ 	.word	0x0500000f


	//   ....[242]....
        /*0a64*/ 	.word	0x0500000f


	//   ....[243]....
        /*0a68*/ 	.word	0x0500000f


	//   ....[244]....
        /*0a6c*/ 	.word	0x0500000f


	//   ....[245]....
        /*0a70*/ 	.word	0x0500000f


	//   ....[246]....
        /*0a74*/ 	.word	0x0500000f


	//   ....[247]....
        /*0a78*/ 	.word	0x0500000f


	//   ....[248]....
        /*0a7c*/ 	.word	0x0500000f


	//   ....[249]....
        /*0a80*/ 	.word	0x0500000f


	//   ....[250]....
        /*0a84*/ 	.word	0x0500000f


	//   ....[251]....
        /*0a88*/ 	.word	0x0500000f


	//   ....[252]....
        /*0a8c*/ 	.word	0x0500000f


	//   ....[253]....
        /*0a90*/ 	.word	0x0500000f


	//   ....[254]....
        /*0a94*/ 	.word	0x0500000f


	//   ....[255]....
        /*0a98*/ 	.word	0x0500000f


	//   ....[0]....
        /*0a9c*/ 	.word	0x0500000f


	//   ....[1]....
        /*0aa0*/ 	.word	0x0500000f


	//   ....[2]....
        /*0aa4*/ 	.word	0x0500000f


	//   ....[3]....
        /*0aa8*/ 	.word	0x0500000f


	//   ....[4]....
        /*0aac*/ 	.word	0x0500000f


	//   ....[5]....
        /*0ab0*/ 	.word	0x0500000f


	//   ....[6]....
        /*0ab4*/ 	.word	0x0500000f


	//   ....[7]....
        /*0ab8*/ 	.word	0x0500000f


	//   ....[8]....
        /*0abc*/ 	.word	0x0500000f


	//   ....[9]....
        /*0ac0*/ 	.word	0x0500000f


	//   ....[10]....
        /*0ac4*/ 	.word	0x0500000f


	//   ....[11]....
        /*0ac8*/ 	.word	0x0500000f


	//   ....[12]....
        /*0acc*/ 	.word	0x0500000f


	//   ....[13]....
        /*0ad0*/ 	.word	0x0500000f


	//   ....[14]....
        /*0ad4*/ 	.word	0x0500000f


	//   ....[15]....
        /*0ad8*/ 	.word	0x0500000f


	//   ....[16]....
        /*0adc*/ 	.word	0x0500000f


	//   ....[17]....
        /*0ae0*/ 	.word	0x0500000f


	//   ....[18]....
        /*0ae4*/ 	.word	0x0500000f


	//   ....[19]....
        /*0ae8*/ 	.word	0x0500000f


	//   ....[20]....
        /*0aec*/ 	.word	0x0500000f


	//   ....[21]....
        /*0af0*/ 	.word	0x0500000f


	//   ....[22]....
        /*0af4*/ 	.word	0x0500000f


	//   ....[23]....
        /*0af8*/ 	.word	0x0500000f


	//   ....[24]....
        /*0afc*/ 	.word	0x0500000f


	//   ....[25]....
        /*0b00*/ 	.word	0x0500000f


	//   ....[26]....
        /*0b04*/ 	.word	0x0500000f


	//   ....[27]....
        /*0b08*/ 	.word	0x0500000f


	//   ....[28]....
        /*0b0c*/ 	.word	0x0500000f


	//   ....[29]....
        /*0b10*/ 	.word	0x0500000f


	//   ....[30]....
        /*0b14*/ 	.word	0x0500000f


	//   ....[31]....
        /*0b18*/ 	.word	0x0500000f


	//   ....[32]....
        /*0b1c*/ 	.word	0x0500000f


	//   ....[33]....
        /*0b20*/ 	.word	0x0500000f


	//   ....[34]....
        /*0b24*/ 	.word	0x0500000f


	//   ....[35]....
        /*0b28*/ 	.word	0x0500000f


	//   ....[36]....
        /*0b2c*/ 	.word	0x0500000f


	//   ....[37]....
        /*0b30*/ 	.word	0x0500000f


	//   ....[38]....
        /*0b34*/ 	.word	0x0500000f


	//   ....[39]....
        /*0b38*/ 	.word	0x0500000f


	//   ....[40]....
        /*0b3c*/ 	.word	0x0500000f


	//   ....[41]....
        /*0b40*/ 	.word	0x0500000f


	//   ....[42]....
        /*0b44*/ 	.word	0x0500000f


	//   ....[43]....
        /*0b48*/ 	.word	0x0500000f


	//   ....[44]....
        /*0b4c*/ 	.word	0x0500000f


	//   ....[45]....
        /*0b50*/ 	.word	0x0500000f


	//   ....[46]....
        /*0b54*/ 	.word	0x0500000f


	//   ....[47]....
        /*0b58*/ 	.word	0x0500000f


	//   ....[48]....
        /*0b5c*/ 	.word	0x0500000f


	//   ....[49]....
        /*0b60*/ 	.word	0x0500000f


	//   ....[50]....
        /*0b64*/ 	.word	0x0500000f


	//   ....[51]....
        /*0b68*/ 	.word	0x0500000f


	//   ....[52]....
        /*0b6c*/ 	.word	0x0500000f


	//   ....[53]....
        /*0b70*/ 	.word	0x0500000f


	//   ....[54]....
        /*0b74*/ 	.word	0x0500000f


	//   ....[55]....
        /*0b78*/ 	.word	0x0500000f


	//   ....[56]....
        /*0b7c*/ 	.word	0x0500000f


	//   ....[57]....
        /*0b80*/ 	.word	0x0500000f


	//   ....[58]....
        /*0b84*/ 	.word	0x0500000f


	//   ....[59]....
        /*0b88*/ 	.word	0x0500000f


	//   ....[60]....
        /*0b8c*/ 	.word	0x0500000f


	//   ....[61]....
        /*0b90*/ 	.word	0x0500000f


	//   ....[62]....
        /*0b94*/ 	.word	0x0500000f


	//   ....[63]....
        /*0b98*/ 	.word	0x0500000f


	//   ....[64]....
        /*0b9c*/ 	.word	0x0500000f


	//   ....[65]....
        /*0ba0*/ 	.word	0x0500000f


	//   ....[66]....
        /*0ba4*/ 	.word	0x0500000f


	//   ....[67]....
        /*0ba8*/ 	.word	0x0500000f


	//   ....[68]....
        /*0bac*/ 	.word	0x0500000f


	//   ....[69]....
        /*0bb0*/ 	.word	0x0500000f


	//   ....[70]....
        /*0bb4*/ 	.word	0x0500000f


	//   ....[71]....
        /*0bb8*/ 	.word	0x0500000f


	//   ....[72]....
        /*0bbc*/ 	.word	0x0500000f


	//   ....[73]....
        /*0bc0*/ 	.word	0x0500000f


	//   ....[74]....
        /*0bc4*/ 	.word	0x0500000f


	//   ....[75]....
        /*0bc8*/ 	.word	0x0500000f


	//   ....[76]....
        /*0bcc*/ 	.word	0x0500000f


	//   ....[77]....
        /*0bd0*/ 	.word	0x0500000f


	//   ....[78]....
        /*0bd4*/ 	.word	0x0500000f


	//   ....[79]....
        /*0bd8*/ 	.word	0x0500000f


	//   ....[80]....
        /*0bdc*/ 	.word	0x0500000f


	//   ....[81]....
        /*0be0*/ 	.word	0x0500000f


	//   ....[82]....
        /*0be4*/ 	.word	0x0500000f


	//   ....[83]....
        /*0be8*/ 	.word	0x0500000f


	//   ....[84]....
        /*0bec*/ 	.word	0x0500000f


	//   ....[85]....
        /*0bf0*/ 	.word	0x0500000f


	//   ....[86]....
        /*0bf4*/ 	.word	0x0500000f


	//   ....[87]....
        /*0bf8*/ 	.word	0x0500000f


	//   ....[88]....
        /*0bfc*/ 	.word	0x0500000f


	//   ....[89]....
        /*0c00*/ 	.word	0x0500000f


	//   ....[90]....
        /*0c04*/ 	.word	0x0500000f


	//   ....[91]....
        /*0c08*/ 	.word	0x0500000f


	//----- nvinfo : EIATTR_COOP_GROUP_INSTR_OFFSETS
	.align		4
.L_326:
        /*0c0c*/ 	.byte	0x04, 0x28
        /*0c0e*/ 	.short	(.L_328 - .L_327)


	//   ....[0]....
.L_327:
        /*0c10*/ 	.word	0x00000070


	//   ....[1]....
        /*0c14*/ 	.word	0x00000140


	//   ....[2]....
        /*0c18*/ 	.word	0x00000190


	//   ....[3]....
        /*0c1c*/ 	.word	0x000003c0


	//   ....[4]....
        /*0c20*/ 	.word	0x00000520


	//   ....[5]....
        /*0c24*/ 	.word	0x00000640


	//   ....[6]....
        /*0c28*/ 	.word	0x000007a0


	//   ....[7]....
        /*0c2c*/ 	.word	0x00003680


	//   ....[8]....
        /*0c30*/ 	.word	0x00003690


	//   ....[9]....
        /*0c34*/ 	.word	0x000062d0


	//   ....[10]....
        /*0c38*/ 	.word	0x000062e0


	//   ....[11]....
        /*0c3c*/ 	.word	0x000097f0


	//   ....[12]....
        /*0c40*/ 	.word	0x00009800


	//   ....[13]....
        /*0c44*/ 	.word	0x0000c690


	//   ....[14]....
        /*0c48*/ 	.word	0x0000c6a0


	//   ....[15]....
        /*0c4c*/ 	.word	0x0000f7a0


	//   ....[16]....
        /*0c50*/ 	.word	0x0000f7b0


	//   ....[17]....
        /*0c54*/ 	.word	0x0000fa50


	//   ....[18]....
        /*0c58*/ 	.word	0x0000fa60


	//   ....[19]....
        /*0c5c*/ 	.word	0x0000fff0


	//   ....[20]....
        /*0c60*/ 	.word	0x00010010


	//   ....[21]....
        /*0c64*/ 	.word	0x00010250


	//   ....[22]....
        /*0c68*/ 	.word	0x00010270


	//   ....[23]....
        /*0c6c*/ 	.word	0x00010b40


	//   ....[24]....
        /*0c70*/ 	.word	0x000114f0


	//   ....[25]....
        /*0c74*/ 	.word	0x00011500


	//   ....[26]....
        /*0c78*/ 	.word	0x00011510


	//   ....[27]....
        /*0c7c*/ 	.word	0x00011520


	//   ....[28]....
        /*0c80*/ 	.word	0x00014cc0


	//   ....[29]....
        /*0c84*/ 	.word	0x00014cd0


	//   ....[30]....
        /*0c88*/ 	.word	0x00014ce0


	//   ....[31]....
        /*0c8c*/ 	.word	0x00014cf0


	//   ....[32]....
        /*0c90*/ 	.word	0x00019990


	//   ....[33]....
        /*0c94*/ 	.word	0x00019c30


	//   ....[34]....
        /*0c98*/ 	.word	0x0001a550


	//   ....[35]....
        /*0c9c*/ 	.word	0x0001a570


	//   ....[36]....
        /*0ca0*/ 	.word	0x0001b020


	//   ....[37]....
        /*0ca4*/ 	.word	0x0001b040


	//   ....[38]....
        /*0ca8*/ 	.word	0x0001dfc0


	//   ....[39]....
        /*0cac*/ 	.word	0x0001dfd0


	//   ....[40]....
        /*0cb0*/ 	.word	0x0001f1f0


	//   ....[41]....
        /*0cb4*/ 	.word	0x0001f210


	//   ....[42]....
        /*0cb8*/ 	.word	0x0001f890


	//   ....[43]....
        /*0cbc*/ 	.word	0x0001f8c0


	//   ....[44]....
        /*0cc0*/ 	.word	0x00022fc0


	//   ....[45]....
        /*0cc4*/ 	.word	0x00023020


	//   ....[46]....
        /*0cc8*/ 	.word	0x00023510


	//   ....[47]....
        /*0ccc*/ 	.word	0x00023530


	//   ....[48]....
        /*0cd0*/ 	.word	0x00025220


	//   ....[49]....
        /*0cd4*/ 	.word	0x00025280


	//   ....[50]....
        /*0cd8*/ 	.word	0x000252a0


	//   ....[51]....
        /*0cdc*/ 	.word	0x000252c0


	//   ....[52]....
        /*0ce0*/ 	.word	0x00026540


	//   ....[53]....
        /*0ce4*/ 	.word	0x000265a0


	//   ....[54]....
        /*0ce8*/ 	.word	0x000265d0


	//   ....[55]....
        /*0cec*/ 	.word	0x00026600


	//   ....[56]....
        /*0cf0*/ 	.word	0x00026630


	//   ....[57]....
        /*0cf4*/ 	.word	0x00026660


	//   ....[58]....
        /*0cf8*/ 	.word	0x00026690


	//   ....[59]....
        /*0cfc*/ 	.word	0x000266c0


	//   ....[60]....
        /*0d00*/ 	.word	0x000266f0


	//   ....[61]....
        /*0d04*/ 	.word	0x00026720


	//   ....[62]....
        /*0d08*/ 	.word	0x00026750


	//   ....[63]....
        /*0d0c*/ 	.word	0x00026780


	//   ....[64]....
        /*0d10*/ 	.word	0x000267b0


	//   ....[65]....
        /*0d14*/ 	.word	0x000267e0


	//   ....[66]....
        /*0d18*/ 	.word	0x00026810


	//   ....[67]....
        /*0d1c*/ 	.word	0x00026840


	//   ....[68]....
        /*0d20*/ 	.word	0x00026870


	//   ....[69]....
        /*0d24*/ 	.word	0x000268a0


	//   ....[70]....
        /*0d28*/ 	.word	0x000268d0


	//   ....[71]....
        /*0d2c*/ 	.word	0x00026900


	//   ....[72]....
        /*0d30*/ 	.word	0x00026930


	//   ....[73]....
        /*0d34*/ 	.word	0x00026960


	//   ....[74]....
        /*0d38*/ 	.word	0x00026990


	//   ....[75]....
        /*0d3c*/ 	.word	0x000269a0


	//   ....[76]....
        /*0d40*/ 	.word	0x000269b0


	//   ....[77]....
        /*0d44*/ 	.word	0x000269e0


	//   ....[78]....
        /*0d48*/ 	.word	0x00026a10


	//   ....[79]....
        /*0d4c*/ 	.word	0x00026a40


	//   ....[80]....
        /*0d50*/ 	.word	0x00026a70


	//   ....[81]....
        /*0d54*/ 	.word	0x00026a80


	//   ....[82]....
        /*0d58*/ 	.word	0x00026ab0


	//   ....[83]....
        /*0d5c*/ 	.word	0x00026ae0


	//   ....[84]....
        /*0d60*/ 	.word	0x00026b10


	//   ....[85]....
        /*0d64*/ 	.word	0x00026b40


	//   ....[86]....
        /*0d68*/ 	.word	0x00026b70


	//   ....[87]....
        /*0d6c*/ 	.word	0x00026ba0


	//   ....[88]....
        /*0d70*/ 	.word	0x00026bd0


	//   ....[89]....
        /*0d74*/ 	.word	0x00026be0


	//   ....[90]....
        /*0d78*/ 	.word	0x00026c10


	//   ....[91]....
        /*0d7c*/ 	.word	0x00026c40


	//   ....[92]....
        /*0d80*/ 	.word	0x00026c70


	//   ....[93]....
        /*0d84*/ 	.word	0x00026ca0


	//   ....[94]....
        /*0d88*/ 	.word	0x00026cd0


	//   ....[95]....
        /*0d8c*/ 	.word	0x00026d00


	//   ....[96]....
        /*0d90*/ 	.word	0x00026d30


	//   ....[97]....
        /*0d94*/ 	.word	0x00026d40


	//   ....[98]....
        /*0d98*/ 	.word	0x00026d50


	//   ....[99]....
        /*0d9c*/ 	.word	0x00026d60


	//   ....[100]....
        /*0da0*/ 	.word	0x000274b0


	//   ....[101]....
        /*0da4*/ 	.word	0x000274f0


	//   ....[102]....
        /*0da8*/ 	.word	0x00027530


	//   ....[103]....
        /*0dac*/ 	.word	0x00027560


	//   ....[104]....
        /*0db0*/ 	.word	0x00027cf0


	//   ....[105]....
        /*0db4*/ 	.word	0x00027d20


	//   ....[106]....
        /*0db8*/ 	.word	0x00027e50


	//   ....[107]....
        /*0dbc*/ 	.word	0x00027e70


	//   ....[108]....
        /*0dc0*/ 	.word	0x00027f70


	//   ....[109]....
        /*0dc4*/ 	.word	0x00027f90


	//   ....[110]....
        /*0dc8*/ 	.word	0x000280a0


	//   ....[111]....
        /*0dcc*/ 	.word	0x000280c0


	//   ....[112]....
        /*0dd0*/ 	.word	0x000289d0


	//   ....[113]....
        /*0dd4*/ 	.word	0x000289e0


	//   ....[114]....
        /*0dd8*/ 	.word	0x00028b40


	//   ....[115]....
        /*0ddc*/ 	.word	0x00028b50


	//   ....[116]....
        /*0de0*/ 	.word	0x00028ca0


	//   ....[117]....
        /*0de4*/ 	.word	0x00028cb0


	//   ....[118]....
        /*0de8*/ 	.word	0x00028e00


	//   ....[119]....
        /*0dec*/ 	.word	0x00028e10


	//   ....[120]....
        /*0df0*/ 	.word	0x00028fb0


	//   ....[121]....
        /*0df4*/ 	.word	0x00029180


	//   ....[122]....
        /*0df8*/ 	.word	0x000291b0


	//   ....[123]....
        /*0dfc*/ 	.word	0x000291e0


	//   ....[124]....
        /*0e00*/ 	.word	0x00029210


	//   ....[125]....
        /*0e04*/ 	.word	0x00029240


	//   ....[126]....
        /*0e08*/ 	.word	0x00029270


	//   ....[127]....
        /*0e0c*/ 	.word	0x000293e0


	//   ....[128]....
        /*0e10*/ 	.word	0x00029410


	//   ....[129]....
        /*0e14*/ 	.word	0x00029440


	//   ....[130]....
        /*0e18*/ 	.word	0x00029470


	//   ....[131]....
        /*0e1c*/ 	.word	0x000294a0


	//   ....[132]....
        /*0e20*/ 	.word	0x000294d0


	//   ....[133]....
        /*0e24*/ 	.word	0x00029560


	//   ....[134]....
        /*0e28*/ 	.word	0x000295c0


	//   ....[135]....
        /*0e2c*/ 	.word	0x00029650


	//   ....[136]....
        /*0e30*/ 	.word	0x0002a580


	//   ....[137]....
        /*0e34*/ 	.word	0x0002ca10


	//   ....[138]....
        /*0e38*/ 	.word	0x0002ca50


	//   ....[139]....
        /*0e3c*/ 	.word	0x0002cb70


	//   ....[140]....
        /*0e40*/ 	.word	0x0002cb80


	//   ....[141]....
        /*0e44*/ 	.word	0x0002cc10


	//   ....[142]....
        /*0e48*/ 	.word	0x0002cc20


	//   ....[143]....
        /*0e4c*/ 	.word	0x0002cc30


	//   ....[144]....
        /*0e50*/ 	.word	0x0002ccc0


	//   ....[145]....
        /*0e54*/ 	.word	0x0002cd60


	//   ....[146]....
        /*0e58*/ 	.word	0x0002cd70


	//   ....[147]....
        /*0e5c*/ 	.word	0x0002d1c0


	//   ....[148]....
        /*0e60*/ 	.word	0x0002d200


	//   ....[149]....
        /*0e64*/ 	.word	0x0002d230


	//   ....[150]....
        /*0e68*/ 	.word	0x0002d320


	//   ....[151]....
        /*0e6c*/ 	.word	0x0002d330


	//   ....[152]....
        /*0e70*/ 	.word	0x0002d3c0


	//   ....[153]....
        /*0e74*/ 	.word	0x0002d3d0


	//   ....[154]....
        /*0e78*/ 	.word	0x0002d3e0


	//   ....[155]....
        /*0e7c*/ 	.word	0x0002d3f0


	//   ....[156]....
        /*0e80*/ 	.word	0x0002d4d0


	//   ....[157]....
        /*0e84*/ 	.word	0x0002dc60


	//   ....[158]....
        /*0e88*/ 	.word	0x0002dc90


	//   ....[159]....
        /*0e8c*/ 	.word	0x0002dcb0


	//   ....[160]....
        /*0e90*/ 	.word	0x0002dd40


	//   ....[161]....
        /*0e94*/ 	.word	0x0002dd60


	//   ....[162]....
        /*0e98*/ 	.word	0x0002ddf0


	//   ....[163]....
        /*0e9c*/ 	.word	0x0002de10


	//   ....[164]....
        /*0ea0*/ 	.word	0x0002de20


	//   ....[165]....
        /*0ea4*/ 	.word	0x0002e7f0


	//   ....[166]....
        /*0ea8*/ 	.word	0x0002e800


	//   ....[167]....
        /*0eac*/ 	.word	0x0002e810


	//   ....[168]....
        /*0eb0*/ 	.word	0x0002e850


	//   ....[169]....
        /*0eb4*/ 	.word	0x0002e890


	//   ....[170]....
        /*0eb8*/ 	.word	0x0002e8a0


	//   ....[171]....
        /*0ebc*/ 	.word	0x0002e900


	//   ....[172]....
        /*0ec0*/ 	.word	0x0002e930


	//   ....[173]....
        /*0ec4*/ 	.word	0x0002e970


	//   ....[174]....
        /*0ec8*/ 	.word	0x0002e9d0


	//   ....[175]....
        /*0ecc*/ 	.word	0x0002edf0


	//   ....[176]....
        /*0ed0*/ 	.word	0x0002ee00


	//   ....[177]....
        /*0ed4*/ 	.word	0x0002ee10


	//   ....[178]....
        /*0ed8*/ 	.word	0x0002ee20


	//   ....[179]....
        /*0edc*/ 	.word	0x0002ee30


	//   ....[180]....
        /*0ee0*/ 	.word	0x0002ee90


	//   ....[181]....
        /*0ee4*/ 	.word	0x0002eea0


	//   ....[182]....
        /*0ee8*/ 	.word	0x0002ef00


	//   ....[183]....
        /*0eec*/ 	.word	0x0002ef30


	//   ....[184]....
        /*0ef0*/ 	.word	0x0002ef70


	//   ....[185]....
        /*0ef4*/ 	.word	0x00030540


	//   ....[186]....
        /*0ef8*/ 	.word	0x00030590


	//   ....[187]....
        /*0efc*/ 	.word	0x000305c0


	//   ....[188]....
        /*0f00*/ 	.word	0x000305f0


	//   ....[189]....
        /*0f04*/ 	.word	0x00030600


	//   ....[190]....
        /*0f08*/ 	.word	0x00030630


	//   ....[191]....
        /*0f0c*/ 	.word	0x00030660


	//   ....[192]....
        /*0f10*/ 	.word	0x00030690


	//   ....[193]....
        /*0f14*/ 	.word	0x00030810


	//   ....[194]....
        /*0f18*/ 	.word	0x00030840


	//   ....[195]....
        /*0f1c*/ 	.word	0x00030870


	//   ....[196]....
        /*0f20*/ 	.word	0x000308a0


	//   ....[197]....
        /*0f24*/ 	.word	0x000308d0


	//   ....[198]....
        /*0f28*/ 	.word	0x00030900


	//   ....[199]....
        /*0f2c*/ 	.word	0x000309c0


	//   ....[200]....
        /*0f30*/ 	.word	0x000309e0


	//   ....[201]....
        /*0f34*/ 	.word	0x00030a50


	//   ....[202]....
        /*0f38*/ 	.word	0x00031110


	//   ....[203]....
        /*0f3c*/ 	.word	0x000314b0


	//   ....[204]....
        /*0f40*/ 	.word	0x00031540


	//   ....[205]....
        /*0f44*/ 	.word	0x000315e0


	//   ....[206]....
        /*0f48*/ 	.word	0x00031670


	//   ....[207]....
        /*0f4c*/ 	.word	0x00031760


	//   ....[208]....
        /*0f50*/ 	.word	0x000317f0


	//   ....[209]....
        /*0f54*/ 	.word	0x00031890


	//   ....[210]....
        /*0f58*/ 	.word	0x00031920


	//   ....[211]....
        /*0f5c*/ 	.word	0x00031a10


	//   ....[212]....
        /*0f60*/ 	.word	0x00031aa0


	//   ....[213]....
        /*0f64*/ 	.word	0x00031b40


	//   ....[214]....
        /*0f68*/ 	.word	0x00031bd0


	//   ....[215]....
        /*0f6c*/ 	.word	0x00031cb0


	//   ....[216]....
        /*0f70*/ 	.word	0x00031d50


	//   ....[217]....
        /*0f74*/ 	.word	0x00031de0


	//   ....[218]....
        /*0f78*/ 	.word	0x00031e30


	//   ....[219]....
        /*0f7c*/ 	.word	0x00031e80


	//   ....[220]....
        /*0f80*/ 	.word	0x00031f50


	//   ....[221]....
        /*0f84*/ 	.word	0x00031fe0


	//   ....[222]....
        /*0f88*/ 	.word	0x00032030


	//   ....[223]....
        /*0f8c*/ 	.word	0x00032080


	//   ....[224]....
        /*0f90*/ 	.word	0x000323f0


	//   ....[225]....
        /*0f94*/ 	.word	0x00032510


	//   ....[226]....
        /*0f98*/ 	.word	0x00032640


	//   ....[227]....
        /*0f9c*/ 	.word	0x00032750


	//   ....[228]....
        /*0fa0*/ 	.word	0x000327b0


	//   ....[229]....
        /*0fa4*/ 	.word	0x00032830


	//   ....[230]....
        /*0fa8*/ 	.word	0x00032890


	//   ....[231]....
        /*0fac*/ 	.word	0x00032910


	//   ....[232]....
        /*0fb0*/ 	.word	0x00032970


	//   ....[233]....
        /*0fb4*/ 	.word	0x000329f0


	//   ....[234]....
        /*0fb8*/ 	.word	0x00032a50


	//   ....[235]....
        /*0fbc*/ 	.word	0x00032ad0


	//   ....[236]....
        /*0fc0*/ 	.word	0x00032b30


	//   ....[237]....
        /*0fc4*/ 	.word	0x00032bb0


	//   ....[238]....
        /*0fc8*/ 	.word	0x00032c10


	//   ....[239]....
        /*0fcc*/ 	.word	0x00032c70


	//   ....[240]....
        /*0fd0*/ 	.word	0x00032cd0


	//   ....[241]....
        /*0fd4*/ 	.word	0x00032d30


	//   ....[242]....
        /*0fd8*/ 	.word	0x00032d90


	//   ....[243]....
        /*0fdc*/ 	.word	0x00032e10


	//   ....[244]....
        /*0fe0*/ 	.word	0x00032e70


	//   ....[245]....
        /*0fe4*/ 	.word	0x00032ef0


	//   ....[246]....
        /*0fe8*/ 	.word	0x00032f50


	//   ....[247]....
        /*0fec*/ 	.word	0x00032fd0


	//   ....[248]....
        /*0ff0*/ 	.word	0x00033030


	//   ....[249]....
        /*0ff4*/ 	.word	0x000330b0


	//   ....[250]....
        /*0ff8*/ 	.word	0x00033110


	//   ....[251]....
        /*0ffc*/ 	.word	0x00033190


	//   ....[252]....
        /*1000*/ 	.word	0x000331f0


	//   ....[253]....
        /*1004*/ 	.word	0x00033260


	//   ....[254]....
        /*1008*/ 	.word	0x000332c0


	//   ....[255]....
        /*100c*/ 	.word	0x00033340


	//   ....[0]....
        /*1010*/ 	.word	0x000333a0


	//   ....[1]....
        /*1014*/ 	.word	0x00033410


	//   ....[2]....
        /*1018*/ 	.word	0x00033470


	//   ....[3]....
        /*101c*/ 	.word	0x000334e0


	//   ....[4]....
        /*1020*/ 	.word	0x00033540


	//   ....[5]....
        /*1024*/ 	.word	0x000335c0


	//   ....[6]....
        /*1028*/ 	.word	0x00033620


	//   ....[7]....
        /*102c*/ 	.word	0x00033680


	//   ....[8]....
        /*1030*/ 	.word	0x000336e0


	//   ....[9]....
        /*1034*/ 	.word	0x00033760


	//   ....[10]....
        /*1038*/ 	.word	0x000337c0


	//   ....[11]....
        /*103c*/ 	.word	0x00033830


	//   ....[12]....
        /*1040*/ 	.word	0x00033890


	//   ....[13]....
        /*1044*/ 	.word	0x000338f0


	//   ....[14]....
        /*1048*/ 	.word	0x00033960


	//   ....[15]....
        /*104c*/ 	.word	0x000339d0


	//   ....[16]....
        /*1050*/ 	.word	0x00033b30


	//   ....[17]....
        /*1054*/ 	.word	0x00033b80


	//   ....[18]....
        /*1058*/ 	.word	0x00033c10


	//   ....[19]....
        /*105c*/ 	.word	0x00033ca0


	//   ....[20]....
        /*1060*/ 	.word	0x00033d30


	//   ....[21]....
        /*1064*/ 	.word	0x00033dc0


	//   ....[22]....
        /*1068*/ 	.word	0x00033e50


	//   ....[23]....
        /*106c*/ 	.word	0x00033ee0


	//   ....[24]....
        /*1070*/ 	.word	0x00033fa0


	//   ....[25]....
        /*1074*/ 	.word	0x00034280


	//   ....[26]....
        /*1078*/ 	.word	0x00034380


	//   ....[27]....
        /*107c*/ 	.word	0x00034420


	//   ....[28]....
        /*1080*/ 	.word	0x000345a0


	//   ....[29]....
        /*1084*/ 	.word	0x00034630


	//   ....[30]....
        /*1088*/ 	.word	0x00034690


	//   ....[31]....
        /*108c*/ 	.word	0x00034790


	//   ....[32]....
        /*1090*/ 	.word	0x000347f0


	//   ....[33]....
        /*1094*/ 	.word	0x000348d0


	//   ....[34]....
        /*1098*/ 	.word	0x000349c0


	//   ....[35]....
        /*109c*/ 	.word	0x00034a90


	//   ....[36]....
        /*10a0*/ 	.word	0x00034c00


	//   ....[37]....
        /*10a4*/ 	.word	0x00034cc0


	//   ....[38]....
        /*10a8*/ 	.word	0x00034e10


	//   ....[39]....
        /*10ac*/ 	.word	0x00034e60


	//   ....[40]....
        /*10b0*/ 	.word	0x00034f60


	//   ....[41]....
        /*10b4*/ 	.word	0x00035010


	//   ....[42]....
        /*10b8*/ 	.word	0x00035070


	//   ....[43]....
        /*10bc*/ 	.word	0x00035110


	//   ....[44]....
        /*10c0*/ 	.word	0x000351d0


	//   ....[45]....
        /*10c4*/ 	.word	0x000352a0


	//   ....[46]....
        /*10c8*/ 	.word	0x00035350


	//   ....[47]....
        /*10cc*/ 	.word	0x000353b0


	//   ....[48]....
        /*10d0*/ 	.word	0x00035410


	//   ....[49]....
        /*10d4*/ 	.word	0x00035510


	//   ....[50]....
        /*10d8*/ 	.word	0x00035570


	//   ....[51]....
        /*10dc*/ 	.word	0x00035670


	//   ....[52]....
        /*10e0*/ 	.word	0x000356d0


	//   ....[53]....
        /*10e4*/ 	.word	0x000357b0


	//   ....[54]....
        /*10e8*/ 	.word	0x000358e0


	//   ....[55]....
        /*10ec*/ 	.word	0x00035970


	//   ....[56]....
        /*10f0*/ 	.word	0x000359d0


	//   ....[57]....
        /*10f4*/ 	.word	0x00035ab0


	//   ....[58]....
        /*10f8*/ 	.word	0x00035b10


	//   ....[59]....
        /*10fc*/ 	.word	0x00035be0


	//   ....[60]....
        /*1100*/ 	.word	0x00035c40


	//   ....[61]....
        /*1104*/ 	.word	0x00035d10


	//   ....[62]....
        /*1108*/ 	.word	0x00035d70


	//   ....[63]....
        /*110c*/ 	.word	0x00035e40


	//   ....[64]....
        /*1110*/ 	.word	0x00035f30


	//   ....[65]....
        /*1114*/ 	.word	0x00035fc0


	//   ....[66]....
        /*1118*/ 	.word	0x00036020


	//   ....[67]....
        /*111c*/ 	.word	0x000360f0


	//   ....[68]....
        /*1120*/ 	.word	0x00036150


	//   ....[69]....
        /*1124*/ 	.word	0x00036220


	//   ....[70]....
        /*1128*/ 	.word	0x00036280


	//   ....[71]....
        /*112c*/ 	.word	0x00036350


	//   ....[72]....
        /*1130*/ 	.word	0x000363b0


	//   ....[73]....
        /*1134*/ 	.word	0x00036480


	//   ....[74]....
        /*1138*/ 	.word	0x00036650


	//   ....[75]....
        /*113c*/ 	.word	0x000366f0


	//   ....[76]....
        /*1140*/ 	.word	0x00036810


	//   ....[77]....
        /*1144*/ 	.word	0x00036880


	//   ....[78]....
        /*1148*/ 	.word	0x000368f0


	//   ....[79]....
        /*114c*/ 	.word	0x00036960


	//   ....[80]....
        /*1150*/ 	.word	0x000369d0


	//   ....[81]....
        /*1154*/ 	.word	0x00036a50


	//   ....[82]....
        /*1158*/ 	.word	0x00036ae0


	//   ....[83]....
        /*115c*/ 	.word	0x00036b70


	//   ....[84]....
        /*1160*/ 	.word	0x00036be0


	//   ....[85]....
        /*1164*/ 	.word	0x00036c50


	//   ....[86]....
        /*1168*/ 	.word	0x00036cc0


	//   ....[87]....
        /*116c*/ 	.word	0x00036d40


	//   ....[88]....
        /*1170*/ 	.word	0x00036db0


	//   ....[89]....
        /*1174*/ 	.word	0x00036e50


	//   ....[90]....
        /*1178*/ 	.word	0x00036ee0


	//   ....[91]....
        /*117c*/ 	.word	0x00037000


	//----- nvinfo : EIATTR_REG_RECONFIG
	.align		4
.L_328:
        /*1180*/ 	.byte	0x01, 0x54
	.zero		2


	//----- nvinfo : EIATTR_SYSCALL_OFFSETS
	.align		4
        /*1184*/ 	.byte	0x04, 0x46
        /*1186*/ 	.short	(.L_330 - .L_329)


	//   ....[0]....
.L_329:
        /*1188*/ 	.word	0x00001c40


	//   ....[1]....
        /*118c*/ 	.word	0x00001d90


	//   ....[2]....
        /*1190*/ 	.word	0x00010cd0


	//   ....[3]....
        /*1194*/ 	.word	0x00011270


	//   ....[4]....
        /*1198*/ 	.word	0x0002bc70


	//   ....[5]....
        /*119c*/ 	.word	0x0002be00


	//   ....[6]....
        /*11a0*/ 	.word	0x0002bf50


	//   ....[7]....
        /*11a4*/ 	.word	0x0002c090


	//   ....[8]....
        /*11a8*/ 	.word	0x0002d8f0


	//----- nvinfo : EIATTR_MBARRIER_INSTR_OFFSETS
	.align		4
.L_330:
        /*11ac*/ 	.byte	0x04, 0x39
        /*11ae*/ 	.short	(.L_332 - .L_331)


	//   ....[0]....
.L_331:
        /*11b0*/ 	.word	0x00000270
        /*11b4*/ 	.word	0x000000ff
        /*11b8*/ 	.word	0x00033400
        /*11bc*/ 	.short	0x0100
        /*11be*/ 	.byte	0x08
	.zero		1


	//   ....[1]....
        /*11c0*/ 	.word	0x00000280
        /*11c4*/ 	.word	0x000000ff
        /*11c8*/ 	.word	0x00033420
        /*11cc*/ 	.short	0x0100
        /*11ce*/ 	.byte	0x08
	.zero		1


	//   ....[2]....
        /*11d0*/ 	.word	0x00000370
        /*11d4*/ 	.word	0x000000ff
        /*11d8*/ 	.word	0x00033430
        /*11dc*/ 	.short	0x0100
        /*11de*/ 	.byte	0x08
	.zero		1


	//   ....[3]....
        /*11e0*/ 	.word	0x00000380
        /*11e4*/ 	.word	0x000000ff
        /*11e8*/ 	.word	0x00033440
        /*11ec*/ 	.short	0x0100
        /*11ee*/ 	.byte	0x08
	.zero		1


	//   ....[4]....
        /*11f0*/ 	.word	0x00000390
        /*11f4*/ 	.word	0x000000ff
        /*11f8*/ 	.word	0x00033438
        /*11fc*/ 	.short	0x0100
        /*11fe*/ 	.byte	0x08
	.zero		1


	//   ....[5]....
        /*1200*/ 	.word	0x000003a0
        /*1204*/ 	.word	0x000000ff
        /*1208*/ 	.word	0x00033448
        /*120c*/ 	.short	0x0100
        /*120e*/ 	.byte	0x08
	.zero		1


	//   ....[6]....
        /*1210*/ 	.word	0x000004d0
        /*1214*/ 	.word	0x000000ff
        /*1218*/ 	.word	0x00033450
        /*121c*/ 	.short	0x0100
        /*121e*/ 	.byte	0x08
	.zero		1


	//   ....[7]....
        /*1220*/ 	.word	0x000004e0
        /*1224*/ 	.word	0x000000ff
        /*1228*/ 	.word	0x00033460
        /*122c*/ 	.short	0x0100
        /*122e*/ 	.byte	0x08
	.zero		1


	//   ....[8]....
        /*1230*/ 	.word	0x000004f0
        /*1234*/ 	.word	0x000000ff
        /*1238*/ 	.word	0x00033458
        /*123c*/ 	.short	0x0100
        /*123e*/ 	.byte	0x08
	.zero		1


	//   ....[9]....
        /*1240*/ 	.word	0x00000500
        /*1244*/ 	.word	0x000000ff
        /*1248*/ 	.word	0x00033468
        /*124c*/ 	.short	0x0100
        /*124e*/ 	.byte	0x08
	.zero		1


	//   ....[10]....
        /*1250*/ 	.word	0x000005f0
        /*1254*/ 	.word	0x000000ff
        /*1258*/ 	.word	0x00033470
        /*125c*/ 	.short	0x0100
        /*125e*/ 	.byte	0x06
	.zero		1


	//   ....[11]....
        /*1260*/ 	.word	0x00000600
        /*1264*/ 	.word	0x000000ff
        /*1268*/ 	.word	0x00033480
        /*126c*/ 	.short	0x0100
        /*126e*/ 	.byte	0x06
	.zero		1


	//   ....[12]....
        /*1270*/ 	.word	0x00000610
        /*1274*/ 	.word	0x000000ff
        /*1278*/ 	.word	0x00033478
        /*127c*/ 	.short	0x0100
        /*127e*/ 	.byte	0x06
	.zero		1


	//   ....[13]....
        /*1280*/ 	.word	0x00000620
        /*1284*/ 	.word	0x000000ff
        /*1288*/ 	.word	0x00033488
        /*128c*/ 	.short	0x0100
        /*128e*/ 	.byte	0x06
	.zero		1


	//   ....[14]....
        /*1290*/ 	.word	0x00000750
        /*1294*/ 	.word	0x000000ff
        /*1298*/ 	.word	0x00033490
        /*129c*/ 	.short	0x0100
        /*129e*/ 	.byte	0x08
	.zero		1


	//   ....[15]....
        /*12a0*/ 	.word	0x00000760
        /*12a4*/ 	.word	0x000000ff
        /*12a8*/ 	.word	0x000334a0
        /*12ac*/ 	.short	0x0100
        /*12ae*/ 	.byte	0x08
	.zero		1


	//   ....[16]....
        /*12b0*/ 	.word	0x00000770
        /*12b4*/ 	.word	0x000000ff
        /*12b8*/ 	.word	0x00033498
        /*12bc*/ 	.short	0x0100
        /*12be*/ 	.byte	0x08
	.zero		1


	//   ....[17]....
        /*12c0*/ 	.word	0x00000780
        /*12c4*/ 	.word	0x000000ff
        /*12c8*/ 	.word	0x000334a8
        /*12cc*/ 	.short	0x0100
        /*12ce*/ 	.byte	0x08
	.zero		1


	//   ....[18]....
        /*12d0*/ 	.word	0x000008c0
        /*12d4*/ 	.word	0x000000ff
        /*12d8*/ 	.word	0x000334b0
        /*12dc*/ 	.short	0x0100
        /*12de*/ 	.byte	0x08
	.zero		1


	//   ....[19]....
        /*12e0*/ 	.word	0x000008d0
        /*12e4*/ 	.word	0x000000ff
        /*12e8*/ 	.word	0x000334c0
        /*12ec*/ 	.short	0x0100
        /*12ee*/ 	.byte	0x08
	.zero		1


	//   ....[20]....
        /*12f0*/ 	.word	0x000008e0
        /*12f4*/ 	.word	0x000000ff
        /*12f8*/ 	.word	0x000334b8
        /*12fc*/ 	.short	0x0100
        /*12fe*/ 	.byte	0x08
	.zero		1


	//   ....[21]....
        /*1300*/ 	.word	0x000008f0
        /*1304*/ 	.word	0x000000ff
        /*1308*/ 	.word	0x000334c8
        /*130c*/ 	.short	0x0100
        /*130e*/ 	.byte	0x08
	.zero		1


	//   ....[22]....
        /*1310*/ 	.word	0x00003630
        /*1314*/ 	.word	0x0000005d
        /*1318*/ 	.word	0x00033490
        /*131c*/ 	.short	0x010a
        /*131e*/ 	.byte	0x3f
	.zero		1


	//   ....[23]....
        /*1320*/ 	.word	0x00009790
        /*1324*/ 	.word	0x0000005d
        /*1328*/ 	.word	0x00033490
        /*132c*/ 	.short	0x010a
        /*132e*/ 	.byte	0x3f
	.zero		1


	//   ....[24]....
        /*1330*/ 	.word	0x0000f5a0
        /*1334*/ 	.word	0x0000005d
        /*1338*/ 	.word	0x00033490
        /*133c*/ 	.short	0x010a
        /*133e*/ 	.byte	0x3f
	.zero		1


	//   ....[25]....
        /*1340*/ 	.word	0x0000fdb0
        /*1344*/ 	.word	0x0000000b
        /*1348*/ 	.word	0x00000000
        /*134c*/ 	.short	0x0101
        /*134e*/ 	.byte	0x3f
	.zero		1


	//   ....[26]....
        /*1350*/ 	.word	0x0000fdf0
        /*1354*/ 	.word	0x0000005d
        /*1358*/ 	.word	0x000334b0
        /*135c*/ 	.short	0x010a
        /*135e*/ 	.byte	0x3f
	.zero		1


	//   ....[27]....
        /*1360*/ 	.word	0x00010590
        /*1364*/ 	.word	0x0000005d
        /*1368*/ 	.word	0x00000000
        /*136c*/ 	.short	0x0101
        /*136e*/ 	.byte	0x3f
	.zero		1


	//   ....[28]....
        /*1370*/ 	.word	0x00010ff0
        /*1374*/ 	.word	0x00000012
        /*1378*/ 	.word	0x00033400
        /*137c*/ 	.short	0x010a
        /*137e*/ 	.byte	0x3f
	.zero		1


	//   ....[29]....
        /*1380*/ 	.word	0x00011040
        /*1384*/ 	.word	0x00000012
        /*1388*/ 	.word	0x00033400
        /*138c*/ 	.short	0x010a
        /*138e*/ 	.byte	0x3f
	.zero		1


	//   ....[30]....
        /*1390*/ 	.word	0x00011af0
        /*1394*/ 	.word	0x00000012
        /*1398*/ 	.word	0x00033400
        /*139c*/ 	.short	0x010a
        /*139e*/ 	.byte	0x3f
	.zero		1


	//   ....[31]....
        /*13a0*/ 	.word	0x00015100
        /*13a4*/ 	.word	0x00000012
        /*13a8*/ 	.word	0x00033400
        /*13ac*/ 	.short	0x010a
        /*13ae*/ 	.byte	0x3f
	.zero		1


	//   ....[32]....
        /*13b0*/ 	.word	0x00018280
        /*13b4*/ 	.word	0x00000000
        /*13b8*/ 	.word	0x00033430
        /*13bc*/ 	.short	0x010a
        /*13be*/ 	.byte	0x3f
	.zero		1


	//   ....[33]....
        /*13c0*/ 	.word	0x000182c0
        /*13c4*/ 	.word	0x00000000
        /*13c8*/ 	.word	0x00033430
        /*13cc*/ 	.short	0x010a
        /*13ce*/ 	.byte	0x3f
	.zero		1


	//   ....[34]....
        /*13d0*/ 	.word	0x0001b470
        /*13d4*/ 	.word	0x0000003a
        /*13d8*/ 	.word	0x00000000
        /*13dc*/ 	.short	0x0101
        /*13de*/ 	.byte	0x3f
	.zero		1


	//   ....[35]....
        /*13e0*/ 	.word	0x0001c690
        /*13e4*/ 	.word	0x00000005
        /*13e8*/ 	.word	0x00033430
        /*13ec*/ 	.short	0x010a
        /*13ee*/ 	.byte	0x3f
	.zero		1


	//   ....[36]....
        /*13f0*/ 	.word	0x0001c6e0
        /*13f4*/ 	.word	0x00000005
        /*13f8*/ 	.word	0x00033430
        /*13fc*/ 	.short	0x010a
        /*13fe*/ 	.byte	0x3f
	.zero		1


	//   ....[37]....
        /*1400*/ 	.word	0x0001d7e0
        /*1404*/ 	.word	0x00000005
        /*1408*/ 	.word	0x00033450
        /*140c*/ 	.short	0x010a
        /*140e*/ 	.byte	0x3f
	.zero		1


	//   ....[38]....
        /*1410*/ 	.word	0x0001d820
        /*1414*/ 	.word	0x00000005
        /*1418*/ 	.word	0x00033450
        /*141c*/ 	.short	0x010a
        /*141e*/ 	.byte	0x3f
	.zero		1


	//   ....[39]....
        /*1420*/ 	.word	0x0001fcf0
        /*1424*/ 	.word	0x000000c1
        /*1428*/ 	.word	0x00000000
        /*142c*/ 	.short	0x0101
        /*142e*/ 	.byte	0x3f
	.zero		1


	//   ....[40]....
        /*1430*/ 	.word	0x00020760
        /*1434*/ 	.word	0x00000003
        /*1438*/ 	.word	0x00000000
        /*143c*/ 	.short	0x0101
        /*143e*/ 	.byte	0x3f
	.zero		1


	//   ....[41]....
        /*1440*/ 	.word	0x000210e0
        /*1444*/ 	.word	0x00000004
        /*1448*/ 	.word	0x00033430
        /*144c*/ 	.short	0x010a
        /*144e*/ 	.byte	0x3f
	.zero		1


	//   ....[42]....
        /*1450*/ 	.word	0x00021130
        /*1454*/ 	.word	0x00000004
        /*1458*/ 	.word	0x00033430
        /*145c*/ 	.short	0x010a
        /*145e*/ 	.byte	0x3f
	.zero		1


	//   ....[43]....
        /*1460*/ 	.word	0x00022200
        /*1464*/ 	.word	0x00000005
        /*1468*/ 	.word	0x00033450
        /*146c*/ 	.short	0x010a
        /*146e*/ 	.byte	0x3f
	.zero		1


	//   ....[44]....
        /*1470*/ 	.word	0x00022240
        /*1474*/ 	.word	0x00000005
        /*1478*/ 	.word	0x00033450
        /*147c*/ 	.short	0x010a
        /*147e*/ 	.byte	0x3f
	.zero		1


	//   ....[45]....
        /*1480*/ 	.word	0x00022650
        /*1484*/ 	.word	0x00000004
        /*1488*/ 	.word	0x00000000
        /*148c*/ 	.short	0x0101
        /*148e*/ 	.byte	0x3f
	.zero		1


	//   ....[46]....
        /*1490*/ 	.word	0x00024600
        /*1494*/ 	.word	0x00000000
        /*1498*/ 	.word	0x00000000
        /*149c*/ 	.short	0x0101
        /*149e*/ 	.byte	0x3f
	.zero		1


	//   ....[47]....
        /*14a0*/ 	.word	0x00024e90
        /*14a4*/ 	.word	0x0000000d
        /*14a8*/ 	.word	0x00033450
        /*14ac*/ 	.short	0x010a
        /*14ae*/ 	.byte	0x3f
	.zero		1


	//   ....[48]....
        /*14b0*/ 	.word	0x00024f10
        /*14b4*/ 	.word	0x0000000d
        /*14b8*/ 	.word	0x00033450
        /*14bc*/ 	.short	0x010a
        /*14be*/ 	.byte	0x3f
	.zero		1


	//   ....[49]....
        /*14c0*/ 	.word	0x00025590
        /*14c4*/ 	.word	0x00000002
        /*14c8*/ 	.word	0x00000000
        /*14cc*/ 	.short	0x0101
        /*14ce*/ 	.byte	0x3f
	.zero		1


	//   ....[50]....
        /*14d0*/ 	.word	0x00027d10
        /*14d4*/ 	.word	0x00000000
        /*14d8*/ 	.word	0x00000000
        /*14dc*/ 	.short	0x0101
        /*14de*/ 	.byte	0x3f
	.zero		1


	//   ....[51]....
        /*14e0*/ 	.word	0x0002a660
        /*14e4*/ 	.word	0x00000016
        /*14e8*/ 	.word	0x00033420
        /*14ec*/ 	.short	0x010a
        /*14ee*/ 	.byte	0x3f
	.zero		1


	//   ....[52]....
        /*14f0*/ 	.word	0x0002a6f0
        /*14f4*/ 	.word	0x0000000a
        /*14f8*/ 	.word	0x000334a0
        /*14fc*/ 	.short	0x010a
        /*14fe*/ 	.byte	0x3f
	.zero		1


	//   ....[53]....
        /*1500*/ 	.word	0x0002ab40
        /*1504*/ 	.word	0x0000000a
        /*1508*/ 	.word	0x000334c0
        /*150c*/ 	.short	0x010a
        /*150e*/ 	.byte	0x3f
	.zero		1


	//   ....[54]....
        /*1510*/ 	.word	0x0002b050
        /*1514*/ 	.word	0x00000009
        /*1518*/ 	.word	0x000334a0
        /*151c*/ 	.short	0x010a
        /*151e*/ 	.byte	0x3f
	.zero		1


	//   ....[55]....
        /*1520*/ 	.word	0x0002b490
        /*1524*/ 	.word	0x00000009
        /*1528*/ 	.word	0x000334c0
        /*152c*/ 	.short	0x010a
        /*152e*/ 	.byte	0x3f
	.zero		1


	//   ....[56]....
        /*1530*/ 	.word	0x0002c6f0
        /*1534*/ 	.word	0x00000000
        /*1538*/ 	.word	0x00033480
        /*153c*/ 	.short	0x010a
        /*153e*/ 	.byte	0x3f
	.zero		1


	//   ....[57]....
        /*1540*/ 	.word	0x0002ce70
        /*1544*/ 	.word	0x00000000
        /*1548*/ 	.word	0x00033470
        /*154c*/ 	.short	0x0107
        /*154e*/ 	.byte	0x3f
	.zero		1


	//   ....[58]....
        /*1550*/ 	.word	0x0002cf30
        /*1554*/ 	.word	0x00000000
        /*1558*/ 	.word	0x00033470
        /*155c*/ 	.short	0x0101
        /*155e*/ 	.byte	0x3f
	.zero		1


	//   ....[59]....
        /*1560*/ 	.word	0x0002cf80
        /*1564*/ 	.word	0x00000000
        /*1568*/ 	.word	0x00033440
        /*156c*/ 	.short	0x010a
        /*156e*/ 	.byte	0x3f
	.zero		1


	//   ....[60]....
        /*1570*/ 	.word	0x0002d600
        /*1574*/ 	.word	0x00000000
        /*1578*/ 	.word	0x00033430
        /*157c*/ 	.short	0x0107
        /*157e*/ 	.byte	0x3f
	.zero		1


	//   ....[61]....
        /*1580*/ 	.word	0x0002d6e0
        /*1584*/ 	.word	0x00000000
        /*1588*/ 	.word	0x00033430
        /*158c*/ 	.short	0x0101
        /*158e*/ 	.byte	0x3f
	.zero		1


	//   ....[62]....
        /*1590*/ 	.word	0x0002df60
        /*1594*/ 	.word	0x00000016
        /*1598*/ 	.word	0x00033400
        /*159c*/ 	.short	0x0107
        /*159e*/ 	.byte	0x3f
	.zero		1


	//   ....[63]....
        /*15a0*/ 	.word	0x0002e060
        /*15a4*/ 	.word	0x00000016
        /*15a8*/ 	.word	0x00033400
        /*15ac*/ 	.short	0x0101
        /*15ae*/ 	.byte	0x3f
	.zero		1


	//   ....[64]....
        /*15b0*/ 	.word	0x0002e080
        /*15b4*/ 	.word	0x00000016
        /*15b8*/ 	.word	0x00033420
        /*15bc*/ 	.short	0x010a
        /*15be*/ 	.byte	0x3f
	.zero		1


	//   ....[65]....
        /*15c0*/ 	.word	0x0002e540
        /*15c4*/ 	.word	0x00000004
        /*15c8*/ 	.word	0x00033480
        /*15cc*/ 	.short	0x010a
        /*15ce*/ 	.byte	0x3f
	.zero		1


	//   ....[66]....
        /*15d0*/ 	.word	0x0002ea70
        /*15d4*/ 	.word	0x00000004
        /*15d8*/ 	.word	0x00033470
        /*15dc*/ 	.short	0x0107
        /*15de*/ 	.byte	0x3f
	.zero		1


	//   ....[67]....
        /*15e0*/ 	.word	0x0002eb30
        /*15e4*/ 	.word	0x00000004
        /*15e8*/ 	.word	0x00033470
        /*15ec*/ 	.short	0x0101
        /*15ee*/ 	.byte	0x3f
	.zero		1


	//   ....[68]....
        /*15f0*/ 	.word	0x0002eb60
        /*15f4*/ 	.word	0x00000004
        /*15f8*/ 	.word	0x00033440
        /*15fc*/ 	.short	0x010a
        /*15fe*/ 	.byte	0x3f
	.zero		1


	//   ....[69]....
        /*1600*/ 	.word	0x0002f060
        /*1604*/ 	.word	0x00000004
        /*1608*/ 	.word	0x00033430
        /*160c*/ 	.short	0x0107
        /*160e*/ 	.byte	0x3f
	.zero		1


	//   ....[70]....
        /*1610*/ 	.word	0x0002f130
        /*1614*/ 	.word	0x00000004
        /*1618*/ 	.word	0x00033430
        /*161c*/ 	.short	0x0101
        /*161e*/ 	.byte	0x3f
	.zero		1


	//   ....[71]....
        /*1620*/ 	.word	0x0002f1b0
        /*1624*/ 	.word	0x00000000
        /*1628*/ 	.word	0x00033470
        /*162c*/ 	.short	0x010a
        /*162e*/ 	.byte	0x3f
	.zero		1


	//   ....[72]....
        /*1630*/ 	.word	0x0002f240
        /*1634*/ 	.word	0x00000000
        /*1638*/ 	.word	0x00033460
        /*163c*/ 	.short	0x010a
        /*163e*/ 	.byte	0x3f
	.zero		1


	//   ....[73]....
        /*1640*/ 	.word	0x0002f910
        /*1644*/ 	.word	0x00000000
        /*1648*/ 	.word	0x00033450
        /*164c*/ 	.short	0x0101
        /*164e*/ 	.byte	0x3f
	.zero		1


	//   ....[74]....
        /*1650*/ 	.word	0x0002f9a0
        /*1654*/ 	.word	0x00000000
        /*1658*/ 	.word	0x00000000
        /*165c*/ 	.short	0x0101
        /*165e*/ 	.byte	0x3f
	.zero		1


	//   ....[75]....
        /*1660*/ 	.word	0x0002fb60
        /*1664*/ 	.word	0x00000003
        /*1668*/ 	.word	0x00033470
        /*166c*/ 	.short	0x010a
        /*166e*/ 	.byte	0x3f
	.zero		1


	//   ....[76]....
        /*1670*/ 	.word	0x0002fbe0
        /*1674*/ 	.word	0x00000003
        /*1678*/ 	.word	0x00033460
        /*167c*/ 	.short	0x010a
        /*167e*/ 	.byte	0x3f
	.zero		1


	//   ....[77]....
        /*1680*/ 	.word	0x000302c0
        /*1684*/ 	.word	0x00000003
        /*1688*/ 	.word	0x00033450
        /*168c*/ 	.short	0x0101
        /*168e*/ 	.byte	0x3f
	.zero		1


	//   ....[78]....
        /*1690*/ 	.word	0x00030370
        /*1694*/ 	.word	0x00000003
        /*1698*/ 	.word	0x00000000
        /*169c*/ 	.short	0x0101
        /*169e*/ 	.byte	0x3f
	.zero		1


	//   ....[79]....
        /*16a0*/ 	.word	0x00031090
        /*16a4*/ 	.word	0x00000005
        /*16a8*/ 	.word	0x00033420
        /*16ac*/ 	.short	0x010a
        /*16ae*/ 	.byte	0x3f
	.zero		1


	//   ....[80]....
        /*16b0*/ 	.word	0x00031200
        /*16b4*/ 	.word	0x00000003
        /*16b8*/ 	.word	0x00033440
        /*16bc*/ 	.short	0x010a
        /*16be*/ 	.byte	0x3f
	.zero		1


	//   ....[81]....
        /*16c0*/ 	.word	0x000312a0
        /*16c4*/ 	.word	0x0000001d
        /*16c8*/ 	.word	0x00033440
        /*16cc*/ 	.short	0x010a
        /*16ce*/ 	.byte	0x3f
	.zero		1


	//   ....[82]....
        /*16d0*/ 	.word	0x000312e0
        /*16d4*/ 	.word	0x00000003
        /*16d8*/ 	.word	0x00033460
        /*16dc*/ 	.short	0x010a
        /*16de*/ 	.byte	0x3f
	.zero		1


	//   ....[83]....
        /*16e0*/ 	.word	0x00031320
        /*16e4*/ 	.word	0x0000001d
        /*16e8*/ 	.word	0x00033460
        /*16ec*/ 	.short	0x010a
        /*16ee*/ 	.byte	0x3f
	.zero		1


	//   ....[84]....
        /*16f0*/ 	.word	0x00031360
        /*16f4*/ 	.word	0x00000003
        /*16f8*/ 	.word	0x00033480
        /*16fc*/ 	.short	0x010a
        /*16fe*/ 	.byte	0x3f
	.zero		1


	//   ....[85]....
        /*1700*/ 	.word	0x000313a0
        /*1704*/ 	.word	0x0000001d
        /*1708*/ 	.word	0x00033480
        /*170c*/ 	.short	0x010a
        /*170e*/ 	.byte	0x3f
	.zero		1


	//   ....[86]....
        /*1710*/ 	.word	0x00031400
        /*1714*/ 	.word	0x0000005d
        /*1718*/ 	.word	0x00033490
        /*171c*/ 	.short	0x010a
        /*171e*/ 	.byte	0x3f
	.zero		1


	//   ....[87]....
        /*1720*/ 	.word	0x000316b0
        /*1724*/ 	.word	0x0000005d
        /*1728*/ 	.word	0x00033490
        /*172c*/ 	.short	0x010a
        /*172e*/ 	.byte	0x3f
	.zero		1


	//   ....[88]....
        /*1730*/ 	.word	0x00031960
        /*1734*/ 	.word	0x0000005d
        /*1738*/ 	.word	0x00033490
        /*173c*/ 	.short	0x010a
        /*173e*/ 	.byte	0x3f
	.zero		1


	//   ....[89]....
        /*1740*/ 	.word	0x00031c10
        /*1744*/ 	.word	0x0000005d
        /*1748*/ 	.word	0x000334b0
        /*174c*/ 	.short	0x010a
        /*174e*/ 	.byte	0x3f
	.zero		1


	//   ....[90]....
        /*1750*/ 	.word	0x00031eb0
        /*1754*/ 	.word	0x00000012
        /*1758*/ 	.word	0x00033400
        /*175c*/ 	.short	0x010a
        /*175e*/ 	.byte	0x3f
	.zero		1


	//   ....[91]....
        /*1760*/ 	.word	0x000320c0
        /*1764*/ 	.word	0x00000012
        /*1768*/ 	.word	0x00033400
        /*176c*/ 	.short	0x010a
        /*176e*/ 	.byte	0x3f
	.zero		1


	//   ....[92]....
        /*1770*/ 	.word	0x00032110
        /*1774*/ 	.word	0x00000000
        /*1778*/ 	.word	0x00033430
        /*177c*/ 	.short	0x010a
        /*177e*/ 	.byte	0x3f
	.zero		1


	//   ....[93]....
        /*1780*/ 	.word	0x00032160
        /*1784*/ 	.word	0x00000005
        /*1788*/ 	.word	0x00033430
        /*178c*/ 	.short	0x010a
        /*178e*/ 	.byte	0x3f
	.zero		1


	//   ....[94]....
        /*1790*/ 	.word	0x000321b0
        /*1794*/ 	.word	0x00000005
        /*1798*/ 	.word	0x00033450
        /*179c*/ 	.short	0x010a
        /*179e*/ 	.byte	0x3f
	.zero		1


	//   ....[95]....
        /*17a0*/ 	.word	0x00032200
        /*17a4*/ 	.word	0x00000004
        /*17a8*/ 	.word	0x00033430
        /*17ac*/ 	.short	0x010a
        /*17ae*/ 	.byte	0x3f
	.zero		1


	//   ....[96]....
        /*17b0*/ 	.word	0x00032250
        /*17b4*/ 	.word	0x00000005
        /*17b8*/ 	.word	0x00033450
        /*17bc*/ 	.short	0x010a
        /*17be*/ 	.byte	0x3f
	.zero		1


	//   ....[97]....
        /*17c0*/ 	.word	0x000322a0
        /*17c4*/ 	.word	0x0000000d
        /*17c8*/ 	.word	0x00033450
        /*17cc*/ 	.short	0x010a
        /*17ce*/ 	.byte	0x3f
	.zero		1


	//   ....[98]....
        /*17d0*/ 	.word	0x00034060
        /*17d4*/ 	.word	0x00000016
        /*17d8*/ 	.word	0x00033420
        /*17dc*/ 	.short	0x010a
        /*17de*/ 	.byte	0x3f
	.zero		1


	//   ....[99]....
        /*17e0*/ 	.word	0x000340b0
        /*17e4*/ 	.word	0x0000000a
        /*17e8*/ 	.word	0x000334a0
        /*17ec*/ 	.short	0x010a
        /*17ee*/ 	.byte	0x3f
	.zero		1


	//   ....[100]....
        /*17f0*/ 	.word	0x00034100
        /*17f4*/ 	.word	0x0000000a
        /*17f8*/ 	.word	0x000334c0
        /*17fc*/ 	.short	0x010a
        /*17fe*/ 	.byte	0x3f
	.zero		1


	//   ....[101]....
        /*1800*/ 	.word	0x00034150
        /*1804*/ 	.word	0x00000009
        /*1808*/ 	.word	0x000334a0
        /*180c*/ 	.short	0x010a
        /*180e*/ 	.byte	0x3f
	.zero		1


	//   ....[102]....
        /*1810*/ 	.word	0x000341a0
        /*1814*/ 	.word	0x00000009
        /*1818*/ 	.word	0x000334c0
        /*181c*/ 	.short	0x010a
        /*181e*/ 	.byte	0x3f
	.zero		1


	//   ....[103]....
        /*1820*/ 	.word	0x000342d0
        /*1824*/ 	.word	0x00000000
        /*1828*/ 	.word	0x00033480
        /*182c*/ 	.short	0x010a
        /*182e*/ 	.byte	0x3f
	.zero		1


	//   ....[104]....
        /*1830*/ 	.word	0x00034b50
        /*1834*/ 	.word	0x00000000
        /*1838*/ 	.word	0x00033440
        /*183c*/ 	.short	0x010a
        /*183e*/ 	.byte	0x3f
	.zero		1


	//   ....[105]....
        /*1840*/ 	.word	0x000357e0
        /*1844*/ 	.word	0x00000016
        /*1848*/ 	.word	0x00033420
        /*184c*/ 	.short	0x010a
        /*184e*/ 	.byte	0x3f
	.zero		1


	//   ....[106]....
        /*1850*/ 	.word	0x00035830
        /*1854*/ 	.word	0x00000004
        /*1858*/ 	.word	0x00033480
        /*185c*/ 	.short	0x010a
        /*185e*/ 	.byte	0x3f
	.zero		1


	//   ....[107]....
        /*1860*/ 	.word	0x00035e80
        /*1864*/ 	.word	0x00000004
        /*1868*/ 	.word	0x00033440
        /*186c*/ 	.short	0x010a
        /*186e*/ 	.byte	0x3f
	.zero		1


	//   ....[108]....
        /*1870*/ 	.word	0x000364b0
        /*1874*/ 	.word	0x00000000
        /*1878*/ 	.word	0x00033470
        /*187c*/ 	.short	0x010a
        /*187e*/ 	.byte	0x3f
	.zero		1


	//   ....[109]....
        /*1880*/ 	.word	0x00036500
        /*1884*/ 	.word	0x00000000
        /*1888*/ 	.word	0x00033460
        /*188c*/ 	.short	0x010a
        /*188e*/ 	.byte	0x3f
	.zero		1


	//   ....[110]....
        /*1890*/ 	.word	0x00036550
        /*1894*/ 	.word	0x00000003
        /*1898*/ 	.word	0x00033470
        /*189c*/ 	.short	0x010a
        /*189e*/ 	.byte	0x3f
	.zero		1


	//   ....[111]....
        /*18a0*/ 	.word	0x000365a0
        /*18a4*/ 	.word	0x00000003
        /*18a8*/ 	.word	0x00033460
        /*18ac*/ 	.short	0x010a
        /*18ae*/ 	.byte	0x3f
	.zero		1


	//   ....[112]....
        /*18b0*/ 	.word	0x00036f20
        /*18b4*/ 	.word	0x00000005
        /*18b8*/ 	.word	0x00033420
        /*18bc*/ 	.short	0x010a
        /*18be*/ 	.byte	0x3f
	.zero		1


	//   ....[113]....
        /*18c0*/ 	.word	0x000370c0
        /*18c4*/ 	.word	0x00000003
        /*18c8*/ 	.word	0x00033440
        /*18cc*/ 	.short	0x010a
        /*18ce*/ 	.byte	0x3f
	.zero		1


	//   ....[114]....
        /*18d0*/ 	.word	0x00037110
        /*18d4*/ 	.word	0x0000001d
        /*18d8*/ 	.word	0x00033440
        /*18dc*/ 	.short	0x010a
        /*18de*/ 	.byte	0x3f
	.zero		1


	//   ....[115]....
        /*18e0*/ 	.word	0x00037160
        /*18e4*/ 	.word	0x00000003
        /*18e8*/ 	.word	0x00033460
        /*18ec*/ 	.short	0x010a
        /*18ee*/ 	.byte	0x3f
	.zero		1


	//   ....[116]....
        /*18f0*/ 	.word	0x000371b0
        /*18f4*/ 	.word	0x0000001d
        /*18f8*/ 	.word	0x00033460
        /*18fc*/ 	.short	0x010a
        /*18fe*/ 	.byte	0x3f
	.zero		1


	//   ....[117]....
        /*1900*/ 	.word	0x00037200
        /*1904*/ 	.word	0x00000003
        /*1908*/ 	.word	0x00033480
        /*190c*/ 	.short	0x010a
        /*190e*/ 	.byte	0x3f
	.zero		1


	//----- nvinfo : EIATTR_NUM_MBARRIERS
	.align		4
.L_332:
        /*1910*/ 	.byte	0x03, 0x38
        /*1912*/ 	.short	0x0016


	//----- nvinfo : EIATTR_EXIT_INSTR_OFFSETS
	.align		4
        /*1914*/ 	.byte	0x04, 0x1c
        /*1916*/ 	.short	(.L_334 - .L_333)


	//   ....[0]....
.L_333:
        /*1918*/ 	.word	0x000313f0


	//----- nvinfo : EIATTR_MAX_THREADS
	.align		4
.L_334:
        /*191c*/ 	.byte	0x04, 0x05
        /*191e*/ 	.short	(.L_336 - .L_335)
.L_335:
        /*1920*/ 	.word	0x00000180
        /*1924*/ 	.word	0x00000001
        /*1928*/ 	.word	0x00000001


	//----- nvinfo : EIATTR_CRS_STACK_SIZE
	.align		4
.L_336:
        /*192c*/ 	.byte	0x04, 0x1e
        /*192e*/ 	.short	(.L_338 - .L_337)
.L_337:
        /*1930*/ 	.word	0x00000000


	//----- nvinfo : EIATTR_CBANK_PARAM_SIZE
	.align		4
.L_338:
        /*1934*/ 	.byte	0x03, 0x19
        /*1936*/ 	.short	0x0af0


	//----- nvinfo : EIATTR_PARAM_CBANK
	.align		4
        /*1938*/ 	.byte	0x04, 0x0a
        /*193a*/ 	.short	(.L_340 - .L_339)
	.align		4
.L_339:
        /*193c*/ 	.word	index@(.nv.constant0._ZN7cutlass13device_kernelIN5flash11enable_sm90INS1_16FlashAttnFwdSm90INS1_25CollectiveMainloopFwdSm90ILi2EN4cute5tupleIJNS5_1CILi1EEES8_S8_EEENS6_IJNS7_ILi128EEENS7_ILi160EEENS7_ILi192EEEEEELi192ENS_12float_e4m3_tEfNS_4arch4Sm90ELb1ELb0ELb1ELb1ELb1ELb1ELb0ELb1ELb1ELb1ELb0ELb0EEENS1_21CollectiveEpilogueFwdINS6_IJSA_SC_SB_EEES9_NS_10bfloat16_tESG_Li256ELb1ELb1ELb0ELb1EEENS1_36VarlenDynamicPersistentTileSchedulerILi128ELi160ELi256ELi128ELb0ELb1ELb1ELb1ELb1ELb1EEEEEEEEEvNT_6ParamsE)
        /*1940*/ 	.short	0x0210
        /*1942*/ 	.short	0x0af0


	//----- nvinfo : EIATTR_SW_WAR
	.align		4
.L_340:
        /*1944*/ 	.byte	0x04, 0x36
        /*1946*/ 	.short	(.L_342 - .L_341)
.L_341:
        /*1948*/ 	.word	0x00000008
.L_342:


//--------------------- .nv.callgraph             --------------------------
	.section	.nv.callgraph,"",@"SHT_CUDA_CALLGRAPH"
	.align	4
	.sectionentsize	8
	.align		4
        /*0000*/ 	.word	0x00000000
	.align		4
        /*0004*/ 	.word	0xffffffff
	.align		4
        /*0008*/ 	.word	index@(_ZN7cutlass13device_kernelIN5flash11enable_sm90INS1_16FlashAttnFwdSm90INS1_25CollectiveMainloopFwdSm90ILi2EN4cute5tupleIJNS5_1CILi1EEES8_S8_EEENS6_IJNS7_ILi128EEENS7_ILi160EEENS7_ILi192EEEEEELi192ENS_12float_e4m3_tEfNS_4arch4Sm90ELb0ELb0ELb1ELb0ELb1ELb0ELb0ELb1ELb1ELb1ELb0ELb0EEENS1_21CollectiveEpilogueFwdINS6_IJSA_SC_SB_EEES9_NS_10bfloat16_tESG_Li256ELb0ELb1ELb0ELb1EEENS1_29StaticPersistentTileSchedulerILb0EEEEEEEEEvNT_6ParamsE)
	.align		4
        /*000c*/ 	.word	index@(__assertfail)
	.align		4
        /*0010*/ 	.word	index@(_ZN7cutlass13device_kernelIN5flash11enable_sm90INS1_16FlashAttnFwdSm90INS1_25CollectiveMainloopFwdSm90ILi2EN4cute5tupleIJNS5_1CILi1EEES8_S8_EEENS6_IJNS7_ILi128EEENS7_ILi160EEENS7_ILi192EEEEEELi192ENS_12float_e4m3_tEfNS_4arch4Sm90ELb0ELb0ELb1ELb1ELb1ELb0ELb0ELb1ELb1ELb1ELb0ELb0EEENS1_21CollectiveEpilogueFwdINS6_IJSA_SC_SB_EEES9_NS_10bfloat16_tESG_Li256ELb1ELb1ELb0ELb1EEENS1_36VarlenDynamicPersistentTileSchedulerILi128ELi160ELi256ELi128ELb0ELb1ELb1ELb0ELb1ELb1EEEEEEEEEvNT_6ParamsE)
	.align		4
        /*0014*/ 	.word	index@(__assertfail)
	.align		4
        /*0018*/ 	.word	index@(_ZN7cutlass13device_kernelIN5flash11enable_sm90INS1_16FlashAttnFwdSm90INS1_25CollectiveMainloopFwdSm90ILi2EN4cute5tupleIJNS5_1CILi1EEES8_S8_EEENS6_IJNS7_ILi128EEENS7_ILi160EEENS7_ILi192EEEEEELi192ENS_12float_e4m3_tEfNS_4arch4Sm90ELb0ELb0ELb1ELb1ELb1ELb1ELb0ELb1ELb1ELb1ELb0ELb0EEENS1_21CollectiveEpilogueFwdINS6_IJSA_SC_SB_EEES9_NS_10bfloat16_tESG_Li256ELb1ELb1ELb0ELb1EEENS1_36VarlenDynamicPersistentTileSchedulerILi128ELi160ELi256ELi128ELb0ELb1ELb1ELb0ELb1ELb1EEEEEEEEEvNT_6ParamsE)
	.align		4
        /*001c*/ 	.word	index@(__assertfail)
	.align		4
        /*0020*/ 	.word	index@(_ZN7cutlass13device_kernelIN5flash11enable_sm90INS1_16FlashAttnFwdSm90INS1_25CollectiveMainloopFwdSm90ILi2EN4cute5tupleIJNS5_1CILi1EEES8_S8_EEENS6_IJNS7_ILi128EEESA_NS7_ILi192EEEEEELi192ENS_12float_e4m3_tEfNS_4arch4Sm90ELb0ELb1ELb1ELb0ELb1ELb0ELb0ELb1ELb1ELb1ELb0ELb0EEENS1_21CollectiveEpilogueFwdINS6_IJSA_SB_SA_EEES9_NS_10bfloat16_tESF_Li256ELb0ELb1ELb0ELb1EEENS1_30DynamicPersistentTileSchedulerILi256ELi128ELb0ELb1ELb1EEEEEEEEEvNT_6ParamsE)
	.align		4
        /*0024*/ 	.word	index@(__assertfail)
	.align		4
        /*0028*/ 	.word	index@(_ZN7cutlass13device_kernelIN5flash11enable_sm90INS1_16FlashAttnFwdSm90INS1_25CollectiveMainloopFwdSm90ILi2EN4cute5tupleIJNS5_1CILi1EEES8_S8_EEENS6_IJNS7_ILi128EEESA_NS7_ILi192EEEEEELi192ENS_12float_e4m3_tEfNS_4arch4Sm90ELb0ELb1ELb1ELb1ELb1ELb0ELb0ELb1ELb1ELb1ELb0ELb0EEENS1_21CollectiveEpilogueFwdINS6_IJSA_SB_SA_EEES9_NS_10bfloat16_tESF_Li256ELb1ELb1ELb0ELb1EEENS1_36VarlenDynamicPersistentTileSchedulerILi128ELi128ELi256ELi128ELb0ELb1ELb1ELb1ELb0ELb1EEEEEEEEEvNT_6ParamsE)
	.align		4
        /*002c*/ 	.word	index@(__assertfail)
	.align		4
        /*0030*/ 	.word	index@(_ZN7cutlass13device_kernelIN5flash11enable_sm90INS1_16FlashAttnFwdSm90INS1_25CollectiveMainloopFwdSm90ILi2EN4cute5tupleIJNS5_1CILi1EEES8_S8_EEENS6_IJNS7_ILi128EEESA_NS7_ILi192EEEEEELi192ENS_12float_e4m3_tEfNS_4arch4Sm90ELb0ELb1ELb1ELb1ELb1ELb1ELb0ELb1ELb1ELb1ELb0ELb0EEENS1_21CollectiveEpilogueFwdINS6_IJSA_SB_SA_EEES9_NS_10bfloat16_tESF_Li256ELb1ELb1ELb0ELb1EEENS1_36VarlenDynamicPersistentTileSchedulerILi128ELi128ELi256ELi128ELb0ELb1ELb1ELb1ELb0ELb1EEEEEEEEEvNT_6ParamsE)
	.align		4
        /*0034*/ 	.word	index@(__assertfail)
	.align		4
        /*0038*/ 	.word	index@(_ZN7cutlass13device_kernelIN5flash11enable_sm90INS1_16FlashAttnFwdSm90INS1_25CollectiveMainloopFwdSm90ILi2EN4cute5tupleIJNS5_1CILi1EEES8_S8_EEENS6_IJNS7_ILi128EEENS7_ILi160EEENS7_ILi192EEEEEELi192ENS_12float_e4m3_tEfNS_4arch4Sm90ELb1ELb0ELb1ELb0ELb1ELb0ELb0ELb1ELb1ELb1ELb0ELb0EEENS1_21CollectiveEpilogueFwdINS6_IJSA_SC_SB_EEES9_NS_10bfloat16_tESG_Li256ELb0ELb1ELb0ELb1EEENS1_30DynamicPersistentTileSchedulerILi256ELi128ELb0ELb1ELb1EEEEEEEEEvNT_6ParamsE)
	.align		4
        /*003c*/ 	.word	index@(__assertfail)
	.align		4
        /*0040*/ 	.word	index@(_ZN7cutlass13device_kernelIN5flash11enable_sm90INS1_16FlashAttnFwdSm90INS1_25CollectiveMainloopFwdSm90ILi2EN4cute5tupleIJNS5_1CILi1EEES8_S8_EEENS6_IJNS7_ILi128EEENS7_ILi160EEENS7_ILi192EEEEEELi192ENS_12float_e4m3_tEfNS_4arch4Sm90ELb1ELb0ELb1ELb1ELb1ELb0ELb0ELb1ELb1ELb1ELb0ELb0EEENS1_21CollectiveEpilogueFwdINS6_IJSA_SC_SB_EEES9_NS_10bfloat16_tESG_Li256ELb1ELb1ELb0ELb1EEENS1_36VarlenDynamicPersistentTileSchedulerILi128ELi160ELi256ELi128ELb0ELb1ELb1ELb1ELb1ELb1EEEEEEEEEvNT_6ParamsE)
	.align		4
        /*0044*/ 	.word	index@(__assertfail)
	.align		4
        /*0048*/ 	.word	index@(_ZN7cutlass13device_kernelIN5flash11enable_sm90INS1_16FlashAttnFwdSm90INS1_25CollectiveMainloopFwdSm90ILi2EN4cute5tupleIJNS5_1CILi1EEES8_S8_EEENS6_IJNS7_ILi128EEENS7_ILi160EEENS7_ILi192EEEEEELi192ENS_12float_e4m3_tEfNS_4arch4Sm90ELb1ELb0ELb1ELb1ELb1ELb1ELb0ELb1ELb1ELb1ELb0ELb0EEENS1_21CollectiveEpilogueFwdINS6_IJSA_SC_SB_EEES9_NS_10bfloat16_tESG_Li256ELb1ELb1ELb0ELb1EEENS1_36VarlenDynamicPersistentTileSchedulerILi128ELi160ELi256ELi128ELb0ELb1ELb1ELb1ELb1ELb1EEEEEEEEEvNT_6ParamsE)
	.align		4
        /*004c*/ 	.word	index@(__assertfail)
	.align		4
        /*0050*/ 	.word	0x00000000
	.align		4
        /*0054*/ 	.word	0xfffffffe
	.align		4
        /*0058*/ 	.word	0x00000000
	.align		4
        /*005c*/ 	.word	0xfffffffd
	.align		4
        /*0060*/ 	.word	0x00000000
	.align		4
        /*0064*/ 	.word	0xfffffffc


//--------------------- .nv.constant4             --------------------------
	.section	.nv.constant4,"a",@progbits
	.align	8
	.align		8
.nv.constant4:
        /*0000*/ 	.dword	__assertfail
	.align		8
        /*0008*/ 	.dword	__unnamed_1
	.align		8
        /*0010*/ 	.dword	__unnamed_2
	.align		8
        /*0018*/ 	.dword	__unnamed_3
	.align		8
        /*0020*/ 	.dword	__unnamed_4
	.align		8
        /*0028*/ 	.dword	__unnamed_5
	.align		8
        /*0030*/ 	.dword	__unnamed_6
	.align		8
        /*0038*/ 	.dword	_ZZN5flash28permute_output_fp8_VcolmajorIN4cute6TensorINS1_11ArrayEngineIN7cutlass10bfloat16_tELm96EEENS1_6LayoutINS1_5tupleIJNS8_IJNS1_1CILi2EEESA_NS9_ILi24EEEEEENS9_ILi1EEESD_EEENS8_IJNS8_IJSD_SA_NS9_ILi4EEEEEENS9_ILi0EEESH_EEEEEEEEEvRT_E9upper_map
	.align		8
        /*0040*/ 	.dword	__unnamed_7
	.align		8
        /*0048*/ 	.dword	__unnamed_8
	.align		8
        /*0050*/ 	.dword	__unnamed_9
	.align		8
        /*0058*/ 	.dword	__unnamed_10
	.align		8
        /*0060*/ 	.dword	__unnamed_11
	.align		8
        /*0068*/ 	.dword	_ZN80_INTERNAL_84cee143_44_flash_fwd_hdim192_e4m3_paged_softcap_sm90_cu_0106449f_31284cuda3std3__45__cpo5beginE
	.align		8
        /*0070*/ 	.dword	_ZN80_INTERNAL_84cee143_44_flash_fwd_hdim192_e4m3_paged_softcap_sm90_cu_0106449f_31284cuda3std3__45__cpo3endE
	.align		8
        /*0078*/ 	.dword	_ZN80_INTERNAL_84cee143_44_flash_fwd_hdim192_e4m3_paged_softcap_sm90_cu_0106449f_31284cuda3std3__45__cpo6cbeginE
	.align		8
        /*0080*/ 	.dword	_ZN80_INTERNAL_84cee143_44_flash_fwd_hdim192_e4m3_paged_softcap_sm90_cu_0106449f_31284cuda3std3__45__cpo4cendE
	.align		8
        /*0088*/ 	.dword	_ZN80_INTERNAL_84cee143_44_flash_fwd_hdim192_e4m3_paged_softcap_sm90_cu_0106449f_31284cuda3std3__482_GLOBAL__N__84cee143_44_flash_fwd_hdim192_e4m3_paged_softcap_sm90_cu_0106449f_31286ignoreE
	.align		8
        /*0090*/ 	.dword	_ZN80_INTERNAL_84cee143_44_flash_fwd_hdim192_e4m3_paged_softcap_sm90_cu_0106449f_31284cuda3std3__419piecewise_constructE
	.align		8
        /*0098*/ 	.dword	_ZN80_INTERNAL_84cee143_44_flash_fwd_hdim192_e4m3_paged_softcap_sm90_cu_0106449f_31284cuda3std3__48in_placeE
	.align		8
        /*00a0*/ 	.dword	_ZN80_INTERNAL_84cee143_44_flash_fwd_hdim192_e4m3_paged_softcap_sm90_cu_0106449f_31284cuda3std6ranges3__45__cpo4swapE
	.align		8
        /*00a8*/ 	.dword	_ZN80_INTERNAL_84cee143_44_flash_fwd_hdim192_e4m3_paged_softcap_sm90_cu_0106449f_31284cuda3std6ranges3__45__cpo9iter_moveE
	.align		8
        /*00b0*/ 	.dword	_ZN80_INTERNAL_84cee143_44_flash_fwd_hdim192_e4m3_paged_softcap_sm90_cu_0106449f_31284cute7productE
	.align		8
        /*00b8*/ 	.dword	_ZN80_INTERNAL_84cee143_44_flash_fwd_hdim192_e4m3_paged_softcap_sm90_cu_0106449f_31284cute1_E
	.align		8
        /*00c0*/ 	.dword	$str$23
	.align		8
        /*00c8*/ 	.dword	$str$24


//--------------------- .text._ZN7cutlass13device_kernelIN5flash11enable_sm90INS1_16FlashAttnFwdSm90INS1_25CollectiveMainloopFwdSm90ILi2EN4cute5tupleIJNS5_1CILi1EEES8_S8_EEENS6_IJNS7_ILi128EEENS7_ILi160EEENS7_ILi192EEEEEELi192ENS_12float_e4m3_tEfNS_4arch4Sm90ELb0ELb0ELb1ELb0ELb1ELb0ELb0ELb1ELb1ELb1ELb0ELb0EEENS1_21CollectiveEpilogueFwdINS6_IJSA_SC_SB_EEES9_NS_10bfloat16_tESG_Li256ELb0ELb1ELb0ELb1EEENS1_29StaticPersistentTileSchedulerILb0EEEEEEEEEvNT_6ParamsE --------------------------
	.section	.text._ZN7cutlass13device_kernelIN5flash11enable_sm90INS1_16FlashAttnFwdSm90INS1_25CollectiveMainloopFwdSm90ILi2EN4cute5tupleIJNS5_1CILi1EEES8_S8_EEENS6_IJNS7_ILi128EEENS7_ILi160EEENS7_ILi192EEEEEELi192ENS_12float_e4m3_tEfNS_4arch4Sm90ELb0ELb0ELb1ELb0ELb1ELb0ELb0ELb1ELb1ELb1ELb0ELb0EEENS1_21CollectiveEpilogueFwdINS6_IJSA_SC_SB_EEES9_NS_10bfloat16_tESG_Li256ELb0ELb1ELb0ELb1EEENS1_29StaticPersistentTileSchedulerILb0EEEEEEEEEvNT_6ParamsE,"ax",@progbits
	.align	128
.text._ZN7cutlass13device_kernelIN5flash11enable_sm90INS1_16FlashAttnFwdSm90INS1_25CollectiveMainloopFwdSm90ILi2EN4cute5tupleIJNS5_1CILi1EEES8_S8_EEENS6_IJNS7_ILi128EEENS7_ILi160EEENS7_ILi192EEEEEELi192ENS_12float_e4m3_tEfNS_4arch4Sm90ELb0ELb0ELb1ELb0ELb1ELb0ELb0ELb1ELb1ELb1ELb0ELb0EEENS1_21CollectiveEpilogueFwdINS6_IJSA_SC_SB_EEES9_NS_10bfloat16_tESG_Li256ELb0ELb1ELb0ELb1EEENS1_29StaticPersistentTileSchedulerILb0EEEEEEEEEvNT_6ParamsE:
        .type           _ZN7cutlass13device_kernelIN5flash11enable_sm90INS1_16FlashAttnFwdSm90INS1_25CollectiveMainloopFwdSm90ILi2EN4cute5tupleIJNS5_1CILi1EEES8_S8_EEENS6_IJNS7_ILi128EEENS7_ILi160EEENS7_ILi192EEEEEELi192ENS_12float_e4m3_tEfNS_4arch4Sm90ELb0ELb0ELb1ELb0ELb1ELb0ELb0ELb1ELb1ELb1ELb0ELb0EEENS1_21CollectiveEpilogueFwdINS6_IJSA_SC_SB_EEES9_NS_10bfloat16_tESG_Li256ELb0ELb1ELb0ELb1EEENS1_29StaticPersistentTileSchedulerILb0EEEEEEEEEvNT_6ParamsE,@function
        .size           _ZN7cutlass13device_kernelIN5flash11enable_sm90INS1_16FlashAttnFwdSm90INS1_25CollectiveMainloopFwdSm90ILi2EN4cute5tupleIJNS5_1CILi1EEES8_S8_EEENS6_IJNS7_ILi128EEENS7_ILi160EEENS7_ILi192EEEEEELi192ENS_12float_e4m3_tEfNS_4arch4Sm90ELb0ELb0ELb1ELb0ELb1ELb0ELb0ELb1ELb1ELb1ELb0ELb0EEENS1_21CollectiveEpilogueFwdINS6_IJSA_SC_SB_EEES9_NS_10bfloat16_tESG_Li256ELb0ELb1ELb0ELb1EEENS1_29StaticPersistentTileSchedulerILb0EEEEEEEEEvNT_6ParamsE,(.L_x_3246 - _ZN7cutlass13device_kernelIN5flash11enable_sm90INS1_16FlashAttnFwdSm90INS1_25CollectiveMainloopFwdSm90ILi2EN4cute5tupleIJNS5_1CILi1EEES8_S8_EEENS6_IJNS7_ILi128EEENS7_ILi160EEENS7_ILi192EEEEEELi192ENS_12float_e4m3_tEfNS_4arch4Sm90ELb0ELb0ELb1ELb0ELb1ELb0ELb0ELb1ELb1ELb1ELb0ELb0EEENS1_21CollectiveEpilogueFwdINS6_IJSA_SC_SB_EEES9_NS_10bfloat16_tESG_Li256ELb0ELb1ELb0ELb1EEENS1_29StaticPersistentTileSchedulerILb0EEEEEEEEEvNT_6ParamsE)
        .other          _ZN7cutlass13device_kernelIN5flash11enable_sm90INS1_16FlashAttnFwdSm90INS1_25CollectiveMainloopFwdSm90ILi2EN4cute5tupleIJNS5_1CILi1EEES8_S8_EEENS6_IJNS7_ILi128EEENS7_ILi160EEENS7_ILi192EEEEEELi192ENS_12float_e4m3_tEfNS_4arch4Sm90ELb0ELb0ELb1ELb0ELb1ELb0ELb0ELb1ELb1ELb1ELb0ELb0EEENS1_21CollectiveEpilogueFwdINS6_IJSA_SC_SB_EEES9_NS_10bfloat16_tESG_Li256ELb0ELb1ELb0ELb1EEENS1_29StaticPersistentTileSchedulerILb0EEEEEEEEEvNT_6ParamsE,@"STO_CUDA_ENTRY STV_DEFAULT"
_ZN7cutlass13device_kernelIN5flash11enable_sm90INS1_16FlashAttnFwdSm90INS1_25CollectiveMainloopFwdSm90ILi2EN4cute5tupleIJNS5_1CILi1EEES8_S8_EEENS6_IJNS7_ILi128EEENS7_ILi160EEENS7_ILi192EEEEEELi192ENS_12float_e4m3_tEfNS_4arch4Sm90ELb0ELb0ELb1ELb0ELb1ELb0ELb0ELb1ELb1ELb1ELb0ELb0EEENS1_21CollectiveEpilogueFwdINS6_IJSA_SC_SB_EEES9_NS_10bfloat16_tESG_Li256ELb0ELb1ELb0ELb1EEENS1_29StaticPersistentTileSchedulerILb0EEEEEEEEEvNT_6ParamsE:
[----:B------:R-:W0:Y:S02]  /*0000*/  LDC R1, c[0x0][0x28] ;  /* 0x00000a00ff017b82 */ /* 0x000e240000000800 */
[----:B0-----:R-:W-:Y:S01]  /*0010*/  VIADD R1, R1, 0xffffffe8 ;  /* 0xffffffe801017836 */ /* 0x001fe20000000000 */
[----:B------:R-:W0:Y:S01]  /*0020*/  S2R R3, SR_TID.X ;  /* 0x0000000000037919 */ /* 0x000e220000002100 */
[----:B------:R-:W-:Y:S01]  /*0030*/  ELECT P0, URZ, PT ;  /* 0x00000000003f782f */ /* 0x000fe20003800000 */
[----:B------:R-:W-:Y:S01]  /*0040*/  UMOV UR4, 0x80 ;  /* 0x0000008000047882 */ /* 0x000fe20000000000 */
[----:B------:R-:W-:Y:S01]  /*0050*/  UMOV UR7, 0x100 ;  /* 0x0000010000077882 */ /* 0x000fe20000000000 */
[--C-:B0-----:R-:W-:Y:S02]  /*0060*/  SHF.R.U32.HI R0, RZ, 0x5, R3.reuse ;  /* 0x00000005ff007819 */ /* 0x101fe40000011603 */
[----:B------:R-:W-:-:S03]  /*0070*/  SHF.R.U32.HI R23, RZ, 0x7, R3 ;  /* 0x00000007ff177819 */ /* 0x000fc60000011603 */
[----:B------:R-:W0:Y:S04]  /*0080*/  SHFL.IDX PT, R2, R0, RZ, 0x1f ;  /* 0x00001fff00027589 */ /* 0x000e2800000e0000 */
[----:B------:R1:W2:Y:S01]  /*0090*/  SHFL.IDX PT, R3, R23, RZ, 0x1f ;  /* 0x00001fff17037589 */ /* 0x0002a200000e0000 */
[C---:B0-----:R-:W-:Y:S02]  /*00a0*/  ISETP.NE.OR P0, PT, R2.reuse, RZ, !P0 ;  /* 0x000000ff0200720c */ /* 0x041fe40004705670 */
[----:B------:R-:W-:-:S11]  /*00b0*/  ISETP.NE.AND P1, PT, R2, RZ, PT ;  /* 0x000000ff0200720c */ /* 0x000fd60003f25270 */
[----:B------:R-:W-:Y:S01]  /*00c0*/  VOTEU.ALL UP0, P0 ;  /* 0x00000000003f7886 */ /* 0x000fe20000000000 */
[----:B------:R-:W-:-:S04]  /*00d0*/  VOTEU.ALL UP1, P0 ;  /* 0x00000000003f7886 */ /* 0x000fc80000020000 */
[----:B------:R-:W0:Y:S01]  /*00e0*/  @!UP0 S2UR UR8, SR_CgaCtaId ;  /* 0x00000000000889c3 */ /* 0x000e220000008800 */
[----:B------:R-:W-:Y:S01]  /*00f0*/  @!UP0 UMOV UR6, 0x400 ;  /* 0x0000040000068882 */ /* 0x000fe20000000000 */
[----:B------:R-:W-:-:S04]  /*0100*/  @!UP0 UIADD3 UR4, -UR4, 0x100000, URZ ;  /* 0x0010000004048890 */ /* 0x000fc8000fffe13f */
[----:B------:R-:W-:Y:S02]  /*0110*/  @!UP0 USHF.L.U32 UR5, UR4, 0xb, URZ ;  /* 0x0000000b04058899 */ /* 0x000fe4000800063f */
[----:B------:R-:W-:Y:S02]  /*0120*/  @!UP0 USHF.L.U32 UR4, UR4, 0x1, URZ ;  /* 0x0000000104048899 */ /* 0x000fe4000800063f */
[----:B0-----:R-:W-:Y:S02]  /*0130*/  @!UP0 ULEA UR8, UR8, UR6, 0x18 ;  /* 0x0000000608088291 */ /* 0x001fe4000f8ec03f */
[----:B------:R-:W-:-:S04]  /*0140*/  @!UP0 UIADD3 UR6, -UR7, 0x100000, URZ ;  /* 0x0010000007068890 */ /* 0x000fc8000fffe13f */
[----:B------:R-:W-:Y:S02]  /*0150*/  @!UP0 USHF.L.U32 UR7, UR6, 0xb, URZ ;  /* 0x0000000b06078899 */ /* 0x000fe4000800063f */
[----:B------:R-:W-:Y:S01]  /*0160*/  @!UP0 USHF.L.U32 UR6, UR6, 0x1, URZ ;  /* 0x0000000106068899 */ /* 0x000fe2000800063f */
[----:B------:R-:W-:-:S05]  /*0170*/  VOTEU.ALL UP0, P0 ;  /* 0x00000000003f7886 */ /* 0x000fca0000000000 */
[----:B------:R1:W0:Y:S06]  /*0180*/  @!UP0 SYNCS.EXCH.64 URZ, [UR8+0x33400], UR4 ;  /* 0x03340004083f85b2 */ /* 0x00022c0008000100 */
[----:B------:R1:W3:Y:S02]  /*0190*/  @!UP1 SYNCS.EXCH.64 URZ, [UR8+0x33420], UR6 ;  /* 0x03342006083f95b2 */ /* 0x0002e40008000100 */
[----:B-12---:R-:W-:Y:S05]  /*01a0*/  @P1 BRA `(.L_x_0) ;  /* 0x0000000000481947 */ /* 0x006fea0003800000 */
[----:B------:R-:W1:Y:S01]  /*01b0*/  S2UR UR5, SR_CgaCtaId ;  /* 0x00000000000579c3 */ /* 0x000e620000008800 */
[----:B------:R-:W-:Y:S01]  /*01c0*/  UMOV UR4, 0x400 ;  /* 0x0000040000047882 */ /* 0x000fe20000000000 */
[----:B------:R-:W-:Y:S01]  /*01d0*/  UMOV UR6, 0x80 ;  /* 0x0000008000067882 */ /* 0x000fe20000000000 */
[----:B------:R-:W-:Y:S01]  /*01e0*/  UMOV UR7, 0x100 ;  /* 0x0000010000077882 */ /* 0x000fe20000000000 */
[----:B------:R-:W-:Y:S01]  /*01f0*/  ELECT P0, URZ, PT ;  /* 0x00000000003f782f */ /* 0x000fe20003800000 */
[----:B-1----:R-:W-:Y:S02]  /*0200*/  ULEA UR8, UR5, UR4, 0x18 ;  /* 0x0000000405087291 */ /* 0x002fe4000f8ec03f */
[----:B------:R-:W-:-:S04]  /*0210*/  UIADD3 UR4, -UR6, 0x100000, URZ ;  /* 0x0010000006047890 */ /* 0x000fc8000fffe13f */
[----:B------:R-:W-:Y:S02]  /*0220*/  USHF.L.U32 UR5, UR4, 0xb, URZ ;  /* 0x0000000b04057899 */ /* 0x000fe4000800063f */
[----:B------:R-:W-:Y:S02]  /*0230*/  USHF.L.U32 UR4, UR4, 0x1, URZ ;  /* 0x0000000104047899 */ /* 0x000fe4000800063f */
[----:B------:R-:W-:-:S04]  /*0240*/  UIADD3 UR6, -UR7, 0x100000, URZ ;  /* 0x0010000007067890 */ /* 0x000fc8000fffe13f */
[----:B------:R-:W-:Y:S02]  /*0250*/  USHF.L.U32 UR7, UR6, 0xb, URZ ;  /* 0x0000000b06077899 */ /* 0x000fe4000800063f */
[----:B------:R-:W-:Y:S01]  /*0260*/  USHF.L.U32 UR6, UR6, 0x1, URZ ;  /* 0x0000000106067899 */ /* 0x000fe2000800063f */
[----:B------:R-:W1:Y:S03]  /*0270*/  FENCE.VIEW.ASYNC.S ;  /* 0x00000000000073c6 */ /* 0x000e660000000000 */
[----:B-1----:R1:W2:Y:S08]  /*0280*/  SYNCS.EXCH.64 URZ, [UR8+0x33430], UR4 ;  /* 0x03343004083f75b2 */ /* 0x0022b00008000100 */
[----:B------:R1:W4:Y:S01]  /*0290*/  SYNCS.EXCH.64 URZ, [UR8+0x33440], UR6 ;  /* 0x03344006083f75b2 */ /* 0x0003220008000100 */
[----:B------:R1:W0:Y:S01]  /*02a0*/  SYNCS.EXCH.64 URZ, [UR8+0x33438], UR4 ;  /* 0x03343804083f75b2 */ /* 0x0002220008000100 */
[----:B------:R1:W0:Y:S01]  /*02b0*/  SYNCS.EXCH.64 URZ, [UR8+0x33448], UR6 ;  /* 0x03344806083f75b2 */ /* 0x0002220008000100 */
[----:B------:R-:W-:Y:S01]  /*02c0*/  NOP ;  /* 0x0000000000007918 */ /* 0x000fe20000000000 */
.L_x_0:
[----:B------:R-:W5:Y:S01]  /*02d0*/  SHFL.IDX PT, R2, R0, RZ, 0x1f ;  /* 0x00001fff00027589 */ /* 0x000f6200000e0000 */
[----:B------:R-:W-:Y:S01]  /*02e0*/  NOP ;  /* 0x0000000000007918 */ /* 0x000fe20000000000 */
[----:B-----5:R-:W-:-:S13]  /*02f0*/  ISETP.NE.AND P0, PT, R2, RZ, PT ;  /* 0x000000ff0200720c */ /* 0x020fda0003f05270 */
[----:B------:R-:W-:Y:S05]  /*0300*/  @P0 BRA `(.L_x_1) ;  /* 0x0000000000480947 */ /* 0x000fea0003800000 */
[----:B-1----:R-:W1:Y:S01]  /*0310*/  S2UR UR5, SR_CgaCtaId ;  /* 0x00000000000579c3 */ /* 0x002e620000008800 */
        /* <DEDUP_REMOVED lines=12> */
[----:B-1----:R1:W0:Y:S08]  /*03e0*/  SYNCS.EXCH.64 URZ, [UR8+0x33450], UR4 ;  /* 0x03345004083f75b2 */ /* 0x0022300008000100 */
[----:B------:R1:W0:Y:S01]  /*03f0*/  SYNCS.EXCH.64 URZ, [UR8+0x33460], UR6 ;  /* 0x03346006083f75b2 */ /* 0x0002220008000100 */
[----:B------:R1:W0:Y:S01]  /*0400*/  SYNCS.EXCH.64 URZ, [UR8+0x33458], UR4 ;  /* 0x03345804083f75b2 */ /* 0x0002220008000100 */
[----:B------:R1:W0:Y:S01]  /*0410*/  SYNCS.EXCH.64 URZ, [UR8+0x33468], UR6 ;  /* 0x03346806083f75b2 */ /* 0x0002220008000100 */
[----:B------:R-:W-:Y:S01]  /*0420*/  NOP ;  /* 0x0000000000007918 */ /* 0x000fe20000000000 */
.L_x_1:
[----:B------:R-:W5:Y:S01]  /*0430*/  SHFL.IDX PT, R2, R0, RZ, 0x1f ;  /* 0x00001fff00027589 */ /* 0x000f6200000e0000 */
[----:B------:R-:W-:Y:S01]  /*0440*/  NOP ;  /* 0x0000000000007918 */ /* 0x000fe20000000000 */
[----:B-----5:R-:W-:-:S13]  /*0450*/  ISETP.NE.AND P0, PT, R2, RZ, PT ;  /* 0x000000ff0200720c */ /* 0x020fda0003f05270 */
[----:B------:R-:W-:Y:S05]  /*0460*/  @P0 BRA `(.L_x_2) ;  /* 0x0000000000380947 */ /* 0x000fea0003800000 */
[----:B-1----:R-:W1:Y:S01]  /*0470*/  S2UR UR5, SR_CgaCtaId ;  /* 0x00000000000579c3 */ /* 0x002e620000008800 */
[----:B------:R-:W-:Y:S01]  /*0480*/  UMOV UR4, 0x400 ;  /* 0x0000040000047882 */ /* 0x000fe20000000000 */
[----:B------:R-:W-:Y:S01]  /*0490*/  UMOV UR7, 0x80 ;  /* 0x0000008000077882 */ /* 0x000fe20000000000 */
[----:B------:R-:W-:Y:S01]  /*04a0*/  ELECT P0, URZ, PT ;  /* 0x00000000003f782f */ /* 0x000fe20003800000 */
[----:B-1----:R-:W-:Y:S02]  /*04b0*/  ULEA UR6, UR5, UR4, 0x18 ;  /* 0x0000000405067291 */ /* 0x002fe4000f8ec03f */
[----:B------:R-:W-:-:S04]  /*04c0*/  UIADD3 UR4, -UR7, 0x100000, URZ ;  /* 0x0010000007047890 */ /* 0x000fc8000fffe13f */
[----:B------:R-:W-:Y:S02]  /*04d0*/  USHF.L.U32 UR5, UR4, 0xb, URZ ;  /* 0x0000000b04057899 */ /* 0x000fe4000800063f */
[----:B------:R-:W-:Y:S01]  /*04e0*/  USHF.L.U32 UR4, UR4, 0x1, URZ ;  /* 0x0000000104047899 */ /* 0x000fe2000800063f */
[----:B------:R-:W1:Y:S11]  /*04f0*/  FENCE.VIEW.ASYNC.S ;  /* 0x00000000000073c6 */ /* 0x000e760000000000 */
[----:B-1----:R1:W0:Y:S01]  /*0500*/  SYNCS.EXCH.64 URZ, [UR6+0x33470], UR4 ;  /* 0x03347004063f75b2 */ /* 0x0022220008000100 */
[----:B------:R1:W0:Y:S01]  /*0510*/  SYNCS.EXCH.64 URZ, [UR6+0x33480], UR4 ;  /* 0x03348004063f75b2 */ /* 0x0002220008000100 */
[----:B------:R1:W0:Y:S01]  /*0520*/  SYNCS.EXCH.64 URZ, [UR6+0x33478], UR4 ;  /* 0x03347804063f75b2 */ /* 0x0002220008000100 */
[----:B------:R1:W0:Y:S01]  /*0530*/  SYNCS.EXCH.64 URZ, [UR6+0x33488], UR4 ;  /* 0x03348804063f75b2 */ /* 0x0002220008000100 */
[----:B------:R-:W-:Y:S01]  /*0540*/  NOP ;  /* 0x0000000000007918 */ /* 0x000fe20000000000 */
.L_x_2:
        /* <DEDUP_REMOVED lines=22> */
.L_x_3:
[----:B------:R-:W5:Y:S01]  /*06b0*/  SHFL.IDX PT, R2, R0, RZ, 0x1f ;  /* 0x00001fff00027589 */ /* 0x000f6200000e0000 */
[----:B------:R-:W0:Y:S01]  /*06c0*/  S2UR UR45, SR_CgaCtaId ;  /* 0x00000000002d79c3 */ /* 0x000e220000008800 */
[----:B------:R-:W-:Y:S01]  /*06d0*/  R2UR UR9, R3 ;  /* 0x00000000030972ca */ /* 0x000fe200000e0000 */
[----:B------:R-:W-:Y:S01]  /*06e0*/  NOP ;  /* 0x0000000000007918 */ /* 0x000fe20000000000 */
[----:B-----5:R-:W-:-:S13]  /*06f0*/  ISETP.NE.AND P0, PT, R2, RZ, PT ;  /* 0x000000ff0200720c */ /* 0x020fda0003f05270 */
[----:B0-----:R-:W-:Y:S05]  /*0700*/  @P0 BRA `(.L_x_4) ;  /* 0x0000000000480947 */ /* 0x001fea0003800000 */
[----:B-1----:R-:W0:Y:S01]  /*0710*/  S2UR UR5, SR_CgaCtaId ;  /* 0x00000000000579c3 */ /* 0x002e220000008800 */
[----:B------:R-:W-:Y:S01]  /*0720*/  UMOV UR4, 0x400 ;  /* 0x0000040000047882 */ /* 0x000fe20000000000 */
[----:B------:R-:W-:Y:S01]  /*0730*/  UMOV UR6, 0x1 ;  /* 0x0000000100067882 */ /* 0x000fe20000000000 */
[----:B------:R-:W-:Y:S01]  /*0740*/  UMOV UR7, 0x2 ;  /* 0x0000000200077882 */ /* 0x000fe20000000000 */
[----:B------:R-:W-:Y:S01]  /*0750*/  ELECT P0, URZ, PT ;  /* 0x00000000003f782f */ /* 0x000fe20003800000 */
[----:B0-----:R-:W-:Y:S02]  /*0760*/  ULEA UR8, UR5, UR4, 0x18 ;  /* 0x0000000405087291 */ /* 0x001fe4000f8ec03f */
[----:B------:R-:W-:-:S04]  /*0770*/  UIADD3 UR4, -UR6, 0x100000, URZ ;  /* 0x0010000006047890 */ /* 0x000fc8000fffe13f */
[----:B------:R-:W-:Y:S02]  /*0780*/  USHF.L.U32 UR5, UR4, 0xb, URZ ;  /* 0x0000000b04057899 */ /* 0x000fe4000800063f */
[----:B------:R-:W-:Y:S02]  /*0790*/  USHF.L.U32 UR4, UR4, 0x1, URZ ;  /* 0x0000000104047899 */ /* 0x000fe4000800063f */
[----:B------:R-:W-:-:S04]  /*07a0*/  UIADD3 UR6, -UR7, 0x100000, URZ ;  /* 0x0010000007067890 */ /* 0x000fc8000fffe13f */
[----:B------:R-:W-:Y:S02]  /*07b0*/  USHF.L.U32 UR7, UR6, 0xb, URZ ;  /* 0x0000000b06077899 */ /* 0x000fe4000800063f */
[----:B------:R-:W-:Y:S01]  /*07c0*/  USHF.L.U32 UR6, UR6, 0x1, URZ ;  /* 0x0000000106067899 */ /* 0x000fe2000800063f */
[----:B------:R-:W0:Y:S03]  /*07d0*/  FENCE.VIEW.ASYNC.S ;  /* 0x00000000000073c6 */ /* 0x000e260000000000 */
[----:B0-----:R0:W1:Y:S08]  /*07e0*/  SYNCS.EXCH.64 URZ, [UR8+0x334b0], UR4 ;  /* 0x0334b004083f75b2 */ /* 0x0010700008000100 */
[----:B------:R0:W0:Y:S01]  /*07f0*/  SYNCS.EXCH.64 URZ, [UR8+0x334c0], UR6 ;  /* 0x0334c006083f75b2 */ /* 0x0000220008000100 */
[----:B------:R0:W0:Y:S01]  /*0800*/  SYNCS.EXCH.64 URZ, [UR8+0x334b8], UR4 ;  /* 0x0334b804083f75b2 */ /* 0x0000220008000100 */
[----:B------:R0:W0:Y:S01]  /*0810*/  SYNCS.EXCH.64 URZ, [UR8+0x334c8], UR6 ;  /* 0x0334c806083f75b2 */ /* 0x0000220008000100 */
[----:B------:R-:W-:Y:S01]  /*0820*/  NOP ;  /* 0x0000000000007918 */ /* 0x000fe20000000000 */
.L_x_4:
[----:B------:R-:W-:Y:S01]  /*0830*/  UISETP.NE.AND UP0, UPT, UR9, URZ, UPT ;  /* 0x0000003f0900728c */ /* 0x000fe2000bf05270 */
[----:B------:R-:W-:Y:S01]  /*0840*/  NOP ;  /* 0x0000000000007918 */ /* 0x000fe20000000000 */
[----:B------:R-:W-:Y:S01]  /*0850*/  UMOV UR36, 0x1 ;  /* 0x0000000100247882 */ /* 0x000fe20000000000 */
[----:B------:R-:W-:Y:S01]  /*0860*/  ULDC.64 UR48, c[0x0][0x208] ;  /* 0x0000820000307ab9 */ /* 0x000fe20000000a00 */
[----:B------:R-:W-:Y:S01]  /*0870*/  USEL UR36, UR36, 0x2, !UP0 ;  /* 0x0000000224247887 */ /* 0x000fe2000c000000 */
[----:B01234-:R-:W-:Y:S01]  /*0880*/  BAR.SYNC.DEFER_BLOCKING 0x0 ;  /* 0x0000000000007b1d */ /* 0x01ffe20000010000 */
[----:B------:R-:W-:-:S13]  /*0890*/  PLOP3.LUT P0, PT, PT, PT, UP0, 0x80, 0x0 ;  /* 0x000000000000781c */ /* 0x000fda0003f0f008 */
[----:B------:R-:W-:Y:S05]  /*08a0*/  @!P0 BRA `(.L_x_5) ;  /* 0x000000b000dc8947 */ /* 0x000fea0003800000 */
.L_x_6:
[----:B------:R-:W-:-:S08]  /*08b0*/  NOP ;  /* 0x0000000000007918 */ /* 0x000fd00000000000 */
[----:B------:R-:W0:Y:S02]  /*08c0*/  USETMAXREG.TRY_ALLOC.CTAPOOL UP0, 0xe8 ;  /* 0x000000e8000079c8 */ /* 0x000e240008000600 */
[----:B0-----:R-:W-:-:S13]  /*08d0*/  PLOP3.LUT P0, PT, PT, PT, UP0, 0x80, 0x0 ;  /* 0x000000000000781c */ /* 0x001fda0003f0f008 */
[----:B------:R-:W-:Y:S05]  /*08e0*/  @!P0 BRA `(.L_x_6) ;  /* 0xfffffffc00f08947 */ /* 0x000fea000383ffff */
[----:B------:R-:W0:Y:S01]  /*08f0*/  S2R R2, SR_TID.X ;  /* 0x0000000000027919 */ /* 0x000e220000002100 */
[----:B------:R-:W1:Y:S08]  /*0900*/  S2UR UR41, SR_CTAID.X ;  /* 0x00000000002979c3 */ /* 0x000e700000002500 */
[----:B------:R-:W-:Y:S06]  /*0910*/  BAR.ARV 0x8, 0x180 ;  /* 0x0206000000007b1d */ /* 0x000fec0000002000 */
[----:B0-----:R-:W-:-:S04]  /*0920*/  LOP3.LUT R0, R2, 0xffffff80, RZ, 0xc0, !PT ;  /* 0xffffff8002007812 */ /* 0x001fc800078ec0ff */
[----:B------:R-:W-:Y:S02]  /*0930*/  ISETP.NE.AND P0, PT, R0, 0x80, PT ;  /* 0x000000800000780c */ /* 0x000fe40003f05270 */
[----:B------:R-:W1:Y:S11]  /*0940*/  LDC R0, c[0x0][0xc34] ;  /* 0x00030d00ff007b82 */ /* 0x000e760000000800 */
[----:B------:R-:W-:Y:S06]  /*0950*/  @!P0 BAR.ARV 0x9, 0x100 ;  /* 0x0244000000008b1d */ /* 0x000fec0000002000 */
[----:B-1----:R-:W-:-:S13]  /*0960*/  ISETP.LE.AND P0, PT, R0, UR41, PT ;  /* 0x0000002900007c0c */ /* 0x002fda000bf03270 */
[----:B------:R-:W-:Y:S05]  /*0970*/  @P0 EXIT ;  /* 0x000000000000094d */ /* 0x000fea0003800000 */
[----:B------:R-:W-:Y:S01]  /*0980*/  VIADD R18, R2, 0xffffff80 ;  /* 0xffffff8002127836 */ /* 0x000fe20000000000 */
[----:B------:R-:W-:Y:S01]  /*0990*/  ULOP3.LUT UR46, UR36, 0x1, URZ, 0xfc, !UPT ;  /* 0x00000001242e7892 */ /* 0x000fe2000f8efc3f */
[----:B------:R-:W-:Y:S01]  /*09a0*/  IMAD.MOV.U32 R224, RZ, RZ, -0x2 ;  /* 0xfffffffeffe07424 */ /* 0x000fe200078e00ff */
[----:B------:R-:W-:Y:S01]  /*09b0*/  UMOV UR45, URZ ;  /* 0x0000003f002d7c82 */ /* 0x000fe20008000000 */
[----:B------:R-:W-:Y:S01]  /*09c0*/  UMOV UR44, URZ ;  /* 0x0000003f002c7c82 */ /* 0x000fe20008000000 */
[----:B------:R-:W-:Y:S01]  /*09d0*/  SHF.R.S32.HI R3, RZ, 0x1f, R18 ;  /* 0x0000001fff037819 */ /* 0x000fe20000011412 */
[----:B------:R-:W-:-:S03]  /*09e0*/  UMOV UR43, URZ ;  /* 0x0000003f002b7c82 */ /* 0x000fc60008000000 */
[CC--:B------:R-:W-:Y:S02]  /*09f0*/  LEA.HI R5, R3.reuse, R18.reuse, RZ, 0x7 ;  /* 0x0000001203057211 */ /* 0x0c0fe400078f38ff */
[-C--:B------:R-:W-:Y:S02]  /*0a00*/  LEA.HI R0, R3, R18.reuse, RZ, 0x5 ;  /* 0x0000001203007211 */ /* 0x080fe400078f28ff */
[----:B------:R-:W-:Y:S02]  /*0a10*/  LOP3.LUT R7, R5, 0xffffff80, RZ, 0xc0, !PT ;  /* 0xffffff8005077812 */ /* 0x000fe400078ec0ff */
[CC--:B------:R-:W-:Y:S01]  /*0a20*/  LEA.HI R2, R3.reuse, R18.reuse, RZ, 0x4 ;  /* 0x0000001203027211 */ /* 0x0c0fe200078f20ff */
[----:B------:R-:W-:Y:S01]  /*0a30*/  IMAD.SHL.U32 R4, R0, 0x20, RZ ;  /* 0x0000002000047824 */ /* 0x000fe200078e00ff */
[----:B------:R-:W-:Y:S01]  /*0a40*/  LEA.HI R6, R3, R18, RZ, 0x2 ;  /* 0x0000001203067211 */ /* 0x000fe200078f10ff */
[----:B------:R-:W-:Y:S01]  /*0a50*/  IMAD.IADD R22, R18, 0x1, -R7 ;  /* 0x0000000112167824 */ /* 0x000fe200078e0a07 */
[----:B------:R-:W-:-:S02]  /*0a60*/  SHF.R.S32.HI R9, RZ, 0x4, R2 ;  /* 0x00000004ff097819 */ /* 0x000fc40000011402 */
[----:B------:R-:W-:Y:S02]  /*0a70*/  LOP3.LUT R13, R6, 0xfffffffc, RZ, 0xc0, !PT ;  /* 0xfffffffc060d7812 */ /* 0x000fe400078ec0ff */
[----:B------:R-:W-:Y:S02]  /*0a80*/  SHF.R.S32.HI R7, RZ, 0x1f, R22 ;  /* 0x0000001fff077819 */ /* 0x000fe40000011416 */
[----:B------:R-:W-:Y:S01]  /*0a90*/  LEA.HI R19, R3, R18, RZ, 0x3 ;  /* 0x0000001203137211 */ /* 0x000fe200078f18ff */
[----:B------:R-:W-:Y:S01]  /*0aa0*/  IMAD.IADD R13, R18, 0x1, -R13 ;  /* 0x00000001120d7824 */ /* 0x000fe200078e0a0d */
[----:B------:R-:W-:Y:S02]  /*0ab0*/  LEA.HI R0, R7, R22, RZ, 0x2 ;  /* 0x0000001607007211 */ /* 0x000fe400078f10ff */
[----:B------:R-:W-:Y:S02]  /*0ac0*/  LOP3.LUT R3, R2, 0x3fffff0, RZ, 0xc0, !PT ;  /* 0x03fffff002037812 */ /* 0x000fe400078ec0ff */
[----:B------:R-:W-:-:S02]  /*0ad0*/  SHF.R.S32.HI R6, RZ, 0x2, R0 ;  /* 0x00000002ff067819 */ /* 0x000fc40000011400 */
[----:B------:R-:W-:Y:S01]  /*0ae0*/  SHF.R.S32.HI R11, RZ, 0x1f, R0 ;  /* 0x0000001fff0b7819 */ /* 0x000fe20000011400 */
[----:B------:R-:W-:Y:S01]  /*0af0*/  IMAD.IADD R3, R18, 0x1, -R3 ;  /* 0x0000000112037824 */ /* 0x000fe200078e0a03 */
[----:B------:R-:W-:Y:S02]  /*0b00*/  LEA.HI R2, R2, R9, RZ, 0x1 ;  /* 0x0000000902027211 */ /* 0x000fe400078f08ff */
[----:B------:R-:W-:Y:S02]  /*0b10*/  LEA.HI R11, R11, R6, RZ, 0x3 ;  /* 0x000000060b0b7211 */ /* 0x000fe400078f18ff */
[----:B------:R-:W-:Y:S02]  /*0b20*/  SHF.R.S32.HI R220, RZ, 0x7, R5 ;  /* 0x00000007ffdc7819 */ /* 0x000fe40000011405 */
[----:B------:R-:W-:Y:S02]  /*0b30*/  LOP3.LUT R4, R4, 0xfffffc00, RZ, 0xc0, !PT ;  /* 0xfffffc0004047812 */ /* 0x000fe400078ec0ff */
[----:B------:R-:W-:-:S02]  /*0b40*/  LOP3.LUT R2, R2, 0x1ffffffe, RZ, 0xc0, !PT ;  /* 0x1ffffffe02027812 */ /* 0x000fc400078ec0ff */
[----:B------:R-:W-:Y:S01]  /*0b50*/  LOP3.LUT R15, R19, 0xfffffff8, RZ, 0xc0, !PT ;  /* 0xfffffff8130f7812 */ /* 0x000fe200078ec0ff */
[----:B------:R-:W-:Y:S01]  /*0b60*/  IMAD R223, R3, 0x40, R4 ;  /* 0x0000004003df7824 */ /* 0x000fe200078e0204 */
[----:B------:R-:W-:Y:S01]  /*0b70*/  LOP3.LUT R11, R11, 0xfffffff8, RZ, 0xc0, !PT ;  /* 0xfffffff80b0b7812 */ /* 0x000fe200078ec0ff */
[----:B------:R-:W-:Y:S01]  /*0b80*/  IMAD.IADD R2, R9, 0x1, -R2 ;  /* 0x0000000109027824 */ /* 0x000fe200078e0a02 */
[----:B------:R-:W-:Y:S01]  /*0b90*/  LEA.HI R5, R5, R220, RZ, 0x1 ;  /* 0x000000dc05057211 */ /* 0x000fe200078f08ff */
[----:B------:R-:W-:Y:S01]  /*0ba0*/  IMAD.IADD R18, R18, 0x1, -R15 ;  /* 0x0000000112127824 */ /* 0x000fe200078e0a0f */
[----:B------:R-:W-:Y:S01]  /*0bb0*/  LEA.HI R7, R7, R22, RZ, 0x5 ;  /* 0x0000001607077211 */ /* 0x000fe200078f28ff */
[----:B------:R-:W-:Y:S01]  /*0bc0*/  IMAD.IADD R6, R6, 0x1, -R11 ;  /* 0x0000000106067824 */ /* 0x000fe200078e0a0b */
[----:B------:R-:W-:Y:S01]  /*0bd0*/  LEA.HI R4, R13, R13, RZ, 0x1 ;  /* 0x0000000d0d047211 */ /* 0x000fe200078f08ff */
[----:B------:R-:W-:Y:S01]  /*0be0*/  IMAD R223, R2, 0x8, R223 ;  /* 0x0000000802df7824 */ /* 0x000fe200078e02df */
[----:B------:R-:W-:Y:S01]  /*0bf0*/  LOP3.LUT R5, R5, 0x3fffffe, RZ, 0xc0, !PT ;  /* 0x03fffffe05057812 */ /* 0x000fe200078ec0ff */
[----:B------:R-:W-:Y:S01]  /*0c00*/  IMAD.SHL.U32 R2, R18, 0x8, RZ ;  /* 0x0000000812027824 */ /* 0x000fe200078e00ff */
[----:B------:R-:W-:-:S02]  /*0c10*/  SHF.R.S32.HI R7, RZ, 0x5, R7 ;  /* 0x00000005ff077819 */ /* 0x000fc40000011407 */
[----:B------:R-:W-:Y:S01]  /*0c20*/  LOP3.LUT R3, R0, 0x7ffffffc, RZ, 0xc0, !PT ;  /* 0x7ffffffc00037812 */ /* 0x000fe200078ec0ff */
[----:B------:R-:W-:Y:S01]  /*0c30*/  IMAD.IADD R5, R220, 0x1, -R5 ;  /* 0x00000001dc057824 */ /* 0x000fe200078e0a05 */
[----:B------:R-:W-:Y:S01]  /*0c40*/  LOP3.LUT R4, R4, 0x1ffffffe, RZ, 0xc0, !PT ;  /* 0x1ffffffe04047812 */ /* 0x000fe200078ec0ff */
[----:B------:R-:W-:Y:S01]  /*0c50*/  IMAD R6, R7, 0x10, R6 ;  /* 0x0000001007067824 */ /* 0x000fe200078e0206 */
[----:B------:R-:W-:Y:S01]  /*0c60*/  SHF.R.S32.HI R19, RZ, 0x3, R19 ;  /* 0x00000003ff137819 */ /* 0x000fe20000011413 */
[C---:B------:R-:W-:Y:S01]  /*0c70*/  VIADD R17, R2.reuse, 0x40 ;  /* 0x0000004002117836 */ /* 0x040fe20000000000 */
[----:B------:R-:W-:Y:S01]  /*0c80*/  IADD3 R4, R13, -R4, RZ ;  /* 0x800000040d047210 */ /* 0x000fe20007ffe0ff */
[----:B------:R-:W-:Y:S02]  /*0c90*/  VIADD R16, R2, 0x80 ;  /* 0x0000008002107836 */ /* 0x000fe40000000000 */
[----:B------:R-:W-:Y:S01]  /*0ca0*/  IMAD.IADD R3, R22, 0x1, -R3 ;  /* 0x0000000116037824 */ /* 0x000fe200078e0a03 */
[----:B------:R-:W-:Y:S01]  /*0cb0*/  SHF.R.S32.HI R226, RZ, 0x1f, R17 ;  /* 0x0000001fffe27819 */ /* 0x000fe20000011411 */
[----:B------:R-:W-:Y:S01]  /*0cc0*/  IMAD R221, R5, 0x40, R6 ;  /* 0x0000004005dd7824 */ /* 0x000fe200078e0206 */
[----:B------:R-:W-:Y:S01]  /*0cd0*/  SHF.R.S32.HI R225, RZ, 0x1f, R16 ;  /* 0x0000001fffe17819 */ /* 0x000fe20000011410 */
[----:B------:R-:W-:-:S02]  /*0ce0*/  IMAD R224, R3, R224, 0xa0 ;  /* 0x000000a003e07424 */ /* 0x000fc400078e02e0 */
[----:B------:R-:W-:-:S07]  /*0cf0*/  IMAD R222, R4, 0x8, R221 ;  /* 0x0000000804de7824 */ /* 0x000fce00078e02dd */
.L_x_39:
[----:B0-----:R-:W0:Y:S01]  /*0d00*/  SHFL.IDX PT, R0, R220, RZ, 0x1f ;  /* 0x00001fffdc007589 */ /* 0x001e2200000e0000 */
[----:B------:R-:W1:Y:S01]  /*0d10*/  S2UR UR37, SR_CgaCtaId ;  /* 0x00000000002579c3 */ /* 0x000e620000008800 */
[----:B------:R-:W-:Y:S01]  /*0d20*/  ULDC UR4, c[0x0][0xc38] ;  /* 0x00030e0000047ab9 */ /* 0x000fe20000000800 */
[----:B------:R-:W-:Y:S01]  /*0d30*/  ULDC.64 UR6, c[0x0][0x418] ;  /* 0x0001060000067ab9 */ /* 0x000fe20000000a00 */
[----:B------:R-:W-:Y:S02]  /*0d40*/  UISETP.NE.AND UP1, UPT, UR4, 0x1, UPT ;  /* 0x000000010400788c */ /* 0x000fe4000bf25270 */
[----:B------:R-:W-:Y:S01]  /*0d50*/  UISETP.NE.U32.AND UP0, UPT, UR6, URZ, UPT ;  /* 0x0000003f0600728c */ /* 0x000fe2000bf05070 */
[----:B------:R-:W-:Y:S01]  /*0d60*/  UMOV UR39, 0x400 ;  /* 0x0000040000277882 */ /* 0x000fe20000000000 */
[----:B------:R-:W-:Y:S02]  /*0d70*/  ULDC UR4, c[0x0][0xc44] ;  /* 0x0003110000047ab9 */ /* 0x000fe40000000800 */
[----:B------:R-:W-:-:S02]  /*0d80*/  UISETP.NE.AND.EX UP0, UPT, UR7, URZ, UPT, UP0 ;  /* 0x0000003f0700728c */ /* 0x000fc4000bf05300 */
[----:B------:R-:W-:Y:S01]  /*0d90*/  UISETP.NE.AND UP2, UPT, UR4, 0x1, UPT ;  /* 0x000000010400788c */ /* 0x000fe2000bf45270 */
[----:B------:R-:W-:Y:S02]  /*0da0*/  ULDC UR51, c[0x0][0x424] ;  /* 0x0001090000337ab9 */ /* 0x000fe40000000800 */
[----:B------:R-:W-:Y:S01]  /*0db0*/  @UP1 ULDC UR4, c[0x0][0xc3c] ;  /* 0x00030f0000041ab9 */ /* 0x000fe20000000800 */
[----:B------:R-:W-:Y:S01]  /*0dc0*/  USEL UR51, UR51, 0x1, UP0 ;  /* 0x0000000133337887 */ /* 0x000fe20008000000 */
[----:B------:R-:W-:Y:S01]  /*0dd0*/  ULDC UR7, c[0x0][0x2f0] ;  /* 0x0000bc0000077ab9 */ /* 0x000fe20000000800 */
[----:B------:R-:W-:Y:S01]  /*0de0*/  UIMAD.WIDE.U32 UR4, UR41, UR4, URZ ;  /* 0x00000004290472a5 */ /* 0x000fe2000f8e003f */
[----:B------:R-:W-:Y:S01]  /*0df0*/  @UP1 ULDC UR11, c[0x0][0xc40] ;  /* 0x00031000000b1ab9 */ /* 0x000fe20000000800 */
[----:B------:R-:W-:Y:S01]  /*0e00*/  UIMAD UR51, UR51, UR7, URZ ;  /* 0x00000007333372a4 */ /* 0x000fe2000f8e023f */
[----:B0-----:R-:W-:Y:S01]  /*0e10*/  R2UR UR38, R0 ;  /* 0x00000000002672ca */ /* 0x001fe200000e0000 */
[----:B-1----:R-:W-:Y:S01]  /*0e20*/  ULEA UR39, UR37, UR39, 0x18 ;  /* 0x0000002725277291 */ /* 0x002fe2000f8ec03f */
[----:B------:R-:W-:Y:S01]  /*0e30*/  UMOV UR42, UR41 ;  /* 0x00000029002a7c82 */ /* 0x000fe20008000000 */
[----:B------:R-:W-:-:S02]  /*0e40*/  @UP1 USHF.R.U32.HI UR42, URZ, UR11, UR5 ;  /* 0x0000000b3f2a1299 */ /* 0x000fc40008011605 */
[----:B------:R-:W-:Y:S01]  /*0e50*/  UIADD3 UR10, UR39, 0x1e200, URZ ;  /* 0x0001e200270a7890 */ /* 0x000fe2000fffe03f */
[----:B------:R-:W-:Y:S01]  /*0e60*/  @UP2 ULDC.64 UR8, c[0x0][0xc48] ;  /* 0x0003120000082ab9 */ /* 0x000fe20000000a00 */
[----:B------:R-:W-:Y:S02]  /*0e70*/  UIADD3 UR7, UR51, 0x9f, URZ ;  /* 0x0000009f33077890 */ /* 0x000fe4000fffe03f */
[----:B------:R-:W-:-:S04]  /*0e80*/  ULOP3.LUT UP0, URZ, UR10, 0x9f, URZ, 0xc0, !UPT ;  /* 0x0000009f0a3f7892 */ /* 0x000fc8000f80c03f */
[----:B------:R-:W-:Y:S02]  /*0e90*/  ULEA.HI UR6, UR38, UR38, URZ, 0x1 ;  /* 0x0000002626067291 */ /* 0x000fe4000f8f083f */
[----:B------:R-:W-:Y:S02]  /*0ea0*/  UIMAD.WIDE.U32 UR4, UR42, UR8, URZ ;  /* 0x000000082a0472a5 */ /* 0x000fe4000f8e003f */
[----:B------:R-:W-:Y:S01]  /*0eb0*/  ULOP3.LUT UR6, UR6, 0x3e, URZ, 0xc0, !UPT ;  /* 0x0000003e06067892 */ /* 0x000fe2000f8ec03f */
[----:B------:R-:W-:Y:S01]  /*0ec0*/  PLOP3.LUT P0, PT, PT, PT, UP0, 0x80, 0x0 ;  /* 0x000000000000781c */ /* 0x000fe20003f0f008 */
[----:B------:R-:W-:Y:S01]  /*0ed0*/  UMOV UR40, UR42 ;  /* 0x0000002a00287c82 */ /* 0x000fe20008000000 */
[----:B------:R-:W-:Y:S02]  /*0ee0*/  @UP2 USHF.R.U32.HI UR40, URZ, UR9, UR5 ;  /* 0x000000093f282299 */ /* 0x000fe40008011605 */
[----:B------:R-:W-:-:S04]  /*0ef0*/  UIADD3 UR6, UR38, -UR6, URZ ;  /* 0x8000000626067290 */ /* 0x000fc8000fffe03f */
[----:B------:R-:W-:Y:S02]  /*0f00*/  ULEA UR8, UR6, UR10, 0xc ;  /* 0x0000000a06087291 */ /* 0x000fe4000f8e603f */
[----:B------:R-:W-:Y:S02]  /*0f10*/  UIMAD.WIDE UR6, UR7, 0x66666667, URZ ;  /* 0x66666667070678a5 */ /* 0x000fe4000f8e023f */
[----:B------:R-:W-:Y:S02]  /*0f20*/  USHF.R.U32.HI UR8, URZ, 0x4, UR8 ;  /* 0x000000043f087899 */ /* 0x000fe40008011608 */
[----:B------:R-:W-:Y:S02]  /*0f30*/  USHF.R.U32.HI UR50, URZ, 0x1f, UR7 ;  /* 0x0000001f3f327899 */ /* 0x000fe40008011607 */
[----:B------:R-:W-:Y:S02]  /*0f40*/  ULOP3.LUT UR47, UR8, 0x3fff, URZ, 0xc0, !UPT ;  /* 0x00003fff082f7892 */ /* 0x000fe4000f8ec03f */
[----:B------:R-:W-:Y:S01]  /*0f50*/  ULEA.HI.SX32 UR50, UR7, UR50, 0x1a ;  /* 0x0000003207327291 */ /* 0x000fe2000f8fd23f */
[----:B--2345:R-:W-:Y:S11]  /*0f60*/  @!P0 BRA `(.L_x_7) ;  /* 0x0000000000408947 */ /* 0x03cff60003800000 */
[----:B------:R-:W-:Y:S01]  /*0f70*/  MOV R0, 0x0 ;  /* 0x0000000000007802 */ /* 0x000fe20000000f00 */
[----:B------:R-:W-:Y:S01]  /*0f80*/  ULDC.64 UR4, c[0x4][0xc0] ;  /* 0x0100300000047ab9 */ /* 0x000fe20000000a00 */
[----:B------:R-:W-:Y:S01]  /*0f90*/  ULDC.64 UR6, c[0x4][0x30] ;  /* 0x01000c0000067ab9 */ /* 0x000fe20000000a00 */
[----:B------:R-:W-:Y:S01]  /*0fa0*/  IMAD.U32 R4, RZ, RZ, UR4 ;  /* 0x00000004ff047e24 */ /* 0x000fe2000f8e00ff */
[----:B------:R0:W1:Y:S01]  /*0fb0*/  LDC.64 R14, c[0x4][R0] ;  /* 0x01000000000e7b82 */ /* 0x0000620000000a00 */
[----:B------:R-:W-:Y:S01]  /*0fc0*/  IMAD.U32 R5, RZ, RZ, UR5 ;  /* 0x00000005ff057e24 */ /* 0x000fe2000f8e00ff */
[----:B------:R-:W-:Y:S01]  /*0fd0*/  ULDC.64 UR4, c[0x4][0xc8] ;  /* 0x0100320000047ab9 */ /* 0x000fe20000000a00 */
[----:B------:R-:W-:Y:S01]  /*0fe0*/  IMAD.U32 R10, RZ, RZ, UR6 ;  /* 0x00000006ff0a7e24 */ /* 0x000fe2000f8e00ff */
[----:B------:R-:W-:Y:S01]  /*0ff0*/  MOV R8, 0x70 ;  /* 0x0000007000087802 */ /* 0x000fe20000000f00 */
[----:B------:R-:W-:Y:S02]  /*1000*/  IMAD.U32 R6, RZ, RZ, UR4 ;  /* 0x00000004ff067e24 */ /* 0x000fe4000f8e00ff */
[----:B------:R-:W-:-:S02]  /*1010*/  IMAD.U32 R7, RZ, RZ, UR5 ;  /* 0x00000005ff077e24 */ /* 0x000fc4000f8e00ff */
[----:B------:R-:W-:Y:S02]  /*1020*/  IMAD.U32 R11, RZ, RZ, UR7 ;  /* 0x00000007ff0b7e24 */ /* 0x000fe4000f8e00ff */
[----:B------:R-:W-:Y:S02]  /*1030*/  IMAD.MOV.U32 R12, RZ, RZ, 0x1 ;  /* 0x00000001ff0c7424 */ /* 0x000fe400078e00ff */
[----:B0-----:R-:W-:-:S07]  /*1040*/  IMAD.MOV.U32 R13, RZ, RZ, RZ ;  /* 0x000000ffff0d7224 */ /* 0x001fce00078e00ff */
[----:B------:R-:W-:-:S07]  /*1050*/  LEPC R20, `(.L_x_7) ;  /* 0x000000001014794e */ /* 0x000fce0000000000 */
[----:B-1----:R-:W-:Y:S05]  /*1060*/  CALL.ABS.NOINC R14 ;  /* 0x000000000e007343 */ /* 0x002fea0003c00000 */
.L_x_7:
[----:B------:R-:W-:Y:S01]  /*1070*/  ULDC.64 UR4, c[0x0][0x990] ;  /* 0x0002640000047ab9 */ /* 0x000fe20000000a00 */
[----:B------:R-:W-:Y:S01]  /*1080*/  ULDC.64 UR6, c[0x0][0x998] ;  /* 0x0002660000067ab9 */ /* 0x000fe20000000a00 */
[----:B------:R-:W-:Y:S01]  /*1090*/  UISETP.NE.U32.AND UP0, UPT, UR4, URZ, UPT ;  /* 0x0000003f0400728c */ /* 0x000fe2000bf05070 */
[----:B------:R-:W-:Y:S01]  /*10a0*/  IMAD.MOV.U32 R3, RZ, RZ, 0x3f800000 ;  /* 0x3f800000ff037424 */ /* 0x000fe200078e00ff */
[----:B------:R-:W-:Y:S01]  /*10b0*/  UISETP.NE.U32.AND UP1, UPT, UR6, URZ, UPT ;  /* 0x0000003f0600728c */ /* 0x000fe2000bf25070 */
[----:B------:R-:W-:Y:S01]  /*10c0*/  IMAD.MOV.U32 R0, RZ, RZ, 0x3f800000 ;  /* 0x3f800000ff007424 */ /* 0x000fe200078e00ff */
[----:B------:R-:W-:Y:S02]  /*10d0*/  UISETP.NE.AND.EX UP0, UPT, UR5, URZ, UPT, UP0 ;  /* 0x0000003f0500728c */ /* 0x000fe4000bf05300 */
[----:B------:R-:W-:-:S04]  /*10e0*/  UISETP.NE.AND.EX UP1, UPT, UR7, URZ, UPT, UP1 ;  /* 0x0000003f0700728c */ /* 0x000fc8000bf25310 */
[----:B------:R-:W-:Y:S02]  /*10f0*/  PLOP3.LUT P0, PT, PT, PT, UP0, 0x80, 0x0 ;  /* 0x000000000000781c */ /* 0x000fe40003f0f008 */
[----:B------:R-:W-:-:S03]  /*1100*/  PLOP3.LUT P1, PT, PT, PT, UP1, 0x80, 0x0 ;  /* 0x000000000000781c */ /* 0x000fc60003f2f018 */
[----:B------:R-:W-:Y:S02]  /*1110*/  @UP0 USHF.R.S32.HI UR8, URZ, 0x1f, UR40 ;  /* 0x0000001f3f080899 */ /* 0x000fe40008011428 */
[----:B------:R-:W-:Y:S02]  /*1120*/  @UP1 USHF.R.S32.HI UR9, URZ, 0x1f, UR40 ;  /* 0x0000001f3f091899 */ /* 0x000fe40008011428 */
[----:B------:R-:W-:Y:S02]  /*1130*/  @UP0 UIADD3 UR16, -UR40, URZ, URZ ;  /* 0x0000003f28100290 */ /* 0x000fe4000fffe13f */
[----:B------:R-:W-:Y:S01]  /*1140*/  @UP1 UIADD3 UR20, -UR40, URZ, URZ ;  /* 0x0000003f28141290 */ /* 0x000fe2000fffe13f */
[----:B------:R-:W-:Y:S01]  /*1150*/  @UP0 ULDC.64 UR12, c[0x0][0x9a8] ;  /* 0x00026a00000c0ab9 */ /* 0x000fe20000000a00 */
[----:B------:R-:W-:Y:S01]  /*1160*/  @UP1 ULDC.64 UR14, c[0x0][0x9b8] ;  /* 0x00026e00000e1ab9 */ /* 0x000fe20000000a00 */
[----:B------:R-:W-:Y:S01]  /*1170*/  @UP0 ULDC UR17, c[0x0][0xc44] ;  /* 0x0003110000110ab9 */ /* 0x000fe20000000800 */
[----:B------:R-:W-:Y:S01]  /*1180*/  @UP1 ULDC UR21, c[0x0][0xc44] ;  /* 0x0003110000151ab9 */ /* 0x000fe20000000800 */
[----:B------:R-:W-:-:S02]  /*1190*/  @UP0 UIMAD UR8, UR8, UR12, URZ ;  /* 0x0000000c080802a4 */ /* 0x000fc4000f8e023f */
[----:B------:R-:W-:Y:S02]  /*11a0*/  @UP1 UIMAD UR9, UR9, UR14, URZ ;  /* 0x0000000e090912a4 */ /* 0x000fe4000f8e023f */
[----:B------:R-:W-:Y:S02]  /*11b0*/  @UP0 UIMAD UR16, UR17, UR16, UR42 ;  /* 0x00000010111002a4 */ /* 0x000fe4000f8e022a */
[----:B------:R-:W-:Y:S02]  /*11c0*/  @UP1 UIMAD UR20, UR21, UR20, UR42 ;  /* 0x00000014151412a4 */ /* 0x000fe4000f8e022a */
[----:B------:R-:W-:Y:S02]  /*11d0*/  @UP0 UIMAD.WIDE.U32 UR10, UR40, UR12, URZ ;  /* 0x0000000c280a02a5 */ /* 0x000fe4000f8e003f */
[----:B------:R-:W-:Y:S02]  /*11e0*/  @UP0 UIMAD UR18, UR40, UR13, UR8 ;  /* 0x0000000d281202a4 */ /* 0x000fe4000f8e0208 */
[----:B------:R-:W-:-:S02]  /*11f0*/  @UP0 USHF.R.S32.HI UR17, URZ, 0x1f, UR16 ;  /* 0x0000001f3f110899 */ /* 0x000fc40008011410 */
[----:B------:R-:W-:Y:S02]  /*1200*/  @UP1 USHF.R.S32.HI UR21, URZ, 0x1f, UR20 ;  /* 0x0000001f3f151899 */ /* 0x000fe40008011414 */
[----:B------:R-:W-:Y:S02]  /*1210*/  @UP1 UIMAD.WIDE.U32 UR12, UR40, UR14, URZ ;  /* 0x0000000e280c12a5 */ /* 0x000fe4000f8e003f */
[----:B------:R-:W-:Y:S02]  /*1220*/  @UP1 UIMAD UR19, UR40, UR15, UR9 ;  /* 0x0000000f281312a4 */ /* 0x000fe4000f8e0209 */
[----:B------:R-:W-:Y:S01]  /*1230*/  @UP0 UIADD3 UR11, UR11, UR18, URZ ;  /* 0x000000120b0b0290 */ /* 0x000fe2000fffe03f */
[----:B------:R-:W-:Y:S01]  /*1240*/  @UP0 ULDC.64 UR14, c[0x0][0x9b0] ;  /* 0x00026c00000e0ab9 */ /* 0x000fe20000000a00 */
[----:B------:R-:W-:Y:S01]  /*1250*/  @UP1 ULDC.64 UR8, c[0x0][0x9c0] ;  /* 0x0002700000081ab9 */ /* 0x000fe20000000a00 */
[----:B------:R-:W-:Y:S02]  /*1260*/  @UP0 UIMAD UR17, UR17, UR14, URZ ;  /* 0x0000000e111102a4 */ /* 0x000fe4000f8e023f */
[----:B------:R-:W-:-:S02]  /*1270*/  @UP1 UIMAD UR18, UR21, UR8, URZ ;  /* 0x00000008151212a4 */ /* 0x000fc4000f8e023f */
[----:B------:R-:W-:Y:S02]  /*1280*/  @UP1 UIADD3 UR13, UR13, UR19, URZ ;  /* 0x000000130d0d1290 */ /* 0x000fe4000fffe03f */
[----:B------:R-:W-:Y:S02]  /*1290*/  @UP0 UIMAD UR17, UR16, UR15, UR17 ;  /* 0x0000000f101102a4 */ /* 0x000fe4000f8e0211 */
[----:B------:R-:W-:Y:S02]  /*12a0*/  @UP1 UIMAD UR18, UR20, UR9, UR18 ;  /* 0x00000009141212a4 */ /* 0x000fe4000f8e0212 */
[----:B------:R-:W-:Y:S02]  /*12b0*/  @UP0 UIMAD.WIDE.U32 UR14, UR16, UR14, UR10 ;  /* 0x0000000e100e02a5 */ /* 0x000fe4000f8e000a */
[----:B------:R-:W-:Y:S02]  /*12c0*/  @UP1 UIMAD.WIDE.U32 UR8, UR20, UR8, UR12 ;  /* 0x00000008140812a5 */ /* 0x000fe4000f8e000c */
[----:B------:R-:W-:-:S02]  /*12d0*/  @UP0 UIADD3 UR10, UR15, UR17, URZ ;  /* 0x000000110f0a0290 */ /* 0x000fc4000fffe03f */
[----:B------:R-:W-:Y:S02]  /*12e0*/  @UP0 ULEA UR4, UP2, UR14, UR4, 0x2 ;  /* 0x000000040e040291 */ /* 0x000fe4000f84103f */
[----:B------:R-:W-:Y:S02]  /*12f0*/  @UP1 UIADD3 UR9, UR9, UR18, URZ ;  /* 0x0000001209091290 */ /* 0x000fe4000fffe03f */
[----:B------:R-:W-:Y:S02]  /*1300*/  @UP1 ULEA UR6, UP3, UR8, UR6, 0x2 ;  /* 0x0000000608061291 */ /* 0x000fe4000f86103f */
[----:B------:R-:W-:Y:S01]  /*1310*/  @UP0 ULEA.HI.X UR5, UR14, UR5, UR10, 0x2, UP2 ;  /* 0x000000050e050291 */ /* 0x000fe200090f140a */
[----:B------:R-:W-:Y:S01]  /*1320*/  IMAD.U32 R4, RZ, RZ, UR4 ;  /* 0x00000004ff047e24 */ /* 0x000fe2000f8e00ff */
[----:B------:R-:W-:Y:S02]  /*1330*/  @UP1 ULEA.HI.X UR7, UR8, UR7, UR9, 0x2, UP3 ;  /* 0x0000000708071291 */ /* 0x000fe400098f1409 */
[----:B------:R-:W-:-:S02]  /*1340*/  IMAD.U32 R6, RZ, RZ, UR6 ;  /* 0x00000006ff067e24 */ /* 0x000fc4000f8e00ff */
[----:B------:R-:W-:Y:S02]  /*1350*/  IMAD.U32 R5, RZ, RZ, UR5 ;  /* 0x00000005ff057e24 */ /* 0x000fe4000f8e00ff */
[----:B------:R-:W-:-:S03]  /*1360*/  IMAD.U32 R7, RZ, RZ, UR7 ;  /* 0x00000007ff077e24 */ /* 0x000fc6000f8e00ff */
[----:B------:R-:W2:Y:S04]  /*1370*/  @P0 LDG.E R3, desc[UR48][R4.64] ;  /* 0x0000003004030981 */ /* 0x000ea8000c1e1900 */
[----:B------:R-:W2:Y:S01]  /*1380*/  @P1 LDG.E R0, desc[UR48][R6.64] ;  /* 0x0000003006001981 */ /* 0x000ea2000c1e1900 */
[----:B------:R-:W-:Y:S01]  /*1390*/  ULOP3.LUT UR4, UR45, 0x1, URZ, 0xc0, !UPT ;  /* 0x000000012d047892 */ /* 0x000fe2000f8ec03f */
[----:B------:R-:W-:-:S05]  /*13a0*/  IMAD.U32 R9, RZ, RZ, UR46 ;  /* 0x0000002eff097e24 */ /* 0x000fca000f8e00ff */
[----:B------:R-:W-:Y:S01]  /*13b0*/  IMAD.U32 R8, RZ, RZ, UR4 ;  /* 0x00000004ff087e24 */ /* 0x000fe2000f8e00ff */
[----:B------:R-:W-:Y:S01]  /*13c0*/  ULDC UR4, c[0x0][0x9d8] ;  /* 0x0002760000047ab9 */ /* 0x000fe20000000800 */
[----:B------:R-:W-:-:S03]  /*13d0*/  ISETP.NE.AND P0, PT, R9, 0x3, PT ;  /* 0x000000030900780c */ /* 0x000fc60003f05270 */
[----:B------:R-:W-:-:S04]  /*13e0*/  SHF.L.U32 R8, R8, 0x1f, RZ ;  /* 0x0000001f08087819 */ /* 0x000fc800000006ff */
[----:B------:R-:W0:Y:S01]  /*13f0*/  SYNCS.PHASECHK.TRANS64.TRYWAIT P1, [UR39+0x33400], R8 ;  /* 0x03340008ff0075a7 */ /* 0x000e220008020167 */
[----:B--2---:R-:W-:-:S04]  /*1400*/  FMUL.FTZ R0, R3, R0 ;  /* 0x0000000003007220 */ /* 0x004fc80000410000 */
[----:B------:R-:W-:Y:S01]  /*1410*/  FMUL.FTZ R0, R0, UR4 ;  /* 0x0000000400007c20 */ /* 0x000fe20008410000 */
[----:B0-----:R-:W-:Y:S06]  /*1420*/  @!P1 BRA `(.L_x_8) ;  /* 0x000000f800109947 */ /* 0x001fec0003800000 */
.L_x_107:
[----:B------:R-:W-:Y:S05]  /*1430*/  @!P0 BRA `(.L_x_9) ;  /* 0x0000000000048947 */ /* 0x000fea0003800000 */
[----:B------:R-:W-:Y:S01]  /*1440*/  BPT.TRAP 0x1 ;  /* 0x000000040000795c */ /* 0x000fe20000300000 */
.L_x_9:
[----:B0-----:R-:W-:Y:S02]  /*1450*/  IMAD.U32 R3, RZ, RZ, UR43 ;  /* 0x0000002bff037e24 */ /* 0x001fe4000f8e00ff */
[----:B------:R-:W-:-:S03]  /*1460*/  IMAD.U32 R4, RZ, RZ, UR44 ;  /* 0x0000002cff047e24 */ /* 0x000fc6000f8e00ff */
[----:B------:R-:W-:Y:S02]  /*1470*/  LEA R3, R3, UR39, 0x3 ;  /* 0x0000002703037c11 */ /* 0x000fe4000f8e18ff */
[----:B------:R-:W-:-:S04]  /*1480*/  SHF.L.U32 R4, R4, 0x1f, RZ ;  /* 0x0000001f04047819 */ /* 0x000fc800000006ff */
[----:B------:R0:W1:Y:S01]  /*1490*/  SYNCS.PHASECHK.TRANS64.TRYWAIT P1, [R3+URZ+0x33430], R4 ;  /* 0x03343004030075a7 */ /* 0x000062000802017f */
[----:B------:R-:W-:Y:S05]  /*14a0*/  @!P0 BRA `(.L_x_10) ;  /* 0x0000000000048947 */ /* 0x000fea0003800000 */
[----:B------:R-:W-:Y:S01]  /*14b0*/  BPT.TRAP 0x1 ;  /* 0x000000040000795c */ /* 0x000fe20000300000 */
.L_x_10:
[----:B------:R-:W-:Y:S01]  /*14c0*/  IMAD.MOV.U32 R119, RZ, RZ, RZ ;  /* 0x000000ffff777224 */ /* 0x000fe200078e00ff */
[----:B-1----:R-:W-:Y:S06]  /*14d0*/  @P1 BRA `(.L_x_11) ;  /* 0x0000000000081947 */ /* 0x002fec0003800000 */
[----:B------:R-:W1:Y:S02]  /*14e0*/  SYNCS.PHASECHK.TRANS64.TRYWAIT P1, [R3+URZ+0x33430], R4 ;  /* 0x03343004030075a7 */ /* 0x000e64000802017f */
[----:B-1----:R-:W-:Y:S05]  /*14f0*/  @!P1 BRA `(.L_x_12) ;  /* 0x000000f400f49947 */ /* 0x002fea0003800000 */
.L_x_11:
[----:B------:R-:W-:Y:S05]  /*1500*/  WARPSYNC.ALL ;  /* 0x0000000000007948 */ /* 0x000fea0003800000 */
[----:B------:R-:W-:Y:S01]  /*1510*/  UIADD3 UR4, UR39, 0x24200, URZ ;  /* 0x0002420027047890 */ /* 0x000fe2000fffe03f */
[----:B------:R-:W-:Y:S01]  /*1520*/  WARPGROUP.ARRIVE ;  /* 0x00000000000079c5 */ /* 0x000fe20000000000 */
[----:B------:R-:W-:Y:S02]  /*1530*/  ULOP3.LUT UR28, UR47, 0x10000, URZ, 0xfc, !UPT ;  /* 0x000100002f1c7892 */ /* 0x000fe4000f8efc3f */
[----:B------:R-:W-:Y:S01]  /*1540*/  USHF.R.U32.HI UR4, URZ, 0x4, UR4 ;  /* 0x000000043f047899 */ /* 0x000fe20008011604 */
[----:B------:R-:W-:Y:S01]  /*1550*/  UMOV UR25, 0x80000020 ;  /* 0x8000002000197882 */ /* 0x000fe20000000000 */
[----:B------:R-:W-:-:S02]  /*1560*/  UMOV UR27, 0x80000020 ;  /* 0x80000020001b7882 */ /* 0x000fc40000000000 */
[----:B------:R-:W-:Y:S01]  /*1570*/  ULOP3.LUT UR4, UR4, 0x3fff, URZ, 0xc0, !UPT ;  /* 0x00003fff04047892 */ /* 0x000fe2000f8ec03f */
[----:B------:R-:W-:Y:S01]  /*1580*/  UMOV UR24, UR28 ;  /* 0x0000001c00187c82 */ /* 0x000fe20008000000 */
[----:B------:R-:W-:Y:S02]  /*1590*/  UMOV UR5, UR25 ;  /* 0x0000001900057c82 */ /* 0x000fe40008000000 */
[----:B------:R-:W-:Y:S01]  /*15a0*/  ULOP3.LUT UR47, UR4, 0x10000, URZ, 0xfc, !UPT ;  /* 0x00010000042f7892 */ /* 0x000fe2000f8efc3f */
[----:B------:R-:W-:Y:S02]  /*15b0*/  UMOV UR7, 0x80000020 ;  /* 0x8000002000077882 */ /* 0x000fe40000000000 */
[----:B------:R-:W-:Y:S01]  /*15c0*/  UMOV UR4, UR24 ;  /* 0x0000001800047c82 */ /* 0x000fe20008000000 */
[----:B------:R-:W-:Y:S01]  /*15d0*/  UIMAD UR30, UR43, 0x780, UR47 ;  /* 0x000007802b1e78a4 */ /* 0x000fe2000f8e022f */
[----:B------:R-:W-:Y:S01]  /*15e0*/  UMOV UR11, 0x80000020 ;  /* 0x80000020000b7882 */ /* 0x000fe20000000000 */
[----:B------:R-:W-:-:S02]  /*15f0*/  UMOV UR15, 0x80000020 ;  /* 0x80000020000f7882 */ /* 0x000fc40000000000 */
[----:B------:R-:W-:Y:S02]  /*1600*/  UIADD3 UR6, UR30, 0x80, URZ ;  /* 0x000000801e067890 */ /* 0x000fe4000fffe03f */
[----:B------:R-:W-:Y:S02]  /*1610*/  UIADD3 UR8, UR30, 0x100, URZ ;  /* 0x000001001e087890 */ /* 0x000fe4000fffe03f */
[----:B------:R-:W-:Y:S01]  /*1620*/  UMOV UR26, UR30 ;  /* 0x0000001e001a7c82 */ /* 0x000fe20008000000 */
[----:B------:R-:W-:Y:S01]  /*1630*/  UIADD3 UR9, UR30, 0x180, URZ ;  /* 0x000001801e097890 */ /* 0x000fe2000fffe03f */
[----:B------:R-:W-:Y:S01]  /*1640*/  QGMMA.64x32x32.F32.E4M3.E4M3 R88, gdesc[UR24], RZ, !UPT, gsb0 ;  /* 0x00600000185879f3 */ /* 0x000fe2000c0008ff */
[----:B------:R-:W-:Y:S01]  /*1650*/  UMOV UR26, UR6 ;  /* 0x00000006001a7c82 */ /* 0x000fe20008000000 */
[----:B------:R-:W-:Y:S01]  /*1660*/  UMOV UR27, 0x80000020 ;  /* 0x80000020001b7882 */ /* 0x000fe20000000000 */
[----:B------:R-:W-:Y:S01]  /*1670*/  UMOV UR6, UR8 ;  /* 0x0000000800067c82 */ /* 0x000fe20008000000 */
[----:B------:R-:W-:-:S02]  /*1680*/  UIADD3 UR10, UR30, 0x200, URZ ;  /* 0x000002001e0a7890 */ /* 0x000fc4000fffe03f */
[----:B------:R-:W-:Y:S02]  /*1690*/  UIADD3 UR12, UR30, 0x102, URZ ;  /* 0x000001021e0c7890 */ /* 0x000fe4000fffe03f */
[----:B------:R-:W-:Y:S02]  /*16a0*/  UIADD3 UR13, UR30, 0x182, URZ ;  /* 0x000001821e0d7890 */ /* 0x000fe4000fffe03f */
[----:B------:R-:W-:Y:S02]  /*16b0*/  UIADD3 UR14, UR30, 0x202, URZ ;  /* 0x000002021e0e7890 */ /* 0x000fe4000fffe03f */
[----:B------:R-:W-:Y:S01]  /*16c0*/  UIADD3 UR18, UR30, 0x382, URZ ;  /* 0x000003821e127890 */ /* 0x000fe2000fffe03f */
[----:B------:R-:W-:Y:S01]  /*16d0*/  UMOV UR19, 0x80000020 ;  /* 0x8000002000137882 */ /* 0x000fe20000000000 */
[----:B------:R-:W-:Y:S01]  /*16e0*/  UIADD3 UR22, UR30, 0x600, URZ ;  /* 0x000006001e167890 */ /* 0x000fe2000fffe03f */
[----:B------:R-:W-:Y:S01]  /*16f0*/  UMOV UR23, 0x80000020 ;  /* 0x8000002000177882 */ /* 0x000fe20000000000 */
[----:B------:R-:W-:Y:S01]  /*1700*/  UMOV UR31, 0x80000020 ;  /* 0x80000020001f7882 */ /* 0x000fe20000000000 */
[----:B------:R-:W-:-:S02]  /*1710*/  WARPGROUP.DEPBAR.LE gsb0, 0x0 ;  /* 0x00008000000079c5 */ /* 0x000fc40000010000 */
[----:B------:R-:W-:-:S06]  /*1720*/  WARPGROUP.ARRIVE ;  /* 0x00000000000079c5 */ /* 0x000fcc0000000000 */
[----:B------:R-:W-:Y:S01]  /*1730*/  QGMMA.64x32x32.F32.E4M3.E4M3 R72, gdesc[UR24], RZ, !UPT, gsb0 ;  /* 0x00600000184879f3 */ /* 0x000fe2000c0008ff */
[----:B------:R-:W-:Y:S01]  /*1740*/  UMOV UR26, UR9 ;  /* 0x00000009001a7c82 */ /* 0x000fe20008000000 */
[----:B------:R-:W-:Y:S01]  /*1750*/  UMOV UR27, 0x80000020 ;  /* 0x80000020001b7882 */ /* 0x000fe20000000000 */
[----:B------:R-:W-:Y:S02]  /*1760*/  WARPGROUP.DEPBAR.LE gsb0, 0x0 ;  /* 0x00008000000079c5 */ /* 0x000fe40000010000 */
[----:B------:R-:W-:-:S06]  /*1770*/  WARPGROUP.ARRIVE ;  /* 0x00000000000079c5 */ /* 0x000fcc0000000000 */
[----:B------:R-:W-:Y:S01]  /*1780*/  QGMMA.64x32x32.F32.E4M3.E4M3 R56, gdesc[UR4], RZ, !UPT, gsb0 ;  /* 0x00600000043879f3 */ /* 0x000fe2000c0008ff */
[----:B------:R-:W-:Y:S02]  /*1790*/  UIADD3 UR4, UR28, 0x2, URZ ;  /* 0x000000021c047890 */ /* 0x000fe4000fffe03f */
[----:B------:R-:W-:Y:S01]  /*17a0*/  UIADD3 UR6, UR30, 0x2, URZ ;  /* 0x000000021e067890 */ /* 0x000fe2000fffe03f */
[----:B------:R-:W-:Y:S01]  /*17b0*/  UMOV UR5, 0x80000020 ;  /* 0x8000002000057882 */ /* 0x000fe20000000000 */
[----:B------:R-:W-:Y:S01]  /*17c0*/  UMOV UR7, 0x80000020 ;  /* 0x8000002000077882 */ /* 0x000fe20000000000 */
[----:B------:R-:W-:Y:S02]  /*17d0*/  UMOV UR9, UR5 ;  /* 0x0000000500097c82 */ /* 0x000fe40008000000 */
[----:B------:R-:W-:Y:S01]  /*17e0*/  UMOV UR8, UR4 ;  /* 0x0000000400087c82 */ /* 0x000fe20008000000 */
[----:B------:R-:W-:Y:S02]  /*17f0*/  WARPGROUP.DEPBAR.LE gsb0, 0x0 ;  /* 0x00008000000079c5 */ /* 0x000fe40000010000 */
[----:B------:R-:W-:-:S06]  /*1800*/  WARPGROUP.ARRIVE ;  /* 0x00000000000079c5 */ /* 0x000fcc0000000000 */
[----:B------:R-:W-:Y:S01]  /*1810*/  QGMMA.64x32x32.F32.E4M3.E4M3 R40, gdesc[UR24], RZ, !UPT, gsb0 ;  /* 0x00600000182879f3 */ /* 0x000fe2000c0008ff */
[----:B------:R-:W-:Y:S01]  /*1820*/  UMOV UR26, UR10 ;  /* 0x0000000a001a7c82 */ /* 0x000fe20008000000 */
[----:B------:R-:W-:Y:S01]  /*1830*/  UMOV UR27, 0x80000020 ;  /* 0x80000020001b7882 */ /* 0x000fe20000000000 */
[----:B------:R-:W-:Y:S01]  /*1840*/  UIADD3 UR10, UR30, 0x82, URZ ;  /* 0x000000821e0a7890 */ /* 0x000fe2000fffe03f */
[----:B------:R-:W-:Y:S02]  /*1850*/  WARPGROUP.DEPBAR.LE gsb0, 0x0 ;  /* 0x00008000000079c5 */ /* 0x000fe40000010000 */
[----:B------:R-:W-:-:S06]  /*1860*/  WARPGROUP.ARRIVE ;  /* 0x00000000000079c5 */ /* 0x000fcc0000000000 */
[----:B------:R-:W-:Y:S03]  /*1870*/  QGMMA.64x32x32.F32.E4M3.E4M3 R24, gdesc[UR24], RZ, !UPT, gsb0 ;  /* 0x00600000181879f3 */ /* 0x000fe6000c0008ff */
[----:B------:R-:W-:Y:S02]  /*1880*/  WARPGROUP.DEPBAR.LE gsb0, 0x0 ;  /* 0x00008000000079c5 */ /* 0x000fe40000010000 */
[----:B------:R-:W-:-:S06]  /*1890*/  WARPGROUP.ARRIVE ;  /* 0x00000000000079c5 */ /* 0x000fcc0000000000 */
[----:B------:R-:W-:Y:S01]  /*18a0*/  QGMMA.64x32x32.F32.E4M3.E4M3 R88, gdesc[UR4], R88, gsb0 ;  /* 0x00600000045879f3 */ /* 0x000fe20008000858 */
[----:B------:R-:W-:Y:S01]  /*18b0*/  UMOV UR6, UR10 ;  /* 0x0000000a00067c82 */ /* 0x000fe20008000000 */
[----:B------:R-:W-:Y:S01]  /*18c0*/  UMOV UR7, 0x80000020 ;  /* 0x8000002000077882 */ /* 0x000fe20000000000 */
[----:B------:R-:W-:Y:S01]  /*18d0*/  UMOV UR10, UR12 ;  /* 0x0000000c000a7c82 */ /* 0x000fe20008000000 */
[----:B------:R-:W-:Y:S02]  /*18e0*/  WARPGROUP.DEPBAR.LE gsb0, 0x0 ;  /* 0x00008000000079c5 */ /* 0x000fe40000010000 */
[----:B------:R-:W-:-:S06]  /*18f0*/  WARPGROUP.ARRIVE ;  /* 0x00000000000079c5 */ /* 0x000fcc0000000000 */
[----:B------:R-:W-:Y:S01]  /*1900*/  QGMMA.64x32x32.F32.E4M3.E4M3 R72, gdesc[UR4], R72, gsb0 ;  /* 0x00600000044879f3 */ /* 0x000fe20008000848 */
[----:B------:R-:W-:Y:S01]  /*1910*/  UMOV UR6, UR13 ;  /* 0x0000000d00067c82 */ /* 0x000fe20008000000 */
[----:B------:R-:W-:Y:S01]  /*1920*/  UMOV UR7, 0x80000020 ;  /* 0x8000002000077882 */ /* 0x000fe20000000000 */
[----:B------:R-:W-:Y:S02]  /*1930*/  WARPGROUP.DEPBAR.LE gsb0, 0x0 ;  /* 0x00008000000079c5 */ /* 0x000fe40000010000 */
[----:B------:R-:W-:-:S06]  /*1940*/  WARPGROUP.ARRIVE ;  /* 0x00000000000079c5 */ /* 0x000fcc0000000000 */
[----:B------:R-:W-:Y:S01]  /*1950*/  QGMMA.64x32x32.F32.E4M3.E4M3 R56, gdesc[UR8], R56, gsb0 ;  /* 0x00600000083879f3 */ /* 0x000fe20008000838 */
        /* <DEDUP_REMOVED lines=8> */
[----:B------:R-:W-:Y:S01]  /*19e0*/  QGMMA.64x32x32.F32.E4M3.E4M3 R40, gdesc[UR4], R40, gsb0 ;  /* 0x00600000042879f3 */ /* 0x000fe20008000828 */
[----:B------:R-:W-:Y:S01]  /*19f0*/  UMOV UR6, UR14 ;  /* 0x0000000e00067c82 */ /* 0x000fe20008000000 */
[----:B------:R-:W-:Y:S01]  /*1a00*/  UMOV UR7, 0x80000020 ;  /* 0x8000002000077882 */ /* 0x000fe20000000000 */
[----:B------:R-:W-:Y:S01]  /*1a10*/  UIADD3 UR14, UR30, 0x380, URZ ;  /* 0x000003801e0e7890 */ /* 0x000fe2000fffe03f */
[----:B------:R-:W-:Y:S02]  /*1a20*/  WARPGROUP.DEPBAR.LE gsb0, 0x0 ;  /* 0x00008000000079c5 */ /* 0x000fe40000010000 */
[----:B------:R-:W-:-:S06]  /*1a30*/  WARPGROUP.ARRIVE ;  /* 0x00000000000079c5 */ /* 0x000fcc0000000000 */
[----:B------:R-:W-:Y:S01]  /*1a40*/  QGMMA.64x32x32.F32.E4M3.E4M3 R24, gdesc[UR4], R24, gsb0 ;  /* 0x00600000041879f3 */ /* 0x000fe20008000818 */
[----:B------:R-:W-:Y:S02]  /*1a50*/  UIADD3 UR6, UR30, 0x300, URZ ;  /* 0x000003001e067890 */ /* 0x000fe4000fffe03f */
[----:B------:R-:W-:Y:S01]  /*1a60*/  UIADD3 UR7, UR30, 0x400, URZ ;  /* 0x000004001e077890 */ /* 0x000fe2000fffe03f */
        /* <DEDUP_REMOVED lines=60> */
[----:B------:R-:W-:Y:S03]  /*1e30*/  QGMMA.64x32x32.F32.E4M3.E4M3 R24, gdesc[UR12], R24, gsb0 ;  /* 0x006000000c1879f3 */ /* 0x000fe60008000818 */
        /* <DEDUP_REMOVED lines=35> */
[----:B------:R-:W-:-:S03]  /*2070*/  UIADD3 UR6, UR30, 0x702, URZ ;  /* 0x000007021e067890 */ /* 0x000fc6000fffe03f */
        /* <DEDUP_REMOVED lines=18> */
[----:B------:R-:W-:Y:S05]  /*21a0*/  @!P0 BRA `(.L_x_13) ;  /* 0x0000000000048947 */ /* 0x000fea0003800000 */
[----:B------:R-:W-:Y:S01]  /*21b0*/  BPT.TRAP 0x1 ;  /* 0x000000040000795c */ /* 0x000fe20000300000 */
.L_x_13:
[C---:B------:R-:W-:Y:S01]  /*21c0*/  FMUL.FTZ R6, R0.reuse, R88 ;  /* 0x0000005800067220 */ /* 0x040fe20000410000 */
[C---:B------:R-:W-:Y:S01]  /*21d0*/  FMUL.FTZ R7, R0.reuse, R89 ;  /* 0x0000005900077220 */ /* 0x040fe20000410000 */
[C---:B------:R-:W-:Y:S01]  /*21e0*/  FMUL.FTZ R60, R0.reuse, R60 ;  /* 0x0000003c003c7220 */ /* 0x040fe20000410000 */
[C---:B------:R-:W-:Y:S01]  /*21f0*/  FMUL.FTZ R10, R0.reuse, R92 ;  /* 0x0000005c000a7220 */ /* 0x040fe20000410000 */
[C---:B------:R-:W-:Y:S01]  /*2200*/  FMUL.FTZ R92, R0.reuse, R76 ;  /* 0x0000004c005c7220 */ /* 0x040fe20000410000 */
[C---:B------:R-:W-:Y:S01]  /*2210*/  FMUL.FTZ R40, R0.reuse, R40 ;  /* 0x0000002800287220 */ /* 0x040fe20000410000 */
[C---:B------:R-:W-:Y:S01]  /*2220*/  FMUL.FTZ R76, R0.reuse, R83 ;  /* 0x00000053004c7220 */ /* 0x040fe20000410000 */
[C---:B------:R-:W-:Y:S01]  /*2230*/  FMUL.FTZ R25, R0.reuse, R25 ;  /* 0x0000001900197220 */ /* 0x040fe20000410000 */
[----:B------:R-:W2:Y:S01]  /*2240*/  MUFU.TANH R6, R6 ;  /* 0x0000000600067308 */ /* 0x000ea20000002400 */
[C---:B------:R-:W-:Y:S01]  /*2250*/  FMUL.FTZ R11, R0.reuse, R93 ;  /* 0x0000005d000b7220 */ /* 0x040fe20000410000 */
[C---:B------:R-:W-:Y:S01]  /*2260*/  FMUL.FTZ R20, R0.reuse, R96 ;  /* 0x0000006000147220 */ /* 0x040fe20000410000 */
[C---:B------:R-:W-:Y:S01]  /*2270*/  FMUL.FTZ R5, R0.reuse, R90 ;  /* 0x0000005a00057220 */ /* 0x040fe20000410000 */
[C---:B------:R-:W-:Y:S01]  /*2280*/  FMUL.FTZ R21, R0.reuse, R97 ;  /* 0x0000006100157220 */ /* 0x040fe20000410000 */
[C---:B------:R-:W-:Y:S01]  /*2290*/  FMUL.FTZ R26, R0.reuse, R26 ;  /* 0x0000001a001a7220 */ /* 0x040fe20000410000 */
[C---:B01----:R-:W-:Y:S01]  /*22a0*/  FMUL.FTZ R4, R0.reuse, R91 ;  /* 0x0000005b00047220 */ /* 0x043fe20000410000 */
[C---:B------:R-:W-:Y:S01]  /*22b0*/  FMUL.FTZ R89, R0.reuse, R100 ;  /* 0x0000006400597220 */ /* 0x040fe20000410000 */
[----:B------:R-:W-:Y:S01]  /*22c0*/  MUFU.TANH R7, R7 ;  /* 0x0000000700077308 */ /* 0x000fe20000002400 */
[C---:B------:R-:W-:Y:S01]  /*22d0*/  FMUL.FTZ R28, R0.reuse, R28 ;  /* 0x0000001c001c7220 */ /* 0x040fe20000410000 */
[C---:B------:R-:W-:Y:S01]  /*22e0*/  FMUL.FTZ R8, R0.reuse, R94 ;  /* 0x0000005e00087220 */ /* 0x040fe20000410000 */
[C---:B------:R-:W-:Y:S01]  /*22f0*/  FMUL.FTZ R88, R0.reuse, R101 ;  /* 0x0000006500587220 */ /* 0x040fe20000410000 */
[C---:B------:R-:W-:Y:S01]  /*2300*/  FMUL.FTZ R29, R0.reuse, R29 ;  /* 0x0000001d001d7220 */ /* 0x040fe20000410000 */
[C---:B------:R-:W-:Y:S01]  /*2310*/  FMUL.FTZ R9, R0.reuse, R95 ;  /* 0x0000005f00097220 */ /* 0x040fe20000410000 */
[C---:B------:R-:W-:Y:S01]  /*2320*/  FMUL.FTZ R93, R0.reuse, R77 ;  /* 0x0000004d005d7220 */ /* 0x040fe20000410000 */
[C---:B------:R-:W-:Y:S01]  /*2330*/  FMUL.FTZ R90, R0.reuse, R72 ;  /* 0x00000048005a7220 */ /* 0x040fe20000410000 */
[----:B------:R0:W-:Y:S01]  /*2340*/  MUFU.TANH R83, R60 ;  /* 0x0000003c00537308 */ /* 0x0001e20000002400 */
        /* <DEDUP_REMOVED lines=8> */
[C---:B0-----:R-:W-:Y:S01]  /*23d0*/  FMUL.FTZ R60, R0.reuse, R66 ;  /* 0x00000042003c7220 */ /* 0x041fe20000410000 */
[C---:B------:R-:W-:Y:S01]  /*23e0*/  FMUL.FTZ R44, R0.reuse, R44 ;  /* 0x0000002c002c7220 */ /* 0x040fe20000410000 */
[C---:B------:R-:W-:Y:S01]  /*23f0*/  FMUL.FTZ R12, R0.reuse, R99 ;  /* 0x00000063000c7220 */ /* 0x040fe20000410000 */
[C---:B------:R-:W-:Y:S01]  /*2400*/  FMUL.FTZ R15, R0.reuse, R102 ;  /* 0x00000066000f7220 */ /* 0x040fe20000410000 */
[C---:B------:R-:W-:Y:S01]  /*2410*/  FMUL.FTZ R14, R0.reuse, R103 ;  /* 0x00000067000e7220 */ /* 0x040fe20000410000 */
[C---:B------:R-:W-:Y:S01]  /*2420*/  FMUL.FTZ R94, R0.reuse, R80 ;  /* 0x00000050005e7220 */ /* 0x040fe20000410000 */
[----:B------:R-:W-:Y:S01]  /*2430*/  FMUL.FTZ R73, R0, R74 ;  /* 0x0000004a00497220 */ /* 0x000fe20000410000 */
[----:B------:R0:W-:Y:S01]  /*2440*/  MUFU.TANH R66, R40 ;  /* 0x0000002800427308 */ /* 0x0001e20000002400 */
[----:B-1----:R-:W-:-:S02]  /*2450*/  IMAD.U32 R25, RZ, RZ, UR50 ;  /* 0x00000032ff197e24 */ /* 0x002fc4000f8e00ff */
[C---:B------:R-:W-:Y:S01]  /*2460*/  FMUL.FTZ R80, R0.reuse, R81 ;  /* 0x0000005100507220 */ /* 0x040fe20000410000 */
[C---:B------:R-:W-:Y:S01]  /*2470*/  FMUL.FTZ R72, R0.reuse, R75 ;  /* 0x0000004b00487220 */ /* 0x040fe20000410000 */
[C---:B------:R-:W-:Y:S01]  /*2480*/  FMUL.FTZ R84, R0.reuse, R84 ;  /* 0x0000005400547220 */ /* 0x040fe20000410000 */
[C---:B------:R-:W-:Y:S01]  /*2490*/  FMUL.FTZ R75, R0.reuse, R78 ;  /* 0x0000004e004b7220 */ /* 0x040fe20000410000 */
[C---:B------:R-:W-:Y:S01]  /*24a0*/  FMUL.FTZ R85, R0.reuse, R85 ;  /* 0x0000005500557220 */ /* 0x040fe20000410000 */
[----:B------:R-:W-:Y:S01]  /*24b0*/  FMUL.FTZ R74, R0, R79 ;  /* 0x0000004f004a7220 */ /* 0x000fe20000410000 */
[----:B------:R-:W-:Y:S01]  /*24c0*/  MUFU.TANH R10, R10 ;  /* 0x0000000a000a7308 */ /* 0x000fe20000002400 */
[----:B0-----:R-:W-:Y:S01]  /*24d0*/  IADD3 R40, R224, UR51, RZ ;  /* 0x00000033e0287c10 */ /* 0x001fe2000fffe0ff */
[C---:B------:R-:W-:Y:S01]  /*24e0*/  FMUL.FTZ R81, R0.reuse, R56 ;  /* 0x0000003800517220 */ /* 0x040fe20000410000 */
[C---:B------:R-:W-:Y:S01]  /*24f0*/  FMUL.FTZ R55, R0.reuse, R55 ;  /* 0x0000003700377220 */ /* 0x040fe20000410000 */
[C---:B------:R-:W-:Y:S01]  /*2500*/  FMUL.FTZ R50, R0.reuse, R50 ;  /* 0x0000003200327220 */ /* 0x040fe20000410000 */
[----:B------:R-:W-:Y:S01]  /*2510*/  FMUL.FTZ R79, R0, R86 ;  /* 0x00000056004f7220 */ /* 0x000fe20000410000 */
[----:B------:R-:W-:-:S02]  /*2520*/  IMAD R116, R25, -0xa0, R40 ;  /* 0xffffff6019747824 */ /* 0x000fc400078e0228 */
[C---:B------:R-:W-:Y:S01]  /*2530*/  FMUL.FTZ R61, R0.reuse, R61 ;  /* 0x0000003d003d7220 */ /* 0x040fe20000410000 */
[----:B------:R-:W-:Y:S01]  /*2540*/  MUFU.TANH R11, R11 ;  /* 0x0000000b000b7308 */ /* 0x000fe20000002400 */
[C---:B------:R-:W-:Y:S01]  /*2550*/  FMUL.FTZ R64, R0.reuse, R64 ;  /* 0x0000004000407220 */ /* 0x040fe20000410000 */
[----:B------:R-:W-:Y:S01]  /*2560*/  FMUL.FTZ R78, R0, R87 ;  /* 0x00000057004e7220 */ /* 0x000fe20000410000 */
[----:B------:R-:W-:Y:S01]  /*2570*/  ISETP.GT.AND P4, PT, R116, RZ, PT ;  /* 0x000000ff7400720c */ /* 0x000fe20003f84270 */
[----:B------:R-:W-:Y:S01]  /*2580*/  FMUL.FTZ R54, R0, R54 ;  /* 0x0000003600367220 */ /* 0x000fe20000410000 */
[----:B------:R-:W-:Y:S01]  /*2590*/  ISETP.GT.AND P3, PT, R116, 0x1, PT ;  /* 0x000000017400780c */ /* 0x000fe20003f64270 */
[----:B------:R-:W-:Y:S01]  /*25a0*/  FMUL.FTZ R53, R0, R53 ;  /* 0x0000003500357220 */ /* 0x000fe20000410000 */
[----:B------:R-:W-:Y:S01]  /*25b0*/  ISETP.GT.AND P2, PT, R116, 0x8, PT ;  /* 0x000000087400780c */ /* 0x000fe20003f44270 */
[----:B------:R-:W0:Y:S01]  /*25c0*/  MUFU.TANH R20, R20 ;  /* 0x0000001400147308 */ /* 0x000e220000002400 */
[----:B--2---:R-:W-:Y:S01]  /*25d0*/  FSEL R25, R6, -INF , P4 ;  /* 0xff80000006197808 */ /* 0x004fe20002000000 */
[----:B------:R-:W-:Y:S01]  /*25e0*/  FMUL.FTZ R56, R0, R59 ;  /* 0x0000003b00387220 */ /* 0x000fe20000410000 */
[----:B------:R-:W-:Y:S01]  /*25f0*/  ISETP.GT.AND P1, PT, R116, 0x9, PT ;  /* 0x000000097400780c */ /* 0x000fe20003f24270 */
[----:B------:R-:W-:Y:S01]  /*2600*/  FMUL.FTZ R68, R0, R68 ;  /* 0x0000004400447220 */ /* 0x000fe20000410000 */
[----:B------:R-:W-:Y:S01]  /*2610*/  ISETP.GT.AND P6, PT, R116, 0x10, PT ;  /* 0x000000107400780c */ /* 0x000fe20003fc4270 */
[----:B------:R-:W-:Y:S01]  /*2620*/  FMUL.FTZ R48, R0, R48 ;  /* 0x0000003000307220 */ /* 0x000fe20000410000 */
[----:B------:R-:W-:Y:S01]  /*2630*/  ISETP.GT.AND P5, PT, R116, 0x11, PT ;  /* 0x000000117400780c */ /* 0x000fe20003fa4270 */
[----:B------:R-:W1:Y:S01]  /*2640*/  MUFU.TANH R5, R5 ;  /* 0x0000000500057308 */ /* 0x000e620000002400 */
[C---:B------:R-:W-:Y:S01]  /*2650*/  FMUL.FTZ R69, R0.reuse, R69 ;  /* 0x0000004500457220 */ /* 0x040fe20000410000 */
[C---:B------:R-:W-:Y:S01]  /*2660*/  FMUL.FTZ R59, R0.reuse, R63 ;  /* 0x0000003f003b7220 */ /* 0x040fe20000410000 */
[C---:B------:R-:W-:Y:S01]  /*2670*/  FMUL.FTZ R52, R0.reuse, R52 ;  /* 0x0000003400347220 */ /* 0x040fe20000410000 */
[C---:B------:R-:W-:Y:S01]  /*2680*/  FMUL.FTZ R41, R0.reuse, R41 ;  /* 0x0000002900297220 */ /* 0x040fe20000410000 */
[C---:B------:R-:W-:Y:S01]  /*2690*/  FMUL.FTZ R51, R0.reuse, R51 ;  /* 0x0000003300337220 */ /* 0x040fe20000410000 */
[C---:B------:R-:W-:Y:S01]  /*26a0*/  FMUL.FTZ R49, R0.reuse, R49 ;  /* 0x0000003100317220 */ /* 0x040fe20000410000 */
[----:B------:R-:W-:Y:S01]  /*26b0*/  FMUL.FTZ R65, R0, R70 ;  /* 0x0000004600417220 */ /* 0x000fe20000410000 */
[----:B------:R-:W-:Y:S01]  /*26c0*/  MUFU.TANH R21, R21 ;  /* 0x0000001500157308 */ /* 0x000fe20000002400 */
[----:B0-----:R-:W-:Y:S01]  /*26d0*/  FSEL R40, R20, -INF , P6 ;  /* 0xff80000014287808 */ /* 0x001fe20003000000 */
[C---:B------:R-:W-:Y:S01]  /*26e0*/  FMUL.FTZ R45, R0.reuse, R45 ;  /* 0x0000002d002d7220 */ /* 0x040fe20000410000 */
[C---:B------:R-:W-:Y:S01]  /*26f0*/  FMUL.FTZ R42, R0.reuse, R42 ;  /* 0x0000002a002a7220 */ /* 0x040fe20000410000 */
[C---:B------:R-:W-:Y:S01]  /*2700*/  FMUL.FTZ R33, R0.reuse, R33 ;  /* 0x0000002100217220 */ /* 0x040fe20000410000 */
[C---:B------:R-:W-:Y:S01]  /*2710*/  FMUL.FTZ R43, R0.reuse, R43 ;  /* 0x0000002b002b7220 */ /* 0x040fe20000410000 */
[C---:B------:R-:W-:Y:S01]  /*2720*/  FMUL.FTZ R46, R0.reuse, R46 ;  /* 0x0000002e002e7220 */ /* 0x040fe20000410000 */
[C---:B------:R-:W-:Y:S01]  /*2730*/  FMUL.FTZ R36, R0.reuse, R36 ;  /* 0x0000002400247220 */ /* 0x040fe20000410000 */
[----:B------:R0:W-:Y:S01]  /*2740*/  MUFU.TANH R108, R26 ;  /* 0x0000001a006c7308 */ /* 0x0001e20000002400 */
[----:B-1----:R-:W-:Y:S01]  /*2750*/  FSEL R5, R5, -INF , P4 ;  /* 0xff80000005057808 */ /* 0x002fe20002000000 */
[----:B------:R-:W-:Y:S01]  /*2760*/  FMUL.FTZ R24, R0, R24 ;  /* 0x0000001800187220 */ /* 0x000fe20000410000 */
[----:B------:R-:W-:Y:S01]  /*2770*/  ISETP.GT.AND P4, PT, R116, 0x18, PT ;  /* 0x000000187400780c */ /* 0x000fe20003f84270 */
[C---:B------:R-:W-:Y:S01]  /*2780*/  FMUL.FTZ R47, R0.reuse, R47 ;  /* 0x0000002f002f7220 */ /* 0x040fe20000410000 */
[C---:B------:R-:W-:Y:S01]  /*2790*/  FMUL.FTZ R32, R0.reuse, R32 ;  /* 0x0000002000207220 */ /* 0x040fe20000410000 */
[C---:B------:R-:W-:Y:S01]  /*27a0*/  FMUL.FTZ R27, R0.reuse, R27 ;  /* 0x0000001b001b7220 */ /* 0x040fe20000410000 */
[C---:B------:R-:W-:Y:S01]  /*27b0*/  FMUL.FTZ R37, R0.reuse, R37 ;  /* 0x0000002500257220 */ /* 0x040fe20000410000 */
[----:B------:R-:W1:Y:S01]  /*27c0*/  MUFU.TANH R4, R4 ;  /* 0x0000000400047308 */ /* 0x000e620000002400 */
[----:B0-----:R-:W-:Y:S01]  /*27d0*/  FSEL R26, R7, -INF , P3 ;  /* 0xff800000071a7808 */ /* 0x001fe20001800000 */
[C---:B------:R-:W-:Y:S01]  /*27e0*/  FMUL.FTZ R35, R0.reuse, R35 ;  /* 0x0000002300237220 */ /* 0x040fe20000410000 */
[----:B------:R-:W-:Y:S01]  /*27f0*/  ULDC UR6, c[0x0][0x988] ;  /* 0x0002620000067ab9 */ /* 0x000fe20000000800 */
[C---:B------:R-:W-:Y:S01]  /*2800*/  FMUL.FTZ R38, R0.reuse, R38 ;  /* 0x0000002600267220 */ /* 0x040fe20000410000 */
[----:B------:R-:W-:Y:S01]  /*2810*/  FMNMX.FTZ R7, R25, R26, !PT ;  /* 0x0000001a19077209 */ /* 0x000fe20007810000 */
[C---:B------:R-:W-:Y:S01]  /*2820*/  FMUL.FTZ R39, R0.reuse, R39 ;  /* 0x0000002700277220 */ /* 0x040fe20000410000 */
[----:B------:R-:W-:Y:S01]  /*2830*/  P2R R104, PR, RZ, 0x1 ;  /* 0x00000001ff687803 */ /* 0x000fe20000000000 */
[----:B------:R-:W0:Y:S01]  /*2840*/  MUFU.TANH R89, R89 ;  /* 0x0000005900597308 */ /* 0x000e220000002400 */
[C---:B------:R-:W-:Y:S01]  /*2850*/  FMUL.FTZ R30, R0.reuse, R30 ;  /* 0x0000001e001e7220 */ /* 0x040fe20000410000 */
[C---:B------:R-:W-:Y:S01]  /*2860*/  FMUL.FTZ R31, R0.reuse, R31 ;  /* 0x0000001f001f7220 */ /* 0x040fe20000410000 */
[----:B------:R-:W-:Y:S01]  /*2870*/  FMUL.FTZ R34, R0, R34 ;  /* 0x0000002200227220 */ /* 0x000fe20000410000 */
[----:B------:R-:W-:Y:S01]  /*2880*/  R2UR UR7, R3 ;  /* 0x00000000030772ca */ /* 0x000fe200000e0000 */
[----:B------:R-:W-:Y:S01]  /*2890*/  UISETP.GE.AND UP0, UPT, UR51, 0xa1, UPT ;  /* 0x000000a13300788c */ /* 0x000fe2000bf06270 */
[----:B------:R-:W-:-:S02]  /*28a0*/  IMAD.MOV.U32 R118, RZ, RZ, R119 ;  /* 0x000000ffff767224 */ /* 0x000fc400078e0077 */
[----:B------:R2:W-:Y:S01]  /*28b0*/  MUFU.TANH R110, R28 ;  /* 0x0000001c006e7308 */ /* 0x0005e20000002400 */
[----:B-1----:R-:W-:Y:S01]  /*28c0*/  FSEL R4, R4, -INF , P3 ;  /* 0xff80000004047808 */ /* 0x002fe20001800000 */
[----:B------:R-:W-:Y:S01]  /*28d0*/  IMAD.MOV.U32 R117, RZ, RZ, R119 ;  /* 0x000000ffff757224 */ /* 0x000fe200078e0077 */
[----:B------:R-:W-:-:S05]  /*28e0*/  ISETP.GT.AND P3, PT, R116, 0x19, PT ;  /* 0x000000197400780c */ /* 0x000fca0003f64270 */
[----:B------:R-:W1:Y:S01]  /*28f0*/  MUFU.TANH R8, R8 ;  /* 0x0000000800087308 */ /* 0x000e620000002400 */
[----:B--2---:R-:W-:Y:S01]  /*2900*/  FSEL R28, R10, -INF , P2 ;  /* 0xff8000000a1c7808 */ /* 0x004fe20001000000 */
[----:B------:R-:W-:Y:S01]  /*2910*/  UIADD3 UR7, UR7, 0x33440, URZ ;  /* 0x0003344007077890 */ /* 0x000fe2000fffe03f */
[----:B0-----:R-:W-:Y:S02]  /*2920*/  FSEL R89, R89, -INF , P4 ;  /* 0xff80000059597808 */ /* 0x001fe40002000000 */
[----:B------:R-:W-:Y:S01]  /*2930*/  FMNMX.FTZ R6, R28, R7, !PT ;  /* 0x000000071c067209 */ /* 0x000fe20007810000 */
[----:B------:R-:W-:Y:S02]  /*2940*/  UPRMT UR7, UR37, 0x654, UR7 ;  /* 0x0000065425077896 */ /* 0x000fe40008000007 */
[----:B------:R-:W0:Y:S07]  /*2950*/  MUFU.TANH R88, R88 ;  /* 0x0000005800587308 */ /* 0x000e2e0000002400 */
[----:B------:R-:W-:Y:S01]  /*2960*/  SYNCS.ARRIVE.TRANS64.RED.A1T0 RZ, [UR7], RZ ;  /* 0x000000ffffff79a7 */ /* 0x000fe20008100407 */
[----:B------:R2:W-:Y:S01]  /*2970*/  MUFU.TANH R111, R29 ;  /* 0x0000001d006f7308 */ /* 0x0005e20000002400 */
[----:B-1----:R-:W-:-:S02]  /*2980*/  FSEL R8, R8, -INF , P2 ;  /* 0xff80000008087808 */ /* 0x002fc40001000000 */
[----:B------:R-:W-:-:S05]  /*2990*/  ISETP.GT.AND P2, PT, R116, 0x20, PT ;  /* 0x000000207400780c */ /* 0x000fca0003f44270 */
[----:B------:R-:W1:Y:S01]  /*29a0*/  MUFU.TANH R9, R9 ;  /* 0x0000000900097308 */ /* 0x000e620000002400 */
[----:B--2---:R-:W-:Y:S02]  /*29b0*/  FSEL R29, R11, -INF , P1 ;  /* 0xff8000000b1d7808 */ /* 0x004fe40000800000 */
[----:B0-----:R-:W-:Y:S02]  /*29c0*/  FSEL R88, R88, -INF , P3 ;  /* 0xff80000058587808 */ /* 0x001fe40001800000 */
[----:B------:R-:W-:-:S03]  /*29d0*/  FMNMX.FTZ R7, R29, R6, !PT ;  /* 0x000000061d077209 */ /* 0x000fc60007810000 */
[----:B------:R-:W0:Y:S01]  /*29e0*/  MUFU.TANH R90, R90 ;  /* 0x0000005a005a7308 */ /* 0x000e220000002400 */
[----:B------:R-:W-:-:S07]  /*29f0*/  FMNMX.FTZ R7, R40, R7, !PT ;  /* 0x0000000728077209 */ /* 0x000fce0007810000 */
[----:B------:R2:W-:Y:S01]  /*2a00*/  MUFU.TANH R95, R62 ;  /* 0x0000003e005f7308 */ /* 0x0005e20000002400 */
[----:B-1----:R-:W-:Y:S02]  /*2a10*/  FSEL R9, R9, -INF , P1 ;  /* 0xff80000009097808 */ /* 0x002fe40000800000 */
[----:B------:R-:W-:-:S05]  /*2a20*/  ISETP.GT.AND P1, PT, R116, 0x21, PT ;  /* 0x000000217400780c */ /* 0x000fca0003f24270 */
[----:B------:R-:W1:Y:S01]  /*2a30*/  MUFU.TANH R13, R13 ;  /* 0x0000000d000d7308 */ /* 0x000e620000002400 */
[----:B--2---:R-:W-:Y:S01]  /*2a40*/  FMUL.FTZ R62, R0, R71 ;  /* 0x00000047003e7220 */ /* 0x004fe20000410000 */
[----:B0-----:R-:W-:-:S06]  /*2a50*/  FSEL R90, R90, -INF , P2 ;  /* 0xff8000005a5a7808 */ /* 0x001fcc0001000000 */
[----:B------:R-:W0:Y:S08]  /*2a60*/  MUFU.TANH R91, R91 ;  /* 0x0000005b005b7308 */ /* 0x000e300000002400 */
[----:B------:R2:W-:Y:S01]  /*2a70*/  MUFU.TANH R71, R44 ;  /* 0x0000002c00477308 */ /* 0x0005e20000002400 */
[----:B-1----:R-:W-:Y:S02]  /*2a80*/  FSEL R13, R13, -INF , P6 ;  /* 0xff8000000d0d7808 */ /* 0x002fe40003000000 */
[----:B------:R-:W-:-:S05]  /*2a90*/  ISETP.GT.AND P6, PT, R116, 0x28, PT ;  /* 0x000000287400780c */ /* 0x000fca0003fc4270 */
[----:B------:R-:W1:Y:S01]  /*2aa0*/  MUFU.TANH R12, R12 ;  /* 0x0000000c000c7308 */ /* 0x000e620000002400 */
[----:B--2---:R-:W-:Y:S02]  /*2ab0*/  FSEL R44, R21, -INF , P5 ;  /* 0xff800000152c7808 */ /* 0x004fe40002800000 */
[----:B0-----:R-:W-:Y:S02]  /*2ac0*/  FSEL R91, R91, -INF , P1 ;  /* 0xff8000005b5b7808 */ /* 0x001fe40000800000 */
[----:B------:R-:W-:-:S03]  /*2ad0*/  FMNMX.FTZ R6, R44, R7, !PT ;  /* 0x000000072c067209 */ /* 0x000fc60007810000 */
[----:B------:R-:W0:Y:S01]  /*2ae0*/  MUFU.TANH R92, R92 ;  /* 0x0000005c005c7308 */ /* 0x000e220000002400 */
[----:B------:R-:W-:-:S04]  /*2af0*/  FMNMX.FTZ R7, R89, R6, !PT ;  /* 0x0000000659077209 */ /* 0x000fc80007810000 */
[----:B------:R-:W-:-:S03]  /*2b00*/  FMNMX.FTZ R7, R88, R7, !PT ;  /* 0x0000000758077209 */ /* 0x000fc60007810000 */
[----:B------:R-:W2:Y:S01]  /*2b10*/  MUFU.TANH R15, R15 ;  /* 0x0000000f000f7308 */ /* 0x000ea20000002400 */
[----:B------:R-:W-:Y:S02]  /*2b20*/  FMNMX.FTZ R6, R90, R7, !PT ;  /* 0x000000075a067209 */ /* 0x000fe40007810000 */
[----:B-1----:R-:W-:Y:S02]  /*2b30*/  FSEL R12, R12, -INF , P5 ;  /* 0xff8000000c0c7808 */ /* 0x002fe40002800000 */
[----:B------:R-:W-:Y:S02]  /*2b40*/  ISETP.GT.AND P5, PT, R116, 0x29, PT ;  /* 0x000000297400780c */ /* 0x000fe40003fa4270 */
[----:B------:R-:W-:Y:S01]  /*2b50*/  FMNMX.FTZ R7, R91, R6, !PT ;  /* 0x000000065b077209 */ /* 0x000fe20007810000 */
[----:B------:R-:W1:Y:S01]  /*2b60*/  MUFU.TANH R93, R93 ;  /* 0x0000005d005d7308 */ /* 0x000e620000002400 */
[----:B0-----:R-:W-:-:S04]  /*2b70*/  FSEL R92, R92, -INF , P6 ;  /* 0xff8000005c5c7808 */ /* 0x001fc80003000000 */
[----:B------:R-:W-:-:S03]  /*2b80*/  FMNMX.FTZ R6, R92, R7, !PT ;  /* 0x000000075c067209 */ /* 0x000fc60007810000 */
[----:B------:R-:W0:Y:S01]  /*2b90*/  MUFU.TANH R14, R14 ;  /* 0x0000000e000e7308 */ /* 0x000e220000002400 */
[----:B--2---:R-:W-:Y:S02]  /*2ba0*/  FSEL R15, R15, -INF , P4 ;  /* 0xff8000000f0f7808 */ /* 0x004fe40002000000 */
[----:B------:R-:W-:-:S05]  /*2bb0*/  ISETP.GT.AND P4, PT, R116, 0x30, PT ;  /* 0x000000307400780c */ /* 0x000fca0003f84270 */
[----:B------:R-:W-:Y:S01]  /*2bc0*/  MUFU.TANH R94, R94 ;  /* 0x0000005e005e7308 */ /* 0x000fe20000002400 */
[----:B-1----:R-:W-:-:S04]  /*2bd0*/  FSEL R93, R93, -INF , P5 ;  /* 0xff8000005d5d7808 */ /* 0x002fc80002800000 */
[----:B------:R-:W-:-:S03]  /*2be0*/  FMNMX.FTZ R6, R93, R6, !PT ;  /* 0x000000065d067209 */ /* 0x000fc60007810000 */
[----:B------:R-:W1:Y:S01]  /*2bf0*/  MUFU.TANH R73, R73 ;  /* 0x0000004900497308 */ /* 0x000e620000002400 */
[----:B0-----:R-:W-:Y:S02]  /*2c00*/  FSEL R14, R14, -INF , P3 ;  /* 0xff8000000e0e7808 */ /* 0x001fe40001800000 */
[----:B------:R-:W-:-:S05]  /*2c10*/  ISETP.GT.AND P3, PT, R116, 0x31, PT ;  /* 0x000000317400780c */ /* 0x000fca0003f64270 */
[----:B------:R-:W0:Y:S08]  /*2c20*/  MUFU.TANH R80, R80 ;  /* 0x0000005000507308 */ /* 0x000e300000002400 */
[----:B------:R-:W2:Y:S01]  /*2c30*/  MUFU.TANH R72, R72 ;  /* 0x0000004800487308 */ /* 0x000ea20000002400 */
[----:B-1----:R-:W-:Y:S02]  /*2c40*/  FSEL R73, R73, -INF , P2 ;  /* 0xff80000049497808 */ /* 0x002fe40001000000 */
[----:B------:R-:W-:-:S05]  /*2c50*/  ISETP.GT.AND P2, PT, R116, 0x38, PT ;  /* 0x000000387400780c */ /* 0x000fca0003f44270 */
[----:B------:R-:W-:Y:S01]  /*2c60*/  MUFU.TANH R84, R84 ;  /* 0x0000005400547308 */ /* 0x000fe20000002400 */
[----:B0-----:R-:W-:-:S07]  /*2c70*/  FSEL R80, R80, -INF , P3 ;  /* 0xff80000050507808 */ /* 0x001fce0001800000 */
[----:B------:R-:W0:Y:S01]  /*2c80*/  MUFU.TANH R75, R75 ;  /* 0x0000004b004b7308 */ /* 0x000e220000002400 */
[----:B--2---:R-:W-:Y:S02]  /*2c90*/  FSEL R72, R72, -INF , P1 ;  /* 0xff80000048487808 */ /* 0x004fe40000800000 */
[----:B------:R-:W-:-:S05]  /*2ca0*/  ISETP.GT.AND P1, PT, R116, 0x39, PT ;  /* 0x000000397400780c */ /* 0x000fca0003f24270 */
[----:B------:R-:W-:Y:S08]  /*2cb0*/  MUFU.TANH R85, R85 ;  /* 0x0000005500557308 */ /* 0x000ff00000002400 */
[----:B------:R-:W1:Y:S01]  /*2cc0*/  MUFU.TANH R74, R74 ;  /* 0x0000004a004a7308 */ /* 0x000e620000002400 */
[----:B0-----:R-:W-:Y:S02]  /*2cd0*/  FSEL R75, R75, -INF , P6 ;  /* 0xff8000004b4b7808 */ /* 0x001fe40003000000 */
[----:B------:R-:W-:-:S05]  /*2ce0*/  ISETP.GT.AND P6, PT, R116, 0x40, PT ;  /* 0x000000407400780c */ /* 0x000fca0003fc4270 */
[----:B------:R-:W-:Y:S08]  /*2cf0*/  MUFU.TANH R81, R81 ;  /* 0x0000005100517308 */ /* 0x000ff00000002400 */
[----:B------:R0:W-:Y:S01]  /*2d00*/  MUFU.TANH R106, R55 ;  /* 0x00000037006a7308 */ /* 0x0001e20000002400 */
[----:B-1----:R-:W-:Y:S02]  /*2d10*/  FSEL R74, R74, -INF , P5 ;  /* 0xff8000004a4a7808 */ /* 0x002fe40002800000 */
[----:B------:R-:W-:-:S05]  /*2d20*/  ISETP.GT.AND P5, PT, R116, 0x41, PT ;  /* 0x000000417400780c */ /* 0x000fca0003fa4270 */
[----:B------:R-:W1:Y:S01]  /*2d30*/  MUFU.TANH R77, R77 ;  /* 0x0000004d004d7308 */ /* 0x000e620000002400 */
[----:B0-----:R-:W-:-:S04]  /*2d40*/  FSEL R55, R94, -INF , P4 ;  /* 0xff8000005e377808 */ /* 0x001fc80002000000 */
[----:B------:R-:W-:-:S03]  /*2d50*/  FMNMX.FTZ R7, R55, R6, !PT ;  /* 0x0000000637077209 */ /* 0x000fc60007810000 */
[----:B------:R-:W-:Y:S01]  /*2d60*/  MUFU.TANH R82, R82 ;  /* 0x0000005200527308 */ /* 0x000fe20000002400 */
[----:B------:R-:W-:-:S07]  /*2d70*/  FMNMX.FTZ R7, R80, R7, !PT ;  /* 0x0000000750077209 */ /* 0x000fce0007810000 */
[----:B------:R-:W0:Y:S01]  /*2d80*/  MUFU.TANH R76, R76 ;  /* 0x0000004c004c7308 */ /* 0x000e220000002400 */
[----:B-1----:R-:W-:Y:S02]  /*2d90*/  FSEL R77, R77, -INF , P4 ;  /* 0xff8000004d4d7808 */ /* 0x002fe40002000000 */
[----:B------:R-:W-:-:S05]  /*2da0*/  ISETP.GT.AND P4, PT, R116, 0x48, PT ;  /* 0x000000487400780c */ /* 0x000fca0003f84270 */
[----:B------:R1:W-:Y:S08]  /*2db0*/  MUFU.TANH R100, R50 ;  /* 0x0000003200647308 */ /* 0x0003f00000002400 */
[----:B------:R-:W2:Y:S01]  /*2dc0*/  MUFU.TANH R79, R79 ;  /* 0x0000004f004f7308 */ /* 0x000ea20000002400 */
[----:B-1----:R-:W-:Y:S02]  /*2dd0*/  FSEL R50, R84, -INF , P2 ;  /* 0xff80000054327808 */ /* 0x002fe40001000000 */
[----:B0-----:R-:W-:-:S02]  /*2de0*/  FSEL R76, R76, -INF , P3 ;  /* 0xff8000004c4c7808 */ /* 0x001fc40001800000 */
[----:B------:R-:W-:Y:S02]  /*2df0*/  FMNMX.FTZ R7, R50, R7, !PT ;  /* 0x0000000732077209 */ /* 0x000fe40007810000 */
[----:B------:R-:W-:Y:S01]  /*2e00*/  ISETP.GT.AND P3, PT, R116, 0x49, PT ;  /* 0x000000497400780c */ /* 0x000fe20003f64270 */
[----:B------:R0:W1:Y:S08]  /*2e10*/  MUFU.TANH R86, R61 ;  /* 0x0000003d00567308 */ /* 0x0000700000002400 */
[----:B------:R3:W-:Y:S01]  /*2e20*/  MUFU.TANH R87, R64 ;  /* 0x0000004000577308 */ /* 0x0007e20000002400 */
[----:B--2---:R-:W-:Y:S01]  /*2e30*/  FSEL R79, R79, -INF , P2 ;  /* 0xff8000004f4f7808 */ /* 0x004fe20001000000 */
[----:B0-----:R-:W-:Y:S01]  /*2e40*/  FMUL.FTZ R61, R0, R67 ;  /* 0x00000043003d7220 */ /* 0x001fe20000410000 */
[----:B------:R-:W-:-:S05]  /*2e50*/  ISETP.GT.AND P2, PT, R116, 0x50, PT ;  /* 0x000000507400780c */ /* 0x000fca0003f44270 */
[----:B------:R-:W0:Y:S01]  /*2e60*/  MUFU.TANH R78, R78 ;  /* 0x0000004e004e7308 */ /* 0x000e220000002400 */
[----:B---3--:R-:W-:Y:S02]  /*2e70*/  FSEL R64, R85, -INF , P1 ;  /* 0xff80000055407808 */ /* 0x008fe40000800000 */
[----:B-1----:R-:W-:Y:S02]  /*2e80*/  FSEL R63, R86, -INF , P3 ;  /* 0xff800000563f7808 */ /* 0x002fe40001800000 */
[----:B------:R-:W-:-:S03]  /*2e90*/  FMNMX.FTZ R7, R64, R7, !PT ;  /* 0x0000000740077209 */ /* 0x000fc60007810000 */
[----:B------:R1:W-:Y:S08]  /*2ea0*/  MUFU.TANH R105, R54 ;  /* 0x0000003600697308 */ /* 0x0003f00000002400 */
[----:B------:R-:W2:Y:S01]  /*2eb0*/  MUFU.TANH R57, R57 ;  /* 0x0000003900397308 */ /* 0x000ea20000002400 */
[----:B-1----:R-:W-:Y:S02]  /*2ec0*/  FSEL R54, R81, -INF , P6 ;  /* 0xff80000051367808 */ /* 0x002fe40003000000 */
[----:B0-----:R-:W-:-:S02]  /*2ed0*/  FSEL R78, R78, -INF , P1 ;  /* 0xff8000004e4e7808 */ /* 0x001fc40000800000 */
[----:B------:R-:W-:Y:S02]  /*2ee0*/  FMNMX.FTZ R6, R54, R7, !PT ;  /* 0x0000000736067209 */ /* 0x000fe40007810000 */
[----:B------:R-:W-:Y:S01]  /*2ef0*/  ISETP.GT.AND P1, PT, R116, 0x51, PT ;  /* 0x000000517400780c */ /* 0x000fe20003f24270 */
[----:B------:R0:W-:Y:S08]  /*2f00*/  MUFU.TANH R103, R53 ;  /* 0x0000003500677308 */ /* 0x0001f00000002400 */
[----:B------:R-:W1:Y:S01]  /*2f10*/  MUFU.TANH R56, R56 ;  /* 0x0000003800387308 */ /* 0x000e620000002400 */
[----:B0-----:R-:W-:-:S02]  /*2f20*/  FSEL R53, R82, -INF , P5 ;  /* 0xff80000052357808 */ /* 0x001fc40002800000 */
[----:B--2---:R-:W-:Y:S02]  /*2f30*/  FSEL R57, R57, -INF , P6 ;  /* 0xff80000039397808 */ /* 0x004fe40003000000 */
[----:B------:R-:W-:Y:S02]  /*2f40*/  FMNMX.FTZ R7, R53, R6, !PT ;  /* 0x0000000635077209 */ /* 0x000fe40007810000 */
[----:B------:R-:W-:Y:S01]  /*2f50*/  ISETP.GT.AND P6, PT, R116, 0x58, PT ;  /* 0x000000587400780c */ /* 0x000fe20003fc4270 */
[----:B------:R-:W-:Y:S08]  /*2f60*/  MUFU.TANH R68, R68 ;  /* 0x0000004400447308 */ /* 0x000ff00000002400 */
[----:B------:R0:W-:Y:S01]  /*2f70*/  MUFU.TANH R98, R48 ;  /* 0x0000003000627308 */ /* 0x0001e20000002400 */
[----:B-1----:R-:W-:-:S02]  /*2f80*/  FSEL R56, R56, -INF , P5 ;  /* 0xff80000038387808 */ /* 0x002fc40002800000 */
        /* <DEDUP_REMOVED lines=15> */
[----:B------:R-:W-:Y:S08]  /*3080*/  MUFU.TANH R41, R41 ;  /* 0x0000002900297308 */ /* 0x000ff00000002400 */
[----:B------:R0:W-:Y:S01]  /*3090*/  MUFU.TANH R101, R51 ;  /* 0x0000003300657308 */ /* 0x0001e20000002400 */
[----:B--2---:R-:W-:-:S02]  /*30a0*/  FSEL R60, R60, -INF , P2 ;  /* 0xff8000003c3c7808 */ /* 0x004fc40001000000 */
[----:B------:R-:W-:-:S05]  /*30b0*/  ISETP.GT.AND P2, PT, R116, 0x68, PT ;  /* 0x000000687400780c */ /* 0x000fca0003f44270 */
[----:B------:R-:W1:Y:S01]  /*30c0*/  MUFU.TANH R61, R61 ;  /* 0x0000003d003d7308 */ /* 0x000e620000002400 */
[----:B0-----:R-:W-:Y:S01]  /*30d0*/  FSEL R51, R95, -INF , P1 ;  /* 0xff8000005f337808 */ /* 0x001fe20000800000 */
[----:B------:R-:W-:-:S03]  /*30e0*/  IMAD.U32 R95, RZ, RZ, UR6 ;  /* 0x00000006ff5f7e24 */ /* 0x000fc6000f8e00ff */
[----:B------:R-:W-:-:S03]  /*30f0*/  FMNMX.FTZ R6, R51, R6, !PT ;  /* 0x0000000633067209 */ /* 0x000fc60007810000 */
[----:B------:R0:W-:Y:S08]  /*3100*/  MUFU.TANH R99, R49 ;  /* 0x0000003100637308 */ /* 0x0001f00000002400 */
[----:B------:R-:W-:Y:S01]  /*3110*/  MUFU.TANH R65, R65 ;  /* 0x0000004100417308 */ /* 0x000fe20000002400 */
[----:B0-----:R-:W-:Y:S02]  /*3120*/  FSEL R49, R68, -INF , P6 ;  /* 0xff80000044317808 */ /* 0x001fe40003000000 */
[----:B-1----:R-:W-:-:S02]  /*3130*/  FSEL R61, R61, -INF , P1 ;  /* 0xff8000003d3d7808 */ /* 0x002fc40000800000 */
[----:B------:R-:W-:Y:S02]  /*3140*/  FMNMX.FTZ R6, R49, R6, !PT ;  /* 0x0000000631067209 */ /* 0x000fe40007810000 */
[----:B------:R-:W-:Y:S01]  /*3150*/  ISETP.GT.AND P1, PT, R116, 0x69, PT ;  /* 0x000000697400780c */ /* 0x000fe20003f24270 */
[----:B------:R0:W-:Y:S08]  /*3160*/  MUFU.TANH R96, R45 ;  /* 0x0000002d00607308 */ /* 0x0001f00000002400 */
[----:B------:R-:W1:Y:S01]  /*3170*/  MUFU.TANH R62, R62 ;  /* 0x0000003e003e7308 */ /* 0x000e620000002400 */
[----:B0-----:R-:W-:-:S04]  /*3180*/  FSEL R45, R69, -INF , P5 ;  /* 0xff800000452d7808 */ /* 0x001fc80002800000 */
[----:B------:R-:W-:-:S03]  /*3190*/  FMNMX.FTZ R7, R45, R6, !PT ;  /* 0x000000062d077209 */ /* 0x000fc60007810000 */
[----:B------:R0:W2:Y:S08]  /*31a0*/  MUFU.TANH R67, R42 ;  /* 0x0000002a00437308 */ /* 0x0000b00000002400 */
[----:B------:R3:W-:Y:S01]  /*31b0*/  MUFU.TANH R113, R33 ;  /* 0x0000002100717308 */ /* 0x0007e20000002400 */
[----:B0-----:R-:W-:Y:S02]  /*31c0*/  FSEL R42, R66, -INF , P4 ;  /* 0xff800000422a7808 */ /* 0x001fe40002000000 */
[----:B-1----:R-:W-:-:S02]  /*31d0*/  FSEL R62, R62, -INF , P5 ;  /* 0xff8000003e3e7808 */ /* 0x002fc40002800000 */
[----:B------:R-:W-:Y:S02]  /*31e0*/  FMNMX.FTZ R6, R42, R7, !PT ;  /* 0x000000072a067209 */ /* 0x000fe40007810000 */
[----:B------:R-:W-:Y:S01]  /*31f0*/  ISETP.GT.AND P5, PT, R116, 0x71, PT ;  /* 0x000000717400780c */ /* 0x000fe20003fa4270 */
[----:B------:R0:W1:Y:S01]  /*3200*/  MUFU.TANH R70, R43 ;  /* 0x0000002b00467308 */ /* 0x0000620000002400 */
[----:B---3--:R-:W-:Y:S02]  /*3210*/  FSEL R33, R41, -INF , P3 ;  /* 0xff80000029217808 */ /* 0x008fe40001800000 */
[----:B------:R-:W-:Y:S02]  /*3220*/  FSEL R41, R96, -INF , P1 ;  /* 0xff80000060297808 */ /* 0x000fe40000800000 */
[----:B------:R-:W-:Y:S02]  /*3230*/  FMNMX.FTZ R7, R33, R6, !PT ;  /* 0x0000000621077209 */ /* 0x000fe40007810000 */
[----:B------:R-:W-:Y:S01]  /*3240*/  FSEL R6, R65, -INF , P6 ;  /* 0xff80000041067808 */ /* 0x000fe20003000000 */
[----:B------:R3:W-:Y:S01]  /*3250*/  MUFU.TANH R114, R36 ;  /* 0x0000002400727308 */ /* 0x0007e20000002400 */
[----:B------:R-:W-:-:S04]  /*3260*/  ISETP.GT.AND P6, PT, R116, 0x70, PT ;  /* 0x000000707400780c */ /* 0x000fc80003fc4270 */
[----:B0-----:R-:W-:-:S03]  /*3270*/  FSEL R43, R98, -INF , P6 ;  /* 0xff800000622b7808 */ /* 0x001fc60003000000 */
[----:B------:R-:W0:Y:S01]  /*3280*/  MUFU.TANH R46, R46 ;  /* 0x0000002e002e7308 */ /* 0x000e220000002400 */
[----:B---3--:R-:W-:-:S04]  /*3290*/  FSEL R36, R71, -INF , P2 ;  /* 0xff80000047247808 */ /* 0x008fc80001000000 */
[----:B------:R-:W-:Y:S02]  /*32a0*/  FMNMX.FTZ R10, R36, R7, !PT ;  /* 0x00000007240a7209 */ /* 0x000fe40007810000 */
[----:B--2---:R-:W-:Y:S01]  /*32b0*/  FSEL R7, R67, -INF , P4 ;  /* 0xff80000043077808 */ /* 0x004fe20002000000 */
[----:B------:R2:W3:Y:S01]  /*32c0*/  MUFU.TANH R97, R47 ;  /* 0x0000002f00617308 */ /* 0x0004e20000002400 */
[----:B------:R-:W-:Y:S02]  /*32d0*/  FMNMX.FTZ R10, R41, R10, !PT ;  /* 0x0000000a290a7209 */ /* 0x000fe40007810000 */
[----:B------:R-:W-:Y:S02]  /*32e0*/  ISETP.GT.AND P4, PT, R116, 0x78, PT ;  /* 0x000000787400780c */ /* 0x000fe40003f84270 */
[----:B------:R-:W-:Y:S02]  /*32f0*/  FMNMX.FTZ R20, R43, R10, !PT ;  /* 0x0000000a2b147209 */ /* 0x000fe40007810000 */
[----:B-1----:R-:W-:Y:S01]  /*3300*/  FSEL R10, R70, -INF , P3 ;  /* 0xff800000460a7808 */ /* 0x002fe20001800000 */
[----:B------:R-:W1:Y:S01]  /*3310*/  MUFU.TANH R24, R24 ;  /* 0x0000001800187308 */ /* 0x000e620000002400 */
[----:B--2---:R-:W-:Y:S01]  /*3320*/  FSEL R47, R99, -INF , P5 ;  /* 0xff800000632f7808 */ /* 0x004fe20002800000 */
[----:B------:R-:W-:Y:S01]  /*3330*/  IMAD.MOV.U32 R99, RZ, RZ, R119 ;  /* 0x000000ffff637224 */ /* 0x000fe200078e0077 */
[----:B------:R-:W-:-:S02]  /*3340*/  ISETP.GT.AND P3, PT, R116, 0x79, PT ;  /* 0x000000797400780c */ /* 0x000fc40003f64270 */
[----:B------:R-:W-:Y:S01]  /*3350*/  FSEL R65, R102, -INF , P4 ;  /* 0xff80000066417808 */ /* 0x000fe20002000000 */
[--C-:B------:R-:W-:Y:S01]  /*3360*/  IMAD.MOV.U32 R102, RZ, RZ, R119.reuse ;  /* 0x000000ffff667224 */ /* 0x100fe200078e0077 */
[----:B------:R-:W-:Y:S01]  /*3370*/  FMNMX.FTZ R20, R47, R20, !PT ;  /* 0x000000142f147209 */ /* 0x000fe20007810000 */
[----:B------:R-:W2:Y:S01]  /*3380*/  MUFU.TANH R112, R32 ;  /* 0x0000002000707308 */ /* 0x000ea20000002400 */
[----:B0-----:R-:W-:Y:S02]  /*3390*/  FSEL R11, R46, -INF , P2 ;  /* 0xff8000002e0b7808 */ /* 0x001fe40001000000 */
[----:B------:R-:W-:Y:S02]  /*33a0*/  ISETP.GT.AND P2, PT, R116, 0x80, PT ;  /* 0x000000807400780c */ /* 0x000fe40003f44270 */
[----:B------:R-:W-:Y:S01]  /*33b0*/  FSEL R66, R103, -INF , P3 ;  /* 0xff80000067427808 */ /* 0x000fe20001800000 */
[----:B------:R-:W-:Y:S01]  /*33c0*/  IMAD.MOV.U32 R103, RZ, RZ, R119 ;  /* 0x000000ffff677224 */ /* 0x000fe200078e0077 */
[----:B------:R-:W-:Y:S01]  /*33d0*/  FMNMX.FTZ R21, R65, R20, !PT ;  /* 0x0000001441157209 */ /* 0x000fe20007810000 */
[----:B------:R0:W4:Y:S01]  /*33e0*/  MUFU.TANH R109, R27 ;  /* 0x0000001b006d7308 */ /* 0x0001220000002400 */
[----:B---3--:R-:W-:-:S02]  /*33f0*/  FSEL R20, R97, -INF , P1 ;  /* 0xff80000061147808 */ /* 0x008fc40000800000 */
[----:B-1----:R-:W-:Y:S02]  /*3400*/  FSEL R67, R24, -INF , P2 ;  /* 0xff80000018437808 */ /* 0x002fe40001000000 */
[----:B------:R-:W-:Y:S02]  /*3410*/  ISETP.GT.AND P1, PT, R116, 0x81, PT ;  /* 0x000000817400780c */ /* 0x000fe40003f24270 */
[----:B------:R-:W-:Y:S01]  /*3420*/  FMNMX.FTZ R24, R66, R21, !PT ;  /* 0x0000001542187209 */ /* 0x000fe20007810000 */
[----:B------:R1:W3:Y:S01]  /*3430*/  MUFU.TANH R115, R37 ;  /* 0x0000002500737308 */ /* 0x0002e20000002400 */
[----:B------:R-:W-:Y:S01]  /*3440*/  FSEL R21, R100, -INF , P6 ;  /* 0xff80000064157808 */ /* 0x000fe20003000000 */
[--C-:B------:R-:W-:Y:S01]  /*3450*/  IMAD.MOV.U32 R100, RZ, RZ, R119.reuse ;  /* 0x000000ffff647224 */ /* 0x100fe200078e0077 */
[C---:B------:R-:W-:Y:S02]  /*3460*/  ISETP.GT.AND P6, PT, R116.reuse, 0x88, PT ;  /* 0x000000887400780c */ /* 0x040fe40003fc4270 */
[----:B------:R-:W-:Y:S01]  /*3470*/  FSEL R68, R107, -INF , P1 ;  /* 0xff8000006b447808 */ /* 0x000fe20000800000 */
[--C-:B------:R-:W-:Y:S01]  /*3480*/  IMAD.MOV.U32 R107, RZ, RZ, R119.reuse ;  /* 0x000000ffff6b7224 */ /* 0x100fe200078e0077 */
[----:B0-----:R-:W-:Y:S01]  /*3490*/  FMNMX.FTZ R27, R67, R24, !PT ;  /* 0x00000018431b7209 */ /* 0x001fe20007810000 */
[----:B------:R0:W-:Y:S01]  /*34a0*/  MUFU.TANH R96, R35 ;  /* 0x0000002300607308 */ /* 0x0001e20000002400 */
[----:B------:R-:W-:Y:S01]  /*34b0*/  FSEL R24, R101, -INF , P5 ;  /* 0xff80000065187808 */ /* 0x000fe20002800000 */
[----:B------:R-:W-:Y:S01]  /*34c0*/  IMAD.MOV.U32 R101, RZ, RZ, R119 ;  /* 0x000000ffff657224 */ /* 0x000fe200078e0077 */
[----:B------:R-:W-:-:S02]  /*34d0*/  ISETP.GT.AND P5, PT, R116, 0x89, PT ;  /* 0x000000897400780c */ /* 0x000fc40003fa4270 */
[----:B------:R-:W-:Y:S01]  /*34e0*/  FSEL R69, R110, -INF , P6 ;  /* 0xff8000006e457808 */ /* 0x000fe20003000000 */
[--C-:B------:R-:W-:Y:S01]  /*34f0*/  IMAD.MOV.U32 R110, RZ, RZ, R119.reuse ;  /* 0x000000ffff6e7224 */ /* 0x100fe200078e0077 */
[----:B------:R-:W-:Y:S01]  /*3500*/  FMNMX.FTZ R32, R68, R27, !PT ;  /* 0x0000001b44207209 */ /* 0x000fe20007810000 */
[----:B------:R5:W-:Y:S01]  /*3510*/  MUFU.TANH R97, R38 ;  /* 0x0000002600617308 */ /* 0x000be20000002400 */
[----:B------:R-:W-:Y:S01]  /*3520*/  FSEL R27, R105, -INF , P4 ;  /* 0xff800000691b7808 */ /* 0x000fe20002000000 */
[--C-:B------:R-:W-:Y:S01]  /*3530*/  IMAD.MOV.U32 R105, RZ, RZ, R119.reuse ;  /* 0x000000ffff697224 */ /* 0x100fe200078e0077 */
[----:B------:R-:W-:Y:S02]  /*3540*/  ISETP.GT.AND P4, PT, R116, 0x90, PT ;  /* 0x000000907400780c */ /* 0x000fe40003f84270 */
[----:B------:R-:W-:Y:S01]  /*3550*/  FSEL R70, R111, -INF , P5 ;  /* 0xff8000006f467808 */ /* 0x000fe20002800000 */
[--C-:B------:R-:W-:Y:S01]  /*3560*/  IMAD.MOV.U32 R111, RZ, RZ, R119.reuse ;  /* 0x000000ffff6f7224 */ /* 0x100fe200078e0077 */
[----:B-1----:R-:W-:Y:S01]  /*3570*/  FMNMX.FTZ R37, R69, R32, !PT ;  /* 0x0000002045257209 */ /* 0x002fe20007810000 */
[----:B------:R1:W1:Y:S01]  /*3580*/  MUFU.TANH R98, R39 ;  /* 0x0000002700627308 */ /* 0x0002620000002400 */
[----:B------:R-:W-:Y:S01]  /*3590*/  FSEL R32, R106, -INF , P3 ;  /* 0xff8000006a207808 */ /* 0x000fe20001800000 */
[----:B------:R-:W-:Y:S01]  /*35a0*/  IMAD.MOV.U32 R106, RZ, RZ, R119 ;  /* 0x000000ffff6a7224 */ /* 0x000fe200078e0077 */
[----:B------:R-:W-:-:S02]  /*35b0*/  ISETP.GT.AND P3, PT, R116, 0x91, PT ;  /* 0x000000917400780c */ /* 0x000fc40003f64270 */
[----:B--2---:R-:W-:Y:S01]  /*35c0*/  FSEL R71, R112, -INF , P4 ;  /* 0xff80000070477808 */ /* 0x004fe20002000000 */
[--C-:B------:R-:W-:Y:S01]  /*35d0*/  IMAD.MOV.U32 R112, RZ, RZ, R119.reuse ;  /* 0x000000ffff707224 */ /* 0x100fe200078e0077 */
[----:B------:R-:W-:Y:S01]  /*35e0*/  FMNMX.FTZ R46, R70, R37, !PT ;  /* 0x00000025462e7209 */ /* 0x000fe20007810000 */
[----:B------:R2:W2:Y:S01]  /*35f0*/  MUFU.TANH R86, R30 ;  /* 0x0000001e00567308 */ /* 0x0004a20000002400 */
[----:B------:R-:W-:Y:S02]  /*3600*/  FSEL R37, R108, -INF , P2 ;  /* 0xff8000006c257808 */ /* 0x000fe40001000000 */
[C---:B------:R-:W-:Y:S02]  /*3610*/  ISETP.GT.AND P2, PT, R116.reuse, 0x98, PT ;  /* 0x000000987400780c */ /* 0x040fe40003f44270 */
[----:B------:R-:W-:Y:S01]  /*3620*/  FSEL R81, R113, -INF , P3 ;  /* 0xff80000071517808 */ /* 0x000fe20001800000 */
[--C-:B------:R-:W-:Y:S01]  /*3630*/  IMAD.MOV.U32 R113, RZ, RZ, R119.reuse ;  /* 0x000000ffff717224 */ /* 0x100fe200078e0077 */
[----:B------:R-:W-:Y:S01]  /*3640*/  FMNMX.FTZ R84, R71, R46, !PT ;  /* 0x0000002e47547209 */ /* 0x000fe20007810000 */
[----:B------:R2:W2:Y:S01]  /*3650*/  MUFU.TANH R94, R31 ;  /* 0x0000001f005e7308 */ /* 0x0004a20000002400 */
[----:B----4-:R-:W-:Y:S01]  /*3660*/  FSEL R46, R109, -INF , P1 ;  /* 0xff8000006d2e7808 */ /* 0x010fe20000800000 */
[--C-:B------:R-:W-:Y:S01]  /*3670*/  IMAD.MOV.U32 R109, RZ, RZ, R119.reuse ;  /* 0x000000ffff6d7224 */ /* 0x100fe200078e0077 */
[----:B------:R-:W-:Y:S01]  /*3680*/  ISETP.GT.AND P1, PT, R116, 0x99, PT ;  /* 0x000000997400780c */ /* 0x000fe20003f24270 */
[--C-:B------:R-:W-:Y:S01]  /*3690*/  IMAD.MOV.U32 R116, RZ, RZ, R119.reuse ;  /* 0x000000ffff747224 */ /* 0x100fe200078e0077 */
[----:B------:R-:W-:Y:S01]  /*36a0*/  FSEL R82, R114, -INF , P2 ;  /* 0xff80000072527808 */ /* 0x000fe20001000000 */
[----:B------:R-:W-:Y:S01]  /*36b0*/  IMAD.MOV.U32 R114, RZ, RZ, R119 ;  /* 0x000000ffff727224 */ /* 0x000fe200078e0077 */
[----:B------:R-:W-:-:S02]  /*36c0*/  FMNMX.FTZ R85, R81, R84, !PT ;  /* 0x0000005451557209 */ /* 0x000fc40007810000 */
[----:B---3--:R-:W-:Y:S01]  /*36d0*/  FSEL R83, R115, -INF , P1 ;  /* 0xff80000073537808 */ /* 0x008fe20000800000 */
[----:B------:R-:W-:Y:S01]  /*36e0*/  IMAD.MOV.U32 R115, RZ, RZ, R119 ;  /* 0x000000ffff737224 */ /* 0x000fe200078e0077 */
[----:B------:R-:W-:Y:S02]  /*36f0*/  FMNMX.FTZ R84, R82, R85, !PT ;  /* 0x0000005552547209 */ /* 0x000fe40007810000 */
[----:B0-----:R-:W-:Y:S02]  /*3700*/  FMNMX.FTZ R35, R5, R4, !PT ;  /* 0x0000000405237209 */ /* 0x001fe40007810000 */
[----:B------:R-:W-:Y:S02]  /*3710*/  FMNMX.FTZ R85, R83, R84, !PT ;  /* 0x0000005453557209 */ /* 0x000fe40007810000 */
[----:B-----5:R-:W-:Y:S02]  /*3720*/  FMNMX.FTZ R38, R8, R35, !PT ;  /* 0x0000002308267209 */ /* 0x020fe40007810000 */
[----:B------:R-:W-:Y:S01]  /*3730*/  MOV R108, R119 ;  /* 0x00000077006c7202 */ /* 0x000fe20000000f00 */
[----:B------:R-:W0:Y:S01]  /*3740*/  SHFL.BFLY PT, R84, R85, 0x2, 0x1f ;  /* 0x0c401f0055547f89 */ /* 0x000e2200000e0000 */
[----:B------:R-:W-:-:S04]  /*3750*/  FMNMX.FTZ R38, R9, R38, !PT ;  /* 0x0000002609267209 */ /* 0x000fc80007810000 */
[----:B-1----:R-:W-:Y:S02]  /*3760*/  FMNMX.FTZ R39, R13, R38, !PT ;  /* 0x000000260d277209 */ /* 0x002fe40007810000 */
[----:B0-----:R-:W-:-:S05]  /*3770*/  FMNMX.FTZ R87, R85, R84, !PT ;  /* 0x0000005455577209 */ /* 0x001fca0007810000 */
[----:B------:R-:W0:Y:S02]  /*3780*/  SHFL.BFLY PT, R120, R87, 0x1, 0x1f ;  /* 0x0c201f0057787f89 */ /* 0x000e2400000e0000 */
[----:B0-----:R-:W-:-:S04]  /*3790*/  FMNMX.FTZ R120, R87, R120, !PT ;  /* 0x0000007857787209 */ /* 0x001fc80007810000 */
[C---:B------:R-:W-:Y:S01]  /*37a0*/  FSETP.NEU.FTZ.AND P0, PT, R120.reuse, -INF , PT ;  /* 0xff8000007800780b */ /* 0x040fe20003f1d000 */
[----:B------:R-:W-:-:S02]  /*37b0*/  FFMA.FTZ R84, R120, R95, -8 ;  /* 0xc100000078547423 */ /* 0x000fc4000001005f */
[----:B------:R0:W-:Y:S03]  /*37c0*/  MUFU.TANH R95, R34 ;  /* 0x00000022005f7308 */ /* 0x0001e60000002400 */
[----:B------:R-:W-:Y:S02]  /*37d0*/  FSEL R84, R84, RZ, P0 ;  /* 0x000000ff54547208 */ /* 0x000fe40000000000 */
[----:B------:R-:W-:Y:S01]  /*37e0*/  ISETP.NE.AND P0, PT, R104, RZ, PT ;  /* 0x000000ff6800720c */ /* 0x000fe20003f05270 */
[----:B------:R-:W-:Y:S02]  /*37f0*/  IMAD.MOV.U32 R104, RZ, RZ, R119 ;  /* 0x000000ffff687224 */ /* 0x000fe400078e0077 */
[--C-:B--2---:R-:W-:Y:S01]  /*3800*/  FFMA.FTZ R30, R40, UR6, -R84.reuse ;  /* 0x00000006281e7c23 */ /* 0x104fe20008010854 */
[----:B------:R-:W-:Y:S01]  /*3810*/  FMNMX.FTZ R40, R12, R39, !PT ;  /* 0x000000270c287209 */ /* 0x000fe20007810000 */
[--C-:B------:R-:W-:Y:S01]  /*3820*/  FFMA.FTZ R31, R44, UR6, -R84.reuse ;  /* 0x000000062c1f7c23 */ /* 0x100fe20008010854 */
[----:B0-----:R-:W-:-:S01]  /*3830*/  FFMA.FTZ R34, R89, UR6, -R84 ;  /* 0x0000000659227c23 */ /* 0x001fc20008010854 */
[--C-:B------:R-:W-:Y:S01]  /*3840*/  FFMA.FTZ R88, R88, UR6, -R84.reuse ;  /* 0x0000000658587c23 */ /* 0x100fe20008010854 */
[----:B------:R-:W-:Y:S01]  /*3850*/  FMNMX.FTZ R85, R15, R40, !PT ;  /* 0x000000280f557209 */ /* 0x000fe20007810000 */
[--C-:B------:R-:W-:Y:S01]  /*3860*/  FFMA.FTZ R89, R55, UR6, -R84.reuse ;  /* 0x0000000637597c23 */ /* 0x100fe20008010854 */
[----:B------:R-:W-:-:S01]  /*3870*/  FFMA.FTZ R90, R90, UR6, -R84 ;  /* 0x000000065a5a7c23 */ /* 0x000fc20008010854 */
[----:B------:R0:W-:Y:S01]  /*3880*/  MUFU.EX2 R35, R88 ;  /* 0x0000005800237308 */ /* 0x0001e20000000800 */
[----:B------:R-:W-:Y:S01]  /*3890*/  FMNMX.FTZ R40, R14, R85, !PT ;  /* 0x000000550e287209 */ /* 0x000fe20007810000 */
[--C-:B------:R-:W-:Y:S01]  /*38a0*/  FFMA.FTZ R92, R92, UR6, -R84.reuse ;  /* 0x000000065c5c7c23 */ /* 0x100fe20008010854 */
[----:B------:R-:W-:-:S01]  /*38b0*/  FFMA.FTZ R39, R91, UR6, -R84 ;  /* 0x000000065b277c23 */ /* 0x000fc20008010854 */
[----:B------:R-:W-:Y:S01]  /*38c0*/  FSEL R91, R98, -INF , P1 ;  /* 0xff800000625b7808 */ /* 0x000fe20000800000 */
[----:B------:R-:W-:-:S01]  /*38d0*/  FFMA.FTZ R25, R25, UR6, -R84 ;  /* 0x0000000619197c23 */ /* 0x000fc20008010854 */
[----:B------:R-:W-:Y:S01]  /*38e0*/  FMNMX.FTZ R85, R73, R40, !PT ;  /* 0x0000002849557209 */ /* 0x000fe20007810000 */
[----:B------:R-:W-:-:S01]  /*38f0*/  FFMA.FTZ R26, R26, UR6, -R84 ;  /* 0x000000061a1a7c23 */ /* 0x000fc20008010854 */
[----:B------:R-:W-:Y:S01]  /*3900*/  MUFU.EX2 R38, R90 ;  /* 0x0000005a00267308 */ /* 0x000fe20000000800 */
[----:B------:R-:W-:-:S01]  /*3910*/  FFMA.FTZ R28, R28, UR6, -R84 ;  /* 0x000000061c1c7c23 */ /* 0x000fc20008010854 */
[----:B------:R-:W-:Y:S01]  /*3920*/  FMNMX.FTZ R44, R72, R85, !PT ;  /* 0x00000055482c7209 */ /* 0x000fe20007810000 */
[----:B------:R-:W-:-:S01]  /*3930*/  FFMA.FTZ R85, R93, UR6, -R84 ;  /* 0x000000065d557c23 */ /* 0x000fc20008010854 */
[--C-:B------:R-:W-:Y:S01]  /*3940*/  FFMA.FTZ R29, R29, UR6, -R84.reuse ;  /* 0x000000061d1d7c23 */ /* 0x100fe20008010854 */
        /* <DEDUP_REMOVED lines=11> */
[----:B------:R1:W-:Y:S01]  /*3a00*/  MUFU.EX2 R44, R89 ;  /* 0x00000059002c7308 */ /* 0x0003e20000000800 */
[----:B------:R-:W-:-:S01]  /*3a10*/  FFMA.FTZ R49, R49, UR6, -R84 ;  /* 0x0000000631317c23 */ /* 0x000fc20008010854 */
[----:B0-----:R-:W-:Y:S01]  /*3a20*/  FMNMX.FTZ R88, R76, R55, !PT ;  /* 0x000000374c587209 */ /* 0x001fe20007810000 */
[----:B------:R-:W-:-:S01]  /*3a30*/  FFMA.FTZ R55, R80, UR6, -R84 ;  /* 0x0000000650377c23 */ /* 0x000fc20008010854 */
[--C-:B------:R-:W-:Y:S01]  /*3a40*/  FFMA.FTZ R42, R42, UR6, -R84.reuse ;  /* 0x000000062a2a7c23 */ /* 0x100fe20008010854 */
[----:B------:R-:W-:-:S01]  /*3a50*/  FFMA.FTZ R33, R33, UR6, -R84 ;  /* 0x0000000621217c23 */ /* 0x000fc20008010854 */
[----:B------:R-:W-:Y:S01]  /*3a60*/  FMNMX.FTZ R87, R79, R88, !PT ;  /* 0x000000584f577209 */ /* 0x000fe20007810000 */
[----:B------:R-:W-:-:S01]  /*3a70*/  FFMA.FTZ R36, R36, UR6, -R84 ;  /* 0x0000000624247c23 */ /* 0x000fc20008010854 */
[----:B------:R-:W-:Y:S01]  /*3a80*/  FSEL R88, R96, -INF , P3 ;  /* 0xff80000060587808 */ /* 0x000fe20001800000 */
[----:B------:R-:W-:Y:S01]  /*3a90*/  MUFU.EX2 R25, R25 ;  /* 0x0000001900197308 */ /* 0x000fe20000000800 */
[----:B------:R-:W-:Y:S01]  /*3aa0*/  FMNMX.FTZ R80, R78, R87, !PT ;  /* 0x000000574e507209 */ /* 0x000fe20007810000 */
[--C-:B------:R-:W-:Y:S01]  /*3ab0*/  FFMA.FTZ R66, R66, UR6, -R84.reuse ;  /* 0x0000000642427c23 */ /* 0x100fe20008010854 */
[----:B------:R-:W-:-:S01]  /*3ac0*/  FFMA.FTZ R68, R68, UR6, -R84 ;  /* 0x0000000644447c23 */ /* 0x000fc20008010854 */
[--C-:B------:R-:W-:Y:S01]  /*3ad0*/  FFMA.FTZ R70, R70, UR6, -R84.reuse ;  /* 0x0000000646467c23 */ /* 0x100fe20008010854 */
[----:B------:R-:W-:Y:S01]  /*3ae0*/  FMNMX.FTZ R87, R57, R80, !PT ;  /* 0x0000005039577209 */ /* 0x000fe20007810000 */
[----:B------:R-:W-:-:S02]  /*3af0*/  FFMA.FTZ R80, R64, UR6, -R84 ;  /* 0x0000000640507c23 */ /* 0x000fc40008010854 */
[----:B------:R-:W-:Y:S01]  /*3b00*/  MUFU.EX2 R26, R26 ;  /* 0x0000001a001a7308 */ /* 0x000fe20000000800 */
[----:B------:R-:W-:-:S04]  /*3b10*/  FMNMX.FTZ R87, R56, R87, !PT ;  /* 0x0000005738577209 */ /* 0x000fc80007810000 */
[----:B------:R-:W-:-:S03]  /*3b20*/  FMNMX.FTZ R64, R58, R87, !PT ;  /* 0x000000573a407209 */ /* 0x000fc60007810000 */
[----:B------:R0:W-:Y:S01]  /*3b30*/  MUFU.EX2 R87, R80 ;  /* 0x0000005000577308 */ /* 0x0001e20000000800 */
[----:B-1----:R-:W-:-:S04]  /*3b40*/  FMNMX.FTZ R89, R59, R64, !PT ;  /* 0x000000403b597209 */ /* 0x002fc80007810000 */
[----:B------:R-:W-:-:S03]  /*3b50*/  FMNMX.FTZ R64, R60, R89, !PT ;  /* 0x000000593c407209 */ /* 0x000fc60007810000 */
[----:B------:R-:W-:Y:S01]  /*3b60*/  MUFU.EX2 R28, R28 ;  /* 0x0000001c001c7308 */ /* 0x000fe20000000800 */
[----:B------:R-:W-:Y:S02]  /*3b70*/  FMNMX.FTZ R89, R61, R64, !PT ;  /* 0x000000403d597209 */ /* 0x000fe40007810000 */
[----:B0-----:R-:W-:Y:S02]  /*3b80*/  FSEL R80, R86, -INF , P6 ;  /* 0xff80000056507808 */ /* 0x001fe40003000000 */
[----:B------:R-:W-:Y:S02]  /*3b90*/  FMNMX.FTZ R89, R6, R89, !PT ;  /* 0x0000005906597209 */ /* 0x000fe40007810000 */
[----:B------:R-:W-:Y:S01]  /*3ba0*/  FSEL R86, R94, -INF , P5 ;  /* 0xff8000005e567808 */ /* 0x000fe20002800000 */
[----:B------:R-:W0:Y:S01]  /*3bb0*/  MUFU.EX2 R29, R29 ;  /* 0x0000001d001d7308 */ /* 0x000e220000000800 */
[----:B------:R-:W-:-:S04]  /*3bc0*/  FMNMX.FTZ R64, R62, R89, !PT ;  /* 0x000000593e407209 */ /* 0x000fc80007810000 */
[----:B------:R-:W-:-:S03]  /*3bd0*/  FMNMX.FTZ R89, R7, R64, !PT ;  /* 0x0000004007597209 */ /* 0x000fc60007810000 */
[----:B------:R-:W-:Y:S01]  /*3be0*/  MUFU.EX2 R30, R30 ;  /* 0x0000001e001e7308 */ /* 0x000fe20000000800 */
[----:B------:R-:W-:-:S04]  /*3bf0*/  FMNMX.FTZ R64, R10, R89, !PT ;  /* 0x000000590a407209 */ /* 0x000fc80007810000 */
[----:B------:R-:W-:-:S03]  /*3c00*/  FMNMX.FTZ R89, R11, R64, !PT ;  /* 0x000000400b597209 */ /* 0x000fc60007810000 */
[----:B------:R-:W-:Y:S01]  /*3c10*/  MUFU.EX2 R31, R31 ;  /* 0x0000001f001f7308 */ /* 0x000fe20000000800 */
[----:B------:R-:W-:Y:S02]  /*3c20*/  FMNMX.FTZ R64, R20, R89, !PT ;  /* 0x0000005914407209 */ /* 0x000fe40007810000 */
[----:B0-----:R-:W-:Y:S02]  /*3c30*/  F2FP.SATFINITE.E4M3.F32.PACK_AB_MERGE_C R200, R29, R28, RZ ;  /* 0x0000001c1dc8723e */ /* 0x001fe400048070ff */
[----:B------:R-:W-:Y:S02]  /*3c40*/  FMNMX.FTZ R89, R21, R64, !PT ;  /* 0x0000004015597209 */ /* 0x000fe40007810000 */
[----:B------:R-:W-:Y:S01]  /*3c50*/  F2FP.SATFINITE.E4M3.F32.PACK_AB_MERGE_C R200, R26, R25, R200 ;  /* 0x000000191ac8723e */ /* 0x000fe200048070c8 */
[----:B------:R-:W0:Y:S01]  /*3c60*/  MUFU.EX2 R34, R34 ;  /* 0x0000002200227308 */ /* 0x000e220000000800 */
[----:B------:R-:W-:-:S04]  /*3c70*/  FMNMX.FTZ R64, R24, R89, !PT ;  /* 0x0000005918407209 */ /* 0x000fc80007810000 */
[----:B------:R-:W-:-:S03]  /*3c80*/  FMNMX.FTZ R89, R27, R64, !PT ;  /* 0x000000401b597209 */ /* 0x000fc60007810000 */
[----:B------:R-:W-:Y:S01]  /*3c90*/  MUFU.EX2 R39, R39 ;  /* 0x0000002700277308 */ /* 0x000fe20000000800 */
[----:B------:R-:W-:-:S04]  /*3ca0*/  FMNMX.FTZ R64, R32, R89, !PT ;  /* 0x0000005920407209 */ /* 0x000fc80007810000 */
[----:B------:R-:W-:Y:S01]  /*3cb0*/  FMNMX.FTZ R89, R37, R64, !PT ;  /* 0x0000004025597209 */ /* 0x000fe20007810000 */
[----:B------:R-:W-:-:S01]  /*3cc0*/  FFMA.FTZ R64, R45, UR6, -R84 ;  /* 0x000000062d407c23 */ /* 0x000fc20008010854 */
[----:B------:R-:W-:Y:S01]  /*3cd0*/  FSEL R45, R95, -INF , P4 ;  /* 0xff8000005f2d7808 */ /* 0x000fe20002000000 */
[----:B------:R-:W1:Y:S01]  /*3ce0*/  MUFU.EX2 R85, R85 ;  /* 0x0000005500557308 */ /* 0x000e620000000800 */
[----:B------:R-:W-:Y:S02]  /*3cf0*/  FMNMX.FTZ R89, R46, R89, !PT ;  /* 0x000000592e597209 */ /* 0x000fe40007810000 */
[----:B0-----:R-:W-:Y:S02]  /*3d00*/  F2FP.SATFINITE.E4M3.F32.PACK_AB_MERGE_C R202, R35, R34, RZ ;  /* 0x0000002223ca723e */ /* 0x001fe400048070ff */
[----:B------:R-:W-:Y:S02]  /*3d10*/  FMNMX.FTZ R89, R80, R89, !PT ;  /* 0x0000005950597209 */ /* 0x000fe40007810000 */
[----:B------:R-:W-:Y:S01]  /*3d20*/  F2FP.SATFINITE.E4M3.F32.PACK_AB_MERGE_C R202, R31, R30, R202 ;  /* 0x0000001e1fca723e */ /* 0x000fe200048070ca */
[----:B------:R-:W-:Y:S01]  /*3d30*/  MUFU.EX2 R55, R55 ;  /* 0x0000003700377308 */ /* 0x000fe20000000800 */
[----:B------:R-:W-:-:S04]  /*3d40*/  FMNMX.FTZ R90, R86, R89, !PT ;  /* 0x00000059565a7209 */ /* 0x000fc80007810000 */
[----:B------:R-:W-:Y:S02]  /*3d50*/  FMNMX.FTZ R89, R45, R90, !PT ;  /* 0x0000005a2d597209 */ /* 0x000fe40007810000 */
[----:B------:R-:W-:Y:S01]  /*3d60*/  FSEL R90, R97, -INF , P2 ;  /* 0xff800000615a7808 */ /* 0x000fe20001000000 */
[----:B------:R-:W0:Y:S01]  /*3d70*/  MUFU.EX2 R50, R50 ;  /* 0x0000003200327308 */ /* 0x000e220000000800 */
[----:B------:R-:W-:Y:S01]  /*3d80*/  FMNMX.FTZ R89, R88, R89, !PT ;  /* 0x0000005958597209 */ /* 0x000fe20007810000 */
[----:B------:R-:W-:Y:S01]  /*3d90*/  IMAD.MOV.U32 R97, RZ, RZ, R119 ;  /* 0x000000ffff617224 */ /* 0x000fe200078e0077 */
[----:B-1----:R-:W-:Y:S02]  /*3da0*/  F2FP.SATFINITE.E4M3.F32.PACK_AB_MERGE_C R204, R85, R40, RZ ;  /* 0x0000002855cc723e */ /* 0x002fe400048070ff */
[----:B------:R-:W-:Y:S01]  /*3db0*/  FMNMX.FTZ R92, R90, R89, !PT ;  /* 0x000000595a5c7209 */ /* 0x000fe20007810000 */
[----:B------:R-:W-:-:S01]  /*3dc0*/  FFMA.FTZ R89, R41, UR6, -R84 ;  /* 0x0000000629597c23 */ /* 0x000fc20008010854 */
[--C-:B------:R-:W-:Y:S01]  /*3dd0*/  FFMA.FTZ R41, R43, UR6, -R84.reuse ;  /* 0x000000062b297c23 */ /* 0x100fe20008010854 */
[----:B------:R-:W-:-:S01]  /*3de0*/  FFMA.FTZ R43, R65, UR6, -R84 ;  /* 0x00000006412b7c23 */ /* 0x000fc20008010854 */
[----:B------:R-:W-:Y:S01]  /*3df0*/  FMNMX.FTZ R93, R91, R92, !PT ;  /* 0x0000005c5b5d7209 */ /* 0x000fe20007810000 */
[----:B------:R-:W-:-:S01]  /*3e00*/  FFMA.FTZ R92, R47, UR6, -R84 ;  /* 0x000000062f5c7c23 */ /* 0x000fc20008010854 */
[--C-:B------:R-:W-:Y:S01]  /*3e10*/  FFMA.FTZ R47, R67, UR6, -R84.reuse ;  /* 0x00000006432f7c23 */ /* 0x100fe20008010854 */
[----:B------:R-:W-:-:S01]  /*3e20*/  FFMA.FTZ R67, R71, UR6, -R84 ;  /* 0x0000000647437c23 */ /* 0x000fc20008010854 */
[----:B------:R-:W-:Y:S01]  /*3e30*/  IMAD.U32 R71, RZ, RZ, UR6 ;  /* 0x00000006ff477e24 */ /* 0x000fe2000f8e00ff */
[----:B------:R-:W1:Y:S01]  /*3e40*/  SHFL.BFLY PT, R94, R93, 0x2, 0x1f ;  /* 0x0c401f005d5e7f89 */ /* 0x000e6200000e0000 */
[----:B------:R-:W-:-:S01]  /*3e50*/  FFMA.FTZ R65, R69, UR6, -R84 ;  /* 0x0000000645417c23 */ /* 0x000fc20008010854 */
[--C-:B------:R-:W-:Y:S01]  /*3e60*/  FFMA.FTZ R69, R82, UR6, -R84.reuse ;  /* 0x0000000652457c23 */ /* 0x100fe20008010854 */
[----:B------:R-:W-:-:S01]  /*3e70*/  FFMA.FTZ R82, R83, UR6, -R84 ;  /* 0x0000000653527c23 */ /* 0x000fc20008010854 */
[----:B------:R-:W-:Y:S01]  /*3e80*/  MUFU.EX2 R54, R54 ;  /* 0x0000003600367308 */ /* 0x000fe20000000800 */
[----:B0-----:R-:W-:-:S02]  /*3e90*/  F2FP.SATFINITE.E4M3.F32.PACK_AB_MERGE_C R206, R87, R50, RZ ;  /* 0x0000003257ce723e */ /* 0x001fc400048070ff */
[----:B------:R-:W-:Y:S02]  /*3ea0*/  F2FP.SATFINITE.E4M3.F32.PACK_AB_MERGE_C R204, R39, R38, R204 ;  /* 0x0000002627cc723e */ /* 0x000fe400048070cc */
[----:B------:R-:W-:-:S03]  /*3eb0*/  F2FP.SATFINITE.E4M3.F32.PACK_AB_MERGE_C R206, R55, R44, R206 ;  /* 0x0000002c37ce723e */ /* 0x000fc600048070ce */
[----:B------:R-:W-:Y:S08]  /*3ec0*/  MUFU.EX2 R53, R53 ;  /* 0x0000003500357308 */ /* 0x000ff00000000800 */
[----:B------:R-:W-:Y:S01]  /*3ed0*/  MUFU.EX2 R48, R48 ;  /* 0x0000003000307308 */ /* 0x000fe20000000800 */
[----:B-1----:R-:W-:-:S07]  /*3ee0*/  FMNMX.FTZ R94, R93, R94, !PT ;  /* 0x0000005e5d5e7209 */ /* 0x002fce0007810000 */
[----:B------:R-:W0:Y:S01]  /*3ef0*/  MUFU.EX2 R63, R63 ;  /* 0x0000003f003f7308 */ /* 0x000e220000000800 */
[----:B------:R-:W1:Y:S07]  /*3f00*/  SHFL.BFLY PT, R93, R94, 0x1, 0x1f ;  /* 0x0c201f005e5d7f89 */ /* 0x000e6e00000e0000 */
[----:B------:R-:W-:Y:S08]  /*3f10*/  MUFU.EX2 R52, R52 ;  /* 0x0000003400347308 */ /* 0x000ff00000000800 */
[----:B------:R-:W-:Y:S01]  /*3f20*/  MUFU.EX2 R51, R51 ;  /* 0x0000003300337308 */ /* 0x000fe20000000800 */
[----:B0-----:R-:W-:-:S04]  /*3f30*/  F2FP.SATFINITE.E4M3.F32.PACK_AB_MERGE_C R208, R63, R48, RZ ;  /* 0x000000303fd0723e */ /* 0x001fc800048070ff */
[----:B------:R-:W-:-:S03]  /*3f40*/  F2FP.SATFINITE.E4M3.F32.PACK_AB_MERGE_C R208, R53, R54, R208 ;  /* 0x0000003635d0723e */ /* 0x000fc600048070d0 */
[----:B------:R-:W-:Y:S01]  /*3f50*/  MUFU.EX2 R49, R49 ;  /* 0x0000003100317308 */ /* 0x000fe20000000800 */
[----:B-1----:R-:W-:Y:S01]  /*3f60*/  FMNMX.FTZ R122, R94, R93, !PT ;  /* 0x0000005d5e7a7209 */ /* 0x002fe20007810000 */
[----:B------:R-:W-:-:S03]  /*3f70*/  FFMA.FTZ R94, R81, UR6, -R84 ;  /* 0x00000006515e7c23 */ /* 0x000fc60008010854 */
[C---:B------:R-:W-:Y:S01]  /*3f80*/  FSETP.NEU.FTZ.AND P1, PT, R122.reuse, -INF , PT ;  /* 0xff8000007a00780b */ /* 0x040fe20003f3d000 */
[----:B------:R-:W-:-:S02]  /*3f90*/  FFMA.FTZ R71, R122, R71, -8 ;  /* 0xc10000007a477423 */ /* 0x000fc40000010047 */
[----:B------:R-:W-:Y:S03]  /*3fa0*/  MUFU.EX2 R64, R64 ;  /* 0x0000004000407308 */ /* 0x000fe60000000800 */
[----:B------:R-:W-:Y:S02]  /*3fb0*/  FSEL R71, R71, RZ, P1 ;  /* 0x000000ff47477208 */ /* 0x000fe40000800000 */
[----:B------:R-:W-:-:S03]  /*3fc0*/  PLOP3.LUT P1, PT, PT, PT, UP0, 0x80, 0x0 ;  /* 0x000000000000781c */ /* 0x000fc60003f2f008 */
[--C-:B------:R-:W-:Y:S01]  /*3fd0*/  FFMA.FTZ R5, R5, UR6, -R71.reuse ;  /* 0x0000000605057c23 */ /* 0x100fe20008010847 */
[----:B------:R-:W-:-:S01]  /*3fe0*/  FFMA.FTZ R4, R4, UR6, -R71 ;  /* 0x0000000604047c23 */ /* 0x000fc20008010847 */
[--C-:B------:R-:W-:Y:S01]  /*3ff0*/  FFMA.FTZ R81, R8, UR6, -R71.reuse ;  /* 0x0000000608517c23 */ /* 0x100fe20008010847 */
[----:B------:R-:W-:-:S01]  /*4000*/  FFMA.FTZ R83, R9, UR6, -R71 ;  /* 0x0000000609537c23 */ /* 0x000fc20008010847 */
[--C-:B------:R-:W-:Y:S01]  /*4010*/  FFMA.FTZ R8, R13, UR6, -R71.reuse ;  /* 0x000000060d087c23 */ /* 0x100fe20008010847 */
[----:B------:R-:W-:-:S01]  /*4020*/  FFMA.FTZ R9, R12, UR6, -R71 ;  /* 0x000000060c097c23 */ /* 0x000fc20008010847 */
[----:B------:R-:W-:Y:S01]  /*4030*/  MUFU.EX2 R5, R5 ;  /* 0x0000000500057308 */ /* 0x000fe20000000800 */
[----:B------:R-:W-:-:S01]  /*4040*/  FFMA.FTZ R15, R15, UR6, -R71 ;  /* 0x000000060f0f7c23 */ /* 0x000fc20008010847 */
[--C-:B------:R-:W-:Y:S01]  /*4050*/  FFMA.FTZ R95, R14, UR6, -R71.reuse ;  /* 0x000000060e5f7c23 */ /* 0x100fe20008010847 */
[----:B------:R-:W-:-:S01]  /*4060*/  FFMA.FTZ R13, R72, UR6, -R71 ;  /* 0x00000006480d7c23 */ /* 0x000fc20008010847 */
[--C-:B------:R-:W-:Y:S01]  /*4070*/  FFMA.FTZ R14, R77, UR6, -R71.reuse ;  /* 0x000000064d0e7c23 */ /* 0x100fe20008010847 */
[----:B------:R-:W-:-:S01]  /*4080*/  FFMA.FTZ R72, R58, UR6, -R71 ;  /* 0x000000063a487c23 */ /* 0x000fc20008010847 */
[----:B------:R-:W-:Y:S01]  /*4090*/  FFMA.FTZ R58, R60, UR6, -R71 ;  /* 0x000000063c3a7c23 */ /* 0x000fe20008010847 */
[----:B------:R-:W-:-:S01]  /*40a0*/  FADD.FTZ R77, R25, R26 ;  /* 0x0000001a194d7221 */ /* 0x000fc20000010000 */
[----:B------:R-:W0:Y:S01]  /*40b0*/  MUFU.EX2 R4, R4 ;  /* 0x0000000400047308 */ /* 0x000e220000000800 */
[----:B------:R-:W-:-:S01]  /*40c0*/  FFMA.FTZ R60, R6, UR6, -R71 ;  /* 0x00000006063c7c23 */ /* 0x000fc20008010847 */
[--C-:B------:R-:W-:Y:S01]  /*40d0*/  FFMA.FTZ R12, R73, UR6, -R71.reuse ;  /* 0x00000006490c7c23 */ /* 0x100fe20008010847 */
[----:B------:R-:W-:-:S01]  /*40e0*/  FFMA.FTZ R75, R75, UR6, -R71 ;  /* 0x000000064b4b7c23 */ /* 0x000fc20008010847 */
[--C-:B------:R-:W-:Y:S01]  /*40f0*/  FFMA.FTZ R62, R62, UR6, -R71.reuse ;  /* 0x000000063e3e7c23 */ /* 0x100fe20008010847 */
[----:B------:R-:W-:-:S01]  /*4100*/  FFMA.FTZ R73, R59, UR6, -R71 ;  /* 0x000000063b497c23 */ /* 0x000fc20008010847 */
[--C-:B------:R-:W-:Y:S01]  /*4110*/  FFMA.FTZ R59, R61, UR6, -R71.reuse ;  /* 0x000000063d3b7c23 */ /* 0x100fe20008010847 */
[----:B------:R-:W-:-:S01]  /*4120*/  FFMA.FTZ R74, R74, UR6, -R71 ;  /* 0x000000064a4a7c23 */ /* 0x000fc20008010847 */
[----:B------:R-:W1:Y:S01]  /*4130*/  MUFU.EX2 R81, R81 ;  /* 0x0000005100517308 */ /* 0x000e620000000800 */
[----:B------:R-:W-:-:S01]  /*4140*/  FFMA.FTZ R10, R10, UR6, -R71 ;  /* 0x000000060a0a7c23 */ /* 0x000fc20008010847 */
[--C-:B------:R-:W-:Y:S01]  /*4150*/  FFMA.FTZ R79, R79, UR6, -R71.reuse ;  /* 0x000000064f4f7c23 */ /* 0x100fe20008010847 */
[----:B------:R-:W-:-:S01]  /*4160*/  FFMA.FTZ R78, R78, UR6, -R71 ;  /* 0x000000064e4e7c23 */ /* 0x000fc20008010847 */
[--C-:B------:R-:W-:Y:S01]  /*4170*/  FFMA.FTZ R57, R57, UR6, -R71.reuse ;  /* 0x0000000639397c23 */ /* 0x100fe20008010847 */
[----:B------:R-:W-:-:S01]  /*4180*/  FFMA.FTZ R56, R56, UR6, -R71 ;  /* 0x0000000638387c23 */ /* 0x000fc20008010847 */
[--C-:B------:R-:W-:Y:S01]  /*4190*/  FFMA.FTZ R11, R11, UR6, -R71.reuse ;  /* 0x000000060b0b7c23 */ /* 0x100fe20008010847 */
[----:B------:R-:W-:-:S01]  /*41a0*/  FFMA.FTZ R20, R20, UR6, -R71 ;  /* 0x0000000614147c23 */ /* 0x000fc20008010847 */
[----:B------:R2:W3:Y:S01]  /*41b0*/  MUFU.EX2 R84, R83 ;  /* 0x0000005300547308 */ /* 0x0004e20000000800 */
[----:B0-----:R-:W-:-:S01]  /*41c0*/  FADD.FTZ R6, R5, R4 ;  /* 0x0000000405067221 */ /* 0x001fc20000010000 */
[--C-:B------:R-:W-:Y:S01]  /*41d0*/  FFMA.FTZ R21, R21, UR6, -R71.reuse ;  /* 0x0000000615157c23 */ /* 0x100fe20008010847 */
[----:B------:R-:W-:-:S01]  /*41e0*/  FFMA.FTZ R24, R24, UR6, -R71 ;  /* 0x0000000618187c23 */ /* 0x000fc20008010847 */
[--C-:B------:R-:W-:Y:S01]  /*41f0*/  FFMA.FTZ R27, R27, UR6, -R71.reuse ;  /* 0x000000061b1b7c23 */ /* 0x100fe20008010847 */
[----:B------:R-:W-:-:S01]  /*4200*/  FFMA.FTZ R32, R32, UR6, -R71 ;  /* 0x0000000620207c23 */ /* 0x000fc20008010847 */
[--C-:B------:R-:W-:Y:S01]  /*4210*/  FFMA.FTZ R37, R37, UR6, -R71.reuse ;  /* 0x0000000625257c23 */ /* 0x100fe20008010847 */
[----:B------:R-:W-:-:S01]  /*4220*/  FFMA.FTZ R46, R46, UR6, -R71 ;  /* 0x000000062e2e7c23 */ /* 0x000fc20008010847 */
[----:B------:R-:W0:Y:S01]  /*4230*/  MUFU.EX2 R8, R8 ;  /* 0x0000000800087308 */ /* 0x000e220000000800 */
[----:B------:R-:W-:-:S01]  /*4240*/  FFMA.FTZ R80, R80, UR6, -R71 ;  /* 0x0000000650507c23 */ /* 0x000fc20008010847 */
[--C-:B------:R-:W-:Y:S01]  /*4250*/  FFMA.FTZ R86, R86, UR6, -R71.reuse ;  /* 0x0000000656567c23 */ /* 0x100fe20008010847 */
[----:B------:R-:W-:-:S01]  /*4260*/  FFMA.FTZ R45, R45, UR6, -R71 ;  /* 0x000000062d2d7c23 */ /* 0x000fc20008010847 */
[--C-:B------:R-:W-:Y:S01]  /*4270*/  FFMA.FTZ R88, R88, UR6, -R71.reuse ;  /* 0x0000000658587c23 */ /* 0x100fe20008010847 */
[----:B------:R-:W-:-:S01]  /*4280*/  FFMA.FTZ R90, R90, UR6, -R71 ;  /* 0x000000065a5a7c23 */ /* 0x000fc20008010847 */
[----:B--2---:R-:W-:-:S02]  /*4290*/  IMAD.MOV.U32 R83, RZ, RZ, R119 ;  /* 0x000000ffff537224 */ /* 0x004fc400078e0077 */
[----:B------:R-:W2:Y:S08]  /*42a0*/  MUFU.EX2 R9, R9 ;  /* 0x0000000900097308 */ /* 0x000eb00000000800 */
[----:B------:R4:W5:Y:S08]  /*42b0*/  MUFU.EX2 R93, R15 ;  /* 0x0000000f005d7308 */ /* 0x0009700000000800 */
[----:B------:R2:W5:Y:S01]  /*42c0*/  MUFU.EX2 R96, R95 ;  /* 0x0000005f00607308 */ /* 0x0005620000000800 */
[----:B----4-:R-:W-:-:S01]  /*42d0*/  FFMA.FTZ R15, R76, UR6, -R71 ;  /* 0x000000064c0f7c23 */ /* 0x010fc20008010847 */
[----:B------:R-:W-:Y:S01]  /*42e0*/  FADD.FTZ R76, R28, R77 ;  /* 0x0000004d1c4c7221 */ /* 0x000fe20000010000 */
[----:B-1----:R-:W-:-:S01]  /*42f0*/  FADD.FTZ R77, R81, R6 ;  /* 0x00000006514d7221 */ /* 0x002fc20000010000 */
[----:B------:R-:W-:Y:S01]  /*4300*/  FFMA.FTZ R6, R7, UR6, -R71 ;  /* 0x0000000607067c23 */ /* 0x000fe20008010847 */
[C---:B---3--:R-:W-:Y:S01]  /*4310*/  F2FP.SATFINITE.E4M3.F32.PACK_AB_MERGE_C R81, R84.reuse, R81, RZ ;  /* 0x000000515451723e */ /* 0x048fe200048070ff */
[----:B------:R-:W-:Y:S01]  /*4320*/  FADD.FTZ R7, R29, R76 ;  /* 0x0000004c1d077221 */ /* 0x000fe20000010000 */
[----:B------:R-:W-:-:S01]  /*4330*/  FADD.FTZ R77, R84, R77 ;  /* 0x0000004d544d7221 */ /* 0x000fc20000010000 */
[----:B------:R-:W1:Y:S01]  /*4340*/  MUFU.EX2 R12, R12 ;  /* 0x0000000c000c7308 */ /* 0x000e620000000800 */
[----:B------:R-:W-:Y:S01]  /*4350*/  F2FP.SATFINITE.E4M3.F32.PACK_AB_MERGE_C R201, R4, R5, R81 ;  /* 0x0000000504c9723e */ /* 0x000fe20004807051 */
[----:B------:R-:W-:Y:S01]  /*4360*/  FADD.FTZ R76, R30, R7 ;  /* 0x000000071e4c7221 */ /* 0x000fe20000010000 */
[----:B0-----:R-:W-:-:S01]  /*4370*/  FADD.FTZ R98, R8, R77 ;  /* 0x0000004d08627221 */ /* 0x001fc20000010000 */
[----:B------:R-:W-:Y:S01]  /*4380*/  FFMA.FTZ R71, R91, UR6, -R71 ;  /* 0x000000065b477c23 */ /* 0x000fe20008010847 */
[----:B--2---:R-:W-:-:S02]  /*4390*/  IMAD.MOV.U32 R95, RZ, RZ, R119 ;  /* 0x000000ffff5f7224 */ /* 0x004fc400078e0077 */
[----:B------:R-:W-:Y:S01]  /*43a0*/  FADD.FTZ R7, R31, R76 ;  /* 0x0000004c1f077221 */ /* 0x000fe20000010000 */
[----:B------:R-:W-:-:S01]  /*43b0*/  FADD.FTZ R98, R9, R98 ;  /* 0x0000006209627221 */ /* 0x000fc20000010000 */
[----:B------:R-:W0:Y:S01]  /*43c0*/  MUFU.EX2 R13, R13 ;  /* 0x0000000d000d7308 */ /* 0x000e220000000800 */
[--C-:B------:R-:W-:Y:S02]  /*43d0*/  IMAD.MOV.U32 R91, RZ, RZ, R119.reuse ;  /* 0x000000ffff5b7224 */ /* 0x100fe400078e0077 */
[--C-:B------:R-:W-:Y:S02]  /*43e0*/  IMAD.MOV.U32 R84, RZ, RZ, R119.reuse ;  /* 0x000000ffff547224 */ /* 0x100fe400078e0077 */
[--C-:B------:R-:W-:Y:S02]  /*43f0*/  IMAD.MOV.U32 R81, RZ, RZ, R119.reuse ;  /* 0x000000ffff517224 */ /* 0x100fe400078e0077 */
[--C-:B------:R-:W-:Y:S01]  /*4400*/  IMAD.MOV.U32 R76, RZ, RZ, R119.reuse ;  /* 0x000000ffff4c7224 */ /* 0x100fe200078e0077 */
[----:B------:R2:W-:Y:S01]  /*4410*/  MUFU.EX2 R61, R62 ;  /* 0x0000003e003d7308 */ /* 0x0005e20000000800 */
[----:B------:R-:W-:-:S02]  /*4420*/  IMAD.MOV.U32 R31, RZ, RZ, R119 ;  /* 0x000000ffff1f7224 */ /* 0x000fc400078e0077 */
[----:B------:R-:W-:-:S05]  /*4430*/  IMAD.MOV.U32 R30, RZ, RZ, R119 ;  /* 0x000000ffff1e7224 */ /* 0x000fca00078e0077 */
[----:B------:R-:W3:Y:S01]  /*4440*/  MUFU.EX2 R75, R75 ;  /* 0x0000004b004b7308 */ /* 0x000ee20000000800 */
[----:B--2---:R-:W-:-:S01]  /*4450*/  FADD.FTZ R62, R34, R7 ;  /* 0x00000007223e7221 */ /* 0x004fc20000010000 */
[----:B-----5:R-:W-:Y:S01]  /*4460*/  FADD.FTZ R7, R93, R98 ;  /* 0x000000625d077221 */ /* 0x020fe20000010000 */
[----:B------:R-:W-:Y:S01]  /*4470*/  F2FP.SATFINITE.E4M3.F32.PACK_AB_MERGE_C R93, R96, R93, RZ ;  /* 0x0000005d605d723e */ /* 0x000fe200048070ff */
[----:B------:R-:W-:Y:S02]  /*4480*/  IMAD.MOV.U32 R98, RZ, RZ, R119 ;  /* 0x000000ffff627224 */ /* 0x000fe400078e0077 */
[----:B------:R-:W-:-:S01]  /*4490*/  FADD.FTZ R77, R35, R62 ;  /* 0x0000003e234d7221 */ /* 0x000fc20000010000 */
[----:B------:R-:W-:Y:S01]  /*44a0*/  FADD.FTZ R7, R96, R7 ;  /* 0x0000000760077221 */ /* 0x000fe20000010000 */
[----:B------:R-:W-:Y:S01]  /*44b0*/  F2FP.SATFINITE.E4M3.F32.PACK_AB_MERGE_C R203, R9, R8, R93 ;  /* 0x0000000809cb723e */ /* 0x000fe2000480705d */
[----:B------:R-:W2:Y:S01]  /*44c0*/  MUFU.EX2 R74, R74 ;  /* 0x0000004a004a7308 */ /* 0x000ea20000000800 */
[----:B------:R-:W-:-:S01]  /*44d0*/  FADD.FTZ R62, R38, R77 ;  /* 0x0000004d263e7221 */ /* 0x000fc20000010000 */
[--C-:B------:R-:W-:Y:S01]  /*44e0*/  IMAD.MOV.U32 R96, RZ, RZ, R119.reuse ;  /* 0x000000ffff607224 */ /* 0x100fe200078e0077 */
[----:B------:R-:W-:Y:S01]  /*44f0*/  MOV R38, R119 ;  /* 0x0000007700267202 */ /* 0x000fe20000000f00 */
[----:B------:R-:W-:-:S02]  /*4500*/  IMAD.MOV.U32 R93, RZ, RZ, R119 ;  /* 0x000000ffff5d7224 */ /* 0x000fc400078e0077 */
[--C-:B------:R-:W-:Y:S02]  /*4510*/  IMAD.MOV.U32 R35, RZ, RZ, R119.reuse ;  /* 0x000000ffff237224 */ /* 0x100fe400078e0077 */
[----:B------:R-:W4:Y:S01]  /*4520*/  MUFU.EX2 R14, R14 ;  /* 0x0000000e000e7308 */ /* 0x000f220000000800 */
[----:B------:R-:W-:-:S07]  /*4530*/  IMAD.MOV.U32 R34, RZ, RZ, R119 ;  /* 0x000000ffff227224 */ /* 0x000fce00078e0077 */
[----:B------:R1:W-:Y:S08]  /*4540*/  MUFU.EX2 R3, R10 ;  /* 0x0000000a00037308 */ /* 0x0003f00000000800 */
[----:B------:R-:W5:Y:S01]  /*4550*/  MUFU.EX2 R15, R15 ;  /* 0x0000000f000f7308 */ /* 0x000f620000000800 */
[----:B-1----:R-:W-:-:S01]  /*4560*/  FADD.FTZ R10, R12, R7 ;  /* 0x000000070c0a7221 */ /* 0x002fc20000010000 */
[----:B------:R-:W-:Y:S01]  /*4570*/  FADD.FTZ R7, R39, R62 ;  /* 0x0000003e27077221 */ /* 0x000fe20000010000 */
[----:B------:R-:W-:-:S02]  /*4580*/  IMAD.MOV.U32 R39, RZ, RZ, R119 ;  /* 0x000000ffff277224 */ /* 0x000fc400078e0077 */
[----:B0-----:R-:W-:Y:S01]  /*4590*/  FADD.FTZ R10, R13, R10 ;  /* 0x0000000a0d0a7221 */ /* 0x001fe20000010000 */
[----:B------:R-:W-:-:S01]  /*45a0*/  FADD.FTZ R62, R40, R7 ;  /* 0x00000007283e7221 */ /* 0x000fc20000010000 */
[----:B------:R-:W-:Y:S01]  /*45b0*/  IMAD.MOV.U32 R40, RZ, RZ, R119 ;  /* 0x000000ffff287224 */ /* 0x000fe200078e0077 */
[----:B------:R-:W0:Y:S01]  /*45c0*/  MUFU.EX2 R79, R79 ;  /* 0x0000004f004f7308 */ /* 0x000e220000000800 */
[----:B---3--:R-:W-:-:S01]  /*45d0*/  FADD.FTZ R7, R75, R10 ;  /* 0x0000000a4b077221 */ /* 0x008fc20000010000 */
[----:B------:R-:W-:Y:S01]  /*45e0*/  FADD.FTZ R77, R85, R62 ;  /* 0x0000003e554d7221 */ /* 0x000fe20000010000 */
[----:B------:R-:W-:Y:S02]  /*45f0*/  IMAD.MOV.U32 R85, RZ, RZ, R119 ;  /* 0x000000ffff557224 */ /* 0x000fe400078e0077 */
[----:B--2---:R-:W-:Y:S01]  /*4600*/  FADD.FTZ R7, R74, R7 ;  /* 0x000000074a077221 */ /* 0x004fe20000010000 */
[----:B------:R-:W-:-:S01]  /*4610*/  FADD.FTZ R10, R44, R77 ;  /* 0x0000004d2c0a7221 */ /* 0x000fc20000010000 */
[----:B------:R-:W-:Y:S01]  /*4620*/  F2FP.SATFINITE.E4M3.F32.PACK_AB_MERGE_C R74, R74, R75, RZ ;  /* 0x0000004b4a4a723e */ /* 0x000fe200048070ff */
[----:B------:R-:W1:Y:S01]  /*4630*/  MUFU.EX2 R78, R78 ;  /* 0x0000004e004e7308 */ /* 0x000e620000000800 */
[----:B----4-:R-:W-:-:S01]  /*4640*/  FADD.FTZ R62, R14, R7 ;  /* 0x000000070e3e7221 */ /* 0x010fc20000010000 */
[----:B------:R-:W-:Y:S01]  /*4650*/  FADD.FTZ R7, R55, R10 ;  /* 0x0000000a37077221 */ /* 0x000fe20000010000 */
[----:B------:R-:W-:Y:S01]  /*4660*/  F2FP.SATFINITE.E4M3.F32.PACK_AB_MERGE_C R205, R13, R12, R74 ;  /* 0x0000000c0dcd723e */ /* 0x000fe2000480704a */
[----:B------:R-:W-:-:S02]  /*4670*/  IMAD.MOV.U32 R75, RZ, RZ, R119 ;  /* 0x000000ffff4b7224 */ /* 0x000fc400078e0077 */
[----:B-----5:R-:W-:-:S01]  /*4680*/  FADD.FTZ R62, R15, R62 ;  /* 0x0000003e0f3e7221 */ /* 0x020fc20000010000 */
[----:B------:R-:W-:Y:S01]  /*4690*/  FADD.FTZ R10, R50, R7 ;  /* 0x00000007320a7221 */ /* 0x000fe20000010000 */
[----:B------:R-:W-:Y:S01]  /*46a0*/  IMAD.MOV.U32 R74, RZ, RZ, R119 ;  /* 0x000000ffff4a7224 */ /* 0x000fe200078e0077 */
[----:B------:R-:W2:Y:S01]  /*46b0*/  MUFU.EX2 R57, R57 ;  /* 0x0000003900397308 */ /* 0x000ea20000000800 */
[----:B0-----:R-:W-:-:S01]  /*46c0*/  FADD.FTZ R7, R79, R62 ;  /* 0x0000003e4f077221 */ /* 0x001fc20000010000 */
[----:B------:R-:W-:Y:S01]  /*46d0*/  FADD.FTZ R77, R87, R10 ;  /* 0x0000000a574d7221 */ /* 0x000fe20000010000 */
[--C-:B------:R-:W-:Y:S02]  /*46e0*/  IMAD.MOV.U32 R87, RZ, RZ, R119.reuse ;  /* 0x000000ffff577224 */ /* 0x100fe400078e0077 */
[----:B------:R-:W-:Y:S02]  /*46f0*/  IMAD.MOV.U32 R62, RZ, RZ, R119 ;  /* 0x000000ffff3e7224 */ /* 0x000fe400078e0077 */
[----:B------:R-:W-:-:S01]  /*4700*/  FADD.FTZ R28, R54, R77 ;  /* 0x0000004d361c7221 */ /* 0x000fc20000010000 */
[----:B------:R-:W-:Y:S01]  /*4710*/  IMAD.MOV.U32 R77, RZ, RZ, R119 ;  /* 0x000000ffff4d7224 */ /* 0x000fe200078e0077 */
[----:B------:R-:W0:Y:S01]  /*4720*/  MUFU.EX2 R56, R56 ;  /* 0x0000003800387308 */ /* 0x000e220000000800 */
[----:B-1----:R-:W-:-:S01]  /*4730*/  FADD.FTZ R10, R78, R7 ;  /* 0x000000074e0a7221 */ /* 0x002fc20000010000 */
[----:B------:R-:W-:Y:S01]  /*4740*/  FADD.FTZ R29, R53, R28 ;  /* 0x0000001c351d7221 */ /* 0x000fe20000010000 */
[----:B------:R-:W-:Y:S01]  /*4750*/  F2FP.SATFINITE.E4M3.F32.PACK_AB_MERGE_C R78, R78, R79, RZ ;  /* 0x0000004f4e4e723e */ /* 0x000fe200048070ff */
[----:B------:R-:W-:-:S02]  /*4760*/  IMAD.MOV.U32 R79, RZ, RZ, R119 ;  /* 0x000000ffff4f7224 */ /* 0x000fc400078e0077 */
[----:B------:R-:W-:Y:S01]  /*4770*/  IMAD.MOV.U32 R55, RZ, RZ, R119 ;  /* 0x000000ffff377224 */ /* 0x000fe200078e0077 */
[----:B------:R-:W-:Y:S01]  /*4780*/  F2FP.SATFINITE.E4M3.F32.PACK_AB_MERGE_C R207, R15, R14, R78 ;  /* 0x0000000e0fcf723e */ /* 0x000fe2000480704e */
[----:B------:R-:W1:Y:S01]  /*4790*/  MUFU.EX2 R72, R72 ;  /* 0x0000004800487308 */ /* 0x000e620000000800 */
[----:B--2---:R-:W-:-:S01]  /*47a0*/  FADD.FTZ R7, R57, R10 ;  /* 0x0000000a39077221 */ /* 0x004fc20000010000 */
[----:B------:R-:W-:Y:S01]  /*47b0*/  FADD.FTZ R10, R48, R29 ;  /* 0x0000001d300a7221 */ /* 0x000fe20000010000 */
[--C-:B------:R-:W-:Y:S02]  /*47c0*/  IMAD.MOV.U32 R78, RZ, RZ, R119.reuse ;  /* 0x000000ffff4e7224 */ /* 0x100fe400078e0077 */
[----:B------:R-:W-:Y:S02]  /*47d0*/  IMAD.MOV.U32 R54, RZ, RZ, R119 ;  /* 0x000000ffff367224 */ /* 0x000fe400078e0077 */
[----:B------:R-:W-:-:S01]  /*47e0*/  FADD.FTZ R63, R63, R10 ;  /* 0x0000000a3f3f7221 */ /* 0x000fc20000010000 */
[----:B------:R-:W-:Y:S01]  /*47f0*/  IMAD.MOV.U32 R53, RZ, RZ, R119 ;  /* 0x000000ffff357224 */ /* 0x000fe200078e0077 */
[----:B------:R-:W2:Y:S01]  /*4800*/  MUFU.EX2 R73, R73 ;  /* 0x0000004900497308 */ /* 0x000ea20000000800 */
[----:B0-----:R-:W-:-:S01]  /*4810*/  FADD.FTZ R7, R56, R7 ;  /* 0x0000000738077221 */ /* 0x001fc20000010000 */
[----:B------:R-:W-:Y:S01]  /*4820*/  FADD.FTZ R10, R52, R63 ;  /* 0x0000003f340a7221 */ /* 0x000fe20000010000 */
[----:B------:R-:W-:-:S02]  /*4830*/  IMAD.MOV.U32 R63, RZ, RZ, R119 ;  /* 0x000000ffff3f7224 */ /* 0x000fc400078e0077 */
[----:B------:R-:W-:Y:S02]  /*4840*/  IMAD.MOV.U32 R50, RZ, RZ, R119 ;  /* 0x000000ffff327224 */ /* 0x000fe400078e0077 */
[----:B------:R-:W-:-:S01]  /*4850*/  FADD.FTZ R10, R51, R10 ;  /* 0x0000000a330a7221 */ /* 0x000fc20000010000 */
[----:B------:R-:W-:Y:S01]  /*4860*/  IMAD.MOV.U32 R48, RZ, RZ, R119 ;  /* 0x000000ffff307224 */ /* 0x000fe200078e0077 */
[----:B------:R-:W0:Y:S01]  /*4870*/  MUFU.EX2 R58, R58 ;  /* 0x0000003a003a7308 */ /* 0x000e220000000800 */
[----:B-1----:R-:W-:-:S01]  /*4880*/  FADD.FTZ R28, R72, R7 ;  /* 0x00000007481c7221 */ /* 0x002fc20000010000 */
[----:B------:R-:W-:Y:S01]  /*4890*/  FADD.FTZ R29, R49, R10 ;  /* 0x0000000a311d7221 */ /* 0x000fe20000010000 */
[C---:B------:R-:W-:Y:S01]  /*48a0*/  F2FP.SATFINITE.E4M3.F32.PACK_AB_MERGE_C R49, R64.reuse, R49, RZ ;  /* 0x000000314031723e */ /* 0x040fe200048070ff */
[----:B------:R-:W-:Y:S02]  /*48b0*/  IMAD.MOV.U32 R44, RZ, RZ, R119 ;  /* 0x000000ffff2c7224 */ /* 0x000fe400078e0077 */
[----:B------:R-:W-:-:S01]  /*48c0*/  FADD.FTZ R29, R64, R29 ;  /* 0x0000001d401d7221 */ /* 0x000fc20000010000 */
[----:B------:R-:W-:Y:S01]  /*48d0*/  F2FP.SATFINITE.E4M3.F32.PACK_AB_MERGE_C R210, R51, R52, R49 ;  /* 0x0000003433d2723e */ /* 0x000fe20004807031 */
[----:B------:R-:W1:Y:S01]  /*48e0*/  MUFU.EX2 R59, R59 ;  /* 0x0000003b003b7308 */ /* 0x000e620000000800 */
[----:B--2---:R-:W-:-:S01]  /*48f0*/  FADD.FTZ R7, R73, R28 ;  /* 0x0000001c49077221 */ /* 0x004fc20000010000 */
[----:B------:R-:W-:Y:S01]  /*4900*/  F2FP.SATFINITE.E4M3.F32.PACK_AB_MERGE_C R72, R73, R72, RZ ;  /* 0x000000484948723e */ /* 0x000fe200048070ff */
[--C-:B------:R-:W-:Y:S01]  /*4910*/  IMAD.MOV.U32 R73, RZ, RZ, R119.reuse ;  /* 0x000000ffff497224 */ /* 0x100fe200078e0077 */
[----:B------:R-:W-:Y:S01]  /*4920*/  MOV R52, R119 ;  /* 0x0000007700347202 */ /* 0x000fe20000000f00 */
[--C-:B------:R-:W-:Y:S01]  /*4930*/  IMAD.MOV.U32 R64, RZ, RZ, R119.reuse ;  /* 0x000000ffff407224 */ /* 0x100fe200078e0077 */
[----:B------:R-:W-:Y:S01]  /*4940*/  F2FP.SATFINITE.E4M3.F32.PACK_AB_MERGE_C R209, R56, R57, R72 ;  /* 0x0000003938d1723e */ /* 0x000fe20004807048 */
[----:B------:R-:W-:Y:S01]  /*4950*/  IMAD.MOV.U32 R72, RZ, RZ, R119 ;  /* 0x000000ffff487224 */ /* 0x000fe200078e0077 */
[----:B------:R-:W2:Y:S01]  /*4960*/  MUFU.EX2 R60, R60 ;  /* 0x0000003c003c7308 */ /* 0x000ea20000000800 */
[----:B0-----:R-:W-:-:S01]  /*4970*/  FADD.FTZ R28, R58, R7 ;  /* 0x000000073a1c7221 */ /* 0x001fc20000010000 */
[----:B------:R-:W-:-:S02]  /*4980*/  IMAD.MOV.U32 R57, RZ, RZ, R119 ;  /* 0x000000ffff397224 */ /* 0x000fc400078e0077 */
[--C-:B------:R-:W-:Y:S02]  /*4990*/  IMAD.MOV.U32 R56, RZ, RZ, R119.reuse ;  /* 0x000000ffff387224 */ /* 0x100fe400078e0077 */
[----:B------:R-:W-:Y:S02]  /*49a0*/  IMAD.MOV.U32 R51, RZ, RZ, R119 ;  /* 0x000000ffff337224 */ /* 0x000fe400078e0077 */
[----:B------:R-:W0:Y:S01]  /*49b0*/  MUFU.EX2 R42, R42 ;  /* 0x0000002a002a7308 */ /* 0x000e220000000800 */
[----:B-1----:R-:W-:-:S01]  /*49c0*/  FADD.FTZ R7, R59, R28 ;  /* 0x0000001c3b077221 */ /* 0x002fc20000010000 */
[--C-:B------:R-:W-:Y:S02]  /*49d0*/  IMAD.MOV.U32 R49, RZ, RZ, R119.reuse ;  /* 0x000000ffff317224 */ /* 0x100fe400078e0077 */
[----:B------:R-:W-:-:S04]  /*49e0*/  IMAD.MOV.U32 R28, RZ, RZ, R119 ;  /* 0x000000ffff1c7224 */ /* 0x000fc800078e0077 */
[----:B------:R-:W1:Y:S01]  /*49f0*/  MUFU.EX2 R6, R6 ;  /* 0x0000000600067308 */ /* 0x000e620000000800 */
[----:B--2---:R-:W-:-:S01]  /*4a00*/  FADD.FTZ R10, R60, R7 ;  /* 0x000000073c0a7221 */ /* 0x004fc20000010000 */
[----:B------:R-:W-:-:S03]  /*4a10*/  F2FP.SATFINITE.E4M3.F32.PACK_AB_MERGE_C R60, R61, R60, RZ ;  /* 0x0000003c3d3c723e */ /* 0x000fc600048070ff */
[----:B------:R-:W-:Y:S01]  /*4a20*/  FADD.FTZ R61, R61, R10 ;  /* 0x0000000a3d3d7221 */ /* 0x000fe20000010000 */
[----:B------:R-:W-:Y:S01]  /*4a30*/  F2FP.SATFINITE.E4M3.F32.PACK_AB_MERGE_C R211, R59, R58, R60 ;  /* 0x0000003a3bd3723e */ /* 0x000fe2000480703c */
[----:B------:R-:W-:Y:S01]  /*4a40*/  IMAD.MOV.U32 R60, RZ, RZ, R119 ;  /* 0x000000ffff3c7224 */ /* 0x000fe200078e0077 */
[----:B------:R-:W2:Y:S01]  /*4a50*/  MUFU.EX2 R33, R33 ;  /* 0x0000002100217308 */ /* 0x000ea20000000800 */
[----:B0-----:R-:W-:-:S01]  /*4a60*/  FADD.FTZ R10, R42, R29 ;  /* 0x0000001d2a0a7221 */ /* 0x001fc20000010000 */
[--C-:B------:R-:W-:Y:S02]  /*4a70*/  IMAD.MOV.U32 R59, RZ, RZ, R119.reuse ;  /* 0x000000ffff3b7224 */ /* 0x100fe400078e0077 */
[--C-:B------:R-:W-:Y:S02]  /*4a80*/  IMAD.MOV.U32 R58, RZ, RZ, R119.reuse ;  /* 0x000000ffff3a7224 */ /* 0x100fe400078e0077 */
[----:B------:R-:W-:Y:S02]  /*4a90*/  IMAD.MOV.U32 R29, RZ, RZ, R119 ;  /* 0x000000ffff1d7224 */ /* 0x000fe400078e0077 */
[----:B------:R-:W0:Y:S01]  /*4aa0*/  MUFU.EX2 R36, R36 ;  /* 0x0000002400247308 */ /* 0x000e220000000800 */
[----:B-1----:R-:W-:-:S01]  /*4ab0*/  FADD.FTZ R26, R6, R61 ;  /* 0x0000003d061a7221 */ /* 0x002fc20000010000 */
[----:B------:R-:W-:-:S03]  /*4ac0*/  IMAD.MOV.U32 R61, RZ, RZ, R119 ;  /* 0x000000ffff3d7224 */ /* 0x000fc600078e0077 */
[----:B------:R-:W-:-:S03]  /*4ad0*/  FADD.FTZ R26, R3, R26 ;  /* 0x0000001a031a7221 */ /* 0x000fc60000010000 */
[----:B------:R-:W1:Y:S01]  /*4ae0*/  MUFU.EX2 R11, R11 ;  /* 0x0000000b000b7308 */ /* 0x000e620000000800 */
[----:B--2---:R-:W-:-:S07]  /*4af0*/  FADD.FTZ R25, R33, R10 ;  /* 0x0000000a21197221 */ /* 0x004fce0000010000 */
[----:B------:R-:W2:Y:S01]  /*4b00*/  MUFU.EX2 R89, R89 ;  /* 0x0000005900597308 */ /* 0x000ea20000000800 */
[----:B0-----:R-:W-:-:S07]  /*4b10*/  FADD.FTZ R10, R36, R25 ;  /* 0x00000019240a7221 */ /* 0x001fce0000010000 */
[----:B------:R-:W0:Y:S01]  /*4b20*/  MUFU.EX2 R20, R20 ;  /* 0x0000001400147308 */ /* 0x000e220000000800 */
[----:B-1----:R-:W-:-:S07]  /*4b30*/  FADD.FTZ R25, R11, R26 ;  /* 0x0000001a0b197221 */ /* 0x002fce0000010000 */
[----:B------:R-:W1:Y:S01]  /*4b40*/  MUFU.EX2 R41, R41 ;  /* 0x0000002900297308 */ /* 0x000e620000000800 */
[----:B--2---:R-:W-:-:S01]  /*4b50*/  FADD.FTZ R10, R89, R10 ;  /* 0x0000000a590a7221 */ /* 0x004fc20000010000 */
[----:B------:R-:W-:Y:S01]  /*4b60*/  F2FP.SATFINITE.E4M3.F32.PACK_AB_MERGE_C R36, R89, R36, RZ ;  /* 0x000000245924723e */ /* 0x000fe200048070ff */
[----:B------:R-:W-:-:S03]  /*4b70*/  IMAD.MOV.U32 R89, RZ, RZ, R119 ;  /* 0x000000ffff597224 */ /* 0x000fc600078e0077 */
[----:B------:R-:W-:Y:S01]  /*4b80*/  F2FP.SATFINITE.E4M3.F32.PACK_AB_MERGE_C R212, R33, R42, R36 ;  /* 0x0000002a21d4723e */ /* 0x000fe20004807024 */
[----:B------:R-:W-:Y:S01]  /*4b90*/  IMAD.MOV.U32 R42, RZ, RZ, R119 ;  /* 0x000000ffff2a7224 */ /* 0x000fe200078e0077 */
[----:B------:R-:W2:Y:S01]  /*4ba0*/  MUFU.EX2 R21, R21 ;  /* 0x0000001500157308 */ /* 0x000ea20000000800 */
[C---:B0-----:R-:W-:Y:S01]  /*4bb0*/  F2FP.SATFINITE.E4M3.F32.PACK_AB_MERGE_C R26, R20.reuse, R11, RZ ;  /* 0x0000000b141a723e */ /* 0x041fe200048070ff */
[----:B------:R-:W-:Y:S01]  /*4bc0*/  FADD.FTZ R20, R20, R25 ;  /* 0x0000001914147221 */ /* 0x000fe20000010000 */
[--C-:B------:R-:W-:Y:S02]  /*4bd0*/  IMAD.MOV.U32 R36, RZ, RZ, R119.reuse ;  /* 0x000000ffff247224 */ /* 0x100fe400078e0077 */
[----:B------:R-:W-:Y:S01]  /*4be0*/  F2FP.SATFINITE.E4M3.F32.PACK_AB_MERGE_C R213, R3, R6, R26 ;  /* 0x0000000603d5723e */ /* 0x000fe2000480701a */
[----:B------:R-:W-:Y:S02]  /*4bf0*/  IMAD.MOV.U32 R33, RZ, RZ, R119 ;  /* 0x000000ffff217224 */ /* 0x000fe400078e0077 */
[----:B------:R-:W0:Y:S01]  /*4c00*/  MUFU.EX2 R92, R92 ;  /* 0x0000005c005c7308 */ /* 0x000e220000000800 */
[----:B-1----:R-:W-:-:S01]  /*4c10*/  FADD.FTZ R11, R41, R10 ;  /* 0x0000000a290b7221 */ /* 0x002fc20000010000 */
[----:B------:R-:W-:-:S06]  /*4c20*/  IMAD.MOV.U32 R26, RZ, RZ, R119 ;  /* 0x000000ffff1a7224 */ /* 0x000fcc00078e0077 */
[----:B------:R-:W-:Y:S01]  /*4c30*/  MUFU.EX2 R43, R43 ;  /* 0x0000002b002b7308 */ /* 0x000fe20000000800 */
[----:B--2---:R-:W-:-:S07]  /*4c40*/  FADD.FTZ R25, R21, R20 ;  /* 0x0000001415197221 */ /* 0x004fce0000010000 */
[----:B------:R-:W1:Y:S01]  /*4c50*/  MUFU.EX2 R66, R66 ;  /* 0x0000004200427308 */ /* 0x000e620000000800 */
[----:B0-----:R-:W-:-:S07]  /*4c60*/  FADD.FTZ R10, R92, R11 ;  /* 0x0000000b5c0a7221 */ /* 0x001fce0000010000 */
[----:B------:R-:W0:Y:S08]  /*4c70*/  MUFU.EX2 R24, R24 ;  /* 0x0000001800187308 */ /* 0x000e300000000800 */
[----:B------:R-:W2:Y:S01]  /*4c80*/  MUFU.EX2 R27, R27 ;  /* 0x0000001b001b7308 */ /* 0x000ea20000000800 */
[----:B-1----:R-:W-:Y:S01]  /*4c90*/  F2FP.SATFINITE.E4M3.F32.PACK_AB_MERGE_C R11, R66, R43, RZ ;  /* 0x0000002b420b723e */ /* 0x002fe200048070ff */
[----:B------:R-:W-:-:S03]  /*4ca0*/  FADD.FTZ R43, R43, R10 ;  /* 0x0000000a2b2b7221 */ /* 0x000fc60000010000 */
[----:B------:R-:W-:Y:S01]  /*4cb0*/  F2FP.SATFINITE.E4M3.F32.PACK_AB_MERGE_C R214, R92, R41, R11 ;  /* 0x000000295cd6723e */ /* 0x000fe2000480700b */
[----:B------:R-:W-:-:S01]  /*4cc0*/  FADD.FTZ R66, R66, R43 ;  /* 0x0000002b42427221 */ /* 0x000fc20000010000 */
[----:B------:R-:W-:Y:S01]  /*4cd0*/  IMAD.MOV.U32 R92, RZ, RZ, R119 ;  /* 0x000000ffff5c7224 */ /* 0x000fe200078e0077 */
[----:B------:R-:W1:Y:S01]  /*4ce0*/  MUFU.EX2 R32, R32 ;  /* 0x0000002000207308 */ /* 0x000e620000000800 */
[----:B0-----:R-:W-:-:S01]  /*4cf0*/  FADD.FTZ R20, R24, R25 ;  /* 0x0000001918147221 */ /* 0x001fc20000010000 */
[--C-:B------:R-:W-:Y:S02]  /*4d00*/  IMAD.MOV.U32 R43, RZ, RZ, R119.reuse ;  /* 0x000000ffff2b7224 */ /* 0x100fe400078e0077 */
[--C-:B------:R-:W-:Y:S02]  /*4d10*/  IMAD.MOV.U32 R41, RZ, RZ, R119.reuse ;  /* 0x000000ffff297224 */ /* 0x100fe400078e0077 */
[----:B------:R-:W-:Y:S02]  /*4d20*/  IMAD.MOV.U32 R25, RZ, RZ, R119 ;  /* 0x000000ffff197224 */ /* 0x000fe400078e0077 */
[----:B------:R-:W-:Y:S01]  /*4d30*/  MUFU.EX2 R65, R65 ;  /* 0x0000004100417308 */ /* 0x000fe20000000800 */
[----:B--2---:R-:W-:-:S07]  /*4d40*/  FADD.FTZ R11, R27, R20 ;  /* 0x000000141b0b7221 */ /* 0x004fce0000010000 */
[----:B------:R-:W0:Y:S01]  /*4d50*/  MUFU.EX2 R70, R70 ;  /* 0x0000004600467308 */ /* 0x000e220000000800 */
[C---:B-1----:R-:W-:Y:S01]  /*4d60*/  F2FP.SATFINITE.E4M3.F32.PACK_AB_MERGE_C R27, R32.reuse, R27, RZ ;  /* 0x0000001b201b723e */ /* 0x042fe200048070ff */
[----:B------:R-:W-:-:S03]  /*4d70*/  FADD.FTZ R32, R32, R11 ;  /* 0x0000000b20207221 */ /* 0x000fc60000010000 */
[----:B------:R-:W-:Y:S01]  /*4d80*/  F2FP.SATFINITE.E4M3.F32.PACK_AB_MERGE_C R215, R24, R21, R27 ;  /* 0x0000001518d7723e */ /* 0x000fe2000480701b */
[----:B------:R-:W-:Y:S01]  /*4d90*/  IMAD.MOV.U32 R27, RZ, RZ, R119 ;  /* 0x000000ffff1b7224 */ /* 0x000fe200078e0077 */
[----:B------:R-:W-:Y:S01]  /*4da0*/  MOV R24, R119 ;  /* 0x0000007700187202 */ /* 0x000fe20000000f00 */
[----:B------:R-:W1:Y:S08]  /*4db0*/  MUFU.EX2 R47, R47 ;  /* 0x0000002f002f7308 */ /* 0x000e700000000800 */
[----:B------:R-:W2:Y:S01]  /*4dc0*/  MUFU.EX2 R37, R37 ;  /* 0x0000002500257308 */ /* 0x000ea20000000800 */
[----:B0-----:R-:W-:-:S07]  /*4dd0*/  F2FP.SATFINITE.E4M3.F32.PACK_AB_MERGE_C R4, R70, R65, RZ ;  /* 0x000000414604723e */ /* 0x001fce00048070ff */
[----:B------:R-:W0:Y:S01]  /*4de0*/  MUFU.EX2 R68, R68 ;  /* 0x0000004400447308 */ /* 0x000e220000000800 */
[----:B-1----:R-:W-:-:S01]  /*4df0*/  FADD.FTZ R5, R47, R66 ;  /* 0x000000422f057221 */ /* 0x002fc20000010000 */
[----:B------:R-:W-:-:S06]  /*4e00*/  MOV R66, R119 ;  /* 0x0000007700427202 */ /* 0x000fcc0000000f00 */
[----:B------:R-:W1:Y:S01]  /*4e10*/  MUFU.EX2 R46, R46 ;  /* 0x0000002e002e7308 */ /* 0x000e620000000800 */
[----:B--2---:R-:W-:-:S01]  /*4e20*/  FADD.FTZ R9, R37, R32 ;  /* 0x0000002025097221 */ /* 0x004fc20000010000 */
[----:B------:R-:W-:-:S06]  /*4e30*/  IMAD.MOV.U32 R32, RZ, RZ, R119 ;  /* 0x000000ffff207224 */ /* 0x000fcc00078e0077 */
[----:B------:R-:W2:Y:S01]  /*4e40*/  MUFU.EX2 R80, R80 ;  /* 0x0000005000507308 */ /* 0x000ea20000000800 */
[C---:B0-----:R-:W-:Y:S01]  /*4e50*/  F2FP.SATFINITE.E4M3.F32.PACK_AB_MERGE_C R216, R68.reuse, R47, R4 ;  /* 0x0000002f44d8723e */ /* 0x041fe20004807004 */
[----:B------:R-:W-:Y:S01]  /*4e60*/  FADD.FTZ R68, R68, R5 ;  /* 0x0000000544447221 */ /* 0x000fe20000010000 */
[----:B------:R-:W-:-:S03]  /*4e70*/  IMAD.MOV.U32 R47, RZ, RZ, R119 ;  /* 0x000000ffff2f7224 */ /* 0x000fc600078e0077 */
[----:B------:R-:W-:Y:S01]  /*4e80*/  FADD.FTZ R65, R65, R68 ;  /* 0x0000004441417221 */ /* 0x000fe20000010000 */
[----:B------:R-:W-:Y:S01]  /*4e90*/  IMAD.MOV.U32 R68, RZ, RZ, R119 ;  /* 0x000000ffff447224 */ /* 0x000fe200078e0077 */
[----:B------:R0:W3:Y:S01]  /*4ea0*/  MUFU.EX2 R7, R86 ;  /* 0x0000005600077308 */ /* 0x0000e20000000800 */
[----:B-1----:R-:W-:-:S01]  /*4eb0*/  FADD.FTZ R9, R46, R9 ;  /* 0x000000092e097221 */ /* 0x002fc20000010000 */
[----:B------:R-:W-:Y:S01]  /*4ec0*/  FADD.FTZ R70, R70, R65 ;  /* 0x0000004146467221 */ /* 0x000fe20000010000 */
[----:B------:R-:W-:-:S05]  /*4ed0*/  IMAD.MOV.U32 R65, RZ, RZ, R119 ;  /* 0x000000ffff417224 */ /* 0x000fca00078e0077 */
[----:B------:R-:W-:Y:S01]  /*4ee0*/  MUFU.EX2 R69, R69 ;  /* 0x0000004500457308 */ /* 0x000fe20000000800 */
[----:B--2---:R-:W-:-:S01]  /*4ef0*/  FADD.FTZ R4, R80, R9 ;  /* 0x0000000950047221 */ /* 0x004fc20000010000 */
[----:B0-----:R-:W-:-:S06]  /*4f00*/  IMAD.MOV.U32 R86, RZ, RZ, R119 ;  /* 0x000000ffff567224 */ /* 0x001fcc00078e0077 */
[----:B------:R-:W0:Y:S01]  /*4f10*/  MUFU.EX2 R82, R82 ;  /* 0x0000005200527308 */ /* 0x000e220000000800 */
[----:B---3--:R-:W-:-:S01]  /*4f20*/  FADD.FTZ R4, R7, R4 ;  /* 0x0000000407047221 */ /* 0x008fc20000010000 */
[----:B------:R-:W-:-:S04]  /*4f30*/  F2FP.SATFINITE.E4M3.F32.PACK_AB_MERGE_C R80, R7, R80, RZ ;  /* 0x000000500750723e */ /* 0x000fc800048070ff */
[----:B------:R-:W-:Y:S01]  /*4f40*/  F2FP.SATFINITE.E4M3.F32.PACK_AB_MERGE_C R217, R46, R37, R80 ;  /* 0x000000252ed9723e */ /* 0x000fe20004807050 */
[--C-:B------:R-:W-:Y:S01]  /*4f50*/  IMAD.MOV.U32 R46, RZ, RZ, R119.reuse ;  /* 0x000000ffff2e7224 */ /* 0x100fe200078e0077 */
[----:B------:R-:W1:Y:S01]  /*4f60*/  MUFU.EX2 R67, R67 ;  /* 0x0000004300437308 */ /* 0x000e620000000800 */
[----:B------:R-:W-:Y:S01]  /*4f70*/  MOV R80, R119 ;  /* 0x0000007700507202 */ /* 0x000fe20000000f00 */
[----:B------:R-:W-:-:S06]  /*4f80*/  IMAD.MOV.U32 R37, RZ, RZ, R119 ;  /* 0x000000ffff257224 */ /* 0x000fcc00078e0077 */
[----:B------:R-:W2:Y:S01]  /*4f90*/  MUFU.EX2 R45, R45 ;  /* 0x0000002d002d7308 */ /* 0x000ea20000000800 */
[----:B0-----:R-:W-:-:S07]  /*4fa0*/  F2FP.SATFINITE.E4M3.F32.PACK_AB_MERGE_C R8, R82, R69, RZ ;  /* 0x000000455208723e */ /* 0x001fce00048070ff */
[----:B------:R-:W0:Y:S01]  /*4fb0*/  MUFU.EX2 R94, R94 ;  /* 0x0000005e005e7308 */ /* 0x000e220000000800 */
[----:B-1----:R-:W-:-:S01]  /*4fc0*/  FADD.FTZ R5, R67, R70 ;  /* 0x0000004643057221 */ /* 0x002fc20000010000 */
[----:B------:R-:W-:-:S06]  /*4fd0*/  IMAD.MOV.U32 R70, RZ, RZ, R119 ;  /* 0x000000ffff467224 */ /* 0x000fcc00078e0077 */
[----:B------:R-:W1:Y:S01]  /*4fe0*/  MUFU.EX2 R88, R88 ;  /* 0x0000005800587308 */ /* 0x000e620000000800 */
[----:B--2---:R-:W-:-:S07]  /*4ff0*/  FADD.FTZ R7, R45, R4 ;  /* 0x000000042d077221 */ /* 0x004fce0000010000 */
[----:B------:R-:W2:Y:S01]  /*5000*/  MUFU.EX2 R90, R90 ;  /* 0x0000005a005a7308 */ /* 0x000ea20000000800 */
[C---:B0-----:R-:W-:Y:S01]  /*5010*/  F2FP.SATFINITE.E4M3.F32.PACK_AB_MERGE_C R218, R94.reuse, R67, R8 ;  /* 0x000000435eda723e */ /* 0x041fe20004807008 */
[----:B------:R-:W-:Y:S01]  /*5020*/  FADD.FTZ R94, R94, R5 ;  /* 0x000000055e5e7221 */ /* 0x000fe20000010000 */
[----:B------:R-:W-:-:S03]  /*5030*/  IMAD.MOV.U32 R67, RZ, RZ, R119 ;  /* 0x000000ffff437224 */ /* 0x000fc600078e0077 */
[----:B------:R-:W-:Y:S01]  /*5040*/  FADD.FTZ R69, R69, R94 ;  /* 0x0000005e45457221 */ /* 0x000fe20000010000 */
[----:B------:R-:W-:Y:S01]  /*5050*/  MOV R94, R119 ;  /* 0x00000077005e7202 */ /* 0x000fe20000000f00 */
[----:B------:R-:W0:Y:S01]  /*5060*/  MUFU.EX2 R71, R71 ;  /* 0x0000004700477308 */ /* 0x000e220000000800 */
[----:B-1----:R-:W-:-:S01]  /*5070*/  FADD.FTZ R7, R88, R7 ;  /* 0x0000000758077221 */ /* 0x002fc20000010000 */
[----:B------:R-:W-:Y:S01]  /*5080*/  FADD.FTZ R4, R82, R69 ;  /* 0x0000004552047221 */ /* 0x000fe20000010000 */
[--C-:B------:R-:W-:Y:S02]  /*5090*/  IMAD.MOV.U32 R82, RZ, RZ, R119.reuse ;  /* 0x000000ffff527224 */ /* 0x100fe400078e0077 */
[----:B------:R-:W-:Y:S02]  /*50a0*/  IMAD.MOV.U32 R69, RZ, RZ, R119 ;  /* 0x000000ffff457224 */ /* 0x000fe400078e0077 */
[----:B--2---:R-:W-:-:S01]  /*50b0*/  FADD.FTZ R6, R90, R7 ;  /* 0x000000075a067221 */ /* 0x004fc20000010000 */
[----:B0-----:R-:W-:-:S03]  /*50c0*/  F2FP.SATFINITE.E4M3.F32.PACK_AB_MERGE_C R3, R71, R90, RZ ;  /* 0x0000005a4703723e */ /* 0x001fc600048070ff */
[----:B------:R-:W-:Y:S01]  /*50d0*/  FADD.FTZ R6, R71, R6 ;  /* 0x0000000647067221 */ /* 0x000fe20000010000 */
[----:B------:R-:W-:Y:S01]  /*50e0*/  IMAD.MOV.U32 R90, RZ, RZ, R119 ;  /* 0x000000ffff5a7224 */ /* 0x000fe200078e0077 */
[----:B------:R-:W-:Y:S01]  /*50f0*/  F2FP.SATFINITE.E4M3.F32.PACK_AB_MERGE_C R219, R88, R45, R3 ;  /* 0x0000002d58db723e */ /* 0x000fe20004807003 */
[--C-:B------:R-:W-:Y:S02]  /*5100*/  IMAD.MOV.U32 R88, RZ, RZ, R119.reuse ;  /* 0x000000ffff587224 */ /* 0x100fe400078e0077 */
[--C-:B------:R-:W-:Y:S02]  /*5110*/  IMAD.MOV.U32 R71, RZ, RZ, R119.reuse ;  /* 0x000000ffff477224 */ /* 0x100fe400078e0077 */
[----:B------:R-:W-:Y:S01]  /*5120*/  IMAD.MOV.U32 R45, RZ, RZ, R119 ;  /* 0x000000ffff2d7224 */ /* 0x000fe200078e0077 */
[----:B------:R-:W-:Y:S06]  /*5130*/  @!P1 BRA `(.L_x_14) ;  /* 0x0000003800f89947 */ /* 0x000fec0003800000 */
[----:B------:R-:W-:Y:S01]  /*5140*/  IMAD.MOV.U32 R5, RZ, RZ, R122 ;  /* 0x000000ffff057224 */ /* 0x000fe200078e007a */
[----:B------:R-:W-:Y:S01]  /*5150*/  CS2R R118, SRZ ;  /* 0x0000000000767805 */ /* 0x000fe2000001ff00 */
[----:B------:R-:W-:Y:S01]  /*5160*/  IMAD.MOV.U32 R3, RZ, RZ, R120 ;  /* 0x000000ffff037224 */ /* 0x000fe200078e0078 */
[----:B------:R-:W-:Y:S02]  /*5170*/  CS2R R116, SRZ ;  /* 0x0000000000747805 */ /* 0x000fe4000001ff00 */
[----:B------:R-:W-:Y:S02]  /*5180*/  CS2R R114, SRZ ;  /* 0x0000000000727805 */ /* 0x000fe4000001ff00 */
[----:B------:R-:W-:Y:S02]  /*5190*/  CS2R R112, SRZ ;  /* 0x0000000000707805 */ /* 0x000fe4000001ff00 */
[----:B------:R-:W-:Y:S02]  /*51a0*/  CS2R R110, SRZ ;  /* 0x00000000006e7805 */ /* 0x000fe4000001ff00 */
[----:B------:R-:W-:-:S02]  /*51b0*/  CS2R R108, SRZ ;  /* 0x00000000006c7805 */ /* 0x000fc4000001ff00 */
[----:B------:R-:W-:Y:S02]  /*51c0*/  CS2R R106, SRZ ;  /* 0x00000000006a7805 */ /* 0x000fe4000001ff00 */
        /* <DEDUP_REMOVED lines=40> */
[----:B------:R-:W-:Y:S01]  /*5450*/  CS2R R24, SRZ ;  /* 0x0000000000187805 */ /* 0x000fe2000001ff00 */
[----:B------:R-:W-:Y:S01]  /*5460*/  UIADD3 UR52, UR50, -0x2, URZ ;  /* 0xfffffffe32347890 */ /* 0x000fe2000fffe03f */
[----:B------:R-:W-:Y:S01]  /*5470*/  UMOV UR53, UR44 ;  /* 0x0000002c00357c82 */ /* 0x000fe20008000000 */
[----:B------:R-:W-:Y:S01]  /*5480*/  UMOV UR51, UR43 ;  /* 0x0000002b00337c82 */ /* 0x000fe20008000000 */
[----:B------:R-:W-:-:S09]  /*5490*/  ULDC UR50, c[0x0][0x988] ;  /* 0x0002620000327ab9 */ /* 0x000fd20000000800 */
.L_x_25:
[----:B------:R-:W-:Y:S01]  /*54a0*/  ISETP.NE.AND P2, PT, RZ, UR38, PT ;  /* 0x00000026ff007c0c */ /* 0x000fe2000bf45270 */
[----:B------:R-:W-:-:S04]  /*54b0*/  UISETP.NE.AND UP0, UPT, UR51, 0x1, UPT ;  /* 0x000000013300788c */ /* 0x000fc8000bf05270 */
[----:B------:R-:W-:-:S04]  /*54c0*/  USEL UR44, URZ, 0x1, UP0 ;  /* 0x000000013f2c7887 */ /* 0x000fc80008000000 */
[----:B------:R-:W-:-:S04]  /*54d0*/  ULOP3.LUT UR44, UR53, UR44, URZ, 0x3c, !UPT ;  /* 0x0000002c352c7292 */ /* 0x000fc8000f8e3c3f */
[----:B------:R-:W-:Y:S08]  /*54e0*/  @P2 BRA `(.L_x_15) ;  /* 0x0000000000382947 */ /* 0x000ff00003800000 */
[----:B------:R-:W-:Y:S05]  /*54f0*/  @!P0 BRA `(.L_x_16) ;  /* 0x0000000000048947 */ /* 0x000fea0003800000 */
[----:B------:R-:W-:Y:S01]  /*5500*/  BPT.TRAP 0x1 ;  /* 0x000000040000795c */ /* 0x000fe20000300000 */
.L_x_16:
[----:B------:R-:W-:Y:S01]  /*5510*/  UIADD3 UR6, UR51, 0x1, URZ ;  /* 0x0000000133067890 */ /* 0x000fe2000fffe03f */
[----:B------:R-:W-:-:S03]  /*5520*/  IMAD.U32 R7, RZ, RZ, UR44 ;  /* 0x0000002cff077e24 */ /* 0x000fc6000f8e00ff */
[----:B------:R-:W-:Y:S02]  /*5530*/  UISETP.NE.AND UP0, UPT, UR6, 0x2, UPT ;  /* 0x000000020600788c */ /* 0x000fe4000bf05270 */
[----:B------:R-:W-:Y:S02]  /*5540*/  SHF.L.U32 R7, R7, 0x1f, RZ ;  /* 0x0000001f07077819 */ /* 0x000fe400000006ff */
[----:B------:R-:W-:-:S04]  /*5550*/  USEL UR6, UR6, URZ, UP0 ;  /* 0x0000003f06067287 */ /* 0x000fc80008000000 */
[----:B------:R-:W-:-:S09]  /*5560*/  ULEA UR6, UR6, UR39, 0x3 ;  /* 0x0000002706067291 */ /* 0x000fd2000f8e183f */
[----:B------:R0:W1:Y:S01]  /*5570*/  SYNCS.PHASECHK.TRANS64.TRYWAIT P1, [UR6+0x33430], R7 ;  /* 0x03343007ff0075a7 */ /* 0x0000620008020146 */
[----:B------:R-:W-:Y:S05]  /*5580*/  @!P0 BRA `(.L_x_17) ;  /* 0x0000000000048947 */ /* 0x000fea0003800000 */
[----:B------:R-:W-:Y:S01]  /*5590*/  BPT.TRAP 0x1 ;  /* 0x000000040000795c */ /* 0x000fe20000300000 */
.L_x_17:
[----:B-1----:R-:W-:Y:S05]  /*55a0*/  @P1 BRA `(.L_x_15) ;  /* 0x0000000000081947 */ /* 0x002fea0003800000 */
[----:B------:R-:W1:Y:S02]  /*55b0*/  SYNCS.PHASECHK.TRANS64.TRYWAIT P1, [UR6+0x33430], R7 ;  /* 0x03343007ff0075a7 */ /* 0x000e640008020146 */
[----:B-1----:R-:W-:Y:S05]  /*55c0*/  @!P1 BRA `(.L_x_18) ;  /* 0x000000b400d49947 */ /* 0x002fea0003800000 */
.L_x_15:
[----:B01----:R-:W-:Y:S01]  /*55d0*/  VIADD R7, R23, 0x8 ;  /* 0x0000000817077836 */ /* 0x003fe20000000000 */
[----:B------:R-:W-:Y:S01]  /*55e0*/  UIADD3 UR43, UR51, 0x1, URZ ;  /* 0x00000001332b7890 */ /* 0x000fe2000fffe03f */
[----:B------:R-:W-:Y:S01]  /*55f0*/  UMOV UR27, 0x80000020 ;  /* 0x80000020001b7882 */ /* 0x000fe20000000000 */
[----:B------:R-:W-:Y:S02]  /*5600*/  UMOV UR28, UR24 ;  /* 0x00000018001c7c82 */ /* 0x000fe40008000000 */
[----:B------:R0:W-:Y:S01]  /*5610*/  BAR.SYNC.DEFER_BLOCKING R7, 0x100 ;  /* 0x000400070000751d */ /* 0x0001e20000010000 */
[----:B------:R-:W-:-:S04]  /*5620*/  UISETP.NE.AND UP0, UPT, UR43, 0x2, UPT ;  /* 0x000000022b00788c */ /* 0x000fc8000bf05270 */
[----:B------:R-:W-:Y:S01]  /*5630*/  USEL UR43, UR43, URZ, UP0 ;  /* 0x0000003f2b2b7287 */ /* 0x000fe20008000000 */
[----:B------:R-:W-:Y:S01]  /*5640*/  UMOV UR29, UR25 ;  /* 0x00000019001d7c82 */ /* 0x000fe20008000000 */
[----:B------:R-:W-:Y:S02]  /*5650*/  UMOV UR31, 0x80000020 ;  /* 0x80000020001f7882 */ /* 0x000fe40000000000 */
[----:B------:R-:W-:Y:S01]  /*5660*/  UIMAD UR54, UR43, 0x780, UR47 ;  /* 0x000007802b3678a4 */ /* 0x000fe2000f8e022f */
[----:B------:R-:W-:Y:S01]  /*5670*/  UMOV UR32, UR24 ;  /* 0x0000001800207c82 */ /* 0x000fe20008000000 */
[----:B------:R-:W-:Y:S02]  /*5680*/  UMOV UR33, UR25 ;  /* 0x0000001900217c82 */ /* 0x000fe40008000000 */
[----:B------:R-:W-:Y:S02]  /*5690*/  UIADD3 UR30, UR54, 0x80, URZ ;  /* 0x00000080361e7890 */ /* 0x000fe4000fffe03f */
[----:B------:R-:W-:-:S02]  /*56a0*/  UIADD3 UR34, UR54, 0x100, URZ ;  /* 0x0000010036227890 */ /* 0x000fc4000fffe03f */
[----:B------:R-:W-:Y:S01]  /*56b0*/  UMOV UR26, UR54 ;  /* 0x00000036001a7c82 */ /* 0x000fe20008000000 */
[----:B------:R-:W-:Y:S01]  /*56c0*/  UMOV UR35, 0x80000020 ;  /* 0x8000002000237882 */ /* 0x000fe20000000000 */
[----:B------:R-:W-:Y:S01]  /*56d0*/  UIADD3 UR6, UR54, 0x200, URZ ;  /* 0x0000020036067890 */ /* 0x000fe2000fffe03f */
[----:B------:R-:W-:Y:S01]  /*56e0*/  UMOV UR7, 0x80000020 ;  /* 0x8000002000077882 */ /* 0x000fe20000000000 */
[----:B------:R-:W-:Y:S01]  /*56f0*/  UIADD3 UR10, UR54, 0x202, URZ ;  /* 0x00000202360a7890 */ /* 0x000fe2000fffe03f */
[----:B------:R-:W-:Y:S01]  /*5700*/  WARPGROUP.ARRIVE ;  /* 0x00000000000079c5 */ /* 0x000fe20000000000 */
[----:B------:R-:W-:Y:S01]  /*5710*/  UMOV UR11, 0x80000020 ;  /* 0x80000020000b7882 */ /* 0x000fe20000000000 */
[----:B------:R-:W-:Y:S01]  /*5720*/  UIADD3 UR14, UR54, 0x282, URZ ;  /* 0x00000282360e7890 */ /* 0x000fe2000fffe03f */
[----:B------:R-:W-:Y:S01]  /*5730*/  UMOV UR15, 0x80000020 ;  /* 0x80000020000f7882 */ /* 0x000fe20000000000 */
[----:B------:R-:W-:Y:S02]  /*5740*/  UIADD3 UR18, UR54, 0x500, URZ ;  /* 0x0000050036127890 */ /* 0x000fe4000fffe03f */
[----:B------:R-:W-:Y:S01]  /*5750*/  QGMMA.64x32x32.F32.E4M3.E4M3 R184, gdesc[UR24], RZ, !UPT, gsb0 ;  /* 0x0060000018b879f3 */ /* 0x000fe2000c0008ff */
[----:B------:R-:W-:Y:S01]  /*5760*/  UIADD3 UR26, UR54, 0x180, URZ ;  /* 0x00000180361a7890 */ /* 0x000fe2000fffe03f */
[----:B------:R-:W-:Y:S01]  /*5770*/  UMOV UR27, 0x80000020 ;  /* 0x80000020001b7882 */ /* 0x000fe20000000000 */
[----:B------:R-:W-:Y:S01]  /*5780*/  UMOV UR19, 0x80000020 ;  /* 0x8000002000137882 */ /* 0x000fe20000000000 */
[----:B------:R-:W-:Y:S01]  /*5790*/  UIADD3 UR22, UR54, 0x502, URZ ;  /* 0x0000050236167890 */ /* 0x000fe2000fffe03f */
[----:B------:R-:W-:Y:S01]  /*57a0*/  UMOV UR23, 0x80000020 ;  /* 0x8000002000177882 */ /* 0x000fe20000000000 */
[----:B------:R-:W-:-:S02]  /*57b0*/  WARPGROUP.DEPBAR.LE gsb0, 0x0 ;  /* 0x00008000000079c5 */ /* 0x000fc40000010000 */
[----:B------:R-:W-:-:S06]  /*57c0*/  WARPGROUP.ARRIVE ;  /* 0x00000000000079c5 */ /* 0x000fcc0000000000 */
[----:B------:R-:W-:Y:S01]  /*57d0*/  QGMMA.64x32x32.F32.E4M3.E4M3 R168, gdesc[UR28], RZ, !UPT, gsb0 ;  /* 0x006000001ca879f3 */ /* 0x000fe2000c0008ff */
[----:B------:R-:W-:Y:S01]  /*57e0*/  UIADD3 UR30, UR54, 0x82, URZ ;  /* 0x00000082361e7890 */ /* 0x000fe2000fffe03f */
[----:B------:R-:W-:Y:S01]  /*57f0*/  UMOV UR28, UR4 ;  /* 0x00000004001c7c82 */ /* 0x000fe20008000000 */
[----:B------:R-:W-:Y:S01]  /*5800*/  UMOV UR29, UR5 ;  /* 0x00000005001d7c82 */ /* 0x000fe20008000000 */
[----:B------:R-:W-:Y:S01]  /*5810*/  UMOV UR31, 0x80000020 ;  /* 0x80000020001f7882 */ /* 0x000fe20000000000 */
[----:B------:R-:W-:Y:S02]  /*5820*/  WARPGROUP.DEPBAR.LE gsb0, 0x0 ;  /* 0x00008000000079c5 */ /* 0x000fe40000010000 */
        /* <DEDUP_REMOVED lines=18> */
[----:B------:R-:W-:Y:S01]  /*5950*/  UIADD3 UR6, UR54, 0x182, URZ ;  /* 0x0000018236067890 */ /* 0x000fe2000fffe03f */
[----:B------:R-:W-:Y:S01]  /*5960*/  UMOV UR7, 0x80000020 ;  /* 0x8000002000077882 */ /* 0x000fe20000000000 */
[----:B------:R-:W-:Y:S02]  /*5970*/  WARPGROUP.DEPBAR.LE gsb0, 0x0 ;  /* 0x00008000000079c5 */ /* 0x000fe40000010000 */
[----:B------:R-:W-:-:S06]  /*5980*/  WARPGROUP.ARRIVE ;  /* 0x00000000000079c5 */ /* 0x000fcc0000000000 */
[----:B------:R-:W-:Y:S01]  /*5990*/  QGMMA.64x32x32.F32.E4M3.E4M3 R168, gdesc[UR28], R168, gsb0 ;  /* 0x006000001ca879f3 */ /* 0x000fe200080008a8 */
[----:B------:R-:W-:Y:S01]  /*59a0*/  UIADD3 UR30, UR54, 0x300, URZ ;  /* 0x00000300361e7890 */ /* 0x000fe2000fffe03f */
[----:B------:R-:W-:Y:S01]  /*59b0*/  UMOV UR28, UR8 ;  /* 0x00000008001c7c82 */ /* 0x000fe20008000000 */
[----:B------:R-:W-:Y:S01]  /*59c0*/  UMOV UR29, UR9 ;  /* 0x00000009001d7c82 */ /* 0x000fe20008000000 */
        /* <DEDUP_REMOVED lines=106> */
[----:B------:R-:W-:Y:S01]  /*6070*/  UIADD3 UR54, UR54, 0x702, URZ ;  /* 0x0000070236367890 */ /* 0x000fe2000fffe03f */
[----:B------:R-:W-:Y:S02]  /*6080*/  WARPGROUP.DEPBAR.LE gsb0, 0x0 ;  /* 0x00008000000079c5 */ /* 0x000fe40000010000 */
[----:B------:R-:W-:-:S06]  /*6090*/  WARPGROUP.ARRIVE ;  /* 0x00000000000079c5 */ /* 0x000fcc0000000000 */
[----:B------:R-:W-:Y:S03]  /*60a0*/  QGMMA.64x32x32.F32.E4M3.E4M3 R168, gdesc[UR28], R168, gsb0 ;  /* 0x006000001ca879f3 */ /* 0x000fe600080008a8 */
        /* <DEDUP_REMOVED lines=12> */
[----:B0-----:R-:W-:Y:S05]  /*6170*/  @P2 BRA `(.L_x_19) ;  /* 0x00000000002c2947 */ /* 0x001fea0003800000 */
[----:B------:R-:W-:Y:S05]  /*6180*/  @!P0 BRA `(.L_x_20) ;  /* 0x0000000000048947 */ /* 0x000fea0003800000 */
[----:B------:R-:W-:Y:S01]  /*6190*/  BPT.TRAP 0x1 ;  /* 0x000000040000795c */ /* 0x000fe20000300000 */
.L_x_20:
[----:B------:R-:W-:Y:S01]  /*61a0*/  ULEA UR6, UR51, UR39, 0x3 ;  /* 0x0000002733067291 */ /* 0x000fe2000f8e183f */
[----:B------:R-:W-:-:S05]  /*61b0*/  IMAD.U32 R7, RZ, RZ, UR53 ;  /* 0x00000035ff077e24 */ /* 0x000fca000f8e00ff */
[----:B------:R-:W-:-:S04]  /*61c0*/  SHF.L.U32 R7, R7, 0x1f, RZ ;  /* 0x0000001f07077819 */ /* 0x000fc800000006ff */
[----:B------:R0:W1:Y:S01]  /*61d0*/  SYNCS.PHASECHK.TRANS64.TRYWAIT P1, [UR6+0x33450], R7 ;  /* 0x03345007ff0075a7 */ /* 0x0000620008020146 */
[----:B------:R-:W-:Y:S05]  /*61e0*/  @!P0 BRA `(.L_x_21) ;  /* 0x0000000000048947 */ /* 0x000fea0003800000 */
[----:B------:R-:W-:Y:S01]  /*61f0*/  BPT.TRAP 0x1 ;  /* 0x000000040000795c */ /* 0x000fe20000300000 */
.L_x_21:
[----:B-1----:R-:W-:Y:S05]  /*6200*/  @P1 BRA `(.L_x_19) ;  /* 0x0000000000081947 */ /* 0x002fea0003800000 */
[----:B------:R-:W1:Y:S02]  /*6210*/  SYNCS.PHASECHK.TRANS64.TRYWAIT P1, [UR6+0x33450], R7 ;  /* 0x03345007ff0075a7 */ /* 0x000e640008020146 */
[----:B-1----:R-:W-:Y:S05]  /*6220*/  @!P1 BRA `(.L_x_22) ;  /* 0x000000a800d49947 */ /* 0x002fea0003800000 */
.L_x_19:
[----:B------:R-:W-:Y:S01]  /*6230*/  UIADD3 UR6, UR39, 0x200, URZ ;  /* 0x0000020027067890 */ /* 0x000fe2000fffe03f */
[----:B------:R-:W-:Y:S01]  /*6240*/  WARPGROUP.ARRIVE ;  /* 0x00000000000079c5 */ /* 0x000fe20000000000 */
[----:B------:R-:W-:Y:S01]  /*6250*/  UMOV UR7, 0xc0000010 ;  /* 0xc000001000077882 */ /* 0x000fe20000000000 */
[----:B01----:R-:W-:Y:S01]  /*6260*/  IADD3 R7, -R23, 0xb, RZ ;  /* 0x0000000b17077810 */ /* 0x003fe20007ffe1ff */
[----:B------:R-:W-:-:S04]  /*6270*/  USHF.R.U32.HI UR6, URZ, 0x4, UR6 ;  /* 0x000000043f067899 */ /* 0x000fc80008011606 */
[----:B------:R-:W-:-:S04]  /*6280*/  ULOP3.LUT UR6, UR6, 0x3fff, URZ, 0xc0, !UPT ;  /* 0x00003fff06067892 */ /* 0x000fc8000f8ec03f */
[----:B------:R-:W-:-:S04]  /*6290*/  ULOP3.LUT UR6, UR6, 0x10000, URZ, 0xfc, !UPT ;  /* 0x0001000006067892 */ /* 0x000fc8000f8efc3f */
[----:B------:R-:W-:-:S07]  /*62a0*/  UIMAD UR10, UR51, 0x780, UR6 ;  /* 0x00000780330a78a4 */ /* 0x000fce000f8e0206 */
[----:B------:R-:W-:Y:S02]  /*62b0*/  UMOV UR6, UR10 ;  /* 0x0000000a00067c82 */ /* 0x000fe40008000000 */
[----:B------:R-:W-:Y:S01]  /*62c0*/  QGMMA.64x192x32.F32.E4M3.E4M3 R24, R200, gdesc[UR4], R24, gsb0 ;  /* 0x02e00004c8187df3 */ /* 0x000fe20008000818 */
[----:B------:R-:W-:Y:S01]  /*62d0*/  UIADD3 UR6, UR10, 0x180, URZ ;  /* 0x000001800a067890 */ /* 0x000fe2000fffe03f */
[----:B------:R-:W-:Y:S01]  /*62e0*/  UMOV UR7, 0xc0000010 ;  /* 0xc000001000077882 */ /* 0x000fe20000000000 */
[----:B------:R-:W-:Y:S02]  /*62f0*/  WARPGROUP.DEPBAR.LE gsb0, 0x0 ;  /* 0x00008000000079c5 */ /* 0x000fe40000010000 */
[----:B------:R-:W-:-:S15]  /*6300*/  WARPGROUP.ARRIVE ;  /* 0x00000000000079c5 */ /* 0x000fde0000000000 */
        /* <DEDUP_REMOVED lines=15> */
[----:B------:R-:W-:Y:S03]  /*6400*/  QGMMA.64x192x32.F32.E4M3.E4M3 R24, R216, gdesc[UR4], R24, gsb0 ;  /* 0x02e00004d8187df3 */ /* 0x000fe60008000818 */
[----:B------:R-:W-:Y:S02]  /*6410*/  WARPGROUP.DEPBAR.LE gsb0, 0x0 ;  /* 0x00008000000079c5 */ /* 0x000fe40000010000 */
[----:B------:R0:W-:Y:S06]  /*6420*/  BAR.ARV R7, 0x100 ;  /* 0x000400070000751d */ /* 0x0001ec0000002000 */
[----:B------:R-:W-:Y:S05]  /*6430*/  @!P0 BRA `(.L_x_23) ;  /* 0x0000000000048947 */ /* 0x000fea0003800000 */
[----:B------:R-:W-:Y:S01]  /*6440*/  BPT.TRAP 0x1 ;  /* 0x000000040000795c */ /* 0x000fe20000300000 */
.L_x_23:
[C---:B------:R-:W-:Y:S01]  /*6450*/  FMUL.FTZ R8, R0.reuse, R184 ;  /* 0x000000b800087220 */ /* 0x040fe20000410000 */
[C---:B------:R-:W-:Y:S01]  /*6460*/  FMUL.FTZ R10, R0.reuse, R186 ;  /* 0x000000ba000a7220 */ /* 0x040fe20000410000 */
[C---:B0-----:R-:W-:Y:S01]  /*6470*/  FMUL.FTZ R7, R0.reuse, R185 ;  /* 0x000000b900077220 */ /* 0x041fe20000410000 */
[C---:B------:R-:W-:Y:S01]  /*6480*/  FMUL.FTZ R9, R0.reuse, R187 ;  /* 0x000000bb00097220 */ /* 0x040fe20000410000 */
[C---:B------:R-:W-:Y:S01]  /*6490*/  FMUL.FTZ R11, R0.reuse, R188 ;  /* 0x000000bc000b7220 */ /* 0x040fe20000410000 */
[C---:B------:R-:W-:Y:S01]  /*64a0*/  FMUL.FTZ R13, R0.reuse, R190 ;  /* 0x000000be000d7220 */ /* 0x040fe20000410000 */
[----:B------:R-:W0:Y:S01]  /*64b0*/  MUFU.TANH R8, R8 ;  /* 0x0000000800087308 */ /* 0x000e220000002400 */
[C---:B------:R-:W-:Y:S01]  /*64c0*/  FMUL.FTZ R12, R0.reuse, R189 ;  /* 0x000000bd000c7220 */ /* 0x040fe20000410000 */
[C---:B------:R-:W-:Y:S01]  /*64d0*/  FMUL.FTZ R14, R0.reuse, R191 ;  /* 0x000000bf000e7220 */ /* 0x040fe20000410000 */
[C---:B------:R-:W-:Y:S01]  /*64e0*/  FMUL.FTZ R15, R0.reuse, R192 ;  /* 0x000000c0000f7220 */ /* 0x040fe20000410000 */
[C---:B------:R-:W-:Y:S01]  /*64f0*/  FMUL.FTZ R21, R0.reuse, R194 ;  /* 0x000000c200157220 */ /* 0x040fe20000410000 */
[C---:B------:R-:W-:Y:S01]  /*6500*/  FMUL.FTZ R20, R0.reuse, R193 ;  /* 0x000000c100147220 */ /* 0x040fe20000410000 */
[C---:B------:R-:W-:Y:S01]  /*6510*/  FMUL.FTZ R184, R0.reuse, R195 ;  /* 0x000000c300b87220 */ /* 0x040fe20000410000 */
[C---:B------:R-:W-:Y:S01]  /*6520*/  FMUL.FTZ R185, R0.reuse, R196 ;  /* 0x000000c400b97220 */ /* 0x040fe20000410000 */
        /* <DEDUP_REMOVED lines=8> */
[----:B------:R-:W2:Y:S01]  /*65b0*/  MUFU.TANH R7, R7 ;  /* 0x0000000700077308 */ /* 0x000ea20000002400 */
[----:B0-----:R-:W-:Y:S01]  /*65c0*/  FMNMX.FTZ R190, R8, R3, !PT ;  /* 0x0000000308be7209 */ /* 0x001fe20007810000 */
[C---:B------:R-:W-:Y:S01]  /*65d0*/  FMUL.FTZ R172, R0.reuse, R172 ;  /* 0x000000ac00ac7220 */ /* 0x040fe20000410000 */
[C---:B------:R-:W-:Y:S01]  /*65e0*/  FMUL.FTZ R174, R0.reuse, R174 ;  /* 0x000000ae00ae7220 */ /* 0x040fe20000410000 */
[C---:B------:R-:W-:Y:S01]  /*65f0*/  FMUL.FTZ R173, R0.reuse, R173 ;  /* 0x000000ad00ad7220 */ /* 0x040fe20000410000 */
[C---:B------:R-:W-:Y:S01]  /*6600*/  FMUL.FTZ R175, R0.reuse, R175 ;  /* 0x000000af00af7220 */ /* 0x040fe20000410000 */
[C---:B------:R-:W-:Y:S01]  /*6610*/  FMUL.FTZ R176, R0.reuse, R176 ;  /* 0x000000b000b07220 */ /* 0x040fe20000410000 */
[----:B------:R-:W-:Y:S01]  /*6620*/  FMUL.FTZ R178, R0, R178 ;  /* 0x000000b200b27220 */ /* 0x000fe20000410000 */
[----:B------:R-:W0:Y:S01]  /*6630*/  MUFU.TANH R9, R9 ;  /* 0x0000000900097308 */ /* 0x000e220000002400 */
[----:B-1----:R-:W-:Y:S01]  /*6640*/  FMNMX.FTZ R192, R10, R5, !PT ;  /* 0x000000050ac07209 */ /* 0x002fe20007810000 */
[C---:B------:R-:W-:Y:S01]  /*6650*/  FMUL.FTZ R177, R0.reuse, R177 ;  /* 0x000000b100b17220 */ /* 0x040fe20000410000 */
[C---:B------:R-:W-:Y:S01]  /*6660*/  FMUL.FTZ R179, R0.reuse, R179 ;  /* 0x000000b300b37220 */ /* 0x040fe20000410000 */
[C---:B------:R-:W-:Y:S01]  /*6670*/  FMUL.FTZ R180, R0.reuse, R180 ;  /* 0x000000b400b47220 */ /* 0x040fe20000410000 */
[C---:B------:R-:W-:Y:S01]  /*6680*/  FMUL.FTZ R182, R0.reuse, R182 ;  /* 0x000000b600b67220 */ /* 0x040fe20000410000 */
[C---:B------:R-:W-:Y:S01]  /*6690*/  FMUL.FTZ R181, R0.reuse, R181 ;  /* 0x000000b500b57220 */ /* 0x040fe20000410000 */
[C---:B------:R-:W-:Y:S01]  /*66a0*/  FMUL.FTZ R183, R0.reuse, R183 ;  /* 0x000000b700b77220 */ /* 0x040fe20000410000 */
[----:B------:R-:W1:Y:S01]  /*66b0*/  MUFU.TANH R11, R11 ;  /* 0x0000000b000b7308 */ /* 0x000e620000002400 */
[----:B--2---:R-:W-:Y:S01]  /*66c0*/  FMNMX.FTZ R190, R7, R190, !PT ;  /* 0x000000be07be7209 */ /* 0x004fe20007810000 */
[C---:B------:R-:W-:Y:S01]  /*66d0*/  FMUL.FTZ R152, R0.reuse, R152 ;  /* 0x0000009800987220 */ /* 0x040fe20000410000 */
[C---:B------:R-:W-:Y:S01]  /*66e0*/  FMUL.FTZ R154, R0.reuse, R154 ;  /* 0x0000009a009a7220 */ /* 0x040fe20000410000 */
[C---:B------:R-:W-:Y:S01]  /*66f0*/  FMUL.FTZ R153, R0.reuse, R153 ;  /* 0x0000009900997220 */ /* 0x040fe20000410000 */
[C---:B------:R-:W-:Y:S01]  /*6700*/  FMUL.FTZ R155, R0.reuse, R155 ;  /* 0x0000009b009b7220 */ /* 0x040fe20000410000 */
[C---:B------:R-:W-:Y:S01]  /*6710*/  FMUL.FTZ R156, R0.reuse, R156 ;  /* 0x0000009c009c7220 */ /* 0x040fe20000410000 */
[C---:B------:R-:W-:Y:S01]  /*6720*/  FMUL.FTZ R158, R0.reuse, R158 ;  /* 0x0000009e009e7220 */ /* 0x040fe20000410000 */
[----:B------:R-:W2:Y:S01]  /*6730*/  MUFU.TANH R13, R13 ;  /* 0x0000000d000d7308 */ /* 0x000ea20000002400 */
[----:B0-----:R-:W-:Y:S01]  /*6740*/  FMNMX.FTZ R192, R9, R192, !PT ;  /* 0x000000c009c07209 */ /* 0x001fe20007810000 */
[C---:B------:R-:W-:Y:S01]  /*6750*/  FMUL.FTZ R157, R0.reuse, R157 ;  /* 0x0000009d009d7220 */ /* 0x040fe20000410000 */
[C---:B------:R-:W-:Y:S01]  /*6760*/  FMUL.FTZ R159, R0.reuse, R159 ;  /* 0x0000009f009f7220 */ /* 0x040fe20000410000 */
[C---:B------:R-:W-:Y:S01]  /*6770*/  FMUL.FTZ R160, R0.reuse, R160 ;  /* 0x000000a000a07220 */ /* 0x040fe20000410000 */
[C---:B------:R-:W-:Y:S01]  /*6780*/  FMUL.FTZ R162, R0.reuse, R162 ;  /* 0x000000a200a27220 */ /* 0x040fe20000410000 */
[C---:B------:R-:W-:Y:S01]  /*6790*/  FMUL.FTZ R161, R0.reuse, R161 ;  /* 0x000000a100a17220 */ /* 0x040fe20000410000 */
[C---:B------:R-:W-:Y:S01]  /*67a0*/  FMUL.FTZ R163, R0.reuse, R163 ;  /* 0x000000a300a37220 */ /* 0x040fe20000410000 */
        /* <DEDUP_REMOVED lines=46> */
[----:B------:R-:W-:Y:S01]  /*6a90*/  FMUL.FTZ R135, R0, R135 ;  /* 0x0000008700877220 */ /* 0x000fe20000410000 */
[----:B------:R-:W-:Y:S01]  /*6aa0*/  UMOV UR6, UR50 ;  /* 0x0000003200067c82 */ /* 0x000fe20008000000 */
[----:B------:R-:W0:Y:S01]  /*6ab0*/  MUFU.TANH R185, R185 ;  /* 0x000000b900b97308 */ /* 0x000e220000002400 */
[----:B-1----:R-:W-:Y:S01]  /*6ac0*/  FMNMX.FTZ R120, R20, R191, !PT ;  /* 0x000000bf14787209 */ /* 0x002fe20007810000 */
[----:B------:R-:W-:Y:S01]  /*6ad0*/  IMAD.U32 R197, RZ, RZ, UR6 ;  /* 0x00000006ffc57e24 */ /* 0x000fe2000f8e00ff */
[----:B------:R-:W-:-:S04]  /*6ae0*/  ULEA UR7, UR43, UR39, 0x3 ;  /* 0x000000272b077291 */ /* 0x000fc8000f8e183f */
[----:B------:R-:W-:Y:S01]  /*6af0*/  UIADD3 UR7, UR7, 0x33440, URZ ;  /* 0x0003344007077890 */ /* 0x000fe2000fffe03f */
[----:B------:R-:W1:Y:S01]  /*6b00*/  MUFU.TANH R187, R187 ;  /* 0x000000bb00bb7308 */ /* 0x000e620000002400 */
[----:B--2---:R-:W-:Y:S02]  /*6b10*/  FMNMX.FTZ R190, R184, R193, !PT ;  /* 0x000000c1b8be7209 */ /* 0x004fe40007810000 */
[----:B------:R-:W-:-:S05]  /*6b20*/  UPRMT UR7, UR37, 0x654, UR7 ;  /* 0x0000065425077896 */ /* 0x000fca0008000007 */
[----:B------:R-:W2:Y:S01]  /*6b30*/  MUFU.TANH R186, R186 ;  /* 0x000000ba00ba7308 */ /* 0x000ea20000002400 */
[----:B0-----:R-:W-:-:S03]  /*6b40*/  FMNMX.FTZ R191, R185, R120, !PT ;  /* 0x00000078b9bf7209 */ /* 0x001fc60007810000 */
[----:B------:R-:W-:Y:S04]  /*6b50*/  SYNCS.ARRIVE.TRANS64.RED.A1T0 RZ, [UR7], RZ ;  /* 0x000000ffffff79a7 */ /* 0x000fe80008100407 */
[----:B------:R-:W0:Y:S01]  /*6b60*/  MUFU.TANH R188, R188 ;  /* 0x000000bc00bc7308 */ /* 0x000e220000002400 */
[----:B-1----:R-:W-:Y:S01]  /*6b70*/  FMNMX.FTZ R193, R187, R190, !PT ;  /* 0x000000bebbc17209 */ /* 0x002fe20007810000 */
[----:B------:R-:W-:-:S06]  /*6b80*/  FMUL.FTZ R190, R0, R122 ;  /* 0x0000007a00be7220 */ /* 0x000fcc0000410000 */
[----:B------:R-:W1:Y:S01]  /*6b90*/  MUFU.TANH R168, R168 ;  /* 0x000000a800a87308 */ /* 0x000e620000002400 */
[----:B--2---:R-:W-:-:S07]  /*6ba0*/  FMNMX.FTZ R191, R186, R191, !PT ;  /* 0x000000bfbabf7209 */ /* 0x004fce0007810000 */
[----:B------:R-:W2:Y:S01]  /*6bb0*/  MUFU.TANH R170, R170 ;  /* 0x000000aa00aa7308 */ /* 0x000ea20000002400 */
[----:B0-----:R-:W-:-:S07]  /*6bc0*/  FMNMX.FTZ R193, R188, R193, !PT ;  /* 0x000000c1bcc17209 */ /* 0x001fce0007810000 */
[----:B------:R-:W0:Y:S01]  /*6bd0*/  MUFU.TANH R169, R169 ;  /* 0x000000a900a97308 */ /* 0x000e220000002400 */
[----:B-1----:R-:W-:-:S07]  /*6be0*/  FMNMX.FTZ R120, R168, R191, !PT ;  /* 0x000000bfa8787209 */ /* 0x002fce0007810000 */
        /* <DEDUP_REMOVED lines=121> */
[----:B--2---:R-:W-:-:S05]  /*7380*/  FMNMX.FTZ R191, R133, R120, !PT ;  /* 0x0000007885bf7209 */ /* 0x004fca0007810000 */
[----:B------:R-:W2:Y:S01]  /*7390*/  SHFL.BFLY PT, R120, R191, 0x2, 0x1f ;  /* 0x0c401f00bf787f89 */ /* 0x000ea200000e0000 */
[----:B0-----:R-:W-:-:S04]  /*73a0*/  FMNMX.FTZ R122, R134, R193, !PT ;  /* 0x000000c1867a7209 */ /* 0x001fc80007810000 */
[----:B-1----:R-:W-:-:S05]  /*73b0*/  FMNMX.FTZ R192, R135, R122, !PT ;  /* 0x0000007a87c07209 */ /* 0x002fca0007810000 */
[----:B------:R-:W0:Y:S01]  /*73c0*/  SHFL.BFLY PT, R195, R192, 0x2, 0x1f ;  /* 0x0c401f00c0c37f89 */ /* 0x000e2200000e0000 */
[----:B--2---:R-:W-:-:S05]  /*73d0*/  FMNMX.FTZ R193, R191, R120, !PT ;  /* 0x00000078bfc17209 */ /* 0x004fca0007810000 */
[----:B------:R-:W1:Y:S01]  /*73e0*/  SHFL.BFLY PT, R120, R193, 0x1, 0x1f ;  /* 0x0c201f00c1787f89 */ /* 0x000e6200000e0000 */
[----:B0-----:R-:W-:-:S05]  /*73f0*/  FMNMX.FTZ R195, R192, R195, !PT ;  /* 0x000000c3c0c37209 */ /* 0x001fca0007810000 */
[----:B------:R-:W0:Y:S01]  /*7400*/  SHFL.BFLY PT, R122, R195, 0x1, 0x1f ;  /* 0x0c201f00c37a7f89 */ /* 0x000e2200000e0000 */
[----:B-1----:R-:W-:-:S05]  /*7410*/  FMNMX.FTZ R120, R193, R120, !PT ;  /* 0x00000078c1787209 */ /* 0x002fca0007810000 */
[C---:B------:R-:W-:Y:S01]  /*7420*/  FADD.FTZ R3, -R120.reuse, R3 ;  /* 0x0000000378037221 */ /* 0x040fe20000010100 */
[----:B------:R-:W-:-:S03]  /*7430*/  FFMA.FTZ R192, R120, R197, -8 ;  /* 0xc100000078c07423 */ /* 0x000fc600000100c5 */
[----:B------:R-:W-:Y:S01]  /*7440*/  FMUL.FTZ R191, R3, UR6 ;  /* 0x0000000603bf7c20 */ /* 0x000fe20008410000 */
[----:B------:R-:W-:-:S01]  /*7450*/  FFMA.FTZ R194, R121, UR6, -R192 ;  /* 0x0000000679c27c23 */ /* 0x000fc200080108c0 */
[--C-:B------:R-:W-:Y:S01]  /*7460*/  FFMA.FTZ R121, R124, UR6, -R192.reuse ;  /* 0x000000067c797c23 */ /* 0x100fe200080108c0 */
[----:B------:R-:W-:-:S01]  /*7470*/  FFMA.FTZ R124, R125, UR6, -R192 ;  /* 0x000000067d7c7c23 */ /* 0x000fc200080108c0 */
[--C-:B------:R-:W-:Y:S01]  /*7480*/  FFMA.FTZ R125, R128, UR6, -R192.reuse ;  /* 0x00000006807d7c23 */ /* 0x100fe200080108c0 */
[----:B------:R-:W-:-:S01]  /*7490*/  FFMA.FTZ R128, R129, UR6, -R192 ;  /* 0x0000000681807c23 */ /* 0x000fc200080108c0 */
[--C-:B------:R-:W-:Y:S01]  /*74a0*/  FFMA.FTZ R129, R132, UR6, -R192.reuse ;  /* 0x0000000684817c23 */ /* 0x100fe200080108c0 */
[----:B0-----:R-:W-:Y:S01]  /*74b0*/  FMNMX.FTZ R122, R195, R122, !PT ;  /* 0x0000007ac37a7209 */ /* 0x001fe20007810000 */
[--C-:B------:R-:W-:Y:S01]  /*74c0*/  FFMA.FTZ R132, R133, UR6, -R192.reuse ;  /* 0x0000000685847c23 */ /* 0x100fe200080108c0 */
[----:B------:R-:W-:-:S01]  /*74d0*/  FFMA.FTZ R8, R8, UR6, -R192 ;  /* 0x0000000608087c23 */ /* 0x000fc200080108c0 */
[--C-:B------:R-:W-:Y:S01]  /*74e0*/  FFMA.FTZ R7, R7, UR6, -R192.reuse ;  /* 0x0000000607077c23 */ /* 0x100fe200080108c0 */
[----:B------:R-:W-:-:S01]  /*74f0*/  FFMA.FTZ R11, R11, UR6, -R192 ;  /* 0x000000060b0b7c23 */ /* 0x000fc200080108c0 */
[----:B------:R-:W-:Y:S01]  /*7500*/  FADD.FTZ R3, -R122, R5 ;  /* 0x000000057a037221 */ /* 0x000fe20000010100 */
[----:B------:R-:W-:-:S01]  /*7510*/  FFMA.FTZ R12, R12, UR6, -R192 ;  /* 0x000000060c0c7c23 */ /* 0x000fc200080108c0 */
[----:B------:R0:W-:Y:S01]  /*7520*/  MUFU.EX2 R5, R191 ;  /* 0x000000bf00057308 */ /* 0x0001e20000000800 */
[----:B------:R-:W-:-:S01]  /*7530*/  FFMA.FTZ R15, R15, UR6, -R192 ;  /* 0x000000060f0f7c23 */ /* 0x000fc200080108c0 */
[----:B------:R-:W-:Y:S01]  /*7540*/  FMUL.FTZ R3, R3, UR6 ;  /* 0x0000000603037c20 */ /* 0x000fe20008410000 */
[----:B------:R-:W-:-:S01]  /*7550*/  FFMA.FTZ R20, R20, UR6, -R192 ;  /* 0x0000000614147c23 */ /* 0x000fc200080108c0 */
[--C-:B------:R-:W-:Y:S01]  /*7560*/  FFMA.FTZ R185, R185, UR6, -R192.reuse ;  /* 0x00000006b9b97c23 */ /* 0x100fe200080108c0 */
[----:B------:R-:W-:-:S01]  /*7570*/  FFMA.FTZ R186, R186, UR6, -R192 ;  /* 0x00000006baba7c23 */ /* 0x000fc200080108c0 */
[--C-:B------:R-:W-:Y:S01]  /*7580*/  FFMA.FTZ R168, R168, UR6, -R192.reuse ;  /* 0x00000006a8a87c23 */ /* 0x100fe200080108c0 */
[----:B------:R-:W-:-:S01]  /*7590*/  FFMA.FTZ R169, R169, UR6, -R192 ;  /* 0x00000006a9a97c23 */ /* 0x000fc200080108c0 */
[----:B------:R-:W1:Y:S01]  /*75a0*/  MUFU.EX2 R8, R8 ;  /* 0x0000000800087308 */ /* 0x000e620000000800 */
[----:B0-----:R-:W-:-:S02]  /*75b0*/  IMAD.U32 R191, RZ, RZ, UR6 ;  /* 0x00000006ffbf7e24 */ /* 0x001fc4000f8e00ff */
[--C-:B------:R-:W-:Y:S01]  /*75c0*/  FFMA.FTZ R172, R172, UR6, -R192.reuse ;  /* 0x00000006acac7c23 */ /* 0x100fe200080108c0 */
[----:B------:R-:W-:-:S01]  /*75d0*/  FFMA.FTZ R173, R173, UR6, -R192 ;  /* 0x00000006adad7c23 */ /* 0x000fc200080108c0 */
[----:B------:R-:W-:Y:S01]  /*75e0*/  FFMA.FTZ R176, R176, UR6, -R192 ;  /* 0x00000006b0b07c23 */ /* 0x000fe200080108c0 */
[----:B------:R-:W-:-:S01]  /*75f0*/  FFMA.FTZ R133, R122, R191, -8 ;  /* 0xc10000007a857423 */ /* 0x000fc200000100bf */
        /* <DEDUP_REMOVED lines=8> */
[--C-:B------:R-:W-:Y:S01]  /*7680*/  FFMA.FTZ R184, R184, UR6, -R133.reuse ;  /* 0x00000006b8b87c23 */ /* 0x100fe20008010885 */
[----:B------:R-:W-:-:S01]  /*7690*/  FFMA.FTZ R187, R187, UR6, -R133 ;  /* 0x00000006bbbb7c23 */ /* 0x000fc20008010885 */
[----:B------:R-:W0:Y:S01]  /*76a0*/  MUFU.EX2 R10, R10 ;  /* 0x0000000a000a7308 */ /* 0x000e220000000800 */
[----:B-1----:R-:W-:-:S01]  /*76b0*/  FFMA.FTZ R4, R5, R4, R8 ;  /* 0x0000000405047223 */ /* 0x002fc20000010008 */
        /* <DEDUP_REMOVED lines=8> */
[----:B------:R-:W-:Y:S01]  /*7740*/  FFMA.FTZ R182, R182, UR6, -R133 ;  /* 0x00000006b6b67c23 */ /* 0x000fe20008010885 */
[----:B------:R-:W-:-:S01]  /*7750*/  FFMA.FTZ R181, R181, UR6, -R192 ;  /* 0x00000006b5b57c23 */ /* 0x000fc200080108c0 */
[----:B------:R-:W-:Y:S01]  /*7760*/  FFMA.FTZ R183, R183, UR6, -R133 ;  /* 0x00000006b7b77c23 */ /* 0x000fe20008010885 */
[----:B------:R-:W-:-:S01]  /*7770*/  FFMA.FTZ R152, R152, UR6, -R192 ;  /* 0x0000000698987c23 */ /* 0x000fc200080108c0 */
[----:B------:R-:W-:Y:S01]  /*7780*/  FFMA.FTZ R154, R154, UR6, -R133 ;  /* 0x000000069a9a7c23 */ /* 0x000fe20008010885 */
[----:B------:R-:W-:-:S01]  /*7790*/  FFMA.FTZ R153, R153, UR6, -R192 ;  /* 0x0000000699997c23 */ /* 0x000fc200080108c0 */
[----:B------:R-:W2:Y:S01]  /*77a0*/  MUFU.EX2 R9, R9 ;  /* 0x0000000900097308 */ /* 0x000ea20000000800 */
[----:B0-----:R-:W-:-:S01]  /*77b0*/  FFMA.FTZ R6, R3, R6, R10 ;  /* 0x0000000603067223 */ /* 0x001fc2000001000a */
[----:B------:R-:W-:Y:S01]  /*77c0*/  FFMA.FTZ R155, R155, UR6, -R133 ;  /* 0x000000069b9b7c23 */ /* 0x000fe20008010885 */
[----:B------:R-:W-:-:S01]  /*77d0*/  FFMA.FTZ R156, R156, UR6, -R192 ;  /* 0x000000069c9c7c23 */ /* 0x000fc200080108c0 */
[----:B------:R-:W-:Y:S01]  /*77e0*/  FFMA.FTZ R158, R158, UR6, -R133 ;  /* 0x000000069e9e7c23 */ /* 0x000fe20008010885 */
[----:B------:R-:W-:-:S01]  /*77f0*/  FFMA.FTZ R157, R157, UR6, -R192 ;  /* 0x000000069d9d7c23 */ /* 0x000fc200080108c0 */
[----:B------:R-:W-:Y:S01]  /*7800*/  FFMA.FTZ R159, R159, UR6, -R133 ;  /* 0x000000069f9f7c23 */ /* 0x000fe20008010885 */
[----:B------:R-:W-:-:S01]  /*7810*/  FFMA.FTZ R160, R160, UR6, -R192 ;  /* 0x00000006a0a07c23 */ /* 0x000fc200080108c0 */
[----:B------:R-:W0:Y:S01]  /*7820*/  MUFU.EX2 R11, R11 ;  /* 0x0000000b000b7308 */ /* 0x000e220000000800 */
[----:B-1----:R-:W-:-:S01]  /*7830*/  FADD.FTZ R4, R7, R4 ;  /* 0x0000000407047221 */ /* 0x002fc20000010000 */
[----:B------:R-:W-:Y:S01]  /*7840*/  FFMA.FTZ R162, R162, UR6, -R133 ;  /* 0x00000006a2a27c23 */ /* 0x000fe20008010885 */
[----:B------:R-:W-:-:S01]  /*7850*/  FFMA.FTZ R161, R161, UR6, -R192 ;  /* 0x00000006a1a17c23 */ /* 0x000fc200080108c0 */
[----:B------:R-:W-:Y:S01]  /*7860*/  FFMA.FTZ R163, R163, UR6, -R133 ;  /* 0x00000006a3a37c23 */ /* 0x000fe20008010885 */
[----:B------:R-:W-:-:S01]  /*7870*/  FFMA.FTZ R164, R164, UR6, -R192 ;  /* 0x00000006a4a47c23 */ /* 0x000fc200080108c0 */
[----:B------:R-:W-:Y:S01]  /*7880*/  FFMA.FTZ R166, R166, UR6, -R133 ;  /* 0x00000006a6a67c23 */ /* 0x000fe20008010885 */
[----:B------:R-:W-:-:S01]  /*7890*/  FFMA.FTZ R165, R165, UR6, -R192 ;  /* 0x00000006a5a57c23 */ /* 0x000fc200080108c0 */
[----:B------:R-:W1:Y:S01]  /*78a0*/  MUFU.EX2 R13, R13 ;  /* 0x0000000d000d7308 */ /* 0x000e620000000800 */
[----:B--2---:R-:W-:-:S01]  /*78b0*/  FADD.FTZ R6, R9, R6 ;  /* 0x0000000609067221 */ /* 0x004fc20000010000 */
[----:B------:R-:W-:Y:S01]  /*78c0*/  FFMA.FTZ R167, R167, UR6, -R133 ;  /* 0x00000006a7a77c23 */ /* 0x000fe20008010885 */
[----:B------:R-:W-:-:S01]  /*78d0*/  FFMA.FTZ R136, R136, UR6, -R192 ;  /* 0x0000000688887c23 */ /* 0x000fc200080108c0 */
[----:B------:R-:W-:Y:S01]  /*78e0*/  FFMA.FTZ R138, R138, UR6, -R133 ;  /* 0x000000068a8a7c23 */ /* 0x000fe20008010885 */
[----:B------:R-:W-:-:S01]  /*78f0*/  FFMA.FTZ R137, R137, UR6, -R192 ;  /* 0x0000000689897c23 */ /* 0x000fc200080108c0 */
[----:B------:R-:W-:Y:S01]  /*7900*/  FFMA.FTZ R139, R139, UR6, -R133 ;  /* 0x000000068b8b7c23 */ /* 0x000fe20008010885 */
[----:B------:R-:W-:-:S01]  /*7910*/  FFMA.FTZ R140, R140, UR6, -R192 ;  /* 0x000000068c8c7c23 */ /* 0x000fc200080108c0 */
[----:B------:R-:W2:Y:S01]  /*7920*/  MUFU.EX2 R12, R12 ;  /* 0x0000000c000c7308 */ /* 0x000ea20000000800 */
[----:B0-----:R-:W-:-:S01]  /*7930*/  FADD.FTZ R191, R11, R4 ;  /* 0x000000040bbf7221 */ /* 0x001fc20000010000 */
        /* <DEDUP_REMOVED lines=16> */
[--C-:B------:R-:W-:Y:S01]  /*7a40*/  FFMA.FTZ R190, R190, UR6, -R133.reuse ;  /* 0x00000006bebe7c23 */ /* 0x100fe20008010885 */
[----:B------:R-:W-:-:S01]  /*7a50*/  FFMA.FTZ R123, R123, UR6, -R133 ;  /* 0x000000067b7b7c23 */ /* 0x000fc20008010885 */
[--C-:B------:R-:W-:Y:S01]  /*7a60*/  FFMA.FTZ R126, R126, UR6, -R133.reuse ;  /* 0x000000067e7e7c23 */ /* 0x100fe20008010885 */
[----:B------:R-:W-:-:S01]  /*7a70*/  FFMA.FTZ R127, R127, UR6, -R133 ;  /* 0x000000067f7f7c23 */ /* 0x000fc20008010885 */
[--C-:B------:R-:W-:Y:S01]  /*7a80*/  FFMA.FTZ R130, R130, UR6, -R133.reuse ;  /* 0x0000000682827c23 */ /* 0x100fe20008010885 */
[----:B------:R-:W-:-:S01]  /*7a90*/  FFMA.FTZ R131, R131, UR6, -R133 ;  /* 0x0000000683837c23 */ /* 0x000fc20008010885 */
[----:B------:R-:W2:Y:S01]  /*7aa0*/  MUFU.EX2 R21, R21 ;  /* 0x0000001500157308 */ /* 0x000ea20000000800 */
[----:B0-----:R-:W-:-:S01]  /*7ab0*/  FADD.FTZ R6, R14, R193 ;  /* 0x000000c10e067221 */ /* 0x001fc20000010000 */
[--C-:B------:R-:W-:Y:S01]  /*7ac0*/  FFMA.FTZ R134, R134, UR6, -R133.reuse ;  /* 0x0000000686867c23 */ /* 0x100fe20008010885 */
[----:B------:R-:W-:-:S05]  /*7ad0*/  FFMA.FTZ R133, R135, UR6, -R133 ;  /* 0x0000000687857c23 */ /* 0x000fca0008010885 */
[----:B------:R-:W0:Y:S01]  /*7ae0*/  MUFU.EX2 R20, R20 ;  /* 0x0000001400147308 */ /* 0x000e220000000800 */
[----:B-1----:R-:W-:-:S07]  /*7af0*/  FADD.FTZ R191, R15, R4 ;  /* 0x000000040fbf7221 */ /* 0x002fce0000010000 */
[----:B------:R-:W1:Y:S01]  /*7b00*/  MUFU.EX2 R184, R184 ;  /* 0x000000b800b87308 */ /* 0x000e620000000800 */
[----:B--2---:R-:W-:-:S07]  /*7b10*/  FADD.FTZ R193, R21, R6 ;  /* 0x0000000615c17221 */ /* 0x004fce0000010000 */
[----:B------:R-:W2:Y:S01]  /*7b20*/  MUFU.EX2 R185, R185 ;  /* 0x000000b900b97308 */ /* 0x000ea20000000800 */
[----:B0-----:R-:W-:-:S07]  /*7b30*/  FADD.FTZ R4, R20, R191 ;  /* 0x000000bf14047221 */ /* 0x001fce0000010000 */
        /* <DEDUP_REMOVED lines=133> */
[----:B-1----:R-:W-:-:S01]  /*8390*/  FADD.FTZ R135, R134, R135 ;  /* 0x0000008786877221 */ /* 0x002fc20000010000 */
[----:B--2---:R-:W-:-:S03]  /*83a0*/  FADD.FTZ R4, R132, R191 ;  /* 0x000000bf84047221 */ /* 0x004fc60000010000 */
[----:B0-----:R-:W-:Y:S01]  /*83b0*/  FADD.FTZ R6, R133, R135 ;  /* 0x0000008785067221 */ /* 0x001fe20000010000 */
[----:B------:R-:W-:Y:S06]  /*83c0*/  @!P0 BRA `(.L_x_24) ;  /* 0x0000000000048947 */ /* 0x000fec0003800000 */
[----:B------:R-:W-:Y:S01]  /*83d0*/  BPT.TRAP 0x1 ;  /* 0x000000040000795c */ /* 0x000fe20000300000 */
.L_x_24:
[----:B------:R-:W-:Y:S01]  /*83e0*/  ULEA UR7, UR51, UR39, 0x3 ;  /* 0x0000002733077291 */ /* 0x000fe2000f8e183f */
[----:B------:R-:W-:Y:S01]  /*83f0*/  ISETP.LT.AND P1, PT, RZ, UR52, PT ;  /* 0x00000034ff007c0c */ /* 0x000fe2000bf21270 */
[----:B------:R-:W-:Y:S01]  /*8400*/  UIADD3 UR10, UR52, -0x1, URZ ;  /* 0xffffffff340a7890 */ /* 0x000fe2000fffe03f */
[----:B------:R-:W-:Y:S01]  /*8410*/  F2FP.SATFINITE.E4M3.F32.PACK_AB_MERGE_C R11, R12, R11, RZ ;  /* 0x0000000b0c0b723e */ /* 0x000fe200048070ff */
[----:B------:R-:W-:Y:S01]  /*8420*/  UIADD3 UR7, UR7, 0x33460, URZ ;  /* 0x0003346007077890 */ /* 0x000fe2000fffe03f */
[----:B------:R-:W-:Y:S01]  /*8430*/  F2FP.SATFINITE.E4M3.F32.PACK_AB_MERGE_C R13, R14, R13, RZ ;  /* 0x0000000d0e0d723e */ /* 0x000fe200048070ff */
[----:B------:R-:W-:Y:S01]  /*8440*/  UMOV UR53, UR44 ;  /* 0x0000002c00357c82 */ /* 0x000fe20008000000 */
[----:B------:R-:W-:Y:S01]  /*8450*/  F2FP.SATFINITE.E4M3.F32.PACK_AB_MERGE_C R185, R186, R185, RZ ;  /* 0x000000b9bab9723e */ /* 0x000fe200048070ff */
[----:B------:R-:W-:Y:S01]  /*8460*/  UPRMT UR7, UR37, 0x654, UR7 ;  /* 0x0000065425077896 */ /* 0x000fe20008000007 */
[----:B------:R-:W-:Y:S01]  /*8470*/  F2FP.SATFINITE.E4M3.F32.PACK_AB_MERGE_C R187, R188, R187, RZ ;  /* 0x000000bbbcbb723e */ /* 0x000fe200048070ff */
[----:B------:R-:W-:Y:S01]  /*8480*/  UMOV UR52, UR10 ;  /* 0x0000000a00347c82 */ /* 0x000fe20008000000 */
[----:B------:R-:W-:Y:S01]  /*8490*/  F2FP.SATFINITE.E4M3.F32.PACK_AB_MERGE_C R172, R173, R172, RZ ;  /* 0x000000acadac723e */ /* 0x000fe200048070ff */
[----:B------:R-:W-:Y:S01]  /*84a0*/  UMOV UR51, UR43 ;  /* 0x0000002b00337c82 */ /* 0x000fe20008000000 */
[----:B------:R-:W-:Y:S01]  /*84b0*/  F2FP.SATFINITE.E4M3.F32.PACK_AB_MERGE_C R174, R175, R174, RZ ;  /* 0x000000aeafae723e */ /* 0x000fe200048070ff */
[-C--:B------:R-:W-:Y:S01]  /*84c0*/  FMUL.FTZ R24, R24, R5.reuse ;  /* 0x0000000518187220 */ /* 0x080fe20000410000 */
[----:B------:R-:W-:Y:S01]  /*84d0*/  F2FP.SATFINITE.E4M3.F32.PACK_AB_MERGE_C R180, R181, R180, RZ ;  /* 0x000000b4b5b4723e */ /* 0x000fe200048070ff */
[-C--:B------:R-:W-:Y:S01]  /*84e0*/  FMUL.FTZ R25, R25, R5.reuse ;  /* 0x0000000519197220 */ /* 0x080fe20000410000 */
[----:B------:R-:W-:Y:S01]  /*84f0*/  F2FP.SATFINITE.E4M3.F32.PACK_AB_MERGE_C R182, R183, R182, RZ ;  /* 0x000000b6b7b6723e */ /* 0x000fe200048070ff */
[----:B------:R-:W-:Y:S01]  /*8500*/  SYNCS.ARRIVE.TRANS64.RED.A1T0 RZ, [UR7], RZ ;  /* 0x000000ffffff79a7 */ /* 0x000fe20008100407 */
[----:B------:R-:W-:Y:S01]  /*8510*/  F2FP.SATFINITE.E4M3.F32.PACK_AB_MERGE_C R156, R157, R156, RZ ;  /* 0x0000009c9d9c723e */ /* 0x000fe200048070ff */
[-C--:B------:R-:W-:Y:S01]  /*8520*/  FMUL.FTZ R28, R28, R5.reuse ;  /* 0x000000051c1c7220 */ /* 0x080fe20000410000 */
        /* <DEDUP_REMOVED lines=13> */
[----:B------:R-:W-:Y:S01]  /*8600*/  FMUL.FTZ R41, R41, R5 ;  /* 0x0000000529297220 */ /* 0x000fe20000410000 */
[----:B------:R-:W-:Y:S01]  /*8610*/  F2FP.SATFINITE.E4M3.F32.PACK_AB_MERGE_C R121, R124, R121, RZ ;  /* 0x000000797c79723e */ /* 0x000fe200048070ff */
[-C--:B------:R-:W-:Y:S01]  /*8620*/  FMUL.FTZ R44, R44, R5.reuse ;  /* 0x000000052c2c7220 */ /* 0x080fe20000410000 */
[----:B------:R-:W-:Y:S01]  /*8630*/  F2FP.SATFINITE.E4M3.F32.PACK_AB_MERGE_C R126, R127, R126, RZ ;  /* 0x0000007e7f7e723e */ /* 0x000fe200048070ff */
[----:B------:R-:W-:Y:S01]  /*8640*/  FMUL.FTZ R45, R45, R5 ;  /* 0x000000052d2d7220 */ /* 0x000fe20000410000 */
[----:B------:R-:W-:Y:S01]  /*8650*/  F2FP.SATFINITE.E4M3.F32.PACK_AB_MERGE_C R129, R132, R129, RZ ;  /* 0x000000818481723e */ /* 0x000fe200048070ff */
[-C--:B------:R-:W-:Y:S01]  /*8660*/  FMUL.FTZ R48, R48, R5.reuse ;  /* 0x0000000530307220 */ /* 0x080fe20000410000 */
[----:B------:R-:W-:Y:S01]  /*8670*/  F2FP.SATFINITE.E4M3.F32.PACK_AB_MERGE_C R134, R133, R134, RZ ;  /* 0x000000868586723e */ /* 0x000fe200048070ff */
[-C--:B------:R-:W-:Y:S01]  /*8680*/  FMUL.FTZ R49, R49, R5.reuse ;  /* 0x0000000531317220 */ /* 0x080fe20000410000 */
        /* <DEDUP_REMOVED lines=33> */
[----:B------:R-:W-:Y:S01]  /*88a0*/  FMUL.FTZ R117, R117, R5 ;  /* 0x0000000575757220 */ /* 0x000fe20000410000 */
        /* <DEDUP_REMOVED lines=48> */
[----:B------:R-:W-:Y:S01]  /*8bb0*/  F2FP.SATFINITE.E4M3.F32.PACK_AB_MERGE_C R200, R7, R8, R11 ;  /* 0x0000000807c8723e */ /* 0x000fe2000480700b */
[----:B------:R-:W-:Y:S01]  /*8bc0*/  IMAD.MOV.U32 R5, RZ, RZ, R122 ;  /* 0x000000ffff057224 */ /* 0x000fe200078e007a */
[----:B------:R-:W-:Y:S01]  /*8bd0*/  F2FP.SATFINITE.E4M3.F32.PACK_AB_MERGE_C R201, R9, R10, R13 ;  /* 0x0000000a09c9723e */ /* 0x000fe2000480700d */
[----:B------:R-:W-:Y:S01]  /*8be0*/  IMAD.MOV.U32 R3, RZ, RZ, R120 ;  /* 0x000000ffff037224 */ /* 0x000fe200078e0078 */
[----:B------:R-:W-:-:S02]  /*8bf0*/  F2FP.SATFINITE.E4M3.F32.PACK_AB_MERGE_C R202, R20, R15, R185 ;  /* 0x0000000f14ca723e */ /* 0x000fc400048070b9 */
[----:B------:R-:W-:Y:S02]  /*8c00*/  F2FP.SATFINITE.E4M3.F32.PACK_AB_MERGE_C R203, R184, R21, R187 ;  /* 0x00000015b8cb723e */ /* 0x000fe400048070bb */
[----:B------:R-:W-:Y:S02]  /*8c10*/  F2FP.SATFINITE.E4M3.F32.PACK_AB_MERGE_C R204, R169, R168, R172 ;  /* 0x000000a8a9cc723e */ /* 0x000fe400048070ac */
[----:B------:R-:W-:Y:S02]  /*8c20*/  F2FP.SATFINITE.E4M3.F32.PACK_AB_MERGE_C R205, R171, R170, R174 ;  /* 0x000000aaabcd723e */ /* 0x000fe400048070ae */
[----:B------:R-:W-:Y:S02]  /*8c30*/  F2FP.SATFINITE.E4M3.F32.PACK_AB_MERGE_C R206, R177, R176, R180 ;  /* 0x000000b0b1ce723e */ /* 0x000fe400048070b4 */
[----:B------:R-:W-:Y:S02]  /*8c40*/  F2FP.SATFINITE.E4M3.F32.PACK_AB_MERGE_C R207, R179, R178, R182 ;  /* 0x000000b2b3cf723e */ /* 0x000fe400048070b6 */
        /* <DEDUP_REMOVED lines=11> */
[----:B------:R-:W-:Y:S01]  /*8d00*/  F2FP.SATFINITE.E4M3.F32.PACK_AB_MERGE_C R219, R131, R130, R134 ;  /* 0x0000008283db723e */ /* 0x000fe20004807086 */
[----:B------:R-:W-:Y:S06]  /*8d10*/  @P1 BRA `(.L_x_25) ;  /* 0xffffffc400e01947 */ /* 0x000fec000383ffff */
.L_x_14:
[----:B------:R-:W-:Y:S06]  /*8d20*/  BAR.ARV 0x8, 0x180 ;  /* 0x0206000000007b1d */ /* 0x000fec0000002000 */
[----:B------:R-:W-:Y:S05]  /*8d30*/  @!P0 BRA `(.L_x_26) ;  /* 0x0000000000048947 */ /* 0x000fea0003800000 */
[----:B------:R-:W-:Y:S01]  /*8d40*/  BPT.TRAP 0x1 ;  /* 0x000000040000795c */ /* 0x000fe20000300000 */
.L_x_26:
[----:B------:R-:W-:Y:S01]  /*8d50*/  ULEA UR4, UR43, UR39, 0x3 ;  /* 0x000000272b047291 */ /* 0x000fe2000f8e183f */
[----:B------:R-:W-:-:S05]  /*8d60*/  IMAD.U32 R0, RZ, RZ, UR44 ;  /* 0x0000002cff007e24 */ /* 0x000fca000f8e00ff */
[----:B------:R-:W-:-:S04]  /*8d70*/  SHF.L.U32 R0, R0, 0x1f, RZ ;  /* 0x0000001f00007819 */ /* 0x000fc800000006ff */
[----:B------:R0:W1:Y:S01]  /*8d80*/  SYNCS.PHASECHK.TRANS64.TRYWAIT P1, [UR4+0x33450], R0 ;  /* 0x03345000ff0075a7 */ /* 0x0000620008020144 */
[----:B------:R-:W-:Y:S05]  /*8d90*/  @!P0 BRA `(.L_x_27) ;  /* 0x0000000000048947 */ /* 0x000fea0003800000 */
[----:B------:R-:W-:Y:S01]  /*8da0*/  BPT.TRAP 0x1 ;  /* 0x000000040000795c */ /* 0x000fe20000300000 */
.L_x_27:
[----:B-1----:R-:W-:Y:S05]  /*8db0*/  @P1 BRA `(.L_x_28) ;  /* 0x0000000000081947 */ /* 0x002fea0003800000 */
[----:B------:R-:W1:Y:S02]  /*8dc0*/  SYNCS.PHASECHK.TRANS64.TRYWAIT P1, [UR4+0x33450], R0 ;  /* 0x03345000ff0075a7 */ /* 0x000e640008020144 */
[----:B-1----:R-:W-:Y:S05]  /*8dd0*/  @!P1 BRA `(.L_x_29) ;  /* 0x0000008000009947 */ /* 0x002fea0003800000 */
.L_x_28:
[----:B------:R-:W-:Y:S01]  /*8de0*/  UIADD3 UR5, UR39, 0x200, URZ ;  /* 0x0000020027057890 */ /* 0x000fe2000fffe03f */
[----:B------:R-:W-:Y:S01]  /*8df0*/  WARPGROUP.ARRIVE ;  /* 0x00000000000079c5 */ /* 0x000fe20000000000 */
[----:B------:R-:W-:Y:S01]  /*8e00*/  UMOV UR11, 0xc0000010 ;  /* 0xc0000010000b7882 */ /* 0x000fe20000000000 */
[----:B------:R-:W-:Y:S01]  /*8e10*/  ULDC.64 UR8, c[0x0][0x9a0] ;  /* 0x0002680000087ab9 */ /* 0x000fe20000000a00 */
[----:B------:R-:W-:Y:S01]  /*8e20*/  USHF.R.U32.HI UR5, URZ, 0x4, UR5 ;  /* 0x000000043f057899 */ /* 0x000fe20008011605 */
[----:B------:R-:W-:Y:S01]  /*8e30*/  IMAD.MOV.U32 R5, RZ, RZ, 0x3f800000 ;  /* 0x3f800000ff057424 */ /* 0x000fe200078e00ff */
[----:B------:R-:W-:Y:S02]  /*8e40*/  UISETP.NE.U32.AND UP0, UPT, UR8, URZ, UPT ;  /* 0x0000003f0800728c */ /* 0x000fe4000bf05070 */
[----:B------:R-:W-:Y:S02]  /*8e50*/  ULOP3.LUT UR5, UR5, 0x3fff, URZ, 0xc0, !UPT ;  /* 0x00003fff05057892 */ /* 0x000fe4000f8ec03f */
[----:B------:R-:W-:-:S02]  /*8e60*/  UISETP.NE.AND.EX UP0, UPT, UR9, URZ, UPT, UP0 ;  /* 0x0000003f0900728c */ /* 0x000fc4000bf05300 */
[----:B------:R-:W-:-:S04]  /*8e70*/  ULOP3.LUT UR5, UR5, 0x10000, URZ, 0xfc, !UPT ;  /* 0x0001000005057892 */ /* 0x000fc8000f8efc3f */
[----:B------:R-:W-:Y:S01]  /*8e80*/  UIMAD UR5, UR43, 0x780, UR5 ;  /* 0x000007802b0578a4 */ /* 0x000fe2000f8e0205 */
[----:B------:R-:W-:-:S04]  /*8e90*/  PLOP3.LUT P1, PT, PT, PT, UP0, 0x80, 0x0 ;  /* 0x000000000000781c */ /* 0x000fc80003f2f008 */
[----:B------:R-:W-:Y:S02]  /*8ea0*/  @UP0 USHF.R.S32.HI UR7, URZ, 0x1f, UR40 ;  /* 0x0000001f3f070899 */ /* 0x000fe40008011428 */
[----:B------:R-:W-:Y:S01]  /*8eb0*/  UMOV UR10, UR5 ;  /* 0x00000005000a7c82 */ /* 0x000fe20008000000 */
[----:B------:R-:W-:Y:S01]  /*8ec0*/  @UP0 ULDC.64 UR12, c[0x0][0x9c8] ;  /* 0x00027200000c0ab9 */ /* 0x000fe20000000a00 */
[----:B------:R-:W-:Y:S01]  /*8ed0*/  QGMMA.64x192x32.F32.E4M3.E4M3 R24, R200, gdesc[UR8], R24, gsb0 ;  /* 0x02e00008c8187df3 */ /* 0x000fe20008000818 */
[----:B------:R-:W-:Y:S01]  /*8ee0*/  UIADD3 UR10, UR5, 0x180, URZ ;  /* 0x00000180050a7890 */ /* 0x000fe2000fffe03f */
[----:B------:R-:W-:Y:S01]  /*8ef0*/  UMOV UR11, 0xc0000010 ;  /* 0xc0000010000b7882 */ /* 0x000fe20000000000 */
[----:B------:R-:W-:-:S04]  /*8f00*/  @UP0 UIMAD UR7, UR7, UR12, URZ ;  /* 0x0000000c070702a4 */ /* 0x000fc8000f8e023f */
[----:B------:R-:W-:Y:S01]  /*8f10*/  @UP0 UIMAD UR7, UR40, UR13, UR7 ;  /* 0x0000000d280702a4 */ /* 0x000fe2000f8e0207 */
[----:B------:R-:W-:Y:S02]  /*8f20*/  WARPGROUP.DEPBAR.LE gsb0, 0x0 ;  /* 0x00008000000079c5 */ /* 0x000fe40000010000 */
[----:B------:R-:W-:-:S10]  /*8f30*/  WARPGROUP.ARRIVE ;  /* 0x00000000000079c5 */ /* 0x000fd40000000000 */
[----:B------:R-:W-:Y:S01]  /*8f40*/  QGMMA.64x192x32.F32.E4M3.E4M3 R24, R204, gdesc[UR8], R24, gsb0 ;  /* 0x02e00008cc187df3 */ /* 0x000fe20008000818 */
[----:B------:R-:W-:Y:S01]  /*8f50*/  UIADD3 UR10, UR5, 0x300, URZ ;  /* 0x00000300050a7890 */ /* 0x000fe2000fffe03f */
[----:B------:R-:W-:Y:S01]  /*8f60*/  UMOV UR11, 0xc0000010 ;  /* 0xc0000010000b7882 */ /* 0x000fe20000000000 */
[----:B------:R-:W-:Y:S02]  /*8f70*/  WARPGROUP.DEPBAR.LE gsb0, 0x0 ;  /* 0x00008000000079c5 */ /* 0x000fe40000010000 */
[----:B------:R-:W-:-:S15]  /*8f80*/  WARPGROUP.ARRIVE ;  /* 0x00000000000079c5 */ /* 0x000fde0000000000 */
[----:B------:R-:W-:Y:S01]  /*8f90*/  QGMMA.64x192x32.F32.E4M3.E4M3 R24, R208, gdesc[UR8], R24, gsb0 ;  /* 0x02e00008d0187df3 */ /* 0x000fe20008000818 */
[----:B------:R-:W-:Y:S01]  /*8fa0*/  @UP0 UIADD3 UR10, -UR40, URZ, URZ ;  /* 0x0000003f280a0290 */ /* 0x000fe2000fffe13f */
[----:B------:R-:W-:-:S03]  /*8fb0*/  @UP0 ULDC UR11, c[0x0][0xc44] ;  /* 0x00031100000b0ab9 */ /* 0x000fc60000000800 */
[----:B------:R-:W-:Y:S02]  /*8fc0*/  @UP0 UIMAD UR14, UR11, UR10, UR42 ;  /* 0x0000000a0b0e02a4 */ /* 0x000fe4000f8e022a */
[----:B------:R-:W-:Y:S02]  /*8fd0*/  @UP0 UIMAD.WIDE.U32 UR10, UR40, UR12, URZ ;  /* 0x0000000c280a02a5 */ /* 0x000fe4000f8e003f */
[----:B------:R-:W-:Y:S01]  /*8fe0*/  @UP0 USHF.R.S32.HI UR15, URZ, 0x1f, UR14 ;  /* 0x0000001f3f0f0899 */ /* 0x000fe2000801140e */
[----:B------:R-:W-:Y:S01]  /*8ff0*/  @UP0 ULDC.64 UR12, c[0x0][0x9d0] ;  /* 0x00027400000c0ab9 */ /* 0x000fe20000000a00 */
[----:B------:R-:W-:Y:S02]  /*9000*/  @UP0 UIADD3 UR11, UR11, UR7, URZ ;  /* 0x000000070b0b0290 */ /* 0x000fe4000fffe03f */
[----:B------:R-:W-:Y:S02]  /*9010*/  @UP0 UIMAD UR7, UR15, UR12, URZ ;  /* 0x0000000c0f0702a4 */ /* 0x000fe4000f8e023f */
[----:B------:R-:W-:-:S02]  /*9020*/  @UP0 UIMAD.WIDE.U32 UR10, UR14, UR12, UR10 ;  /* 0x0000000c0e0a02a5 */ /* 0x000fc4000f8e000a */
[----:B------:R-:W-:Y:S02]  /*9030*/  @UP0 UIMAD UR7, UR14, UR13, UR7 ;  /* 0x0000000d0e0702a4 */ /* 0x000fe4000f8e0207 */
[----:B------:R-:W-:Y:S02]  /*9040*/  @UP0 ULEA UR8, UP1, UR10, UR8, 0x2 ;  /* 0x000000080a080291 */ /* 0x000fe4000f82103f */
[----:B------:R-:W-:-:S04]  /*9050*/  @UP0 UIADD3 UR7, UR11, UR7, URZ ;  /* 0x000000070b070290 */ /* 0x000fc8000fffe03f */
[----:B------:R-:W-:Y:S01]  /*9060*/  @UP0 ULEA.HI.X UR9, UR10, UR9, UR7, 0x2, UP1 ;  /* 0x000000090a090291 */ /* 0x000fe200088f1407 */
[----:B------:R-:W-:-:S05]  /*9070*/  IMAD.U32 R8, RZ, RZ, UR8 ;  /* 0x00000008ff087e24 */ /* 0x000fca000f8e00ff */
[----:B------:R-:W-:-:S05]  /*9080*/  IMAD.U32 R9, RZ, RZ, UR9 ;  /* 0x00000009ff097e24 */ /* 0x000fca000f8e00ff */
[----:B------:R2:W3:Y:S01]  /*9090*/  @P1 LDG.E R5, desc[UR48][R8.64] ;  /* 0x0000003008051981 */ /* 0x0004e2000c1e1900 */
[----:B------:R-:W-:Y:S01]  /*90a0*/  UIADD3 UR10, UR5, 0x480, URZ ;  /* 0x00000480050a7890 */ /* 0x000fe2000fffe03f */
[----:B------:R-:W-:Y:S01]  /*90b0*/  UMOV UR11, 0xc0000010 ;  /* 0xc0000010000b7882 */ /* 0x000fe20000000000 */
[----:B------:R-:W-:Y:S02]  /*90c0*/  WARPGROUP.DEPBAR.LE gsb0, 0x0 ;  /* 0x00008000000079c5 */ /* 0x000fe40000010000 */
[----:B------:R-:W-:-:S06]  /*90d0*/  WARPGROUP.ARRIVE ;  /* 0x00000000000079c5 */ /* 0x000fcc0000000000 */
[----:B------:R-:W-:Y:S01]  /*90e0*/  QGMMA.64x192x32.F32.E4M3.E4M3 R24, R212, gdesc[UR8], R24, gsb0 ;  /* 0x02e00008d4187df3 */ /* 0x000fe20008000818 */
[----:B------:R-:W-:Y:S01]  /*90f0*/  UIADD3 UR10, UR5, 0x600, URZ ;  /* 0x00000600050a7890 */ /* 0x000fe2000fffe03f */
[----:B------:R-:W-:Y:S01]  /*9100*/  UMOV UR11, 0xc0000010 ;  /* 0xc0000010000b7882 */ /* 0x000fe20000000000 */
[----:B-1----:R-:W1:Y:S04]  /*9110*/  SHFL.BFLY PT, R3, R4, 0x2, 0x1f ;  /* 0x0c401f0004037f89 */ /* 0x002e6800000e0000 */
[----:B------:R-:W4:Y:S01]  /*9120*/  SHFL.BFLY PT, R7, R6, 0x2, 0x1f ;  /* 0x0c401f0006077f89 */ /* 0x000f2200000e0000 */
[----:B-1----:R-:W-:-:S01]  /*9130*/  FADD.FTZ R3, R3, R4 ;  /* 0x0000000403037221 */ /* 0x002fc20000010000 */
[----:B----4-:R-:W-:-:S04]  /*9140*/  FADD.FTZ R7, R7, R6 ;  /* 0x0000000607077221 */ /* 0x010fc80000010000 */
[----:B0-----:R-:W0:Y:S04]  /*9150*/  SHFL.BFLY PT, R0, R3, 0x1, 0x1f ;  /* 0x0c201f0003007f89 */ /* 0x001e2800000e0000 */
[----:B--2---:R-:W1:Y:S01]  /*9160*/  SHFL.BFLY PT, R8, R7, 0x1, 0x1f ;  /* 0x0c201f0007087f89 */ /* 0x004e6200000e0000 */
[----:B------:R-:W-:Y:S01]  /*9170*/  MOV R4, RZ ;  /* 0x000000ff00047202 */ /* 0x000fe20000000f00 */
[----:B0-----:R-:W-:Y:S01]  /*9180*/  FADD.FTZ R10, R3, R0 ;  /* 0x00000000030a7221 */ /* 0x001fe20000010000 */
[----:B-1----:R-:W-:-:S04]  /*9190*/  FADD.FTZ R11, R7, R8 ;  /* 0x00000008070b7221 */ /* 0x002fc80000010000 */
[C---:B------:R-:W-:Y:S01]  /*91a0*/  FSETP.NE.FTZ.AND P1, PT, R10.reuse, RZ, PT ;  /* 0x000000ff0a00720b */ /* 0x040fe20003f35000 */
[----:B------:R-:W-:Y:S01]  /*91b0*/  FMUL.FTZ R12, R10, 0.00390625 ;  /* 0x3b8000000a0c7820 */ /* 0x000fe20000410000 */
[----:B------:R-:W-:-:S04]  /*91c0*/  FMUL.FTZ R13, R11, 0.00390625 ;  /* 0x3b8000000b0d7820 */ /* 0x000fc80000410000 */
[----:B------:R-:W-:Y:S02]  /*91d0*/  FSETP.NE.FTZ.AND P2, PT, R12, RZ, PT ;  /* 0x000000ff0c00720b */ /* 0x000fe40003f55000 */
[----:B------:R-:W-:-:S05]  /*91e0*/  FSETP.NE.FTZ.AND P3, PT, R13, RZ, PT ;  /* 0x000000ff0d00720b */ /* 0x000fca0003f75000 */
[----:B------:R-:W-:Y:S01]  /*91f0*/  @P1 MUFU.RCP R4, R10 ;  /* 0x0000000a00041308 */ /* 0x000fe20000001000 */
[----:B------:R-:W-:Y:S01]  /*9200*/  FSETP.NE.FTZ.AND P1, PT, R11, RZ, PT ;  /* 0x000000ff0b00720b */ /* 0x000fe20003f35000 */
[----:B------:R-:W-:-:S06]  /*9210*/  IMAD.MOV.U32 R8, RZ, RZ, RZ ;  /* 0x000000ffff087224 */ /* 0x000fcc00078e00ff */
[----:B------:R-:W0:Y:S01]  /*9220*/  @P2 MUFU.LG2 R6, R12 ;  /* 0x0000000c00062308 */ /* 0x000e220000000c00 */
[----:B------:R-:W-:Y:S02]  /*9230*/  WARPGROUP.DEPBAR.LE gsb0, 0x0 ;  /* 0x00008000000079c5 */ /* 0x000fe40000010000 */
[----:B------:R-:W-:-:S06]  /*9240*/  WARPGROUP.ARRIVE ;  /* 0x00000000000079c5 */ /* 0x000fcc0000000000 */
[----:B------:R-:W-:Y:S01]  /*9250*/  QGMMA.64x192x32.F32.E4M3.E4M3 R24, R216, gdesc[UR8], R24, gsb0 ;  /* 0x02e00008d8187df3 */ /* 0x000fe20008000818 */
[----:B------:R-:W1:Y:S08]  /*9260*/  @P3 MUFU.LG2 R9, R13 ;  /* 0x0000000d00093308 */ /* 0x000e700000000c00 */
[----:B------:R-:W2:Y:S01]  /*9270*/  @P1 MUFU.RCP R8, R11 ;  /* 0x0000000b00081308 */ /* 0x000ea20000001000 */
[----:B------:R-:W-:-:S02]  /*9280*/  IMAD.U32 R7, RZ, RZ, UR6 ;  /* 0x00000006ff077e24 */ /* 0x000fc4000f8e00ff */
[----:B------:R-:W-:Y:S02]  /*9290*/  IMAD.U32 R14, RZ, RZ, UR6 ;  /* 0x00000006ff0e7e24 */ /* 0x000fe4000f8e00ff */
[----:B0-----:R-:W-:Y:S01]  /*92a0*/  @P2 FMUL.FTZ R6, R6, 0.69314718246459960938 ;  /* 0x3f31721806062820 */ /* 0x001fe20000410000 */
[----:B------:R-:W-:Y:S01]  /*92b0*/  @P2 FMUL.FTZ R7, R7, 0.69314718246459960938 ;  /* 0x3f31721807072820 */ /* 0x000fe20000410000 */
[----:B------:R-:W-:Y:S01]  /*92c0*/  @P3 FMUL.FTZ R10, R14, 0.69314718246459960938 ;  /* 0x3f3172180e0a3820 */ /* 0x000fe20000410000 */
[----:B-1----:R-:W-:Y:S01]  /*92d0*/  @P3 FMUL.FTZ R9, R9, 0.69314718246459960938 ;  /* 0x3f31721809093820 */ /* 0x002fe20000410000 */
[----:B------:R-:W-:Y:S02]  /*92e0*/  IMAD.MOV.U32 R3, RZ, RZ, -0x800000 ;  /* 0xff800000ff037424 */ /* 0x000fe400078e00ff */
[----:B------:R-:W-:Y:S01]  /*92f0*/  @P2 FFMA.FTZ R3, R7, R120, R6 ;  /* 0x0000007807032223 */ /* 0x000fe20000010006 */
[----:B------:R-:W-:Y:S02]  /*9300*/  IMAD.MOV.U32 R0, RZ, RZ, -0x800000 ;  /* 0xff800000ff007424 */ /* 0x000fe400078e00ff */
[----:B------:R-:W-:Y:S01]  /*9310*/  @P3 FFMA.FTZ R0, R10, R122, R9 ;  /* 0x0000007a0a003223 */ /* 0x000fe20000010009 */
[-C--:B---3--:R-:W-:Y:S01]  /*9320*/  FMUL.FTZ R9, R4, R5.reuse ;  /* 0x0000000504097220 */ /* 0x088fe20000410000 */
[----:B--2---:R-:W-:Y:S01]  /*9330*/  FMUL.FTZ R120, R8, R5 ;  /* 0x0000000508787220 */ /* 0x004fe20000410000 */
[----:B------:R-:W-:-:S02]  /*9340*/  WARPGROUP.DEPBAR.LE gsb0, 0x0 ;  /* 0x00008000000079c5 */ /* 0x000fc40000010000 */
[----:B------:R-:W-:Y:S05]  /*9350*/  @!P0 BRA `(.L_x_30) ;  /* 0x0000000000048947 */ /* 0x000fea0003800000 */
[----:B------:R-:W-:Y:S01]  /*9360*/  BPT.TRAP 0x1 ;  /* 0x000000040000795c */ /* 0x000fe20000300000 */
.L_x_30:
[----:B------:R-:W0:Y:S01]  /*9370*/  S2R R121, SR_TID.X ;  /* 0x0000000000797919 */ /* 0x000e220000002100 */
[----:B------:R-:W-:Y:S01]  /*9380*/  ULDC.64 UR6, c[0x4][0x38] ;  /* 0x01000e0000067ab9 */ /* 0x000fe20000000a00 */
[-C--:B------:R-:W-:Y:S01]  /*9390*/  FMUL.FTZ R14, R36, R9.reuse ;  /* 0x00000009240e7220 */ /* 0x080fe20000410000 */
[----:B------:R-:W1:Y:S01]  /*93a0*/  S2UR UR5, SR_SWINHI ;  /* 0x00000000000579c3 */ /* 0x000e620000002f00 */
        /* <DEDUP_REMOVED lines=28> */
[----:B0-----:R-:W-:-:S02]  /*9570*/  IMAD.SHL.U32 R4, R121, 0x4, RZ ;  /* 0x0000000479047824 */ /* 0x001fc400078e00ff */
[-C--:B------:R-:W-:Y:S01]  /*9580*/  FMUL.FTZ R48, R56, R9.reuse ;  /* 0x0000000938307220 */ /* 0x080fe20000410000 */
[-C--:B------:R-:W-:Y:S01]  /*9590*/  FMUL.FTZ R85, R93, R9.reuse ;  /* 0x000000095d557220 */ /* 0x080fe20000410000 */
[-C--:B------:R-:W-:Y:S01]  /*95a0*/  FMUL.FTZ R89, R100, R9.reuse ;  /* 0x0000000964597220 */ /* 0x080fe20000410000 */
[-C--:B------:R-:W-:Y:S01]  /*95b0*/  FMUL.FTZ R96, R97, R9.reuse ;  /* 0x0000000961607220 */ /* 0x080fe20000410000 */
[----:B------:R-:W-:Y:S01]  /*95c0*/  LOP3.LUT R4, R4, 0xc, RZ, 0xc0, !PT ;  /* 0x0000000c04047812 */ /* 0x000fe200078ec0ff */
[-C--:B------:R-:W-:Y:S01]  /*95d0*/  FMUL.FTZ R49, R61, R9.reuse ;  /* 0x000000093d317220 */ /* 0x080fe20000410000 */
[-C--:B------:R-:W-:Y:S01]  /*95e0*/  FMUL.FTZ R56, R64, R9.reuse ;  /* 0x0000000940387220 */ /* 0x080fe20000410000 */
[-C--:B------:R-:W-:Y:S01]  /*95f0*/  FMUL.FTZ R93, R101, R9.reuse ;  /* 0x00000009655d7220 */ /* 0x080fe20000410000 */
[----:B------:R-:W-:Y:S01]  /*9600*/  IADD3 R4, P0, R4, UR6, RZ ;  /* 0x0000000604047c10 */ /* 0x000fe2000ff1e0ff */
[-C--:B------:R-:W-:Y:S01]  /*9610*/  FMUL.FTZ R97, R108, R9.reuse ;  /* 0x000000096c617220 */ /* 0x080fe20000410000 */
[----:B------:R-:W-:Y:S01]  /*9620*/  FMUL.FTZ R100, R104, R9 ;  /* 0x0000000968647220 */ /* 0x000fe20000410000 */
[-C--:B------:R-:W-:Y:S01]  /*9630*/  FMUL.FTZ R8, R30, R120.reuse ;  /* 0x000000781e087220 */ /* 0x080fe20000410000 */
[-C--:B------:R-:W-:Y:S01]  /*9640*/  FMUL.FTZ R12, R31, R120.reuse ;  /* 0x000000781f0c7220 */ /* 0x080fe20000410000 */
[----:B------:R-:W-:Y:S01]  /*9650*/  IMAD.X R5, RZ, RZ, UR7, P0 ;  /* 0x00000007ff057e24 */ /* 0x000fe200080e06ff */
[----:B------:R-:W-:Y:S01]  /*9660*/  F2FP.BF16.F32.PACK_AB R11, R10, R11 ;  /* 0x0000000b0a0b723e */ /* 0x000fe200000010ff */
[-C--:B------:R-:W-:Y:S01]  /*9670*/  FMUL.FTZ R61, R76, R9.reuse ;  /* 0x000000094c3d7220 */ /* 0x080fe20000410000 */
[-C--:B------:R-:W-:Y:S01]  /*9680*/  FMUL.FTZ R64, R72, R9.reuse ;  /* 0x0000000948407220 */ /* 0x080fe20000410000 */
[-C--:B------:R-:W-:Y:S01]  /*9690*/  FMUL.FTZ R101, R109, R9.reuse ;  /* 0x000000096d657220 */ /* 0x080fe20000410000 */
[----:B------:R0:W2:Y:S01]  /*96a0*/  LDG.E.CONSTANT R36, desc[UR48][R4.64] ;  /* 0x0000003004247981 */ /* 0x0000a2000c1e9900 */
[-C--:B------:R-:W-:Y:S01]  /*96b0*/  FMUL.FTZ R104, R105, R9.reuse ;  /* 0x0000000969687220 */ /* 0x080fe20000410000 */
[-C--:B------:R-:W-:Y:S01]  /*96c0*/  FMUL.FTZ R108, R112, R9.reuse ;  /* 0x00000009706c7220 */ /* 0x080fe20000410000 */
[-C--:B------:R-:W-:Y:S01]  /*96d0*/  FMUL.FTZ R30, R46, R120.reuse ;  /* 0x000000782e1e7220 */ /* 0x080fe20000410000 */
[-C--:B------:R-:W-:Y:S01]  /*96e0*/  FMUL.FTZ R31, R42, R120.reuse ;  /* 0x000000782a1f7220 */ /* 0x080fe20000410000 */
[----:B------:R-:W-:Y:S01]  /*96f0*/  LOP3.LUT P0, R10, R121, 0x3, RZ, 0xc0, !PT ;  /* 0x00000003790a7812 */ /* 0x000fe2000780c0ff */
        /* <DEDUP_REMOVED lines=10> */
[-C--:B0-----:R-:W-:Y:S01]  /*97a0*/  FMUL.FTZ R4, R47, R120.reuse ;  /* 0x000000782f047220 */ /* 0x081fe20000410000 */
        /* <DEDUP_REMOVED lines=15> */
[----:B------:R-:W-:Y:S01]  /*98a0*/  F2FP.BF16.F32.PACK_AB R28, R28, R29 ;  /* 0x0000001d1c1c723e */ /* 0x000fe200000010ff */
[-C--:B------:R-:W-:Y:S01]  /*98b0*/  FMUL.FTZ R51, R66, R120.reuse ;  /* 0x0000007842337220 */ /* 0x080fe20000410000 */
[----:B------:R-:W-:Y:S01]  /*98c0*/  F2FP.BF16.F32.PACK_AB R33, R32, R33 ;  /* 0x000000212021723e */ /* 0x000fe200000010ff */
[-C--:B------:R-:W-:Y:S01]  /*98d0*/  FMUL.FTZ R74, R94, R120.reuse ;  /* 0x000000785e4a7220 */ /* 0x080fe20000410000 */
[----:B------:R-:W-:Y:S01]  /*98e0*/  ISETP.EQ.OR P0, PT, R10, 0x3, !P0 ;  /* 0x000000030a00780c */ /* 0x000fe20004702670 */
[-C--:B------:R-:W-:Y:S01]  /*98f0*/  FMUL.FTZ R78, R95, R120.reuse ;  /* 0x000000785f4e7220 */ /* 0x080fe20000410000 */
[-C--:B------:R-:W-:Y:S01]  /*9900*/  FMUL.FTZ R82, R102, R120.reuse ;  /* 0x0000007866527220 */ /* 0x080fe20000410000 */
[-C--:B------:R-:W-:Y:S01]  /*9910*/  FMUL.FTZ R83, R98, R120.reuse ;  /* 0x0000007862537220 */ /* 0x080fe20000410000 */
[-C--:B------:R-:W-:Y:S01]  /*9920*/  FMUL.FTZ R66, R86, R120.reuse ;  /* 0x0000007856427220 */ /* 0x080fe20000410000 */
[-C--:B------:R-:W-:Y:S01]  /*9930*/  FMUL.FTZ R94, R111, R120.reuse ;  /* 0x000000786f5e7220 */ /* 0x080fe20000410000 */
[-C--:B------:R-:W-:Y:S01]  /*9940*/  FMUL.FTZ R95, R107, R120.reuse ;  /* 0x000000786b5f7220 */ /* 0x080fe20000410000 */
[----:B------:R-:W-:Y:S01]  /*9950*/  F2FP.BF16.F32.PACK_AB R6, R6, R7 ;  /* 0x000000070606723e */ /* 0x000fe200000010ff */
[----:B------:R-:W-:Y:S01]  /*9960*/  UMOV UR6, UR39 ;  /* 0x0000002700067c82 */ /* 0x000fe20008000000 */
[----:B-1----:R-:W-:Y:S01]  /*9970*/  UMOV UR7, UR5 ;  /* 0x0000000500077c82 */ /* 0x002fe20008000000 */
[----:B------:R-:W-:Y:S01]  /*9980*/  F2FP.BF16.F32.PACK_AB R7, R62, R63 ;  /* 0x0000003f3e07723e */ /* 0x000fe200000010ff */
[----:B------:R-:W-:Y:S01]  /*9990*/  FMUL.FTZ R13, R27, R120 ;  /* 0x000000781b0d7220 */ /* 0x000fe20000410000 */
[----:B------:R-:W-:Y:S01]  /*99a0*/  F2FP.BF16.F32.PACK_AB R92, R89, R92 ;  /* 0x0000005c595c723e */ /* 0x000fe200000010ff */
[----:B------:R-:W-:Y:S01]  /*99b0*/  IMAD.U32 R32, RZ, RZ, UR6 ;  /* 0x00000006ff207e24 */ /* 0x000fe2000f8e00ff */
[----:B------:R-:W-:Y:S01]  /*99c0*/  F2FP.BF16.F32.PACK_AB R53, R53, R56 ;  /* 0x000000383535723e */ /* 0x000fe200000010ff */
[----:B------:R-:W-:Y:S01]  /*99d0*/  FMUL.FTZ R115, R115, R120 ;  /* 0x0000007873737220 */ /* 0x000fe20000410000 */
[----:B------:R-:W-:Y:S01]  /*99e0*/  F2FP.BF16.F32.PACK_AB R60, R57, R60 ;  /* 0x0000003c393c723e */ /* 0x000fe200000010ff */
[----:B------:R-:W0:Y:S01]  /*99f0*/  LDC R133, c[0x0][0xc38] ;  /* 0x00030e00ff857b82 */ /* 0x000e220000000800 */
[----:B------:R-:W-:Y:S01]  /*9a00*/  F2FP.BF16.F32.PACK_AB R61, R61, R64 ;  /* 0x000000403d3d723e */ /* 0x000fe200000010ff */
[----:B------:R-:W-:Y:S01]  /*9a10*/  ULDC.64 UR8, c[0x0][0xb90] ;  /* 0x0002e40000087ab9 */ /* 0x000fe20000000a00 */
[----:B------:R-:W-:-:S02]  /*9a20*/  F2FP.BF16.F32.PACK_AB R68, R65, R68 ;  /* 0x000000444144723e */ /* 0x000fc400000010ff */
[----:B------:R-:W-:Y:S01]  /*9a30*/  SEL R63, R33, R28, P0 ;  /* 0x0000001c213f7207 */ /* 0x000fe20000000000 */
[-C--:B------:R-:W-:Y:S01]  /*9a40*/  FMUL.FTZ R27, R35, R120.reuse ;  /* 0x00000078231b7220 */ /* 0x080fe20000410000 */
[----:B------:R-:W-:Y:S01]  /*9a50*/  SEL R89, R28, R33, P0 ;  /* 0x000000211c597207 */ /* 0x000fe20000000000 */
[----:B------:R-:W-:Y:S01]  /*9a60*/  IMAD.U32 R33, RZ, RZ, UR7 ;  /* 0x00000007ff217e24 */ /* 0x000fe2000f8e00ff */
[----:B------:R-:W-:Y:S01]  /*9a70*/  F2FP.BF16.F32.PACK_AB R82, R82, R83 ;  /* 0x000000535252723e */ /* 0x000fe200000010ff */
[----:B------:R-:W-:Y:S01]  /*9a80*/  FMUL.FTZ R35, R50, R120 ;  /* 0x0000007832237220 */ /* 0x000fe20000410000 */
[----:B------:R-:W-:Y:S02]  /*9a90*/  F2FP.BF16.F32.PACK_AB R80, R66, R67 ;  /* 0x000000434250723e */ /* 0x000fe400000010ff */
[----:B------:R-:W-:Y:S01]  /*9aa0*/  F2FP.BF16.F32.PACK_AB R100, R97, R100 ;  /* 0x000000646164723e */ /* 0x000fe200000010ff */
[-C--:B------:R-:W-:Y:S01]  /*9ab0*/  FMUL.FTZ R79, R91, R120.reuse ;  /* 0x000000785b4f7220 */ /* 0x080fe20000410000 */
[----:B------:R-:W-:Y:S01]  /*9ac0*/  F2FP.BF16.F32.PACK_AB R83, R94, R95 ;  /* 0x0000005f5e53723e */ /* 0x000fe200000010ff */
[----:B------:R-:W-:Y:S01]  /*9ad0*/  FMUL.FTZ R50, R70, R120 ;  /* 0x0000007846327220 */ /* 0x000fe20000410000 */
[----:B------:R-:W-:Y:S01]  /*9ae0*/  SEL R95, R53, R60, P0 ;  /* 0x0000003c355f7207 */ /* 0x000fe20000000000 */
[----:B------:R-:W-:Y:S01]  /*9af0*/  FMUL.FTZ R86, R103, R120 ;  /* 0x0000007867567220 */ /* 0x000fe20000410000 */
[----:B------:R-:W-:-:S02]  /*9b00*/  SEL R67, R60, R53, P0 ;  /* 0x000000353c437207 */ /* 0x000fc40000000000 */
[----:B------:R-:W-:Y:S02]  /*9b10*/  F2FP.BF16.F32.PACK_AB R30, R30, R31 ;  /* 0x0000001f1e1e723e */ /* 0x000fe400000010ff */
[----:B------:R-:W-:Y:S02]  /*9b20*/  F2FP.BF16.F32.PACK_AB R5, R4, R5 ;  /* 0x000000050405723e */ /* 0x000fe400000010ff */
[----:B------:R-:W-:Y:S02]  /*9b30*/  F2FP.BF16.F32.PACK_AB R58, R58, R59 ;  /* 0x0000003b3a3a723e */ /* 0x000fe400000010ff */
[----:B------:R-:W-:Y:S02]  /*9b40*/  F2FP.BF16.F32.PACK_AB R76, R73, R76 ;  /* 0x0000004c494c723e */ /* 0x000fe400000010ff */
[----:B------:R-:W-:Y:S02]  /*9b50*/  F2FP.BF16.F32.PACK_AB R14, R14, R15 ;  /* 0x0000000f0e0e723e */ /* 0x000fe400000010ff */
[----:B------:R-:W-:Y:S01]  /*9b60*/  F2FP.BF16.F32.PACK_AB R20, R20, R21 ;  /* 0x000000151414723e */ /* 0x000fe200000010ff */
[----:B------:R-:W-:Y:S01]  /*9b70*/  FMUL.FTZ R98, R118, R120 ;  /* 0x0000007876627220 */ /* 0x000fe20000410000 */
[----:B------:R-:W-:-:S02]  /*9b80*/  SEL R97, R61, R68, P0 ;  /* 0x000000443d617207 */ /* 0x000fc40000000000 */
[----:B------:R-:W-:Y:S02]  /*9b90*/  F2FP.BF16.F32.PACK_AB R25, R24, R25 ;  /* 0x000000191819723e */ /* 0x000fe400000010ff */
[----:B------:R-:W-:Y:S02]  /*9ba0*/  F2FP.BF16.F32.PACK_AB R8, R8, R9 ;  /* 0x000000090808723e */ /* 0x000fe400000010ff */
[----:B------:R-:W-:Y:S02]  /*9bb0*/  F2FP.BF16.F32.PACK_AB R69, R69, R72 ;  /* 0x000000484545723e */ /* 0x000fe400000010ff */
[----:B------:R-:W-:Y:S02]  /*9bc0*/  F2FP.BF16.F32.PACK_AB R108, R105, R108 ;  /* 0x0000006c696c723e */ /* 0x000fe400000010ff */
[----:B------:R-:W-:Y:S02]  /*9bd0*/  F2FP.BF16.F32.PACK_AB R77, R77, R84 ;  /* 0x000000544d4d723e */ /* 0x000fe400000010ff */
[----:B------:R-:W-:-:S02]  /*9be0*/  F2FP.BF16.F32.PACK_AB R88, R85, R88 ;  /* 0x000000585558723e */ /* 0x000fc400000010ff */
[----:B------:R-:W-:Y:S02]  /*9bf0*/  F2FP.BF16.F32.PACK_AB R45, R45, R48 ;  /* 0x000000302d2d723e */ /* 0x000fe400000010ff */
[----:B------:R-:W-:Y:S02]  /*9c00*/  F2FP.BF16.F32.PACK_AB R42, R42, R43 ;  /* 0x0000002b2a2a723e */ /* 0x000fe400000010ff */
[----:B------:R-:W-:Y:S02]  /*9c10*/  F2FP.BF16.F32.PACK_AB R52, R49, R52 ;  /* 0x000000343134723e */ /* 0x000fe400000010ff */
[----:B------:R-:W-:Y:S02]  /*9c20*/  F2FP.BF16.F32.PACK_AB R47, R46, R47 ;  /* 0x0000002f2e2f723e */ /* 0x000fe400000010ff */
[----:B------:R-:W-:Y:S02]  /*9c30*/  F2FP.BF16.F32.PACK_AB R55, R54, R55 ;  /* 0x000000373637723e */ /* 0x000fe400000010ff */
[----:B------:R-:W-:Y:S01]  /*9c40*/  F2FP.BF16.F32.PACK_AB R109, R109, R112 ;  /* 0x000000706d6d723e */ /* 0x000fe200000010ff */
[----:B------:R-:W-:Y:S01]  /*9c50*/  FMUL.FTZ R75, R90, R120 ;  /* 0x000000785a4b7220 */ /* 0x000fe20000410000 */
[----:B------:R-:W-:Y:S01]  /*9c60*/  SEL R66, R68, R61, P0 ;  /* 0x0000003d44427207 */ /* 0x000fe20000000000 */
[----:B------:R-:W-:-:S04]  /*9c70*/  IMAD.WIDE R60, R223, 0x2, R32 ;  /* 0x00000002df3c7825 */ /* 0x000fc800078e0220 */
[-C--:B------:R-:W-:Y:S01]  /*9c80*/  FMUL.FTZ R70, R87, R120.reuse ;  /* 0x0000007857467220 */ /* 0x080fe20000410000 */
[-C--:B------:R-:W-:Y:S01]  /*9c90*/  FMUL.FTZ R87, R99, R120.reuse ;  /* 0x0000007863577220 */ /* 0x080fe20000410000 */
[----:B------:R-:W-:Y:S01]  /*9ca0*/  SEL R113, R30, R5, P0 ;  /* 0x000000051e717207 */ /* 0x000fe20000000000 */
[----:B------:R-:W-:Y:S01]  /*9cb0*/  FMUL.FTZ R102, R119, R120 ;  /* 0x0000007877667220 */ /* 0x000fe20000410000 */
[----:B------:R-:W-:Y:S02]  /*9cc0*/  IADD3 R59, P4, R60, 0x8060, RZ ;  /* 0x000080603c3b7810 */ /* 0x000fe40007f9e0ff */
[----:B------:R-:W-:Y:S02]  /*9cd0*/  F2FP.BF16.F32.PACK_AB R40, R37, R40 ;  /* 0x000000282528723e */ /* 0x000fe400000010ff */
[----:B------:R-:W-:Y:S02]  /*9ce0*/  F2FP.BF16.F32.PACK_AB R39, R38, R39 ;  /* 0x000000272627723e */ /* 0x000fe400000010ff */
[----:B------:R-:W-:Y:S01]  /*9cf0*/  F2FP.BF16.F32.PACK_AB R41, R41, R44 ;  /* 0x0000002c2929723e */ /* 0x000fe200000010ff */
[----:B------:R-:W-:Y:S01]  /*9d00*/  UIADD3 UR4, UR4, 0x33460, URZ ;  /* 0x0003346004047890 */ /* 0x000fe2000fffe03f */
[----:B------:R-:W-:Y:S01]  /*9d10*/  SEL R73, R5, R30, P0 ;  /* 0x0000001e05497207 */ /* 0x000fe20000000000 */
[----:B------:R-:W-:Y:S01]  /*9d20*/  IMAD R5, R19, 0x40, R2 ;  /* 0x0000004013057824 */ /* 0x000fe200078e0202 */
[----:B------:R-:W-:Y:S01]  /*9d30*/  F2FP.BF16.F32.PACK_AB R4, R78, R79 ;  /* 0x0000004f4e04723e */ /* 0x000fe200000010ff */
[----:B------:R-:W-:Y:S01]  /*9d40*/  UIADD3 UR5, -UR40, URZ, URZ ;  /* 0x0000003f28057290 */ /* 0x000fe2000fffe13f */
[----:B------:R-:W-:Y:S01]  /*9d50*/  F2FP.BF16.F32.PACK_AB R15, R86, R87 ;  /* 0x00000057560f723e */ /* 0x000fe200000010ff */
[----:B------:R-:W-:Y:S01]  /*9d60*/  FMUL.FTZ R99, R114, R120 ;  /* 0x0000007872637220 */ /* 0x000fe20000410000 */
[----:B------:R-:W-:Y:S01]  /*9d70*/  F2FP.BF16.F32.PACK_AB R21, R101, R104 ;  /* 0x000000686515723e */ /* 0x000fe200000010ff */
[----:B------:R-:W-:Y:S01]  /*9d80*/  ULDC UR6, c[0x0][0xc44] ;  /* 0x0003110000067ab9 */ /* 0x000fe20000000800 */
[----:B------:R-:W-:-:S02]  /*9d90*/  SEL R121, R58, R7, P0 ;  /* 0x000000073a797207 */ /* 0x000fc40000000000 */
[----:B------:R-:W-:Y:S02]  /*9da0*/  SEL R78, R7, R58, P0 ;  /* 0x0000003a074e7207 */ /* 0x000fe40000000000 */
[----:B------:R-:W-:Y:S01]  /*9db0*/  LOP3.LUT R58, R59, 0x380, RZ, 0xc0, !PT ;  /* 0x000003803b3a7812 */ /* 0x000fe200078ec0ff */
[----:B------:R-:W-:Y:S01]  /*9dc0*/  IMAD.WIDE R32, R5, 0x2, R32 ;  /* 0x0000000205207825 */ /* 0x000fe200078e0220 */
[----:B------:R-:W-:Y:S02]  /*9dd0*/  F2FP.BF16.F32.PACK_AB R9, R70, R71 ;  /* 0x000000474609723e */ /* 0x000fe400000010ff */
[----:B------:R-:W-:Y:S02]  /*9de0*/  SEL R127, R82, R15, P0 ;  /* 0x0000000f527f7207 */ /* 0x000fe40000000000 */
[----:B------:R-:W-:Y:S02]  /*9df0*/  SEL R87, R14, R25, P0 ;  /* 0x000000190e577207 */ /* 0x000fe40000000000 */
[----:B------:R-:W-:-:S02]  /*9e00*/  SEL R62, R25, R14, P0 ;  /* 0x0000000e193e7207 */ /* 0x000fc40000000000 */
[----:B------:R-:W-:Y:S02]  /*9e10*/  SEL R105, R100, R21, P0 ;  /* 0x0000001564697207 */ /* 0x000fe40000000000 */
[----:B------:R-:W-:Y:S02]  /*9e20*/  SEL R70, R21, R100, P0 ;  /* 0x0000006415467207 */ /* 0x000fe40000000000 */
[----:B------:R-:W-:Y:S02]  /*9e30*/  SEL R82, R15, R82, P0 ;  /* 0x000000520f527207 */ /* 0x000fe40000000000 */
[----:B------:R-:W-:Y:S02]  /*9e40*/  LOP3.LUT R5, R60, 0x380, RZ, 0xc0, !PT ;  /* 0x000003803c057812 */ /* 0x000fe400078ec0ff */
[----:B------:R-:W-:Y:S02]  /*9e50*/  F2FP.BF16.F32.PACK_AB R50, R50, R51 ;  /* 0x000000333232723e */ /* 0x000fe400000010ff */
[----:B------:R-:W-:-:S02]  /*9e60*/  SHF.R.U64 R58, R58, 0x3, RZ ;  /* 0x000000033a3a7819 */ /* 0x000fc400000012ff */
[C---:B------:R-:W-:Y:S02]  /*9e70*/  IADD3 R25, P3, R60.reuse, 0x8040, RZ ;  /* 0x000080403c197810 */ /* 0x040fe40007f7e0ff */
[C---:B------:R-:W-:Y:S02]  /*9e80*/  IADD3 R21, P6, R60.reuse, 0x8020, RZ ;  /* 0x000080203c157810 */ /* 0x040fe40007fde0ff */
[----:B------:R-:W-:Y:S02]  /*9e90*/  IADD3 R15, P2, R60, 0x4060, RZ ;  /* 0x000040603c0f7810 */ /* 0x000fe40007f5e0ff */
[----:B------:R-:W-:Y:S02]  /*9ea0*/  F2FP.BF16.F32.PACK_AB R13, R12, R13 ;  /* 0x0000000d0c0d723e */ /* 0x000fe400000010ff */
[----:B------:R-:W-:Y:S02]  /*9eb0*/  F2FP.BF16.F32.PACK_AB R98, R98, R99 ;  /* 0x000000636262723e */ /* 0x000fe400000010ff */
[----:B------:R-:W-:-:S02]  /*9ec0*/  IADD3 R10, P5, R60, 0x8000, RZ ;  /* 0x000080003c0a7810 */ /* 0x000fc40007fbe0ff */
[----:B------:R-:W-:Y:S02]  /*9ed0*/  SEL R99, R69, R76, P0 ;  /* 0x0000004c45637207 */ /* 0x000fe40000000000 */
[----:B------:R-:W-:Y:S02]  /*9ee0*/  SEL R68, R76, R69, P0 ;  /* 0x000000454c447207 */ /* 0x000fe40000000000 */
[----:B------:R-:W-:Y:S02]  /*9ef0*/  F2FP.BF16.F32.PACK_AB R71, R93, R96 ;  /* 0x000000605d47723e */ /* 0x000fe400000010ff */
[----:B------:R-:W-:Y:S02]  /*9f00*/  SEL R101, R77, R88, P0 ;  /* 0x000000584d657207 */ /* 0x000fe40000000000 */
[----:B------:R-:W-:Y:S02]  /*9f10*/  SEL R69, R88, R77, P0 ;  /* 0x0000004d58457207 */ /* 0x000fe40000000000 */
[----:B------:R-:W-:-:S02]  /*9f20*/  SHF.R.U64 R5, R5, 0x3, RZ ;  /* 0x0000000305057819 */ /* 0x000fc400000012ff */
[----:B------:R-:W-:Y:S02]  /*9f30*/  SEL R93, R45, R52, P0 ;  /* 0x000000342d5d7207 */ /* 0x000fe40000000000 */
[----:B------:R-:W-:Y:S01]  /*9f40*/  SEL R65, R52, R45, P0 ;  /* 0x0000002d34417207 */ /* 0x000fe20000000000 */
[--C-:B------:R-:W-:Y:S01]  /*9f50*/  IMAD.X R45, RZ, RZ, R61.reuse, P3 ;  /* 0x000000ffff2d7224 */ /* 0x100fe200018e063d */
[----:B------:R-:W-:Y:S02]  /*9f60*/  SEL R107, R108, R109, P0 ;  /* 0x0000006d6c6b7207 */ /* 0x000fe40000000000 */
[----:B------:R-:W-:Y:S02]  /*9f70*/  SEL R72, R109, R108, P0 ;  /* 0x0000006c6d487207 */ /* 0x000fe40000000000 */
[----:B------:R-:W-:Y:S02]  /*9f80*/  SEL R117, R42, R47, P0 ;  /* 0x0000002f2a757207 */ /* 0x000fe40000000000 */
[----:B------:R-:W-:Y:S01]  /*9f90*/  SEL R76, R47, R42, P0 ;  /* 0x0000002a2f4c7207 */ /* 0x000fe20000000000 */
[----:B------:R-:W-:Y:S01]  /*9fa0*/  IMAD.X R47, RZ, RZ, R61, P6 ;  /* 0x000000ffff2f7224 */ /* 0x000fe200030e063d */
[----:B------:R-:W-:-:S02]  /*9fb0*/  SEL R119, R50, R55, P0 ;  /* 0x0000003732777207 */ /* 0x000fc40000000000 */
[----:B------:R-:W-:Y:S01]  /*9fc0*/  SEL R77, R55, R50, P0 ;  /* 0x00000032374d7207 */ /* 0x000fe20000000000 */
[--C-:B------:R-:W-:Y:S01]  /*9fd0*/  IMAD.X R55, RZ, RZ, R61.reuse, P2 ;  /* 0x000000ffff377224 */ /* 0x100fe200010e063d */
[----:B------:R-:W-:Y:S02]  /*9fe0*/  SEL R123, R80, R9, P0 ;  /* 0x00000009507b7207 */ /* 0x000fe40000000000 */
[----:B------:R-:W-:Y:S01]  /*9ff0*/  LOP3.LUT R58, R58, R59, RZ, 0x3c, !PT ;  /* 0x0000003b3a3a7212 */ /* 0x000fe200078e3cff */
[----:B------:R-:W-:Y:S01]  /*a000*/  IMAD.X R59, RZ, RZ, R61, P4 ;  /* 0x000000ffff3b7224 */ /* 0x000fe200020e063d */
[----:B------:R-:W-:Y:S02]  /*a010*/  SEL R85, R6, R11, P0 ;  /* 0x0000000b06557207 */ /* 0x000fe40000000000 */
[----:B------:R-:W-:Y:S02]  /*a020*/  SEL R37, R11, R6, P0 ;  /* 0x000000060b257207 */ /* 0x000fe40000000000 */
[----:B------:R-:W-:-:S02]  /*a030*/  SEL R109, R8, R13, P0 ;  /* 0x0000000d086d7207 */ /* 0x000fc40000000000 */
[----:B------:R-:W-:Y:S02]  /*a040*/  SEL R79, R13, R8, P0 ;  /* 0x000000080d4f7207 */ /* 0x000fe40000000000 */
[----:B------:R-:W-:Y:S02]  /*a050*/  SEL R80, R9, R80, P0 ;  /* 0x0000005009507207 */ /* 0x000fe40000000000 */
[----:B------:R-:W-:Y:S02]  /*a060*/  IADD3.X R57, RZ, R61, RZ, P5, !PT ;  /* 0x0000003dff397210 */ /* 0x000fe40002ffe4ff */
[C---:B------:R-:W-:Y:S02]  /*a070*/  IADD3 R7, P1, R60.reuse, 0x20, RZ ;  /* 0x000000203c077810 */ /* 0x040fe40007f3e0ff */
[C---:B------:R-:W-:Y:S02]  /*a080*/  IADD3 R13, P4, R60.reuse, 0x4040, RZ ;  /* 0x000040403c0d7810 */ /* 0x040fe40007f9e0ff */
[----:B------:R-:W-:-:S02]  /*a090*/  IADD3 R11, P3, R60, 0x4020, RZ ;  /* 0x000040203c0b7810 */ /* 0x000fc40007f7e0ff */
[C---:B------:R-:W-:Y:S02]  /*a0a0*/  IADD3 R8, P6, R60.reuse, 0x4000, RZ ;  /* 0x000040003c087810 */ /* 0x040fe40007fde0ff */
[C---:B------:R-:W-:Y:S02]  /*a0b0*/  IADD3 R6, P5, R60.reuse, 0x60, RZ ;  /* 0x000000603c067810 */ /* 0x040fe40007fbe0ff */
[----:B------:R-:W-:Y:S02]  /*a0c0*/  IADD3 R9, P2, R60, 0x40, RZ ;  /* 0x000000403c097810 */ /* 0x000fe40007f5e0ff */
[----:B------:R-:W-:Y:S02]  /*a0d0*/  F2FP.BF16.F32.PACK_AB R81, R74, R75 ;  /* 0x0000004b4a51723e */ /* 0x000fe400000010ff */
[----:B------:R-:W-:Y:S02]  /*a0e0*/  LOP3.LUT R60, R5, R60, RZ, 0x3c, !PT ;  /* 0x0000003c053c7212 */ /* 0x000fe400078e3cff */
[----:B------:R-:W-:-:S02]  /*a0f0*/  LOP3.LUT R5, R10, 0x380, RZ, 0xc0, !PT ;  /* 0x000003800a057812 */ /* 0x000fc400078ec0ff */
[----:B------:R-:W-:Y:S02]  /*a100*/  SEL R125, R81, R4, P0 ;  /* 0x00000004517d7207 */ /* 0x000fe40000000000 */
[----:B------:R-:W-:Y:S02]  /*a110*/  F2FP.BF16.F32.PACK_AB R29, R102, R115 ;  /* 0x00000073661d723e */ /* 0x000fe400000010ff */
[----:B------:R-:W-:Y:S02]  /*a120*/  SEL R81, R4, R81, P0 ;  /* 0x0000005104517207 */ /* 0x000fe40000000000 */
[----:B------:R-:W-:Y:S02]  /*a130*/  SHF.R.U64 R5, R5, 0x3, RZ ;  /* 0x0000000305057819 */ /* 0x000fe400000012ff */
[----:B------:R-:W-:Y:S01]  /*a140*/  LOP3.LUT R4, R15, 0x380, RZ, 0xc0, !PT ;  /* 0x000003800f047812 */ /* 0x000fe200078ec0ff */
[----:B------:R-:W-:Y:S01]  /*a150*/  IMAD.X R49, RZ, RZ, R61, P3 ;  /* 0x000000ffff317224 */ /* 0x000fe200018e063d */
[----:B------:R-:W-:-:S02]  /*a160*/  F2FP.BF16.F32.PACK_AB R34, R34, R35 ;  /* 0x000000232222723e */ /* 0x000fc400000010ff */
[----:B------:R-:W-:Y:S02]  /*a170*/  SEL R131, R98, R29, P0 ;  /* 0x0000001d62837207 */ /* 0x000fe40000000000 */
[----:B------:R-:W-:Y:S02]  /*a180*/  SEL R84, R29, R98, P0 ;  /* 0x000000621d547207 */ /* 0x000fe40000000000 */
[----:B------:R-:W-:Y:S02]  /*a190*/  LOP3.LUT R56, R5, R10, RZ, 0x3c, !PT ;  /* 0x0000000a05387212 */ /* 0x000fe400078e3cff */
[----:B------:R-:W-:Y:S02]  /*a1a0*/  SHF.R.U64 R4, R4, 0x3, RZ ;  /* 0x0000000304047819 */ /* 0x000fe400000012ff */
[----:B------:R-:W-:Y:S02]  /*a1b0*/  LOP3.LUT R5, R8, 0x380, RZ, 0xc0, !PT ;  /* 0x0000038008057812 */ /* 0x000fe400078ec0ff */
[----:B------:R-:W-:-:S02]  /*a1c0*/  IADD3 R29, P3, R32, 0x2000, RZ ;  /* 0x00002000201d7810 */ /* 0x000fc40007f7e0ff */
[----:B------:R-:W-:Y:S02]  /*a1d0*/  SEL R115, R34, R39, P0 ;  /* 0x0000002722737207 */ /* 0x000fe40000000000 */
[----:B------:R-:W-:Y:S02]  /*a1e0*/  SEL R74, R39, R34, P0 ;  /* 0x00000022274a7207 */ /* 0x000fe40000000000 */
[----:B------:R-:W-:Y:S01]  /*a1f0*/  LOP3.LUT R54, R4, R15, RZ, 0x3c, !PT ;  /* 0x0000000f04367212 */ /* 0x000fe200078e3cff */
[----:B------:R-:W1:Y:S01]  /*a200*/  LDC R34, c[0x0][0xbe8] ;  /* 0x0002fa00ff227b82 */ /* 0x000e620000000800 */
[----:B------:R-:W-:Y:S02]  /*a210*/  SHF.R.U64 R5, R5, 0x3, RZ ;  /* 0x0000000305057819 */ /* 0x000fe400000012ff */
[----:B------:R-:W-:Y:S02]  /*a220*/  LOP3.LUT R28, R29, 0x380, RZ, 0xc0, !PT ;  /* 0x000003801d1c7812 */ /* 0x000fe400078ec0ff */
[----:B------:R-:W-:-:S02]  /*a230*/  LOP3.LUT R4, R7, 0x380, RZ, 0xc0, !PT ;  /* 0x0000038007047812 */ /* 0x000fc400078ec0ff */
[----:B------:R-:W-:Y:S02]  /*a240*/  LOP3.LUT R42, R5, R8, RZ, 0x3c, !PT ;  /* 0x00000008052a7212 */ /* 0x000fe400078e3cff */
[----:B------:R-:W-:Y:S01]  /*a250*/  SHF.R.U64 R28, R28, 0x3, RZ ;  /* 0x000000031c1c7819 */ /* 0x000fe200000012ff */
[-C--:B------:R-:W-:Y:S01]  /*a260*/  FMUL.FTZ R90, R110, R120.reuse ;  /* 0x000000786e5a7220 */ /* 0x080fe20000410000 */
[----:B------:R-:W-:Y:S01]  /*a270*/  SHF.R.U64 R4, R4, 0x3, RZ ;  /* 0x0000000304047819 */ /* 0x000fe200000012ff */
[----:B------:R-:W-:Y:S01]  /*a280*/  FMUL.FTZ R91, R106, R120 ;  /* 0x000000786a5b7220 */ /* 0x000fe20000410000 */
[----:B------:R-:W-:Y:S02]  /*a290*/  LOP3.LUT R5, R6, 0x380, RZ, 0xc0, !PT ;  /* 0x0000038006057812 */ /* 0x000fe400078ec0ff */
[----:B------:R-:W-:Y:S01]  /*a2a0*/  LOP3.LUT R28, R28, R29, RZ, 0x3c, !PT ;  /* 0x0000001d1c1c7212 */ /* 0x000fe200078e3cff */
[----:B------:R-:W-:Y:S01]  /*a2b0*/  IMAD.X R29, RZ, RZ, R33, P3 ;  /* 0x000000ffff1d7224 */ /* 0x000fe200018e0621 */
[----:B------:R-:W-:-:S02]  /*a2c0*/  LOP3.LUT R52, R4, R7, RZ, 0x3c, !PT ;  /* 0x0000000704347212 */ /* 0x000fc400078e3cff */
[----:B------:R-:W-:Y:S02]  /*a2d0*/  SHF.R.U64 R5, R5, 0x3, RZ ;  /* 0x0000000305057819 */ /* 0x000fe400000012ff */
[----:B------:R-:W-:Y:S02]  /*a2e0*/  IADD3 R7, P3, R32, 0x8000, RZ ;  /* 0x0000800020077810 */ /* 0x000fe40007f7e0ff */
[----:B------:R-:W-:Y:S02]  /*a2f0*/  F2FP.BF16.F32.PACK_AB R90, R90, R91 ;  /* 0x0000005b5a5a723e */ /* 0x000fe400000010ff */
[----:B------:R-:W-:Y:S02]  /*a300*/  SEL R91, R40, R41, P0 ;  /* 0x00000029285b7207 */ /* 0x000fe40000000000 */
[----:B------:R-:W-:Y:S02]  /*a310*/  SEL R64, R41, R40, P0 ;  /* 0x0000002829407207 */ /* 0x000fe40000000000 */
[----:B------:R-:W-:-:S02]  /*a320*/  LOP3.LUT R40, R5, R6, RZ, 0x3c, !PT ;  /* 0x0000000605287212 */ /* 0x000fc400078e3cff */
[----:B------:R-:W-:-:S04]  /*a330*/  LOP3.LUT R6, R7, 0x380, RZ, 0xc0, !PT ;  /* 0x0000038007067812 */ /* 0x000fc800078ec0ff */
[----:B------:R-:W-:Y:S02]  /*a340*/  SHF.R.U64 R6, R6, 0x3, RZ ;  /* 0x0000000306067819 */ /* 0x000fe400000012ff */
[----:B------:R-:W-:Y:S02]  /*a350*/  LOP3.LUT R4, R9, 0x380, RZ, 0xc0, !PT ;  /* 0x0000038009047812 */ /* 0x000fe400078ec0ff */
[----:B------:R-:W-:Y:S01]  /*a360*/  LOP3.LUT R6, R6, R7, RZ, 0x3c, !PT ;  /* 0x0000000706067212 */ /* 0x000fe200078e3cff */
[----:B------:R-:W-:Y:S01]  /*a370*/  IMAD.X R7, RZ, RZ, R33, P3 ;  /* 0x000000ffff077224 */ /* 0x000fe200018e0621 */
[----:B-1----:R-:W-:Y:S02]  /*a380*/  ISETP.NE.AND P3, PT, R34, 0x1, PT ;  /* 0x000000012200780c */ /* 0x002fe40003f65270 */
[----:B------:R-:W-:Y:S02]  /*a390*/  LOP3.LUT R12, R21, 0x380, RZ, 0xc0, !PT ;  /* 0x00000380150c7812 */ /* 0x000fe400078ec0ff */
[----:B------:R-:W-:-:S02]  /*a3a0*/  LOP3.LUT R14, R25, 0x380, RZ, 0xc0, !PT ;  /* 0x00000380190e7812 */ /* 0x000fc400078ec0ff */
[----:B------:R-:W-:Y:S02]  /*a3b0*/  SHF.R.U64 R4, R4, 0x3, RZ ;  /* 0x0000000304047819 */ /* 0x000fe400000012ff */
[----:B------:R-:W-:Y:S01]  /*a3c0*/  SHF.R.U64 R12, R12, 0x3, RZ ;  /* 0x000000030c0c7819 */ /* 0x000fe200000012ff */
[--C-:B------:R-:W-:Y:S01]  /*a3d0*/  IMAD.X R39, RZ, RZ, R61.reuse, P2 ;  /* 0x000000ffff277224 */ /* 0x100fe200010e063d */
[----:B------:R-:W-:Y:S02]  /*a3e0*/  SHF.R.U64 R14, R14, 0x3, RZ ;  /* 0x000000030e0e7819 */ /* 0x000fe400000012ff */
[----:B------:R-:W-:Y:S02]  /*a3f0*/  LOP3.LUT R38, R4, R9, RZ, 0x3c, !PT ;  /* 0x0000000904267212 */ /* 0x000fe400078e3cff */
[----:B------:R-:W-:Y:S02]  /*a400*/  LOP3.LUT R46, R12, R21, RZ, 0x3c, !PT ;  /* 0x000000150c2e7212 */ /* 0x000fe400078e3cff */
[----:B------:R-:W-:Y:S01]  /*a410*/  LOP3.LUT R10, R11, 0x380, RZ, 0xc0, !PT ;  /* 0x000003800b0a7812 */ /* 0x000fe200078ec0ff */
[--C-:B------:R-:W-:Y:S01]  /*a420*/  IMAD.X R41, RZ, RZ, R61.reuse, P5 ;  /* 0x000000ffff297224 */ /* 0x100fe200028e063d */
[----:B------:R-:W-:Y:S01]  /*a430*/  LOP3.LUT R12, R13, 0x380, RZ, 0xc0, !PT ;  /* 0x000003800d0c7812 */ /* 0x000fe200078ec0ff */
[----:B------:R-:W-:Y:S01]  /*a440*/  IMAD.X R43, RZ, RZ, R61, P6 ;  /* 0x000000ffff2b7224 */ /* 0x000fe200030e063d */
[----:B------:R-:W-:-:S02]  /*a450*/  LOP3.LUT R44, R14, R25, RZ, 0x3c, !PT ;  /* 0x000000190e2c7212 */ /* 0x000fc400078e3cff */
[----:B------:R-:W-:Y:S02]  /*a460*/  IADD3 R25, P2, R32, 0x5000, RZ ;  /* 0x0000500020197810 */ /* 0x000fe40007f5e0ff */
[----:B------:R-:W-:Y:S02]  /*a470*/  MOV R106, R38 ;  /* 0x00000026006a7202 */ /* 0x000fe40000000f00 */
[----:B------:R-:W-:Y:S01]  /*a480*/  F2FP.BF16.F32.PACK_AB R27, R26, R27 ;  /* 0x0000001b1a1b723e */ /* 0x000fe200000010ff */
[----:B------:R-:W1:Y:S01]  /*a490*/  @P3 LDC R39, c[0x0][0xbec] ;  /* 0x0002fb00ff273b82 */ /* 0x000e620000000800 */
[----:B------:R-:W-:Y:S02]  /*a4a0*/  SHF.R.U64 R10, R10, 0x3, RZ ;  /* 0x000000030a0a7819 */ /* 0x000fe400000012ff */
[----:B------:R-:W-:Y:S02]  /*a4b0*/  SHF.R.U64 R12, R12, 0x3, RZ ;  /* 0x000000030c0c7819 */ /* 0x000fe400000012ff */
[----:B------:R-:W-:-:S02]  /*a4c0*/  LOP3.LUT R24, R25, 0x380, RZ, 0xc0, !PT ;  /* 0x0000038019187812 */ /* 0x000fc400078ec0ff */
[----:B------:R-:W-:Y:S01]  /*a4d0*/  MOV R104, R40 ;  /* 0x0000002800687202 */ /* 0x000fe20000000f00 */
[--C-:B------:R-:W-:Y:S01]  /*a4e0*/  IMAD.X R51, RZ, RZ, R61.reuse, P4 ;  /* 0x000000ffff337224 */ /* 0x100fe200020e063d */
[----:B------:R-:W-:Y:S01]  /*a4f0*/  SEL R111, R20, R27, P0 ;  /* 0x0000001b146f7207 */ /* 0x000fe20000000000 */
[----:B------:R-:W-:Y:S01]  /*a500*/  UPRMT UR4, UR37, 0x654, UR4 ;  /* 0x0000065425047896 */ /* 0x000fe20008000004 */
[----:B------:R-:W-:Y:S02]  /*a510*/  LOP3.LUT R48, R10, R11, RZ, 0x3c, !PT ;  /* 0x0000000b0a307212 */ /* 0x000fe400078e3cff */
[----:B------:R-:W-:Y:S02]  /*a520*/  MOV R102, R42 ;  /* 0x0000002a00667202 */ /* 0x000fe40000000f00 */
[----:B--2---:R-:W-:Y:S01]  /*a530*/  LOP3.LUT R41, R36, 0x2, RZ, 0x3c, !PT ;  /* 0x0000000224297812 */ /* 0x004fe200078e3cff */
[----:B------:R-:W2:Y:S01]  /*a540*/  @P3 LDC R42, c[0x0][0xbf0] ;  /* 0x0002fc00ff2a3b82 */ /* 0x000ea20000000800 */
[----:B------:R-:W-:Y:S01]  /*a550*/  SEL R75, R27, R20, P0 ;  /* 0x000000141b4b7207 */ /* 0x000fe20000000000 */
[----:B------:R-:W-:Y:S01]  /*a560*/  IMAD.X R53, RZ, RZ, R61, P1 ;  /* 0x000000ffff357224 */ /* 0x000fe200008e063d */
[----:B------:R-:W-:-:S02]  /*a570*/  LOP3.LUT R50, R12, R13, RZ, 0x3c, !PT ;  /* 0x0000000d0c327212 */ /* 0x000fc400078e3cff */
[----:B------:R-:W-:Y:S01]  /*a580*/  SHF.R.U64 R24, R24, 0x3, RZ ;  /* 0x0000000318187819 */ /* 0x000fe200000012ff */
[----:B------:R-:W-:Y:S01]  /*a590*/  SHFL.IDX PT, R85, R85, R36, 0x1c1f ;  /* 0x001c1f2455557589 */ /* 0x000fe200000e0000 */
[----:B------:R-:W-:Y:S01]  /*a5a0*/  MOV R110, R60 ;  /* 0x0000003c006e7202 */ /* 0x000fe20000000f00 */
[----:B------:R-:W-:Y:S01]  /*a5b0*/  UIMAD UR11, UR6, UR5, UR42 ;  /* 0x00000005060b72a4 */ /* 0x000fe2000f8e022a */
[----:B------:R-:W-:Y:S01]  /*a5c0*/  MOV R100, R48 ;  /* 0x0000003000647202 */ /* 0x000fe20000000f00 */
[----:B------:R-:W-:Y:S01]  /*a5d0*/  SHFL.IDX PT, R38, R37, R41, 0x1c1f ;  /* 0x001c1f2925267589 */ /* 0x000fe200000e0000 */
[----:B------:R-:W-:Y:S01]  /*a5e0*/  MOV R61, R50 ;  /* 0x00000032003d7202 */ /* 0x000fe20000000f00 */
[----:B------:R-:W-:Y:S01]  /*a5f0*/  SYNCS.ARRIVE.TRANS64.RED.A1T0 RZ, [UR4], RZ ;  /* 0x000000ffffff79a7 */ /* 0x000fe20008100404 */
[----:B------:R-:W-:Y:S01]  /*a600*/  LOP3.LUT R24, R24, R25, RZ, 0x3c, !PT ;  /* 0x0000001918187212 */ /* 0x000fe200078e3cff */
[----:B------:R-:W-:Y:S01]  /*a610*/  SHFL.IDX PT, R109, R109, R36, 0x1c1f ;  /* 0x001c1f246d6d7589 */ /* 0x000fe200000e0000 */
[----:B------:R-:W-:Y:S01]  /*a620*/  MOV R45, R44 ;  /* 0x0000002c002d7202 */ /* 0x000fe20000000f00 */
[----:B------:R-:W-:Y:S01]  /*a630*/  IMAD.X R25, RZ, RZ, R33, P2 ;  /* 0x000000ffff197224 */ /* 0x000fe200010e0621 */
[----:B------:R-:W-:Y:S01]  /*a640*/  MOV R108, R52 ;  /* 0x00000034006c7202 */ /* 0x000fe20000000f00 */
[----:B------:R-:W-:Y:S01]  /*a650*/  SHFL.IDX PT, R111, R111, R36, 0x1c1f ;  /* 0x001c1f246f6f7589 */ /* 0x000fe200000e0000 */
[----:B------:R-:W-:-:S03]  /*a660*/  IMAD R44, RZ, RZ, -UR42 ;  /* 0x8000002aff2c7e24 */ /* 0x000fc6000f8e02ff */
[----:B------:R-:W3:Y:S01]  /*a670*/  SHFL.IDX PT, R40, R79, R41, 0x1c1f ;  /* 0x001c1f294f287589 */ /* 0x000ee200000e0000 */
[----:B------:R-:W-:-:S03]  /*a680*/  IADD3 R35, P2, R32, 0xb000, RZ ;  /* 0x0000b00020237810 */ /* 0x000fc60007f5e0ff */
[----:B------:R-:W4:Y:S04]  /*a690*/  SHFL.IDX PT, R48, R75, R41, 0x1c1f ;  /* 0x001c1f294b307589 */ /* 0x000f2800000e0000 */
[----:B------:R-:W-:Y:S04]  /*a6a0*/  SHFL.IDX PT, R87, R87, R36, 0x1c1f ;  /* 0x001c1f2457577589 */ /* 0x000fe800000e0000 */
[----:B------:R-:W-:Y:S04]  /*a6b0*/  SHFL.IDX PT, R89, R89, R36, 0x1c1f ;  /* 0x001c1f2459597589 */ /* 0x000fe800000e0000 */
[----:B------:R-:W4:Y:S04]  /*a6c0*/  SHFL.IDX PT, R62, R62, R41, 0x1c1f ;  /* 0x001c1f293e3e7589 */ /* 0x000f2800000e0000 */
[----:B------:R-:W-:Y:S04]  /*a6d0*/  SHFL.IDX PT, R50, R63, R41, 0x1c1f ;  /* 0x001c1f293f327589 */ /* 0x000fe800000e0000 */
[----:B------:R-:W-:Y:S04]  /*a6e0*/  SHFL.IDX PT, R113, R113, R36, 0x1c1f ;  /* 0x001c1f2471717589 */ /* 0x000fe800000e0000 */
[----:B------:R-:W4:Y:S01]  /*a6f0*/  SHFL.IDX PT, R52, R73, R41, 0x1c1f ;  /* 0x001c1f2949347589 */ /* 0x000f2200000e0000 */
[----:B------:R-:W-:Y:S01]  /*a700*/  MOV R46, R46 ;  /* 0x0000002e002e7202 */ /* 0x000fe20000000f00 */
[----:B0-----:R-:W-:Y:S01]  /*a710*/  IMAD R44, R133, R44, UR41 ;  /* 0x00000029852c7e24 */ /* 0x001fe2000f8e022c */
[----:B------:R-:W-:Y:S01]  /*a720*/  LOP3.LUT R4, R35, 0x380, RZ, 0xc0, !PT ;  /* 0x0000038023047812 */ /* 0x000fe200078ec0ff */
[----:B------:R-:W-:Y:S01]  /*a730*/  USHF.R.S32.HI UR10, URZ, 0x1f, UR11 ;  /* 0x0000001f3f0a7899 */ /* 0x000fe2000801140b */
[----:B------:R-:W-:Y:S01]  /*a740*/  MOV R47, R56 ;  /* 0x00000038002f7202 */ /* 0x000fe20000000f00 */
[----:B------:R-:W-:Y:S01]  /*a750*/  SHFL.IDX PT, R93, R93, R36, 0x1c1f ;  /* 0x001c1f245d5d7589 */ /* 0x000fe200000e0000 */
[----:B------:R-:W-:Y:S01]  /*a760*/  MOV R60, R54 ;  /* 0x00000036003c7202 */ /* 0x000fe20000000f00 */
[----:B------:R-:W-:-:S02]  /*a770*/  IMAD R54, R44, 0x80, R222 ;  /* 0x000000802c367824 */ /* 0x000fc400078e02de */
[----:B------:R-:W0:Y:S01]  /*a780*/  SHFL.IDX PT, R56, R65, R41, 0x1c1f ;  /* 0x001c1f2941387589 */ /* 0x000e2200000e0000 */
[----:B------:R-:W-:Y:S01]  /*a790*/  SHF.R.U64 R4, R4, 0x3, RZ ;  /* 0x0000000304047819 */ /* 0x000fe200000012ff */
[----:B------:R-:W-:Y:S01]  /*a7a0*/  UIMAD UR5, UR10, UR8, URZ ;  /* 0x000000080a0572a4 */ /* 0x000fe2000f8e023f */
[----:B-1----:R-:W-:Y:S01]  /*a7b0*/  @P3 IMAD.HI.U32 R39, R54, R39, RZ ;  /* 0x0000002736273227 */ /* 0x002fe200078e00ff */
[----:B------:R-:W-:Y:S01]  /*a7c0*/  USHF.R.S32.HI UR12, URZ, 0x1f, UR40 ;  /* 0x0000001f3f0c7899 */ /* 0x000fe20008011428 */
[----:B------:R-:W-:Y:S01]  /*a7d0*/  LOP3.LUT R4, R4, R35, RZ, 0x3c, !PT ;  /* 0x0000002304047212 */ /* 0x000fe200078e3cff */
[----:B------:R-:W-:Y:S01]  /*a7e0*/  SHFL.IDX PT, R91, R91, R36, 0x1c1f ;  /* 0x001c1f245b5b7589 */ /* 0x000fe200000e0000 */
[----:B------:R-:W-:Y:S01]  /*a7f0*/  UIMAD.WIDE.U32 UR6, UR11, UR8, URZ ;  /* 0x000000080b0672a5 */ /* 0x000fe2000f8e003f */
[----:B------:R-:W-:Y:S01]  /*a800*/  SEL R103, R92, R71, P0 ;  /* 0x000000475c677207 */ /* 0x000fe20000000000 */
[----:B------:R-:W-:Y:S01]  /*a810*/  UIMAD UR5, UR11, UR9, UR5 ;  /* 0x000000090b0572a4 */ /* 0x000fe2000f8e0205 */
[----:B------:R-:W-:Y:S01]  /*a820*/  SHFL.IDX PT, R115, R115, R36, 0x1c1f ;  /* 0x001c1f2473737589 */ /* 0x000fe200000e0000 */
[----:B------:R-:W-:Y:S01]  /*a830*/  SEL R129, R90, R83, P0 ;  /* 0x000000535a817207 */ /* 0x000fe20000000000 */
[----:B------:R-:W-:Y:S01]  /*a840*/  ULDC.64 UR8, c[0x0][0xb98] ;  /* 0x0002e60000087ab9 */ /* 0x000fe20000000a00 */
[----:B------:R-:W-:Y:S01]  /*a850*/  MOV R35, R58 ;  /* 0x0000003a00237202 */ /* 0x000fe20000000f00 */
[----:B------:R-:W1:Y:S01]  /*a860*/  SHFL.IDX PT, R64, R64, R41, 0x1c1f ;  /* 0x001c1f2940407589 */ /* 0x000e6200000e0000 */
[----:B------:R-:W-:-:S03]  /*a870*/  SEL R71, R71, R92, P0 ;  /* 0x0000005c47477207 */ /* 0x000fc60000000000 */
[----:B------:R-:W1:Y:S01]  /*a880*/  SHFL.IDX PT, R74, R74, R41, 0x1c1f ;  /* 0x001c1f294a4a7589 */ /* 0x000e6200000e0000 */
[----:B------:R-:W-:Y:S01]  /*a890*/  SEL R83, R83, R90, P0 ;  /* 0x0000005a53537207 */ /* 0x000fe20000000000 */
[----:B------:R-:W-:Y:S02]  /*a8a0*/  IMAD.MOV.U32 R57, RZ, RZ, R54 ;  /* 0x000000ffff397224 */ /* 0x000fe400078e0036 */
[----:B------:R-:W-:Y:S01]  /*a8b0*/  SHFL.IDX PT, R117, R117, R36, 0x1c1f ;  /* 0x001c1f2475757589 */ /* 0x000fe200000e0000 */
[----:B------:R-:W-:-:S03]  /*a8c0*/  UIMAD UR4, UR12, UR8, URZ ;  /* 0x000000080c0472a4 */ /* 0x000fc6000f8e023f */
[----:B------:R-:W1:Y:S01]  /*a8d0*/  SHFL.IDX PT, R76, R76, R41, 0x1c1f ;  /* 0x001c1f294c4c7589 */ /* 0x000e6200000e0000 */
[----:B------:R-:W-:-:S03]  /*a8e0*/  IADD3 R31, P4, R32, 0x1000, RZ ;  /* 0x00001000201f7810 */ /* 0x000fc60007f9e0ff */
[----:B------:R-:W-:Y:S01]  /*a8f0*/  SHFL.IDX PT, R95, R95, R36, 0x1c1f ;  /* 0x001c1f245f5f7589 */ /* 0x000fe200000e0000 */
[----:B------:R-:W-:-:S03]  /*a900*/  IADD3 R15, P1, R32, 0x6000, RZ ;  /* 0x00006000200f7810 */ /* 0x000fc60007f3e0ff */
[----:B------:R-:W-:Y:S01]  /*a910*/  SHFL.IDX PT, R119, R119, R36, 0x1c1f ;  /* 0x001c1f2477777589 */ /* 0x000fe200000e0000 */
[----:B--2---:R-:W-:-:S03]  /*a920*/  @P3 SHF.R.U32.HI R57, RZ, R42, R39 ;  /* 0x0000002aff393219 */ /* 0x004fc60000011627 */
[----:B------:R-:W2:Y:S04]  /*a930*/  SHFL.IDX PT, R58, R67, R41, 0x1c1f ;  /* 0x001c1f29433a7589 */ /* 0x000ea800000e0000 */
[----:B------:R-:W2:Y:S01]  /*a940*/  SHFL.IDX PT, R94, R77, R41, 0x1c1f ;  /* 0x001c1f294d5e7589 */ /* 0x000ea200000e0000 */
[----:B------:R-:W-:Y:S01]  /*a950*/  LOP3.LUT R30, R31, 0x380, RZ, 0xc0, !PT ;  /* 0x000003801f1e7812 */ /* 0x000fe200078ec0ff */
[----:B------:R-:W-:Y:S01]  /*a960*/  UIADD3 UR5, UR7, UR5, URZ ;  /* 0x0000000507057290 */ /* 0x000fe2000fffe03f */
[----:B------:R-:W-:Y:S01]  /*a970*/  LOP3.LUT R14, R15, 0x380, RZ, 0xc0, !PT ;  /* 0x000003800f0e7812 */ /* 0x000fe200078ec0ff */
[----:B------:R-:W-:Y:S01]  /*a980*/  SHFL.IDX PT, R97, R97, R36, 0x1c1f ;  /* 0x001c1f2461617589 */ /* 0x000fe200000e0000 */
[----:B---3--:R-:W-:Y:S01]  /*a990*/  SEL R37, R109, R40, P0 ;  /* 0x000000286d257207 */ /* 0x008fe20000000000 */
[----:B------:R-:W-:-:S02]  /*a9a0*/  IMAD.MOV R59, RZ, RZ, -R57 ;  /* 0x000000ffff3b7224 */ /* 0x000fc400078e0a39 */
[----:B------:R-:W-:Y:S01]  /*a9b0*/  SHFL.IDX PT, R99, R99, R36, 0x1c1f ;  /* 0x001c1f2463637589 */ /* 0x000fe200000e0000 */
[----:B------:R-:W-:Y:S01]  /*a9c0*/  SEL R39, R40, R109, P0 ;  /* 0x0000006d28277207 */ /* 0x000fe20000000000 */
[----:B------:R-:W-:Y:S02]  /*a9d0*/  UIMAD UR7, UR40, UR9, UR4 ;  /* 0x00000009280772a4 */ /* 0x000fe4000f8e0204 */
[----:B------:R-:W-:Y:S01]  /*a9e0*/  SHFL.IDX PT, R101, R101, R36, 0x1c1f ;  /* 0x001c1f2465657589 */ /* 0x000fe200000e0000 */
[----:B----4-:R-:W-:-:S03]  /*a9f0*/  SEL R43, R48, R111, P0 ;  /* 0x0000006f302b7207 */ /* 0x010fc60000000000 */
[----:B------:R-:W-:Y:S01]  /*aa00*/  SHFL.IDX PT, R103, R103, R36, 0x1c1f ;  /* 0x001c1f2467677589 */ /* 0x000fe200000e0000 */
[----:B------:R-:W-:-:S03]  /*aa10*/  SEL R40, R87, R62, P0 ;  /* 0x0000003e57287207 */ /* 0x000fc60000000000 */
[----:B------:R-:W-:Y:S01]  /*aa20*/  SHFL.IDX PT, R105, R105, R36, 0x1c1f ;  /* 0x001c1f2469697589 */ /* 0x000fe200000e0000 */
[----:B------:R-:W-:-:S03]  /*aa30*/  SEL R42, R62, R87, P0 ;  /* 0x000000573e2a7207 */ /* 0x000fc60000000000 */
[----:B------:R-:W-:Y:S01]  /*aa40*/  SHFL.IDX PT, R107, R107, R36, 0x1c1f ;  /* 0x001c1f246b6b7589 */ /* 0x000fe200000e0000 */
[----:B------:R-:W-:-:S03]  /*aa50*/  UMOV UR4, UR6 ;  /* 0x0000000600047c82 */ /* 0x000fc60008000000 */
[----:B------:R-:W-:Y:S04]  /*aa60*/  SHFL.IDX PT, R121, R121, R36, 0x1c1f ;  /* 0x001c1f2479797589 */ /* 0x000fe800000e0000 */
[----:B------:R-:W-:Y:S04]  /*aa70*/  SHFL.IDX PT, R123, R123, R36, 0x1c1f ;  /* 0x001c1f247b7b7589 */ /* 0x000fe800000e0000 */
[----:B------:R-:W-:Y:S04]  /*aa80*/  SHFL.IDX PT, R125, R125, R36, 0x1c1f ;  /* 0x001c1f247d7d7589 */ /* 0x000fe800000e0000 */
[----:B------:R-:W-:Y:S04]  /*aa90*/  SHFL.IDX PT, R127, R127, R36, 0x1c1f ;  /* 0x001c1f247f7f7589 */ /* 0x000fe800000e0000 */
[----:B------:R-:W-:Y:S04]  /*aaa0*/  SHFL.IDX PT, R129, R129, R36, 0x1c1f ;  /* 0x001c1f2481817589 */ /* 0x000fe800000e0000 */
[----:B------:R3:W-:Y:S01]  /*aab0*/  SHFL.IDX PT, R131, R131, R36, 0x1c1f ;  /* 0x001c1f2483837589 */ /* 0x0007e200000e0000 */
[----:B------:R-:W-:-:S03]  /*aac0*/  SEL R49, R113, R52, P0 ;  /* 0x0000003471317207 */ /* 0x000fc60000000000 */
[----:B------:R-:W4:Y:S01]  /*aad0*/  SHFL.IDX PT, R66, R66, R41, 0x1c1f ;  /* 0x001c1f2942427589 */ /* 0x000f2200000e0000 */
[----:B------:R-:W-:-:S03]  /*aae0*/  SEL R51, R52, R113, P0 ;  /* 0x0000007134337207 */ /* 0x000fc60000000000 */
[----:B------:R-:W-:Y:S01]  /*aaf0*/  SHFL.IDX PT, R68, R68, R41, 0x1c1f ;  /* 0x001c1f2944447589 */ /* 0x000fe200000e0000 */
[----:B---3--:R-:W-:-:S03]  /*ab00*/  SEL R36, R85, R38, P0 ;  /* 0x0000002655247207 */ /* 0x008fc60000000000 */
[----:B------:R-:W-:Y:S01]  /*ab10*/  SHFL.IDX PT, R86, R69, R41, 0x1c1f ;  /* 0x001c1f2945567589 */ /* 0x000fe200000e0000 */
[----:B------:R-:W-:Y:S01]  /*ab20*/  SEL R38, R38, R85, P0 ;  /* 0x0000005526267207 */ /* 0x000fe20000000000 */
[----:B------:R-:W-:Y:S01]  /*ab30*/  BAR.SYNC.DEFER_BLOCKING 0x1, 0x100 ;  /* 0x0044000000007b1d */ /* 0x000fe20000010000 */
[----:B------:R-:W-:Y:S01]  /*ab40*/  SHF.R.U64 R30, R30, 0x3, RZ ;  /* 0x000000031e1e7819 */ /* 0x000fe200000012ff */
[----:B------:R-:W-:Y:S01]  /*ab50*/  UIMAD.WIDE.U32 UR4, UR40, UR8, UR4 ;  /* 0x00000008280472a5 */ /* 0x000fe2000f8e0004 */
[----:B------:R-:W-:-:S03]  /*ab60*/  SHF.R.U64 R14, R14, 0x3, RZ ;  /* 0x000000030e0e7819 */ /* 0x000fc600000012ff */
[----:B------:R-:W-:Y:S04]  /*ab70*/  SHFL.IDX PT, R88, R71, R41, 0x1c1f ;  /* 0x001c1f2947587589 */ /* 0x000fe800000e0000 */
[----:B------:R-:W-:Y:S04]  /*ab80*/  SHFL.IDX PT, R90, R70, R41, 0x1c1f ;  /* 0x001c1f29465a7589 */ /* 0x000fe800000e0000 */
[----:B------:R-:W-:Y:S04]  /*ab90*/  SHFL.IDX PT, R92, R72, R41, 0x1c1f ;  /* 0x001c1f29485c7589 */ /* 0x000fe800000e0000 */
[----:B------:R-:W3:Y:S04]  /*aba0*/  SHFL.IDX PT, R78, R78, R41, 0x1c1f ;  /* 0x001c1f294e4e7589 */ /* 0x000ee800000e0000 */
[----:B------:R-:W3:Y:S04]  /*abb0*/  SHFL.IDX PT, R80, R80, R41, 0x1c1f ;  /* 0x001c1f2950507589 */ /* 0x000ee800000e0000 */
[----:B------:R-:W3:Y:S04]  /*abc0*/  SHFL.IDX PT, R96, R81, R41, 0x1c1f ;  /* 0x001c1f2951607589 */ /* 0x000ee800000e0000 */
[----:B------:R-:W3:Y:S04]  /*abd0*/  SHFL.IDX PT, R82, R82, R41, 0x1c1f ;  /* 0x001c1f2952527589 */ /* 0x000ee800000e0000 */
[----:B------:R-:W3:Y:S04]  /*abe0*/  SHFL.IDX PT, R98, R83, R41, 0x1c1f ;  /* 0x001c1f2953627589 */ /* 0x000ee800000e0000 */
[----:B------:R0:W3:Y:S01]  /*abf0*/  SHFL.IDX PT, R84, R84, R41, 0x1c1f ;  /* 0x001c1f2954547589 */ /* 0x0000e200000e0000 */
[----:B------:R-:W-:Y:S01]  /*ac00*/  IMAD R59, R34, R59, R54 ;  /* 0x0000003b223b7224 */ /* 0x000fe200078e0236 */
[----:B------:R-:W-:Y:S01]  /*ac10*/  LOP3.LUT R30, R30, R31, RZ, 0x3c, !PT ;  /* 0x0000001f1e1e7212 */ /* 0x000fe200078e3cff */
[----:B------:R-:W-:Y:S01]  /*ac20*/  ULDC.64 UR8, c[0x0][0xae8] ;  /* 0x0002ba0000087ab9 */ /* 0x000fe20000000a00 */
[----:B------:R1:W-:Y:S01]  /*ac30*/  STSM.16.M88.4 [R110], R36 ;  /* 0x000000246e007844 */ /* 0x0003e20000000200 */
[----:B0-----:R-:W-:-:S02]  /*ac40*/  SEL R41, R111, R48, P0 ;  /* 0x000000306f297207 */ /* 0x001fc40000000000 */
[----:B------:R-:W-:Y:S02]  /*ac50*/  SEL R48, R89, R50, P0 ;  /* 0x0000003259307207 */ /* 0x000fe40000000000 */
[----:B------:R-:W-:Y:S01]  /*ac60*/  SEL R50, R50, R89, P0 ;  /* 0x0000005932327207 */ /* 0x000fe20000000000 */
[----:B------:R-:W-:Y:S01]  /*ac70*/  STSM.16.M88.4 [R108], R40 ;  /* 0x000000286c007844 */ /* 0x000fe20000000200 */
[----:B------:R-:W-:Y:S01]  /*ac80*/  LOP3.LUT R14, R14, R15, RZ, 0x3c, !PT ;  /* 0x0000000f0e0e7212 */ /* 0x000fe200078e3cff */
[--C-:B------:R-:W-:Y:S02]  /*ac90*/  IMAD.X R31, RZ, RZ, R33.reuse, P4 ;  /* 0x000000ffff1f7224 */ /* 0x100fe400020e0621 */
[----:B------:R0:W-:Y:S01]  /*aca0*/  STSM.16.M88.4 [R106], R48 ;  /* 0x000000306a007844 */ /* 0x0001e20000000200 */
[----:B------:R-:W-:Y:S01]  /*acb0*/  IMAD.X R15, RZ, RZ, R33, P1 ;  /* 0x000000ffff0f7224 */ /* 0x000fe200008e0621 */
[----:B-1----:R-:W-:Y:S02]  /*acc0*/  SEL R36, R93, R56, P0 ;  /* 0x000000385d247207 */ /* 0x002fe40000000000 */
[----:B------:R-:W-:-:S02]  /*acd0*/  SEL R38, R56, R93, P0 ;  /* 0x0000005d38267207 */ /* 0x000fc40000000000 */
[C---:B------:R-:W-:Y:S02]  /*ace0*/  IADD3 R27, P6, R32.reuse, 0x3000, RZ ;  /* 0x00003000201b7810 */ /* 0x040fe40007fde0ff */
[C---:B------:R-:W-:Y:S02]  /*acf0*/  IADD3 R21, P5, R32.reuse, 0x4000, RZ ;  /* 0x0000400020157810 */ /* 0x040fe40007fbe0ff */
[----:B------:R-:W-:Y:S02]  /*ad00*/  IADD3 R13, P4, R32, 0x7000, RZ ;  /* 0x00007000200d7810 */ /* 0x000fe40007f9e0ff */
[----:B------:R-:W-:Y:S01]  /*ad10*/  IADD3 R56, P1, R57, UR4, RZ ;  /* 0x0000000439387c10 */ /* 0x000fe2000ff3e0ff */
[----:B0-----:R-:W-:Y:S01]  /*ad20*/  IMAD.U32 R50, RZ, RZ, UR7 ;  /* 0x00000007ff327e24 */ /* 0x001fe2000f8e00ff */
[----:B------:R-:W-:Y:S01]  /*ad30*/  SHF.R.S32.HI R49, RZ, 0x1f, R57 ;  /* 0x0000001fff317819 */ /* 0x000fe20000011439 */
[----:B------:R-:W-:Y:S01]  /*ad40*/  ULDC.64 UR6, c[0x0][0xb88] ;  /* 0x0002e20000067ab9 */ /* 0x000fe20000000a00 */
[----:B------:R-:W-:-:S02]  /*ad50*/  SHF.R.S32.HI R48, RZ, 0x1f, R59 ;  /* 0x0000001fff307819 */ /* 0x000fc4000001143b */
[----:B------:R-:W-:Y:S02]  /*ad60*/  LOP3.LUT R26, R27, 0x380, RZ, 0xc0, !PT ;  /* 0x000003801b1a7812 */ /* 0x000fe400078ec0ff */
[----:B------:R-:W-:Y:S01]  /*ad70*/  LOP3.LUT R20, R21, 0x380, RZ, 0xc0, !PT ;  /* 0x0000038015147812 */ /* 0x000fe200078ec0ff */
[----:B------:R-:W-:Y:S01]  /*ad80*/  IMAD R48, R48, UR6, RZ ;  /* 0x0000000630307c24 */ /* 0x000fe2000f8e02ff */
[----:B------:R-:W-:Y:S02]  /*ad90*/  LOP3.LUT R12, R13, 0x380, RZ, 0xc0, !PT ;  /* 0x000003800d0c7812 */ /* 0x000fe400078ec0ff */
[----:B------:R-:W-:Y:S02]  /*ada0*/  IADD3.X R57, R49, UR5, R50, P1, !PT ;  /* 0x0000000531397c10 */ /* 0x000fe40008ffe432 */
[----:B------:R-:W-:Y:S02]  /*adb0*/  SEL R52, R91, R64, P0 ;  /* 0x000000405b347207 */ /* 0x000fe40000000000 */
[----:B------:R-:W-:-:S02]  /*adc0*/  SEL R54, R64, R91, P0 ;  /* 0x0000005b40367207 */ /* 0x000fc40000000000 */
[----:B------:R-:W-:Y:S02]  /*add0*/  SEL R53, R115, R74, P0 ;  /* 0x0000004a73357207 */ /* 0x000fe40000000000 */
[----:B------:R-:W-:Y:S02]  /*ade0*/  SEL R55, R74, R115, P0 ;  /* 0x000000734a377207 */ /* 0x000fe40000000000 */
[----:B------:R-:W-:Y:S02]  /*adf0*/  LOP3.LUT R5, R32, 0x380, RZ, 0xc0, !PT ;  /* 0x0000038020057812 */ /* 0x000fe400078ec0ff */
[----:B------:R-:W-:Y:S02]  /*ae00*/  SEL R37, R117, R76, P0 ;  /* 0x0000004c75257207 */ /* 0x000fe40000000000 */
[----:B------:R-:W-:Y:S01]  /*ae10*/  SEL R39, R76, R117, P0 ;  /* 0x000000754c277207 */ /* 0x000fe20000000000 */
[C---:B------:R-:W-:Y:S01]  /*ae20*/  IMAD R63, R59.reuse, UR7, R48 ;  /* 0x000000073b3f7c24 */ /* 0x040fe2000f8e0230 */
[----:B------:R-:W-:Y:S01]  /*ae30*/  SHF.R.U64 R26, R26, 0x3, RZ ;  /* 0x000000031a1a7819 */ /* 0x000fe200000012ff */
[----:B------:R-:W-:Y:S01]  /*ae40*/  IMAD.WIDE.U32 R56, R59, UR6, R56 ;  /* 0x000000063b387c25 */ /* 0x000fe2000f8e0038 */
[----:B------:R-:W-:Y:S01]  /*ae50*/  SHF.R.U64 R20, R20, 0x3, RZ ;  /* 0x0000000314147819 */ /* 0x000fe200000012ff */
[----:B------:R-:W-:Y:S01]  /*ae60*/  ULDC UR6, c[0x0][0xa88] ;  /* 0x0002a20000067ab9 */ /* 0x000fe20000000800 */
[----:B------:R-:W-:-:S02]  /*ae70*/  SHF.R.U64 R12, R12, 0x3, RZ ;  /* 0x000000030c0c7819 */ /* 0x000fc400000012ff */
[----:B--2---:R-:W-:Y:S02]  /*ae80*/  SEL R40, R95, R58, P0 ;  /* 0x0000003a5f287207 */ /* 0x004fe40000000000 */
[----:B------:R-:W-:Y:S01]  /*ae90*/  SEL R42, R58, R95, P0 ;  /* 0x0000005f3a2a7207 */ /* 0x000fe20000000000 */
[----:B------:R-:W-:Y:S01]  /*aea0*/  IMAD R58, R44, 0x80, R221 ;  /* 0x000000802c3a7824 */ /* 0x000fe200078e02dd */
[----:B------:R-:W-:Y:S02]  /*aeb0*/  SEL R41, R119, R94, P0 ;  /* 0x0000005e77297207 */ /* 0x000fe40000000000 */
[----:B------:R-:W-:Y:S01]  /*aec0*/  SEL R43, R94, R119, P0 ;  /* 0x000000775e2b7207 */ /* 0x000fe20000000000 */
[----:B------:R-:W-:Y:S01]  /*aed0*/  STSM.16.M88.4 [R104], R52 ;  /* 0x0000003468007844 */ /* 0x000fe20000000200 */
[----:B------:R-:W-:Y:S01]  /*aee0*/  SHF.R.U64 R5, R5, 0x3, RZ ;  /* 0x0000000305057819 */ /* 0x000fe200000012ff */
[----:B------:R-:W-:Y:S01]  /*aef0*/  ULDC.64 UR4, c[0x0][0xb50] ;  /* 0x0002d40000047ab9 */ /* 0x000fe20000000a00 */
[----:B------:R-:W-:Y:S01]  /*af00*/  LOP3.LUT R26, R26, R27, RZ, 0x3c, !PT ;  /* 0x0000001b1a1a7212 */ /* 0x000fe200078e3cff */
[----:B------:R0:W-:Y:S01]  /*af10*/  STSM.16.M88.4 [R102], R36 ;  /* 0x0000002466007844 */ /* 0x0001e20000000200 */
[----:B------:R-:W-:Y:S01]  /*af20*/  LOP3.LUT R20, R20, R21, RZ, 0x3c, !PT ;  /* 0x0000001514147212 */ /* 0x000fe200078e3cff */
[----:B------:R-:W-:Y:S01]  /*af30*/  IMAD R93, R34, UR6, RZ ;  /* 0x00000006225d7c24 */ /* 0x000fe2000f8e02ff */
[----:B------:R-:W-:Y:S01]  /*af40*/  LOP3.LUT R12, R12, R13, RZ, 0x3c, !PT ;  /* 0x0000000d0c0c7212 */ /* 0x000fe200078e3cff */
[--C-:B------:R-:W-:Y:S01]  /*af50*/  IMAD.X R27, RZ, RZ, R33.reuse, P6 ;  /* 0x000000ffff1b7224 */ /* 0x100fe200030e0621 */
[----:B------:R-:W-:Y:S01]  /*af60*/  IADD3.X R13, RZ, R33, RZ, P4, !PT ;  /* 0x00000021ff0d7210 */ /* 0x000fe200027fe4ff */
[----:B------:R-:W-:Y:S01]  /*af70*/  IMAD.X R21, RZ, RZ, R33, P5 ;  /* 0x000000ffff157224 */ /* 0x000fe200028e0621 */
[----:B------:R1:W-:Y:S01]  /*af80*/  STSM.16.M88.4 [R100], R40 ;  /* 0x0000002864007844 */ /* 0x0003e20000000200 */
[----:B------:R-:W-:-:S02]  /*af90*/  LOP3.LUT P1, RZ, R22, 0x3, RZ, 0xc0, !PT ;  /* 0x0000000316ff7812 */ /* 0x000fc4000782c0ff */
[C---:B------:R-:W-:Y:S02]  /*afa0*/  IADD3 R9, P6, R32.reuse, 0x9000, RZ ;  /* 0x0000900020097810 */ /* 0x040fe40007fde0ff */
[----:B------:R-:W-:Y:S02]  /*afb0*/  IADD3 R11, P5, R32, 0xa000, RZ ;  /* 0x0000a000200b7810 */ /* 0x000fe40007fbe0ff */
[----:B----4-:R-:W-:Y:S01]  /*afc0*/  SEL R48, R97, R66, P0 ;  /* 0x0000004261307207 */ /* 0x010fe20000000000 */
[----:B0-----:R-:W-:Y:S01]  /*afd0*/  VIADD R36, R58, 0x8 ;  /* 0x000000083a247836 */ /* 0x001fe20000000000 */
[----:B------:R-:W-:Y:S01]  /*afe0*/  SEL R50, R66, R97, P0 ;  /* 0x0000006142327207 */ /* 0x000fe20000000000 */
[----:B------:R-:W-:Y:S01]  /*aff0*/  IMAD.IADD R37, R57, 0x1, R63 ;  /* 0x0000000139257824 */ /* 0x000fe200078e023f */
[----:B---3--:R-:W-:Y:S02]  /*b000*/  SEL R49, R121, R78, P0 ;  /* 0x0000004e79317207 */ /* 0x008fe40000000000 */
[----:B------:R-:W-:-:S02]  /*b010*/  SEL R51, R78, R121, P0 ;  /* 0x000000794e337207 */ /* 0x000fc40000000000 */
[----:B-1----:R-:W-:Y:S02]  /*b020*/  LEA R40, P4, R56, UR4, 0x2 ;  /* 0x0000000438287c11 */ /* 0x002fe4000f8810ff */
[----:B------:R-:W-:Y:S01]  /*b030*/  LOP3.LUT R32, R5, R32, RZ, 0x3c, !PT ;  /* 0x0000002005207212 */ /* 0x000fe200078e3cff */
[----:B------:R-:W-:Y:S01]  /*b040*/  IMAD.X R5, RZ, RZ, R33, P2 ;  /* 0x000000ffff057224 */ /* 0x000fe200010e0621 */
[-C--:B------:R-:W-:Y:S01]  /*b050*/  ISETP.GE.OR P2, PT, R58, R93.reuse, P1 ;  /* 0x0000005d3a00720c */ /* 0x080fe20000f46670 */
[----:B------:R0:W-:Y:S01]  /*b060*/  STSM.16.M88.4 [R61], R48 ;  /* 0x000000303d007844 */ /* 0x0001e20000000200 */
[----:B------:R-:W-:Y:S02]  /*b070*/  ISETP.GE.OR P1, PT, R36, R93, P1 ;  /* 0x0000005d2400720c */ /* 0x000fe40000f26670 */
[----:B------:R-:W-:Y:S02]  /*b080*/  LEA.HI.X R56, R56, UR5, R37, 0x2, P4 ;  /* 0x0000000538387c11 */ /* 0x000fe4000a0f1425 */
[----:B------:R-:W-:-:S02]  /*b090*/  SEL R36, R99, R68, P0 ;  /* 0x0000004463247207 */ /* 0x000fc40000000000 */
[----:B------:R-:W-:Y:S02]  /*b0a0*/  SEL R38, R68, R99, P0 ;  /* 0x0000006344267207 */ /* 0x000fe40000000000 */
[----:B------:R-:W-:Y:S02]  /*b0b0*/  SEL R37, R123, R80, P0 ;  /* 0x000000507b257207 */ /* 0x000fe40000000000 */
[----:B------:R-:W-:Y:S02]  /*b0c0*/  SEL R39, R80, R123, P0 ;  /* 0x0000007b50277207 */ /* 0x000fe40000000000 */
[----:B------:R-:W-:Y:S02]  /*b0d0*/  SEL R68, R103, R88, P0 ;  /* 0x0000005867447207 */ /* 0x000fe40000000000 */
[----:B------:R-:W-:Y:S02]  /*b0e0*/  SEL R70, R88, R103, P0 ;  /* 0x0000006758467207 */ /* 0x000fe40000000000 */
[----:B0-----:R-:W-:-:S02]  /*b0f0*/  SEL R48, R101, R86, P0 ;  /* 0x0000005665307207 */ /* 0x001fc40000000000 */
[----:B------:R-:W-:Y:S02]  /*b100*/  SEL R50, R86, R101, P0 ;  /* 0x0000006556327207 */ /* 0x000fe40000000000 */
[----:B------:R-:W-:Y:S02]  /*b110*/  SEL R49, R125, R96, P0 ;  /* 0x000000607d317207 */ /* 0x000fe40000000000 */
[----:B------:R-:W-:Y:S01]  /*b120*/  SEL R51, R96, R125, P0 ;  /* 0x0000007d60337207 */ /* 0x000fe20000000000 */
[----:B------:R-:W-:Y:S01]  /*b130*/  SHFL.IDX PT, R62, R40, RZ, 0x1c1f ;  /* 0x001c1fff283e7589 */ /* 0x000fe200000e0000 */
[----:B------:R-:W-:Y:S02]  /*b140*/  SEL R69, R127, R82, P0 ;  /* 0x000000527f457207 */ /* 0x000fe40000000000 */
[----:B------:R-:W-:Y:S01]  /*b150*/  SEL R71, R82, R127, P0 ;  /* 0x0000007f52477207 */ /* 0x000fe20000000000 */
[----:B------:R0:W-:Y:S01]  /*b160*/  SHFL.IDX PT, R72, R40, 0x1, 0x1c1f ;  /* 0x003c1f0028487f89 */ /* 0x0001e200000e0000 */
[----:B------:R-:W-:-:S02]  /*b170*/  SEL R88, R105, R90, P0 ;  /* 0x0000005a69587207 */ /* 0x000fc40000000000 */
[----:B------:R-:W-:Y:S02]  /*b180*/  SEL R90, R90, R105, P0 ;  /* 0x000000695a5a7207 */ /* 0x000fe40000000000 */
[----:B------:R-:W-:Y:S02]  /*b190*/  SEL R89, R129, R98, P0 ;  /* 0x0000006281597207 */ /* 0x000fe40000000000 */
[----:B------:R-:W-:Y:S01]  /*b1a0*/  SEL R91, R98, R129, P0 ;  /* 0x00000081625b7207 */ /* 0x000fe20000000000 */
[----:B------:R-:W-:Y:S01]  /*b1b0*/  STSM.16.M88.4 [R60], R36 ;  /* 0x000000243c007844 */ /* 0x000fe20000000200 */
[----:B------:R-:W-:Y:S02]  /*b1c0*/  SEL R41, R131, R84, P0 ;  /* 0x0000005483297207 */ /* 0x000fe40000000000 */
[----:B------:R-:W-:Y:S02]  /*b1d0*/  SEL R43, R84, R131, P0 ;  /* 0x00000083542b7207 */ /* 0x000fe40000000000 */
[----:B0-----:R-:W-:-:S02]  /*b1e0*/  SEL R40, R107, R92, P0 ;  /* 0x0000005c6b287207 */ /* 0x001fc40000000000 */
[----:B------:R-:W-:Y:S01]  /*b1f0*/  SEL R42, R92, R107, P0 ;  /* 0x0000006b5c2a7207 */ /* 0x000fe20000000000 */
[----:B------:R-:W-:Y:S04]  /*b200*/  STSM.16.M88.4 [R47], R48 ;  /* 0x000000302f007844 */ /* 0x000fe80000000200 */
[----:B------:R-:W-:Y:S04]  /*b210*/  STSM.16.M88.4 [R46], R68 ;  /* 0x000000442e007844 */ /* 0x000fe80000000200 */
[----:B------:R-:W-:Y:S04]  /*b220*/  STSM.16.M88.4 [R45], R88 ;  /* 0x000000582d007844 */ /* 0x000fe80000000200 */
[----:B------:R-:W-:Y:S04]  /*b230*/  STSM.16.M88.4 [R35], R40 ;  /* 0x0000002823007844 */ /* 0x000fe80000000200 */
[----:B------:R-:W0:Y:S01]  /*b240*/  SHFL.IDX PT, R63, R56, RZ, 0x1c1f ;  /* 0x001c1fff383f7589 */ /* 0x000e2200000e0000 */
[----:B------:R-:W-:Y:S06]  /*b250*/  BAR.SYNC.DEFER_BLOCKING 0x1, 0x100 ;  /* 0x0044000000007b1d */ /* 0x000fec0000010000 */
[----:B------:R-:W1:Y:S04]  /*b260*/  SHFL.IDX PT, R73, R56, 0x1, 0x1c1f ;  /* 0x003c1f0038497f89 */ /* 0x000e6800000e0000 */
[----:B0-----:R0:W-:Y:S04]  /*b270*/  @!P2 ST.E desc[UR48][R62.64], R3 ;  /* 0x000000033e00a985 */ /* 0x0011e8000c101930 */
[----:B-1----:R1:W-:Y:S04]  /*b280*/  @!P1 ST.E desc[UR48][R72.64], R0 ;  /* 0x0000000048009985 */ /* 0x0023e8000c101930 */
[----:B------:R2:W5:Y:S04]  /*b290*/  LD.E.128 R56, desc[UR48][R30.64] ;  /* 0x000000301e387980 */ /* 0x000568000c101d00 */
[----:B------:R3:W5:Y:S01]  /*b2a0*/  LD.E.128 R52, desc[UR48][R28.64] ;  /* 0x000000301c347980 */ /* 0x000762000c101d00 */
[----:B0-----:R-:W-:Y:S01]  /*b2b0*/  IMAD R3, R18, 0x20, R19 ;  /* 0x0000002012037824 */ /* 0x001fe200078e0213 */
[----:B------:R-:W-:-:S02]  /*b2c0*/  UIMAD UR6, UR10, UR8, URZ ;  /* 0x000000080a0672a4 */ /* 0x000fc4000f8e023f */
[----:B------:R0:W5:Y:S01]  /*b2d0*/  LD.E.128 R84, desc[UR48][R6.64] ;  /* 0x0000003006547980 */ /* 0x000162000c101d00 */
[----:B--2---:R-:W1:Y:S01]  /*b2e0*/  @P3 LDC R31, c[0x0][0xbec] ;  /* 0x0002fb00ff1f3b82 */ /* 0x004e620000000800 */
[----:B------:R-:W-:Y:S01]  /*b2f0*/  UIMAD.WIDE.U32 UR4, UR11, UR8, URZ ;  /* 0x000000080b0472a5 */ /* 0x000fe2000f8e003f */
[----:B------:R-:W-:Y:S01]  /*b300*/  LOP3.LUT R8, R9, 0x380, RZ, 0xc0, !PT ;  /* 0x0000038009087812 */ /* 0x000fe200078ec0ff */
[----:B------:R2:W5:Y:S01]  /*b310*/  LD.E.128 R60, desc[UR48][R4.64] ;  /* 0x00000030043c7980 */ /* 0x000562000c101d00 */
[----:B------:R-:W-:-:S03]  /*b320*/  LOP3.LUT R10, R11, 0x380, RZ, 0xc0, !PT ;  /* 0x000003800b0a7812 */ /* 0x000fc600078ec0ff */
[----:B------:R-:W5:Y:S01]  /*b330*/  LD.E.128 R64, desc[UR48][R32.64] ;  /* 0x0000003020407980 */ /* 0x000f62000c101d00 */
[----:B---3--:R-:W3:Y:S01]  /*b340*/  @P3 LDC R29, c[0x0][0xbf0] ;  /* 0x0002fc00ff1d3b82 */ /* 0x008ee20000000800 */
[----:B0-----:R-:W-:Y:S01]  /*b350*/  LEA R6, R44, R3, 0x7 ;  /* 0x000000032c067211 */ /* 0x001fe200078e38ff */
[----:B------:R-:W-:Y:S01]  /*b360*/  UIMAD UR6, UR11, UR9, UR6 ;  /* 0x000000090b0672a4 */ /* 0x000fe2000f8e0206 */
[----:B------:R-:W5:Y:S02]  /*b370*/  LD.E.128 R36, desc[UR48][R26.64] ;  /* 0x000000301a247980 */ /* 0x000f64000c101d00 */
[----:B------:R-:W-:Y:S01]  /*b380*/  ULDC.64 UR8, c[0x0][0xaf0] ;  /* 0x0002bc0000087ab9 */ /* 0x000fe20000000a00 */
[----:B------:R-:W-:Y:S01]  /*b390*/  UIADD3 UR5, UR5, UR6, URZ ;  /* 0x0000000605057290 */ /* 0x000fe2000fffe03f */
[----:B------:R-:W5:Y:S01]  /*b3a0*/  LD.E.128 R76, desc[UR48][R20.64] ;  /* 0x00000030144c7980 */ /* 0x000f62000c101d00 */
[----:B------:R-:W-:Y:S01]  /*b3b0*/  UIMAD UR7, UR12, UR8, URZ ;  /* 0x000000080c0772a4 */ /* 0x000fe2000f8e023f */
[----:B------:R-:W-:Y:S01]  /*b3c0*/  IMAD.MOV.U32 R3, RZ, RZ, R6 ;  /* 0x000000ffff037224 */ /* 0x000fe200078e0006 */
[----:B------:R-:W-:Y:S01]  /*b3d0*/  UIMAD.WIDE.U32 UR4, UR40, UR8, UR4 ;  /* 0x00000008280472a5 */ /* 0x000fe2000f8e0004 */
[----:B------:R-:W5:Y:S04]  /*b3e0*/  LD.E.128 R68, desc[UR48][R24.64] ;  /* 0x0000003018447980 */ /* 0x000f68000c101d00 */
[----:B------:R-:W5:Y:S01]  /*b3f0*/  LD.E.128 R48, desc[UR48][R14.64] ;  /* 0x000000300e307980 */ /* 0x000f62000c101d00 */
[----:B-1----:R-:W-:Y:S01]  /*b400*/  @P3 IMAD.HI.U32 R0, R6, R31, RZ ;  /* 0x0000001f06003227 */ /* 0x002fe200078e00ff */
[----:B------:R-:W-:Y:S01]  /*b410*/  UIMAD UR6, UR40, UR9, UR7 ;  /* 0x00000009280672a4 */ /* 0x000fe2000f8e0207 */
[----:B------:R-:W-:Y:S01]  /*b420*/  SHF.R.U64 R8, R8, 0x3, RZ ;  /* 0x0000000308087819 */ /* 0x000fe200000012ff */
[----:B------:R-:W5:Y:S01]  /*b430*/  LD.E.128 R40, desc[UR48][R12.64] ;  /* 0x000000300c287980 */ /* 0x000f62000c101d00 */
[----:B------:R-:W-:-:S02]  /*b440*/  SHF.R.U64 R10, R10, 0x3, RZ ;  /* 0x000000030a0a7819 */ /* 0x000fc400000012ff */
[----:B---3--:R-:W-:Y:S01]  /*b450*/  @P3 SHF.R.U32.HI R3, RZ, R29, R0 ;  /* 0x0000001dff033219 */ /* 0x008fe20000011600 */
[----:B------:R-:W-:Y:S01]  /*b460*/  UIADD3 UR6, UR5, UR6, URZ ;  /* 0x0000000605067290 */ /* 0x000fe2000fffe03f */
[----:B------:R-:W-:Y:S01]  /*b470*/  LOP3.LUT R8, R8, R9, RZ, 0x3c, !PT ;  /* 0x0000000908087212 */ /* 0x000fe200078e3cff */
[----:B------:R-:W-:Y:S01]  /*b480*/  ULDC.64 UR8, c[0x0][0xae0] ;  /* 0x0002b80000087ab9 */ /* 0x000fe20000000a00 */
[--C-:B------:R-:W-:Y:S01]  /*b490*/  SHF.R.S32.HI R0, RZ, 0x1f, R3.reuse ;  /* 0x0000001fff007819 */ /* 0x100fe20000011403 */
[----:B------:R-:W-:Y:S01]  /*b4a0*/  IMAD.MOV R7, RZ, RZ, -R3 ;  /* 0x000000ffff077224 */ /* 0x000fe200078e0a03 */
[----:B------:R-:W-:Y:S01]  /*b4b0*/  LOP3.LUT R10, R10, R11, RZ, 0x3c, !PT ;  /* 0x0000000b0a0a7212 */ /* 0x000fe200078e3cff */
[--C-:B------:R-:W-:Y:S02]  /*b4c0*/  IMAD.X R9, RZ, RZ, R33.reuse, P6 ;  /* 0x000000ffff097224 */ /* 0x100fe400030e0621 */
[----:B------:R-:W-:Y:S02]  /*b4d0*/  IMAD.X R11, RZ, RZ, R33, P5 ;  /* 0x000000ffff0b7224 */ /* 0x000fe400028e0621 */
[----:B------:R-:W-:Y:S01]  /*b4e0*/  IMAD R0, R0, UR8, RZ ;  /* 0x0000000800007c24 */ /* 0x000fe2000f8e02ff */
[----:B------:R0:W5:Y:S01]  /*b4f0*/  LD.E.128 R80, desc[UR48][R8.64] ;  /* 0x0000003008507980 */ /* 0x000162000c101d00 */
[----:B------:R-:W-:-:S02]  /*b500*/  IMAD R7, R34, R7, R6 ;  /* 0x0000000722077224 */ /* 0x000fc400078e0206 */
[----:B--2---:R-:W-:Y:S01]  /*b510*/  IMAD.U32 R5, RZ, RZ, UR5 ;  /* 0x00000005ff057e24 */ /* 0x004fe2000f8e00ff */
[----:B------:R1:W5:Y:S01]  /*b520*/  LD.E.128 R72, desc[UR48][R10.64] ;  /* 0x000000300a487980 */ /* 0x000362000c101d00 */
[----:B------:R-:W-:Y:S02]  /*b530*/  IMAD.U32 R4, RZ, RZ, UR4 ;  /* 0x00000004ff047e24 */ /* 0x000fe4000f8e00ff */
[----:B------:R-:W-:Y:S01]  /*b540*/  IMAD.U32 R5, RZ, RZ, UR6 ;  /* 0x00000006ff057e24 */ /* 0x000fe2000f8e00ff */
[----:B------:R-:W-:Y:S01]  /*b550*/  @!PT LDS RZ, [RZ] ;  /* 0x00000000fffff984 */ /* 0x000fe20000000800 */
[----:B------:R-:W-:Y:S01]  /*b560*/  @!PT LDS RZ, [RZ] ;  /* 0x00000000fffff984 */ /* 0x000fe20000000800 */
[----:B------:R-:W-:Y:S01]  /*b570*/  @!PT LDS RZ, [RZ] ;  /* 0x00000000fffff984 */ /* 0x000fe20000000800 */
[----:B------:R-:W-:Y:S01]  /*b580*/  @!PT LDS RZ, [RZ] ;  /* 0x00000000fffff984 */ /* 0x000fe20000000800 */
[----:B------:R2:W-:Y:S06]  /*b590*/  MEMBAR.ALL.CTA ;  /* 0x0000000000007992 */ /* 0x0005ec0000008000 */
[----:B--2---:R-:W2:Y:S01]  /*b5a0*/  FENCE.VIEW.ASYNC.S ;  /* 0x00000000000073c6 */ /* 0x004ea20000000000 */
[----:B------:R-:W-:Y:S01]  /*b5b0*/  ULDC.64 UR6, c[0x0][0xad8] ;  /* 0x0002b60000067ab9 */ /* 0x000fe20000000a00 */
[C---:B0-----:R-:W-:Y:S01]  /*b5c0*/  IMAD R9, R3.reuse, UR9, R0 ;  /* 0x0000000903097c24 */ /* 0x041fe2000f8e0200 */
[----:B------:R-:W-:Y:S01]  /*b5d0*/  SHF.R.S32.HI R0, RZ, 0x1f, R7 ;  /* 0x0000001fff007819 */ /* 0x000fe20000011407 */
[----:B------:R-:W-:-:S04]  /*b5e0*/  IMAD.WIDE.U32 R4, R3, UR8, R4 ;  /* 0x0000000803047c25 */ /* 0x000fc8000f8e0004 */
[----:B------:R-:W-:Y:S02]  /*b5f0*/  IMAD.IADD R5, R5, 0x1, R9 ;  /* 0x0000000105057824 */ /* 0x000fe400078e0209 */
[----:B------:R-:W-:Y:S02]  /*b600*/  IMAD R6, R0, UR6, RZ ;  /* 0x0000000600067c24 */ /* 0x000fe4000f8e02ff */
[----:B------:R-:W-:Y:S01]  /*b610*/  IMAD R44, R44, 0x80, R19 ;  /* 0x000000802c2c7824 */ /* 0x000fe200078e0213 */
[----:B------:R-:W-:Y:S01]  /*b620*/  UIADD3 UR39, UR39, 0x33420, URZ ;  /* 0x0003342027277890 */ /* 0x000fe2000fffe03f */
[C---:B------:R-:W-:Y:S02]  /*b630*/  IMAD R3, R7.reuse, UR7, R6 ;  /* 0x0000000707037c24 */ /* 0x040fe4000f8e0206 */
[----:B------:R-:W-:Y:S01]  /*b640*/  IMAD.WIDE.U32 R4, R7, UR6, R4 ;  /* 0x0000000607047c25 */ /* 0x000fe2000f8e0004 */
[----:B------:R-:W-:Y:S01]  /*b650*/  UIADD3 UR43, UR43, 0x1, URZ ;  /* 0x000000012b2b7890 */ /* 0x000fe2000fffe03f */
[----:B------:R-:W-:Y:S01]  /*b660*/  ISETP.GE.AND P2, PT, R44, R93, PT ;  /* 0x0000005d2c00720c */ /* 0x000fe20003f46270 */
[----:B------:R-:W-:Y:S01]  /*b670*/  ULDC.64 UR6, c[0x0][0xa80] ;  /* 0x0002a00000067ab9 */ /* 0x000fe20000000a00 */
[----:B------:R-:W-:Y:S01]  /*b680*/  IMAD.IADD R3, R5, 0x1, R3 ;  /* 0x0000000105037824 */ /* 0x000fe200078e0203 */
[----:B------:R-:W-:Y:S01]  /*b690*/  UPRMT UR39, URZ, 0x654, UR39 ;  /* 0x000006543f277896 */ /* 0x000fe20008000027 */
[----:B------:R-:W-:Y:S01]  /*b6a0*/  LEA R12, P3, R4, UR6, 0x1 ;  /* 0x00000006040c7c11 */ /* 0x000fe2000f8608ff */
[----:B------:R-:W-:Y:S01]  /*b6b0*/  VIADD R0, R44, 0x20 ;  /* 0x000000202c007836 */ /* 0x000fe20000000000 */
[----:B------:R-:W-:-:S02]  /*b6c0*/  UISETP.NE.AND UP0, UPT, UR43, 0x2, UPT ;  /* 0x000000022b00788c */ /* 0x000fc4000bf05270 */
[----:B------:R-:W-:Y:S02]  /*b6d0*/  LEA.HI.X R3, R4, UR7, R3, 0x1, P3 ;  /* 0x0000000704037c11 */ /* 0x000fe400098f0c03 */
[----:B------:R-:W-:Y:S01]  /*b6e0*/  USEL UR5, URZ, 0x1, UP0 ;  /* 0x000000013f057887 */ /* 0x000fe20008000000 */
[-C--:B------:R-:W-:Y:S01]  /*b6f0*/  ISETP.GE.AND P0, PT, R0, R93.reuse, PT ;  /* 0x0000005d0000720c */ /* 0x080fe20003f06270 */
[----:B------:R-:W-:Y:S01]  /*b700*/  ULDC UR4, c[0x0][0xc] ;  /* 0x0000030000047ab9 */ /* 0x000fe20000000800 */
[----:B------:R-:W-:Y:S01]  /*b710*/  VIADD R0, R44, 0x40 ;  /* 0x000000402c007836 */ /* 0x000fe20000000000 */
[----:B------:R-:W-:Y:S01]  /*b720*/  UIADD3 UR41, UR4, UR41, URZ ;  /* 0x0000002904297290 */ /* 0x000fe2000fffe03f */
[----:B--2---:R1:W0:Y:S01]  /*b730*/  SHFL.IDX PT, R6, R12, RZ, 0x181f ;  /* 0x00181fff0c067589 */ /* 0x00422200000e0000 */
[----:B------:R-:W-:Y:S01]  /*b740*/  USEL UR43, UR43, URZ, UP0 ;  /* 0x0000003f2b2b7287 */ /* 0x000fe20008000000 */
[----:B------:R-:W-:Y:S01]  /*b750*/  SYNCS.ARRIVE.TRANS64.RED.A1T0 RZ, [UR39], RZ ;  /* 0x000000ffffff79a7 */ /* 0x000fe20008100427 */
[----:B------:R-:W-:Y:S01]  /*b760*/  ULOP3.LUT UR44, UR44, UR5, URZ, 0x3c, !UPT ;  /* 0x000000052c2c7292 */ /* 0x000fe2000f8e3c3f */
[----:B------:R1:W2:Y:S01]  /*b770*/  SHFL.IDX PT, R7, R3, RZ, 0x181f ;  /* 0x00181fff03077589 */ /* 0x0002a200000e0000 */
[----:B------:R-:W-:Y:S01]  /*b780*/  BSSY B0, `(.L_x_31) ;  /* 0x000000f000007945 */ /* 0x000fe20003800000 */
[----:B------:R-:W-:-:S03]  /*b790*/  ISETP.GE.AND P1, PT, R0, R93, PT ;  /* 0x0000005d0000720c */ /* 0x000fc60003f26270 */
[----:B------:R-:W-:Y:S10]  /*b7a0*/  @P2 BRA `(.L_x_32) ;  /* 0x0000000000302947 */ /* 0x000ff40003800000 */
[----:B------:R-:W-:Y:S02]  /*b7b0*/  ULDC UR4, c[0x0][0xac8] ;  /* 0x0002b20000047ab9 */ /* 0x000fe40000000800 */
[----:B------:R-:W-:Y:S02]  /*b7c0*/  ISETP.GE.AND P3, PT, R17, UR4, PT ;  /* 0x0000000411007c0c */ /* 0x000fe4000bf66270 */
[----:B------:R-:W-:Y:S02]  /*b7d0*/  ISETP.GE.AND P4, PT, R16, UR4, PT ;  /* 0x0000000410007c0c */ /* 0x000fe4000bf86270 */
[----:B------:R-:W-:-:S09]  /*b7e0*/  ISETP.GE.AND P2, PT, R2, UR4, PT ;  /* 0x0000000402007c0c */ /* 0x000fd2000bf46270 */
[CC--:B0-----:R-:W-:Y:S02]  /*b7f0*/  @!P3 LEA R8, P5, R17.reuse, R6.reuse, 0x1 ;  /* 0x000000061108b211 */ /* 0x0c1fe400078a08ff */
[----:B-1----:R-:W-:Y:S02]  /*b800*/  @!P4 LEA R10, P6, R16, R6, 0x1 ;  /* 0x00000006100ac211 */ /* 0x002fe400078c08ff */
[----:B--2---:R-:W-:Y:S01]  /*b810*/  @!P2 IMAD.WIDE R4, R2, 0x2, R6 ;  /* 0x000000020204a825 */ /* 0x004fe200078e0206 */
[-C--:B------:R-:W-:Y:S02]  /*b820*/  @!P3 LEA.HI.X R9, R17, R7.reuse, R226, 0x1, P5 ;  /* 0x000000071109b211 */ /* 0x080fe400028f0ce2 */
[----:B------:R-:W-:Y:S02]  /*b830*/  @!P4 LEA.HI.X R11, R16, R7, R225, 0x1, P6 ;  /* 0x00000007100bc211 */ /* 0x000fe400030f0ce1 */
[----:B-----5:R3:W-:Y:S04]  /*b840*/  @!P2 ST.E.128 desc[UR48][R4.64], R64 ;  /* 0x000000400400a985 */ /* 0x0207e8000c101d30 */
[----:B------:R3:W-:Y:S04]  /*b850*/  @!P3 ST.E.128 desc[UR48][R8.64], R76 ;  /* 0x0000004c0800b985 */ /* 0x0007e8000c101d30 */
[----:B------:R3:W-:Y:S02]  /*b860*/  @!P4 ST.E.128 desc[UR48][R10.64], R84 ;  /* 0x000000540a00c985 */ /* 0x0007e4000c101d30 */
.L_x_32:
[----:B------:R-:W-:Y:S05]  /*b870*/  BSYNC B0 ;  /* 0x0000000000007941 */ /* 0x000fea0003800000 */
.L_x_31:
[----:B--2---:R2:W4:Y:S01]  /*b880*/  SHFL.IDX PT, R7, R3, 0x1, 0x181f ;  /* 0x00381f0003077f89 */ /* 0x00452200000e0000 */
[----:B------:R-:W-:Y:S03]  /*b890*/  BSSY B0, `(.L_x_33) ;  /* 0x000000f000007945 */ /* 0x000fe60003800000 */
[----:B0-----:R2:W0:Y:S01]  /*b8a0*/  SHFL.IDX PT, R6, R12, 0x1, 0x181f ;  /* 0x00381f000c067f89 */ /* 0x00142200000e0000 */
[----:B------:R-:W-:Y:S05]  /*b8b0*/  @P0 BRA `(.L_x_34) ;  /* 0x0000000000300947 */ /* 0x000fea0003800000 */
[----:B------:R-:W-:Y:S02]  /*b8c0*/  ULDC UR4, c[0x0][0xac8] ;  /* 0x0002b20000047ab9 */ /* 0x000fe40000000800 */
[----:B------:R-:W-:Y:S02]  /*b8d0*/  ISETP.GE.AND P4, PT, R17, UR4, PT ;  /* 0x0000000411007c0c */ /* 0x000fe4000bf86270 */
[----:B------:R-:W-:Y:S02]  /*b8e0*/  ISETP.GE.AND P5, PT, R16, UR4, PT ;  /* 0x0000000410007c0c */ /* 0x000fe4000bfa6270 */
[----:B------:R-:W-:-:S09]  /*b8f0*/  ISETP.GE.AND P3, PT, R2, UR4, PT ;  /* 0x0000000402007c0c */ /* 0x000fd2000bf66270 */
[CC--:B0--3--:R-:W-:Y:S02]  /*b900*/  @!P4 LEA R8, P0, R17.reuse, R6.reuse, 0x1 ;  /* 0x000000061108c211 */ /* 0x0c9fe400078008ff */
[----:B-1----:R-:W-:Y:S02]  /*b910*/  @!P5 LEA R10, P2, R16, R6, 0x1 ;  /* 0x00000006100ad211 */ /* 0x002fe400078408ff */
[----:B----4-:R-:W-:Y:S01]  /*b920*/  @!P3 IMAD.WIDE R4, R2, 0x2, R6 ;  /* 0x000000020204b825 */ /* 0x010fe200078e0206 */
[-C--:B------:R-:W-:Y:S02]  /*b930*/  @!P4 LEA.HI.X R9, R17, R7.reuse, R226, 0x1, P0 ;  /* 0x000000071109c211 */ /* 0x080fe400000f0ce2 */
[----:B------:R-:W-:Y:S02]  /*b940*/  @!P5 LEA.HI.X R11, R16, R7, R225, 0x1, P2 ;  /* 0x00000007100bd211 */ /* 0x000fe400010f0ce1 */
[----:B-----5:R0:W-:Y:S04]  /*b950*/  @!P3 ST.E.128 desc[UR48][R4.64], R56 ;  /* 0x000000380400b985 */ /* 0x0201e8000c101d30 */
[----:B------:R0:W-:Y:S04]  /*b960*/  @!P4 ST.E.128 desc[UR48][R8.64], R68 ;  /* 0x000000440800c985 */ /* 0x0001e8000c101d30 */
[----:B------:R0:W-:Y:S02]  /*b970*/  @!P5 ST.E.128 desc[UR48][R10.64], R80 ;  /* 0x000000500a00d985 */ /* 0x0001e4000c101d30 */
.L_x_34:
[----:B------:R-:W-:Y:S05]  /*b980*/  BSYNC B0 ;  /* 0x0000000000007941 */ /* 0x000fea0003800000 */
.L_x_33:
[----:B----4-:R4:W1:Y:S01]  /*b990*/  SHFL.IDX PT, R7, R3, 0x2, 0x181f ;  /* 0x00581f0003077f89 */ /* 0x01086200000e0000 */
        /* <DEDUP_REMOVED lines=9> */
[----:B------:R-:W-:Y:S01]  /*ba30*/  @!P2 IMAD.WIDE R4, R2, 0x2, R6 ;  /* 0x000000020204a825 */ /* 0x000fe200078e0206 */
[-C--:B------:R-:W-:Y:S02]  /*ba40*/  @!P3 LEA.HI.X R9, R17, R7.reuse, R226, 0x1, P0 ;  /* 0x000000071109b211 */ /* 0x080fe400000f0ce2 */
[----:B------:R-:W-:Y:S02]  /*ba50*/  @!P4 LEA.HI.X R11, R16, R7, R225, 0x1, P1 ;  /* 0x00000007100bc211 */ /* 0x000fe400008f0ce1 */
[----:B-----5:R0:W-:Y:S04]  /*ba60*/  @!P2 ST.E.128 desc[UR48][R4.64], R52 ;  /* 0x000000340400a985 */ /* 0x0201e8000c101d30 */
[----:B------:R0:W-:Y:S04]  /*ba70*/  @!P3 ST.E.128 desc[UR48][R8.64], R48 ;  /* 0x000000300800b985 */ /* 0x0001e8000c101d30 */
[----:B------:R0:W-:Y:S02]  /*ba80*/  @!P4 ST.E.128 desc[UR48][R10.64], R72 ;  /* 0x000000480a00c985 */ /* 0x0001e4000c101d30 */
.L_x_36:
[----:B------:R-:W-:Y:S05]  /*ba90*/  BSYNC B0 ;  /* 0x0000000000007941 */ /* 0x000fea0003800000 */
.L_x_35:
[----:B------:R-:W-:Y:S01]  /*baa0*/  VIADD R0, R44, 0x60 ;  /* 0x000000602c007836 */ /* 0x000fe20000000000 */
[----:B-1----:R1:W1:Y:S01]  /*bab0*/  SHFL.IDX PT, R7, R3, 0x3, 0x181f ;  /* 0x00781f0003077f89 */ /* 0x00226200000e0000 */
[----:B------:R-:W-:Y:S01]  /*bac0*/  UIADD3 UR45, UR45, 0x1, URZ ;  /* 0x000000012d2d7890 */ /* 0x000fe2000fffe03f */
[----:B------:R-:W-:Y:S02]  /*bad0*/  BSSY B0, `(.L_x_37) ;  /* 0x0000010000007945 */ /* 0x000fe40003800000 */
[----:B------:R-:W-:Y:S01]  /*bae0*/  ISETP.GE.AND P0, PT, R0, R93, PT ;  /* 0x0000005d0000720c */ /* 0x000fe20003f06270 */
[----:B0-----:R0:W0:-:S12]  /*baf0*/  SHFL.IDX PT, R6, R12, 0x3, 0x181f ;  /* 0x00781f000c067f89 */ /* 0x00101800000e0000 */
[----:B------:R-:W-:Y:S05]  /*bb00*/  @P0 BRA `(.L_x_38) ;  /* 0x0000000000300947 */ /* 0x000fea0003800000 */
[----:B------:R-:W-:Y:S02]  /*bb10*/  ULDC UR4, c[0x0][0xac8] ;  /* 0x0002b20000047ab9 */ /* 0x000fe40000000800 */
[----:B------:R-:W-:Y:S02]  /*bb20*/  ISETP.GE.AND P3, PT, R17, UR4, PT ;  /* 0x0000000411007c0c */ /* 0x000fe4000bf66270 */
[----:B------:R-:W-:Y:S02]  /*bb30*/  ISETP.GE.AND P4, PT, R16, UR4, PT ;  /* 0x0000000410007c0c */ /* 0x000fe4000bf86270 */
[----:B------:R-:W-:-:S09]  /*bb40*/  ISETP.GE.AND P2, PT, R2, UR4, PT ;  /* 0x0000000402007c0c */ /* 0x000fd2000bf46270 */
[CC--:B0--3--:R-:W-:Y:S02]  /*bb50*/  @!P3 LEA R8, P0, R17.reuse, R6.reuse, 0x1 ;  /* 0x000000061108b211 */ /* 0x0c9fe400078008ff */
[----:B------:R-:W-:Y:S02]  /*bb60*/  @!P4 LEA R10, P1, R16, R6, 0x1 ;  /* 0x00000006100ac211 */ /* 0x000fe400078208ff */
[----:B-1----:R-:W-:Y:S01]  /*bb70*/  @!P2 IMAD.WIDE R4, R2, 0x2, R6 ;  /* 0x000000020204a825 */ /* 0x002fe200078e0206 */
[-C--:B------:R-:W-:Y:S02]  /*bb80*/  @!P3 LEA.HI.X R9, R17, R7.reuse, R226, 0x1, P0 ;  /* 0x000000071109b211 */ /* 0x080fe400000f0ce2 */
[----:B------:R-:W-:Y:S02]  /*bb90*/  @!P4 LEA.HI.X R11, R16, R7, R225, 0x1, P1 ;  /* 0x00000007100bc211 */ /* 0x000fe400008f0ce1 */
[----:B-----5:R0:W-:Y:S04]  /*bba0*/  @!P2 ST.E.128 desc[UR48][R4.64], R36 ;  /* 0x000000240400a985 */ /* 0x0201e8000c101d30 */
[----:B------:R0:W-:Y:S04]  /*bbb0*/  @!P3 ST.E.128 desc[UR48][R8.64], R40 ;  /* 0x000000280800b985 */ /* 0x0001e8000c101d30 */
[----:B------:R0:W-:Y:S02]  /*bbc0*/  @!P4 ST.E.128 desc[UR48][R10.64], R60 ;  /* 0x0000003c0a00c985 */ /* 0x0001e4000c101d30 */
.L_x_38:
[----:B------:R-:W-:Y:S05]  /*bbd0*/  BSYNC B0 ;  /* 0x0000000000007941 */ /* 0x000fea0003800000 */
.L_x_37:
[----:B------:R-:W1:Y:S02]  /*bbe0*/  LDC R0, c[0x0][0xc34] ;  /* 0x00030d00ff007b82 */ /* 0x000e640000000800 */
[----:B-1----:R-:W-:-:S13]  /*bbf0*/  ISETP.LE.AND P0, PT, R0, UR41, PT ;  /* 0x0000002900007c0c */ /* 0x002fda000bf03270 */
[----:B------:R-:W-:Y:S05]  /*bc00*/  @!P0 BRA `(.L_x_39) ;  /* 0xffffff50003c8947 */ /* 0x000fea000383ffff */
[----:B------:R-:W-:Y:S05]  /*bc10*/  EXIT ;  /* 0x000000000000794d */ /* 0x000fea0003800000 */
.L_x_5:
[----:B------:R-:W-:-:S08]  /*bc20*/  NOP ;  /* 0x0000000000007918 */ /* 0x000fd00000000000 */
[----:B------:R-:W0:-:S00]  /*bc30*/  USETMAXREG.DEALLOC.CTAPOOL 0x28 ;  /* 0x00000028000079c8 */ /* 0x000e0000080e0500 */
[----:B------:R-:W1:Y:S01]  /*bc40*/  S2UR UR38, SR_CTAID.X ;  /* 0x00000000002679c3 */ /* 0x000e620000002500 */
[----:B------:R-:W-:Y:S01]  /*bc50*/  UMOV UR37, 0x1 ;  /* 0x0000000100257882 */ /* 0x000fe20000000000 */
[----:B0-----:R-:W-:Y:S02]  /*bc60*/  IMAD.MOV.U32 R27, RZ, RZ, RZ ;  /* 0x000000ffff1b7224 */ /* 0x001fe400078e00ff */
[----:B------:R-:W-:-:S04]  /*bc70*/  IMAD.MOV.U32 R30, RZ, RZ, 0x1 ;  /* 0x00000001ff1e7424 */ /* 0x000fc800078e00ff */
[----:B------:R-:W1:Y:S02]  /*bc80*/  LDC R2, c[0x0][0xc34] ;  /* 0x00030d00ff027b82 */ /* 0x000e640000000800 */
[----:B-1----:R-:W-:-:S13]  /*bc90*/  ISETP.LE.AND P0, PT, R2, UR38, PT ;  /* 0x0000002602007c0c */ /* 0x002fda000bf03270 */
[----:B------:R-:W-:Y:S05]  /*bca0*/  @P0 BRA `(.L_x_40) ;  /* 0x0000004c00100947 */ /* 0x000fea0003800000 */
[----:B------:R-:W0:Y:S01]  /*bcb0*/  S2R R7, SR_TID.X ;  /* 0x0000000000077919 */ /* 0x000e220000002100 */
[----:B------:R-:W-:Y:S01]  /*bcc0*/  ULDC.64 UR4, c[0x0][0x418] ;  /* 0x0001060000047ab9 */ /* 0x000fe20000000a00 */
[----:B------:R-:W-:Y:S01]  /*bcd0*/  ULDC.64 UR8, c[0x0][0x2f0] ;  /* 0x0000bc0000087ab9 */ /* 0x000fe20000000a00 */
[----:B------:R-:W-:Y:S01]  /*bce0*/  UISETP.NE.U32.AND UP0, UPT, UR4, URZ, UPT ;  /* 0x0000003f0400728c */ /* 0x000fe2000bf05070 */
[----:B------:R-:W-:Y:S01]  /*bcf0*/  LOP3.LUT R16, R16, 0xfeffffff, RZ, 0xc0, !PT ;  /* 0xfeffffff10107812 */ /* 0x000fe200078ec0ff */
[----:B------:R-:W-:Y:S01]  /*bd00*/  UMOV UR41, 0x400 ;  /* 0x0000040000297882 */ /* 0x000fe20000000000 */
[----:B------:R-:W-:Y:S01]  /*bd10*/  ULDC UR4, c[0x0][0x424] ;  /* 0x0001090000047ab9 */ /* 0x000fe20000000800 */
[----:B------:R-:W-:Y:S01]  /*bd20*/  UISETP.NE.AND.EX UP0, UPT, UR5, URZ, UPT, UP0 ;  /* 0x0000003f0500728c */ /* 0x000fe2000bf05300 */
[----:B------:R-:W-:Y:S01]  /*bd30*/  IMAD.MOV.U32 R30, RZ, RZ, 0x1 ;  /* 0x00000001ff1e7424 */ /* 0x000fe200078e00ff */
[----:B------:R-:W-:Y:S01]  /*bd40*/  UMOV UR6, 0xa0 ;  /* 0x000000a000067882 */ /* 0x000fe20000000000 */
[----:B------:R-:W-:Y:S01]  /*bd50*/  ULEA UR41, UR45, UR41, 0x18 ;  /* 0x000000292d297291 */ /* 0x000fe2000f8ec03f */
[----:B------:R-:W-:Y:S01]  /*bd60*/  IMAD.MOV.U32 R27, RZ, RZ, RZ ;  /* 0x000000ffff1b7224 */ /* 0x000fe200078e00ff */
[----:B------:R-:W-:Y:S01]  /*bd70*/  USEL UR4, UR4, 0x1, UP0 ;  /* 0x0000000104047887 */ /* 0x000fe20008000000 */
[----:B------:R-:W-:Y:S01]  /*bd80*/  ULDC UR40, c[0x0][0x448] ;  /* 0x0001120000287ab9 */ /* 0x000fe20000000800 */
[----:B------:R-:W-:-:S02]  /*bd90*/  ULDC UR7, c[0x0][0x288] ;  /* 0x0000a20000077ab9 */ /* 0x000fc40000000800 */
[----:B------:R-:W-:Y:S02]  /*bda0*/  UIMAD UR39, UR4, UR8, URZ ;  /* 0x00000008042772a4 */ /* 0x000fe4000f8e023f */
[----:B------:R-:W-:Y:S02]  /*bdb0*/  ULOP3.LUT UR46, UR36, 0x2, URZ, 0xfc, !UPT ;  /* 0x00000002242e7892 */ /* 0x000fe4000f8efc3f */
[----:B------:R-:W-:Y:S01]  /*bdc0*/  UIADD3 UR4, UR39, 0x9f, URZ ;  /* 0x0000009f27047890 */ /* 0x000fe2000fffe03f */
[----:B------:R-:W-:Y:S01]  /*bdd0*/  ULDC UR8, c[0x0][0x2b8] ;  /* 0x0000ae0000087ab9 */ /* 0x000fe20000000800 */
[----:B------:R-:W-:Y:S02]  /*bde0*/  ULOP3.LUT UR47, UR36, 0x1, URZ, 0xfc, !UPT ;  /* 0x00000001242f7892 */ /* 0x000fe4000f8efc3f */
[----:B------:R-:W-:Y:S01]  /*bdf0*/  UIMAD.WIDE UR4, UR4, 0x66666667, URZ ;  /* 0x66666667040478a5 */ /* 0x000fe2000f8e023f */
[----:B------:R-:W-:Y:S01]  /*be00*/  ULDC UR50, c[0x0][0xc] ;  /* 0x0000030000327ab9 */ /* 0x000fe20000000800 */
[----:B------:R-:W-:-:S02]  /*be10*/  UMOV UR37, URZ ;  /* 0x0000003f00257c82 */ /* 0x000fc40008000000 */
[----:B------:R-:W-:Y:S02]  /*be20*/  USHF.R.U32.HI UR4, URZ, 0x1f, UR5 ;  /* 0x0000001f3f047899 */ /* 0x000fe40008011605 */
[----:B------:R-:W-:Y:S01]  /*be30*/  UIMAD UR40, UR40, UR7, URZ ;  /* 0x00000007282872a4 */ /* 0x000fe2000f8e023f */
[C---:B0-----:R-:W-:Y:S01]  /*be40*/  IMAD.SHL.U32 R32, R7.reuse, 0x10, RZ ;  /* 0x0000001007207824 */ /* 0x041fe200078e00ff */
[C---:B------:R-:W-:Y:S01]  /*be50*/  SHF.L.U32 R0, R7.reuse, 0x6, RZ ;  /* 0x0000000607007819 */ /* 0x040fe200000006ff */
[C---:B------:R-:W-:Y:S01]  /*be60*/  IMAD.SHL.U32 R6, R7.reuse, 0x2, RZ ;  /* 0x0000000207067824 */ /* 0x040fe200078e00ff */
[----:B------:R-:W-:Y:S01]  /*be70*/  SHF.R.U32.HI R3, RZ, 0x1, R7 ;  /* 0x00000001ff037819 */ /* 0x000fe20000011607 */
[----:B------:R-:W-:Y:S01]  /*be80*/  IMAD.SHL.U32 R4, R7, 0x20, RZ ;  /* 0x0000002007047824 */ /* 0x000fe200078e00ff */
[----:B------:R-:W-:Y:S01]  /*be90*/  LOP3.LUT R5, R32, 0x1b0, RZ, 0xc0, !PT ;  /* 0x000001b020057812 */ /* 0x000fe200078ec0ff */
[----:B------:R-:W-:Y:S01]  /*bea0*/  ULEA.HI.SX32 UR42, UR5, UR4, 0x1a ;  /* 0x00000004052a7291 */ /* 0x000fe2000f8fd23f */
[----:B------:R-:W-:-:S02]  /*beb0*/  LOP3.LUT R2, R0, 0x180, RZ, 0xc0, !PT ;  /* 0x0000018000027812 */ /* 0x000fc400078ec0ff */
[----:B------:R-:W-:Y:S01]  /*bec0*/  LOP3.LUT R37, R5, 0x30, R6, 0x78, !PT ;  /* 0x0000003005257812 */ /* 0x000fe200078e7806 */
[C---:B------:R-:W-:Y:S01]  /*bed0*/  IMAD.SHL.U32 R6, R7.reuse, 0x4, RZ ;  /* 0x0000000407067824 */ /* 0x040fe200078e00ff */
[----:B------:R-:W-:Y:S01]  /*bee0*/  LOP3.LUT R5, R4, 0x80, RZ, 0xc0, !PT ;  /* 0x0000008004057812 */ /* 0x000fe200078ec0ff */
[----:B------:R-:W-:Y:S01]  /*bef0*/  UIADD3 UR4, UR42, -0x1, URZ ;  /* 0xffffffff2a047890 */ /* 0x000fe2000fffe03f */
[----:B------:R-:W-:Y:S01]  /*bf00*/  LOP3.LUT R2, R2, 0x30, R3, 0xf8, !PT ;  /* 0x0000003002027812 */ /* 0x000fe200078ef803 */
[----:B------:R-:W-:Y:S01]  /*bf10*/  IMAD.SHL.U32 R3, R7, 0x8, RZ ;  /* 0x0000000807037824 */ /* 0x000fe200078e00ff */
[----:B------:R-:W-:Y:S01]  /*bf20*/  LOP3.LUT R5, R5, 0x10, R7, 0xf8, !PT ;  /* 0x0000001005057812 */ /* 0x000fe200078ef807 */
[----:B------:R-:W-:Y:S01]  /*bf30*/  UIMAD UR5, UR4, -0xa0, UR39 ;  /* 0xffffff60040578a4 */ /* 0x000fe2000f8e0227 */
[----:B------:R-:W-:Y:S01]  /*bf40*/  LOP3.LUT R37, R37, 0x640, R32, 0xf8, !PT ;  /* 0x0000064025257812 */ /* 0x000fe200078ef820 */
[----:B------:R-:W-:Y:S01]  /*bf50*/  UIMAD UR4, UR42, UR6, -0xa0 ;  /* 0xffffff602a0474a4 */ /* 0x000fe2000f8e0206 */
[----:B------:R-:W-:Y:S01]  /*bf60*/  LOP3.LUT R3, R2, 0x30, R3, 0x78, !PT ;  /* 0x0000003002037812 */ /* 0x000fe200078e7803 */
[----:B------:R-:W-:Y:S01]  /*bf70*/  UIADD3 UR42, UR42, -0x2, URZ ;  /* 0xfffffffe2a2a7890 */ /* 0x000fe2000fffe03f */
[----:B------:R-:W-:-:S02]  /*bf80*/  LOP3.LUT R2, R5, 0x10, R6, 0x78, !PT ;  /* 0x0000001005027812 */ /* 0x000fc400078e7806 */
[C---:B------:R-:W-:Y:S02]  /*bf90*/  LOP3.LUT R5, R32.reuse, 0x600, RZ, 0xc0, !PT ;  /* 0x0000060020057812 */ /* 0x040fe400078ec0ff */
[----:B------:R-:W-:Y:S02]  /*bfa0*/  LOP3.LUT R0, R3, 0x640, R0, 0xf8, !PT ;  /* 0x0000064003007812 */ /* 0x000fe400078ef800 */
[--C-:B------:R-:W-:Y:S02]  /*bfb0*/  LOP3.LUT R5, R5, 0x60, R4.reuse, 0xf8, !PT ;  /* 0x0000006005057812 */ /* 0x100fe400078ef804 */
[----:B------:R-:W-:Y:S01]  /*bfc0*/  LOP3.LUT R32, R32, 0x30, RZ, 0xc0, !PT ;  /* 0x0000003020207812 */ /* 0x000fe200078ec0ff */
[----:B------:R0:W-:Y:S01]  /*bfd0*/  STL [R1+0x4], R0 ;  /* 0x0000040001007387 */ /* 0x0001e20000100800 */
[----:B------:R-:W-:Y:S02]  /*bfe0*/  LOP3.LUT R5, R5, 0x100, R4, 0xf8, !PT ;  /* 0x0000010005057812 */ /* 0x000fe400078ef804 */
[----:B------:R-:W-:-:S02]  /*bff0*/  ISETP.GE.AND P1, PT, R32, UR9, PT ;  /* 0x0000000920007c0c */ /* 0x000fc4000bf26270 */
[----:B0-----:R-:W-:Y:S02]  /*c000*/  LOP3.LUT R0, R5, R2, RZ, 0xfc, !PT ;  /* 0x0000000205007212 */ /* 0x001fe400078efcff */
[----:B------:R-:W-:-:S03]  /*c010*/  LOP3.LUT R2, R32, 0x80, RZ, 0xfc, !PT ;  /* 0x0000008020027812 */ /* 0x000fc600078efcff */
[----:B------:R0:W-:Y:S02]  /*c020*/  STL [R1], R0 ;  /* 0x0000000001007387 */ /* 0x0001e40000100800 */
[----:B0-----:R-:W-:-:S04]  /*c030*/  SHF.R.U32.HI R0, RZ, 0x2, R7 ;  /* 0x00000002ff007819 */ /* 0x001fc80000011607 */
[----:B------:R-:W-:Y:S02]  /*c040*/  LOP3.LUT R3, R0, 0x1f, RZ, 0xc0, !PT ;  /* 0x0000001f00037812 */ /* 0x000fe400078ec0ff */
[----:B------:R-:W-:Y:S02]  /*c050*/  LOP3.LUT R0, R32, 0x40, RZ, 0xfc, !PT ;  /* 0x0000004020007812 */ /* 0x000fe400078efcff */
[----:B------:R-:W-:Y:S01]  /*c060*/  LOP3.LUT R5, R3, 0x60, R4, 0xf8, !PT ;  /* 0x0000006003057812 */ /* 0x000fe200078ef804 */
[----:B------:R-:W-:Y:S01]  /*c070*/  VIADD R4, R37, UR41 ;  /* 0x0000002925047c36 */ /* 0x000fe20008000000 */
[----:B------:R-:W-:Y:S02]  /*c080*/  IADD3 R3, -R3, UR5, RZ ;  /* 0x0000000503037c10 */ /* 0x000fe4000fffe1ff */
[----:B------:R-:W-:Y:S02]  /*c090*/  ISETP.GE.AND P0, PT, R0, UR9, PT ;  /* 0x0000000900007c0c */ /* 0x000fe4000bf06270 */
[C---:B------:R-:W-:Y:S01]  /*c0a0*/  ISETP.LT.OR P4, PT, R3.reuse, 0x1, P1 ;  /* 0x000000010300780c */ /* 0x040fe20000f81670 */
[----:B------:R0:W-:Y:S01]  /*c0b0*/  STL [R1+0x8], R3 ;  /* 0x0000080301007387 */ /* 0x0001e20000100800 */
[----:B------:R-:W-:-:S02]  /*c0c0*/  ISETP.LT.OR P3, PT, R3, 0x21, P1 ;  /* 0x000000210300780c */ /* 0x000fc40000f61670 */
[----:B------:R-:W-:Y:S02]  /*c0d0*/  ISETP.LT.OR P2, PT, R3, 0x41, P1 ;  /* 0x000000410300780c */ /* 0x000fe40000f41670 */
[C---:B------:R-:W-:Y:S01]  /*c0e0*/  LOP3.LUT R33, R5.reuse, 0x80, RZ, 0xfc, !PT ;  /* 0x0000008005217812 */ /* 0x040fe200078efcff */
[----:B------:R-:W-:-:S04]  /*c0f0*/  VIADD R5, R5, UR4 ;  /* 0x0000000405057c36 */ /* 0x000fc80008000000 */
[----:B------:R-:W-:Y:S01]  /*c100*/  VIADD R4, R33, UR4 ;  /* 0x0000000421047c36 */ /* 0x000fe20008000000 */
[----:B------:R0:W-:Y:S01]  /*c110*/  STL [R1+0xc], R5 ;  /* 0x00000c0501007387 */ /* 0x0001e20000100800 */
[----:B------:R-:W-:Y:S02]  /*c120*/  @P4 LOP3.LUT R16, R16, 0x1000000, RZ, 0xfc, !PT ;  /* 0x0100000010104812 */ /* 0x000fe400078efcff */
[----:B------:R-:W-:Y:S01]  /*c130*/  ISETP.LT.OR P4, PT, R3, 0x61, P1 ;  /* 0x000000610300780c */ /* 0x000fe20000f81670 */
[----:B------:R0:W-:Y:S01]  /*c140*/  STL [R1+0x10], R4 ;  /* 0x0000100401007387 */ /* 0x0001e20000100800 */
[----:B------:R-:W-:-:S04]  /*c150*/  LOP3.LUT R16, R16, 0xffdfffff, RZ, 0xc0, !PT ;  /* 0xffdfffff10107812 */ /* 0x000fc800078ec0ff */
[----:B------:R-:W-:Y:S02]  /*c160*/  @P3 LOP3.LUT R16, R16, 0x200000, RZ, 0xfc, !PT ;  /* 0x0020000010103812 */ /* 0x000fe400078efcff */
[C---:B------:R-:W-:Y:S02]  /*c170*/  ISETP.LT.OR P3, PT, R3.reuse, 0x81, P1 ;  /* 0x000000810300780c */ /* 0x040fe40000f61670 */
[----:B------:R-:W-:Y:S02]  /*c180*/  LOP3.LUT R16, R16, 0xfffbffff, RZ, 0xc0, !PT ;  /* 0xfffbffff10107812 */ /* 0x000fe400078ec0ff */
[C---:B------:R-:W-:Y:S02]  /*c190*/  ISETP.LT.OR P1, PT, R3.reuse, 0x21, P0 ;  /* 0x000000210300780c */ /* 0x040fe40000721670 */
[----:B------:R-:W-:Y:S02]  /*c1a0*/  @P2 LOP3.LUT R16, R16, 0x40000, RZ, 0xfc, !PT ;  /* 0x0004000010102812 */ /* 0x000fe400078efcff */
[----:B------:R-:W-:-:S02]  /*c1b0*/  ISETP.LT.OR P2, PT, R3, 0x1, P0 ;  /* 0x000000010300780c */ /* 0x000fc40000741670 */
[----:B------:R-:W-:-:S04]  /*c1c0*/  LOP3.LUT R16, R16, 0xffff7fff, RZ, 0xc0, !PT ;  /* 0xffff7fff10107812 */ /* 0x000fc800078ec0ff */
[----:B------:R-:W-:-:S04]  /*c1d0*/  @P4 LOP3.LUT R16, R16, 0x8000, RZ, 0xfc, !PT ;  /* 0x0000800010104812 */ /* 0x000fc800078efcff */
[----:B------:R-:W-:-:S04]  /*c1e0*/  LOP3.LUT R16, R16, 0xefffffff, RZ, 0xc0, !PT ;  /* 0xefffffff10107812 */ /* 0x000fc800078ec0ff */
[----:B------:R-:W-:Y:S02]  /*c1f0*/  @P3 LOP3.LUT R16, R16, 0x10000000, RZ, 0xfc, !PT ;  /* 0x1000000010103812 */ /* 0x000fe400078efcff */
[----:B------:R-:W-:Y:S02]  /*c200*/  ISETP.LT.OR P3, PT, R3, 0x41, P0 ;  /* 0x000000410300780c */ /* 0x000fe40000761670 */
[----:B------:R-:W-:-:S04]  /*c210*/  LOP3.LUT R16, R16, 0xff7fffff, RZ, 0xc0, !PT ;  /* 0xff7fffff10107812 */ /* 0x000fc800078ec0ff */
[----:B------:R-:W-:Y:S02]  /*c220*/  @P2 LOP3.LUT R16, R16, 0x800000, RZ, 0xfc, !PT ;  /* 0x0080000010102812 */ /* 0x000fe400078efcff */
[----:B------:R-:W-:Y:S02]  /*c230*/  ISETP.LT.OR P2, PT, R3, 0x61, P0 ;  /* 0x000000610300780c */ /* 0x000fe40000741670 */
[----:B------:R-:W-:-:S04]  /*c240*/  LOP3.LUT R16, R16, 0xffefffff, RZ, 0xc0, !PT ;  /* 0xffefffff10107812 */ /* 0x000fc800078ec0ff */
[----:B------:R-:W-:Y:S02]  /*c250*/  @P1 LOP3.LUT R16, R16, 0x100000, RZ, 0xfc, !PT ;  /* 0x0010000010101812 */ /* 0x000fe400078efcff */
[C---:B------:R-:W-:Y:S02]  /*c260*/  ISETP.LT.OR P1, PT, R3.reuse, 0x81, P0 ;  /* 0x000000810300780c */ /* 0x040fe40000721670 */
[----:B------:R-:W-:Y:S02]  /*c270*/  LOP3.LUT R16, R16, 0xfffdffff, RZ, 0xc0, !PT ;  /* 0xfffdffff10107812 */ /* 0x000fe400078ec0ff */
[----:B------:R-:W-:Y:S02]  /*c280*/  ISETP.GE.AND P0, PT, R2, UR9, PT ;  /* 0x0000000902007c0c */ /* 0x000fe4000bf06270 */
[----:B------:R-:W-:Y:S02]  /*c290*/  @P3 LOP3.LUT R16, R16, 0x20000, RZ, 0xfc, !PT ;  /* 0x0002000010103812 */ /* 0x000fe400078efcff */
[----:B------:R-:W-:-:S02]  /*c2a0*/  ISETP.LT.OR P3, PT, R3, 0x41, P0 ;  /* 0x000000410300780c */ /* 0x000fc40000761670 */
        /* <DEDUP_REMOVED lines=12> */
[----:B------:R-:W-:Y:S02]  /*c370*/  LOP3.LUT R16, R16, 0xfffeffff, RZ, 0xc0, !PT ;  /* 0xfffeffff10107812 */ /* 0x000fe400078ec0ff */
[----:B------:R-:W-:Y:S02]  /*c380*/  ISETP.GE.AND P0, PT, R4, UR39, PT ;  /* 0x0000002704007c0c */ /* 0x000fe4000bf06270 */
[----:B------:R-:W-:Y:S02]  /*c390*/  @P3 LOP3.LUT R16, R16, 0x10000, RZ, 0xfc, !PT ;  /* 0x0001000010103812 */ /* 0x000fe400078efcff */
[----:B------:R-:W-:-:S02]  /*c3a0*/  ISETP.LT.U32.AND P0, PT, R33, 0xa0, !P0 ;  /* 0x000000a02100780c */ /* 0x000fc40004701070 */
[----:B------:R-:W-:-:S04]  /*c3b0*/  LOP3.LUT R16, R16, 0xffffdfff, RZ, 0xc0, !PT ;  /* 0xffffdfff10107812 */ /* 0x000fc800078ec0ff */
[----:B------:R-:W-:Y:S02]  /*c3c0*/  @P2 LOP3.LUT R16, R16, 0x2000, RZ, 0xfc, !PT ;  /* 0x0000200010102812 */ /* 0x000fe400078efcff */
[----:B------:R-:W-:Y:S02]  /*c3d0*/  ISETP.GE.AND P2, PT, R0, UR9, PT ;  /* 0x0000000900007c0c */ /* 0x000fe4000bf46270 */
        /* <DEDUP_REMOVED lines=8> */
[----:B------:R-:W-:Y:S02]  /*c460*/  ISETP.GE.AND P2, PT, R3, 0x21, PT ;  /* 0x000000210300780c */ /* 0x000fe40003f46270 */
[----:B------:R-:W-:-:S04]  /*c470*/  LOP3.LUT R16, R16, 0xfffffffe, RZ, 0xc0, !PT ;  /* 0xfffffffe10107812 */ /* 0x000fc800078ec0ff */
[----:B------:R-:W-:-:S04]  /*c480*/  LOP3.LUT R16, R16, 0xfffff7ff, RZ, 0xc0, !PT ;  /* 0xfffff7ff10107812 */ /* 0x000fc800078ec0ff */
[----:B------:R-:W-:Y:S02]  /*c490*/  @P1 LOP3.LUT R16, R16, 0x800, RZ, 0xfc, !PT ;  /* 0x0000080010101812 */ /* 0x000fe400078efcff */
[----:B------:R-:W-:Y:S02]  /*c4a0*/  ISETP.GE.AND P1, PT, R2, UR8, PT ;  /* 0x0000000802007c0c */ /* 0x000fe4000bf26270 */
[----:B------:R-:W-:Y:S02]  /*c4b0*/  @P0 LOP3.LUT R16, R16, 0x1, RZ, 0xfc, !PT ;  /* 0x0000000110100812 */ /* 0x000fe400078efcff */
[----:B------:R-:W-:Y:S02]  /*c4c0*/  ISETP.GE.AND P0, PT, R3, 0x1, PT ;  /* 0x000000010300780c */ /* 0x000fe40003f06270 */
[----:B------:R-:W-:-:S07]  /*c4d0*/  LOP3.LUT R16, R16, 0xfffffbff, RZ, 0xc0, !PT ;  /* 0xfffffbff10107812 */ /* 0x000fce00078ec0ff */
[----:B------:R-:W-:Y:S02]  /*c4e0*/  @P1 LOP3.LUT R16, R16, 0x400, RZ, 0xfc, !PT ;  /* 0x0000040010101812 */ /* 0x000fe400078efcff */
[----:B------:R-:W-:Y:S02]  /*c4f0*/  ISETP.GE.AND P1, PT, R3, 0x41, PT ;  /* 0x000000410300780c */ /* 0x000fe40003f26270 */
[----:B------:R-:W-:-:S04]  /*c500*/  LOP3.LUT R16, R16, 0xfffffeff, RZ, 0xc0, !PT ;  /* 0xfffffeff10107812 */ /* 0x000fc800078ec0ff */
[----:B------:R-:W-:Y:S02]  /*c510*/  @P0 LOP3.LUT R16, R16, 0x100, RZ, 0xfc, !PT ;  /* 0x0000010010100812 */ /* 0x000fe400078efcff */
[----:B------:R-:W-:Y:S02]  /*c520*/  ISETP.GE.AND P0, PT, R3, 0x61, PT ;  /* 0x000000610300780c */ /* 0x000fe40003f06270 */
[----:B------:R-:W-:-:S04]  /*c530*/  LOP3.LUT R16, R16, 0xffffff7f, RZ, 0xc0, !PT ;  /* 0xffffff7f10107812 */ /* 0x000fc800078ec0ff */
[----:B------:R-:W-:Y:S02]  /*c540*/  @P2 LOP3.LUT R16, R16, 0x80, RZ, 0xfc, !PT ;  /* 0x0000008010102812 */ /* 0x000fe400078efcff */
[----:B------:R-:W-:Y:S02]  /*c550*/  ISETP.GE.AND P2, PT, R3, 0x81, PT ;  /* 0x000000810300780c */ /* 0x000fe40003f46270 */
[----:B------:R-:W-:-:S04]  /*c560*/  LOP3.LUT R16, R16, 0xffffffbf, RZ, 0xc0, !PT ;  /* 0xffffffbf10107812 */ /* 0x000fc800078ec0ff */
[----:B------:R-:W-:Y:S02]  /*c570*/  @P1 LOP3.LUT R16, R16, 0x40, RZ, 0xfc, !PT ;  /* 0x0000004010101812 */ /* 0x000fe400078efcff */
[----:B------:R-:W-:Y:S02]  /*c580*/  ISETP.GE.AND P1, PT, R32, UR9, PT ;  /* 0x0000000920007c0c */ /* 0x000fe4000bf26270 */
[----:B------:R-:W-:-:S04]  /*c590*/  LOP3.LUT R16, R16, 0xffffffdf, RZ, 0xc0, !PT ;  /* 0xffffffdf10107812 */ /* 0x000fc800078ec0ff */
[----:B------:R-:W-:Y:S02]  /*c5a0*/  @P0 LOP3.LUT R16, R16, 0x20, RZ, 0xfc, !PT ;  /* 0x0000002010100812 */ /* 0x000fe400078efcff */
[----:B------:R-:W-:Y:S02]  /*c5b0*/  ISETP.GE.AND P0, PT, R32, UR8, PT ;  /* 0x0000000820007c0c */ /* 0x000fe4000bf06270 */
[----:B------:R-:W-:-:S04]  /*c5c0*/  LOP3.LUT R16, R16, 0xfdffffff, RZ, 0xc0, !PT ;  /* 0xfdffffff10107812 */ /* 0x000fc800078ec0ff */
[----:B------:R-:W-:-:S04]  /*c5d0*/  @P2 LOP3.LUT R16, R16, 0x2000000, RZ, 0xfc, !PT ;  /* 0x0200000010102812 */ /* 0x000fc800078efcff */
[----:B------:R-:W-:-:S04]  /*c5e0*/  LOP3.LUT R16, R16, 0xffffefff, RZ, 0xc0, !PT ;  /* 0xffffefff10107812 */ /* 0x000fc800078ec0ff */
[----:B------:R-:W-:-:S04]  /*c5f0*/  LOP3.LUT R16, R16, 0xfffffffb, RZ, 0xc0, !PT ;  /* 0xfffffffb10107812 */ /* 0x000fc800078ec0ff */
[----:B------:R-:W-:-:S04]  /*c600*/  @P1 LOP3.LUT R16, R16, 0x4, RZ, 0xfc, !PT ;  /* 0x0000000410101812 */ /* 0x000fc800078efcff */
[----:B0-----:R-:W-:-:S07]  /*c610*/  @P0 LOP3.LUT R16, R16, 0x1000, RZ, 0xfc, !PT ;  /* 0x0000100010100812 */ /* 0x001fce00078efcff */
.L_x_92:
[----:B------:R-:W-:Y:S01]  /*c620*/  ULDC UR4, c[0x0][0xc38] ;  /* 0x00030e0000047ab9 */ /* 0x000fe20000000800 */
[----:B------:R-:W-:Y:S01]  /*c630*/  ULDC.64 UR8, c[0x0][0xa28] ;  /* 0x00028a0000087ab9 */ /* 0x000fe20000000a00 */
[----:B------:R-:W-:Y:S01]  /*c640*/  UISETP.NE.AND UP0, UPT, UR4, 0x1, UPT ;  /* 0x000000010400788c */ /* 0x000fe2000bf05270 */
[----:B------:R-:W-:Y:S01]  /*c650*/  ISETP.NE.U32.AND P0, PT, RZ, UR8, PT ;  /* 0x00000008ff007c0c */ /* 0x000fe2000bf05070 */
[----:B------:R-:W-:Y:S01]  /*c660*/  UMOV UR43, UR38 ;  /* 0x00000026002b7c82 */ /* 0x000fe20008000000 */
[----:B------:R-:W-:Y:S01]  /*c670*/  ULDC UR4, c[0x0][0xc44] ;  /* 0x0003110000047ab9 */ /* 0x000fe20000000800 */
[----:B------:R-:W-:Y:S01]  /*c680*/  UIADD3 UR11, UR41, 0x24200, URZ ;  /* 0x00024200290b7890 */ /* 0x000fe2000fffe03f */
[----:B------:R-:W-:Y:S01]  /*c690*/  ISETP.NE.AND.EX P0, PT, RZ, UR9, PT, P0 ;  /* 0x00000009ff007c0c */ /* 0x000fe2000bf05300 */
[----:B------:R-:W-:Y:S01]  /*c6a0*/  UISETP.NE.AND UP1, UPT, UR4, 0x1, UPT ;  /* 0x000000010400788c */ /* 0x000fe2000bf25270 */
[----:B------:R-:W-:-:S04]  /*c6b0*/  IMAD.MOV.U32 R36, RZ, RZ, RZ ;  /* 0x000000ffff247224 */ /* 0x000fc800078e00ff */
[----:B------:R-:W-:Y:S01]  /*c6c0*/  @UP0 ULDC UR4, c[0x0][0xc3c] ;  /* 0x00030f0000040ab9 */ /* 0x000fe20000000800 */
[----:B------:R-:W-:Y:S01]  /*c6d0*/  @UP0 ULDC UR10, c[0x0][0xc40] ;  /* 0x00031000000a0ab9 */ /* 0x000fe20000000800 */
[----:B------:R-:W-:-:S04]  /*c6e0*/  UIMAD.WIDE.U32 UR4, UR38, UR4, URZ ;  /* 0x00000004260472a5 */ /* 0x000fc8000f8e003f */
[----:B------:R-:W-:Y:S01]  /*c6f0*/  @UP0 USHF.R.U32.HI UR43, URZ, UR10, UR5 ;  /* 0x0000000a3f2b0299 */ /* 0x000fe20008011605 */
[----:B------:R-:W-:Y:S01]  /*c700*/  @UP1 ULDC.64 UR6, c[0x0][0xc48] ;  /* 0x0003120000061ab9 */ /* 0x000fe20000000a00 */
[----:B------:R-:W-:Y:S02]  /*c710*/  ULOP3.LUT UP0, URZ, UR11, 0x1bf, URZ, 0xc0, !UPT ;  /* 0x000001bf0b3f7892 */ /* 0x000fe4000f80c03f */
[----:B------:R-:W-:-:S03]  /*c720*/  UIMAD.WIDE.U32 UR4, UR43, UR6, URZ ;  /* 0x000000062b0472a5 */ /* 0x000fc6000f8e003f */
[----:B------:R-:W-:Y:S01]  /*c730*/  UMOV UR44, UR43 ;  /* 0x0000002b002c7c82 */ /* 0x000fe20008000000 */
[----:B------:R-:W-:Y:S01]  /*c740*/  @UP1 USHF.R.U32.HI UR44, URZ, UR7, UR5 ;  /* 0x000000073f2c1299 */ /* 0x000fe20008011605 */
[----:B------:R-:W-:Y:S11]  /*c750*/  @!P0 BRA `(.L_x_41) ;  /* 0x0000000000148947 */ /* 0x000ff60003800000 */
[----:B------:R-:W-:Y:S02]  /*c760*/  ULDC.64 UR4, c[0x0][0xa28] ;  /* 0x00028a0000047ab9 */ /* 0x000fe40000000a00 */
[----:B------:R-:W-:-:S06]  /*c770*/  UIMAD.WIDE UR4, UR44, 0x4, UR4 ;  /* 0x000000042c0478a5 */ /* 0x000fcc000f8e0204 */
[----:B------:R-:W-:Y:S02]  /*c780*/  IMAD.U32 R2, RZ, RZ, UR4 ;  /* 0x00000004ff027e24 */ /* 0x000fe4000f8e00ff */
[----:B------:R-:W-:-:S05]  /*c790*/  IMAD.U32 R3, RZ, RZ, UR5 ;  /* 0x00000005ff037e24 */ /* 0x000fca000f8e00ff */
[----:B------:R0:W5:Y:S02]  /*c7a0*/  LDG.E R36, desc[UR48][R2.64] ;  /* 0x0000003002247981 */ /* 0x000164000c1e1900 */
.L_x_41:
[----:B------:R-:W-:-:S13]  /*c7b0*/  PLOP3.LUT P0, PT, PT, PT, UP0, 0x80, 0x0 ;  /* 0x000000000000781c */ /* 0x000fda0003f0f008 */
[----:B------:R-:W-:Y:S05]  /*c7c0*/  @!P0 BRA `(.L_x_42) ;  /* 0x0000000000408947 */ /* 0x000fea0003800000 */
[----:B0-----:R-:W-:Y:S01]  /*c7d0*/  MOV R2, 0x0 ;  /* 0x0000000000027802 */ /* 0x001fe20000000f00 */
[----:B------:R-:W-:Y:S01]  /*c7e0*/  ULDC.64 UR4, c[0x4][0xc0] ;  /* 0x0100300000047ab9 */ /* 0x000fe20000000a00 */
[----:B------:R-:W-:Y:S01]  /*c7f0*/  ULDC.64 UR6, c[0x4][0xc8] ;  /* 0x0100320000067ab9 */ /* 0x000fe20000000a00 */
[----:B------:R-:W-:Y:S01]  /*c800*/  MOV R4, UR4 ;  /* 0x0000000400047c02 */ /* 0x000fe20008000f00 */
[----:B------:R-:W-:Y:S01]  /*c810*/  IMAD.U32 R5, RZ, RZ, UR5 ;  /* 0x00000005ff057e24 */ /* 0x000fe2000f8e00ff */
[----:B------:R-:W-:Y:S01]  /*c820*/  ULDC.64 UR4, c[0x4][0x8] ;  /* 0x0100020000047ab9 */ /* 0x000fe20000000a00 */
[----:B------:R-:W0:Y:S01]  /*c830*/  LDC.64 R2, c[0x4][R2] ;  /* 0x0100000002027b82 */ /* 0x000e220000000a00 */
[----:B------:R-:W-:Y:S02]  /*c840*/  IMAD.U32 R6, RZ, RZ, UR6 ;  /* 0x00000006ff067e24 */ /* 0x000fe4000f8e00ff */
[----:B------:R-:W-:Y:S02]  /*c850*/  IMAD.U32 R7, RZ, RZ, UR7 ;  /* 0x00000007ff077e24 */ /* 0x000fe4000f8e00ff */
[----:B------:R-:W-:-:S02]  /*c860*/  IMAD.U32 R10, RZ, RZ, UR4 ;  /* 0x00000004ff0a7e24 */ /* 0x000fc4000f8e00ff */
[----:B------:R-:W-:Y:S02]  /*c870*/  IMAD.U32 R11, RZ, RZ, UR5 ;  /* 0x00000005ff0b7e24 */ /* 0x000fe4000f8e00ff */
[----:B------:R-:W-:Y:S02]  /*c880*/  IMAD.MOV.U32 R8, RZ, RZ, 0x70 ;  /* 0x00000070ff087424 */ /* 0x000fe400078e00ff */
[----:B------:R-:W-:Y:S02]  /*c890*/  IMAD.MOV.U32 R12, RZ, RZ, 0x1 ;  /* 0x00000001ff0c7424 */ /* 0x000fe400078e00ff */
[----:B------:R-:W-:-:S07]  /*c8a0*/  IMAD.MOV.U32 R13, RZ, RZ, RZ ;  /* 0x000000ffff0d7224 */ /* 0x000fce00078e00ff */
[----:B------:R-:W-:-:S07]  /*c8b0*/  LEPC R20, `(.L_x_42) ;  /* 0x000000001014794e */ /* 0x000fce0000000000 */
[----:B0----5:R-:W-:Y:S05]  /*c8c0*/  CALL.ABS.NOINC R2 ;  /* 0x0000000002007343 */ /* 0x021fea0003c00000 */
.L_x_42:
[----:B------:R-:W-:Y:S01]  /*c8d0*/  UIADD3 UR4, UR41, 0xf200, URZ ;  /* 0x0000f20029047890 */ /* 0x000fe2000fffe03f */
[----:B------:R-:W-:-:S05]  /*c8e0*/  LOP3.LUT R16, R16, 0xfffffff7, RZ, 0xc0, !PT ;  /* 0xfffffff710107812 */ /* 0x000fca00078ec0ff */
[----:B------:R-:W-:-:S05]  /*c8f0*/  IMAD.U32 R17, RZ, RZ, UR4 ;  /* 0x00000004ff117e24 */ /* 0x000fca000f8e00ff */
[----:B------:R-:W-:-:S13]  /*c900*/  LOP3.LUT P0, RZ, R17, 0x1bf, RZ, 0xc0, !PT ;  /* 0x000001bf11ff7812 */ /* 0x000fda000780c0ff */
[----:B------:R-:W-:Y:S01]  /*c910*/  @P0 LOP3.LUT R16, R16, 0x8, RZ, 0xfc, !PT ;  /* 0x0000000810100812 */ /* 0x000fe200078efcff */
[----:B------:R-:W-:Y:S06]  /*c920*/  @!P0 BRA `(.L_x_43) ;  /* 0x0000000000408947 */ /* 0x000fec0003800000 */
[----:B0-----:R-:W-:Y:S01]  /*c930*/  MOV R2, 0x0 ;  /* 0x0000000000027802 */ /* 0x001fe20000000f00 */
[----:B------:R-:W-:Y:S01]  /*c940*/  ULDC.64 UR4, c[0x4][0xc0] ;  /* 0x0100300000047ab9 */ /* 0x000fe20000000a00 */
[----:B------:R-:W-:Y:S01]  /*c950*/  ULDC.64 UR6, c[0x4][0xc8] ;  /* 0x0100320000067ab9 */ /* 0x000fe20000000a00 */
[----:B------:R-:W-:Y:S02]  /*c960*/  IMAD.U32 R4, RZ, RZ, UR4 ;  /* 0x00000004ff047e24 */ /* 0x000fe4000f8e00ff */
[----:B------:R-:W-:Y:S01]  /*c970*/  IMAD.U32 R5, RZ, RZ, UR5 ;  /* 0x00000005ff057e24 */ /* 0x000fe2000f8e00ff */
[----:B------:R-:W0:Y:S01]  /*c980*/  LDC.64 R2, c[0x4][R2] ;  /* 0x0100000002027b82 */ /* 0x000e220000000a00 */
[----:B------:R-:W-:Y:S01]  /*c990*/  ULDC.64 UR4, c[0x4][0x10] ;  /* 0x0100040000047ab9 */ /* 0x000fe20000000a00 */
[----:B------:R-:W-:Y:S01]  /*c9a0*/  IMAD.U32 R6, RZ, RZ, UR6 ;  /* 0x00000006ff067e24 */ /* 0x000fe2000f8e00ff */
[----:B------:R-:W-:Y:S01]  /*c9b0*/  MOV R10, UR4 ;  /* 0x00000004000a7c02 */ /* 0x000fe20008000f00 */
[----:B------:R-:W-:-:S02]  /*c9c0*/  IMAD.U32 R7, RZ, RZ, UR7 ;  /* 0x00000007ff077e24 */ /* 0x000fc4000f8e00ff */
[----:B------:R-:W-:Y:S02]  /*c9d0*/  IMAD.U32 R11, RZ, RZ, UR5 ;  /* 0x00000005ff0b7e24 */ /* 0x000fe4000f8e00ff */
[----:B------:R-:W-:Y:S02]  /*c9e0*/  IMAD.MOV.U32 R8, RZ, RZ, 0x70 ;  /* 0x00000070ff087424 */ /* 0x000fe400078e00ff */
[----:B------:R-:W-:Y:S02]  /*c9f0*/  IMAD.MOV.U32 R12, RZ, RZ, 0x1 ;  /* 0x00000001ff0c7424 */ /* 0x000fe400078e00ff */
[----:B------:R-:W-:-:S07]  /*ca00*/  IMAD.MOV.U32 R13, RZ, RZ, RZ ;  /* 0x000000ffff0d7224 */ /* 0x000fce00078e00ff */
[----:B------:R-:W-:-:S07]  /*ca10*/  LEPC R20, `(.L_x_43) ;  /* 0x000000001014794e */ /* 0x000fce0000000000 */
[----:B0----5:R-:W-:Y:S05]  /*ca20*/  CALL.ABS.NOINC R2 ;  /* 0x0000000002007343 */ /* 0x021fea0003c00000 */
.L_x_43:
[----:B------:R-:W-:-:S04]  /*ca30*/  UIADD3 UR4, UR41, 0x200, URZ ;  /* 0x0000020029047890 */ /* 0x000fc8000fffe03f */
[----:B------:R-:W-:-:S06]  /*ca40*/  ULOP3.LUT UP0, URZ, UR4, 0x9f, URZ, 0xc0, !UPT ;  /* 0x0000009f043f7892 */ /* 0x000fcc000f80c03f */
[----:B------:R-:W-:-:S13]  /*ca50*/  PLOP3.LUT P0, PT, PT, PT, UP0, 0x80, 0x0 ;  /* 0x000000000000781c */ /* 0x000fda0003f0f008 */
[----:B------:R-:W-:Y:S05]  /*ca60*/  @!P0 BRA `(.L_x_44) ;  /* 0x0000000000408947 */ /* 0x000fea0003800000 */
[----:B0-----:R-:W-:Y:S01]  /*ca70*/  MOV R2, 0x0 ;  /* 0x0000000000027802 */ /* 0x001fe20000000f00 */
[----:B------:R-:W-:Y:S01]  /*ca80*/  ULDC.64 UR4, c[0x4][0xc0] ;  /* 0x0100300000047ab9 */ /* 0x000fe20000000a00 */
[----:B------:R-:W-:Y:S01]  /*ca90*/  ULDC.64 UR6, c[0x4][0xc8] ;  /* 0x0100320000067ab9 */ /* 0x000fe20000000a00 */
[----:B------:R-:W-:Y:S02]  /*caa0*/  IMAD.U32 R4, RZ, RZ, UR4 ;  /* 0x00000004ff047e24 */ /* 0x000fe4000f8e00ff */
[----:B------:R-:W-:Y:S01]  /*cab0*/  IMAD.U32 R5, RZ, RZ, UR5 ;  /* 0x00000005ff057e24 */ /* 0x000fe2000f8e00ff */
[----:B------:R-:W0:Y:S01]  /*cac0*/  LDC.64 R2, c[0x4][R2] ;  /* 0x0100000002027b82 */ /* 0x000e220000000a00 */
[----:B------:R-:W-:Y:S01]  /*cad0*/  ULDC.64 UR4, c[0x4][0x18] ;  /* 0x0100060000047ab9 */ /* 0x000fe20000000a00 */
[----:B------:R-:W-:Y:S02]  /*cae0*/  IMAD.U32 R6, RZ, RZ, UR6 ;  /* 0x00000006ff067e24 */ /* 0x000fe4000f8e00ff */
[----:B------:R-:W-:-:S02]  /*caf0*/  IMAD.U32 R7, RZ, RZ, UR7 ;  /* 0x00000007ff077e24 */ /* 0x000fc4000f8e00ff */
[----:B------:R-:W-:Y:S02]  /*cb00*/  IMAD.U32 R10, RZ, RZ, UR4 ;  /* 0x00000004ff0a7e24 */ /* 0x000fe4000f8e00ff */
[----:B------:R-:W-:Y:S02]  /*cb10*/  IMAD.U32 R11, RZ, RZ, UR5 ;  /* 0x00000005ff0b7e24 */ /* 0x000fe4000f8e00ff */
[----:B------:R-:W-:Y:S02]  /*cb20*/  IMAD.MOV.U32 R8, RZ, RZ, 0x70 ;  /* 0x00000070ff087424 */ /* 0x000fe400078e00ff */
[----:B------:R-:W-:Y:S02]  /*cb30*/  IMAD.MOV.U32 R12, RZ, RZ, 0x1 ;  /* 0x00000001ff0c7424 */ /* 0x000fe400078e00ff */
[----:B------:R-:W-:-:S07]  /*cb40*/  IMAD.MOV.U32 R13, RZ, RZ, RZ ;  /* 0x000000ffff0d7224 */ /* 0x000fce00078e00ff */
[----:B------:R-:W-:-:S07]  /*cb50*/  LEPC R20, `(.L_x_44) ;  /* 0x000000001014794e */ /* 0x000fce0000000000 */
[----:B0----5:R-:W-:Y:S05]  /*cb60*/  CALL.ABS.NOINC R2 ;  /* 0x0000000002007343 */ /* 0x021fea0003c00000 */
.L_x_44:
[----:B------:R-:W-:-:S13]  /*cb70*/  LOP3.LUT P6, RZ, R17, 0x1bf, RZ, 0xc0, !PT ;  /* 0x000001bf11ff7812 */ /* 0x000fda00078cc0ff */
        /* <DEDUP_REMOVED lines=17> */
.L_x_45:
[----:B------:R-:W-:Y:S01]  /*cc90*/  ULDC.64 UR4, c[0x0][0x9f8] ;  /* 0x00027e0000047ab9 */ /* 0x000fe20000000a00 */
[----:B------:R-:W-:Y:S01]  /*cca0*/  IMAD.U32 R29, RZ, RZ, UR44 ;  /* 0x0000002cff1d7e24 */ /* 0x000fe2000f8e00ff */
[----:B------:R-:W-:Y:S01]  /*ccb0*/  UISETP.NE.U32.AND UP0, UPT, UR4, URZ, UPT ;  /* 0x0000003f0400728c */ /* 0x000fe2000bf05070 */
[----:B------:R-:W1:Y:S03]  /*ccc0*/  LDC R17, c[0x0][0x430] ;  /* 0x00010c00ff117b82 */ /* 0x000e660000000800 */
[----:B------:R-:W-:-:S06]  /*ccd0*/  UISETP.NE.AND.EX UP0, UPT, UR5, URZ, UPT, UP0 ;  /* 0x0000003f0500728c */ /* 0x000fcc000bf05300 */
[----:B------:R-:W-:-:S05]  /*cce0*/  PLOP3.LUT P0, PT, PT, PT, UP0, 0x80, 0x0 ;  /* 0x000000000000781c */ /* 0x000fca0003f0f008 */
[----:B------:R-:W-:Y:S02]  /*ccf0*/  @UP0 ULDC.64 UR4, c[0x0][0x9f8] ;  /* 0x00027e0000040ab9 */ /* 0x000fe40000000a00 */
[----:B------:R-:W-:-:S06]  /*cd00*/  @UP0 UIMAD.WIDE UR4, UR44, 0x4, UR4 ;  /* 0x000000042c0408a5 */ /* 0x000fcc000f8e0204 */
[----:B0-----:R-:W-:Y:S02]  /*cd10*/  IMAD.U32 R2, RZ, RZ, UR4 ;  /* 0x00000004ff027e24 */ /* 0x001fe4000f8e00ff */
[----:B------:R-:W-:-:S05]  /*cd20*/  IMAD.U32 R3, RZ, RZ, UR5 ;  /* 0x00000005ff037e24 */ /* 0x000fca000f8e00ff */
[----:B------:R0:W5:Y:S01]  /*cd30*/  @P0 LDG.E R29, desc[UR48][R2.64] ;  /* 0x00000030021d0981 */ /* 0x000162000c1e1900 */
[----:B------:R-:W-:-:S03]  /*cd40*/  UMOV UR4, 0xffffffff ;  /* 0xffffffff00047882 */ /* 0x000fc60000000000 */
[----:B------:R-:W-:Y:S05]  /*cd50*/  BRA.DIV UR4, `(.L_x_46) ;  /* 0x0000004204387947 */ /* 0x000fea000b800000 */
.L_x_109:
[----:B------:R-:W2:Y:S04]  /*cd60*/  LDL R0, [R1+0xc] ;  /* 0x00000c0001007983 */ /* 0x000ea80000100800 */
[----:B------:R-:W3:Y:S01]  /*cd70*/  LDL R8, [R1+0x10] ;  /* 0x0000100001087983 */ /* 0x000ee20000100800 */
[----:B-1----:R-:W-:Y:S02]  /*cd80*/  ISETP.NE.AND P3, PT, R17, 0x1, PT ;  /* 0x000000011100780c */ /* 0x002fe40003f65270 */
[----:B-----5:R-:W-:Y:S02]  /*cd90*/  SHF.R.S32.HI R34, RZ, 0x1f, R29 ;  /* 0x0000001fff227819 */ /* 0x020fe4000001141d */
[C---:B------:R-:W-:Y:S02]  /*cda0*/  LOP3.LUT P2, RZ, R16.reuse, 0x200, RZ, 0xc0, !PT ;  /* 0x0000020010ff7812 */ /* 0x040fe4000784c0ff */
[----:B------:R-:W-:-:S07]  /*cdb0*/  LOP3.LUT R16, R16, 0xffffffef, RZ, 0xc0, !PT ;  /* 0xffffffef10107812 */ /* 0x000fce00078ec0ff */
[----:B0-----:R-:W0:Y:S01]  /*cdc0*/  @P3 LDC R3, c[0x0][0x434] ;  /* 0x00010d00ff033b82 */ /* 0x001e220000000800 */
[----:B------:R-:W-:-:S07]  /*cdd0*/  @P3 LOP3.LUT R16, R16, 0x10, RZ, 0xfc, !PT ;  /* 0x0000001010103812 */ /* 0x000fce00078efcff */
[----:B------:R-:W1:Y:S01]  /*cde0*/  @P3 LDC R7, c[0x0][0x438] ;  /* 0x00010e00ff073b82 */ /* 0x000e620000000800 */
[----:B------:R-:W-:Y:S02]  /*cdf0*/  LOP3.LUT R16, R16, 0xfffffff7, RZ, 0xc0, !PT ;  /* 0xfffffff710107812 */ /* 0x000fe400078ec0ff */
[C---:B--2---:R-:W-:Y:S01]  /*ce00*/  ISETP.GE.AND P0, PT, R0.reuse, UR39, PT ;  /* 0x0000002700007c0c */ /* 0x044fe2000bf06270 */
[--C-:B------:R-:W-:Y:S02]  /*ce10*/  IMAD.IADD R0, R0, 0x1, R36.reuse ;  /* 0x0000000100007824 */ /* 0x100fe400078e0224 */
[----:B---3--:R-:W-:Y:S02]  /*ce20*/  IMAD.IADD R11, R8, 0x1, R36 ;  /* 0x00000001080b7824 */ /* 0x008fe400078e0224 */
[----:B0-----:R-:W-:Y:S01]  /*ce30*/  @P3 IMAD.HI.U32 R2, R0, R3, RZ ;  /* 0x0000000300023227 */ /* 0x001fe200078e00ff */
[----:B------:R-:W0:Y:S03]  /*ce40*/  @P2 LDC.64 R8, c[0x0][0x418] ;  /* 0x00010600ff082b82 */ /* 0x000e260000000a00 */
[----:B------:R-:W-:Y:S01]  /*ce50*/  IMAD.MOV.U32 R10, RZ, RZ, R0 ;  /* 0x000000ffff0a7224 */ /* 0x000fe200078e0000 */
[----:B-1----:R-:W-:Y:S01]  /*ce60*/  @P3 SHF.R.U32.HI R10, RZ, R7, R2 ;  /* 0x00000007ff0a3219 */ /* 0x002fe20000011602 */
[----:B------:R-:W-:-:S03]  /*ce70*/  IMAD.MOV.U32 R13, RZ, RZ, R11 ;  /* 0x000000ffff0d7224 */ /* 0x000fc600078e000b */
[----:B------:R-:W1:Y:S01]  /*ce80*/  @!P0 LDC.64 R4, c[0x0][0x428] ;  /* 0x00010a00ff048b82 */ /* 0x000e620000000a00 */
[----:B------:R-:W-:-:S07]  /*ce90*/  @!P0 SHF.R.S32.HI R3, RZ, 0x1f, R10 ;  /* 0x0000001fff038819 */ /* 0x000fce000001140a */
[----:B------:R-:W2:Y:S01]  /*cea0*/  @!P0 LDC.64 R6, c[0x0][0x418] ;  /* 0x00010600ff068b82 */ /* 0x000ea20000000a00 */
[----:B-1----:R-:W-:-:S04]  /*ceb0*/  @!P0 IMAD R2, R34, R4, RZ ;  /* 0x0000000422028224 */ /* 0x002fc800078e02ff */
[----:B------:R-:W-:Y:S01]  /*cec0*/  @!P0 IMAD R5, R29, R5, R2 ;  /* 0x000000051d058224 */ /* 0x000fe200078e0202 */
[----:B------:R-:W-:-:S05]  /*ced0*/  @!P0 MOV R2, R10 ;  /* 0x0000000a00028202 */ /* 0x000fca0000000f00 */
[----:B------:R-:W-:-:S04]  /*cee0*/  @!P0 IMAD.WIDE.U32 R2, R29, R4, R2 ;  /* 0x000000041d028225 */ /* 0x000fc800078e0002 */
[----:B------:R-:W-:Y:S01]  /*cef0*/  @!P0 IMAD.IADD R3, R3, 0x1, R5 ;  /* 0x0000000103038824 */ /* 0x000fe200078e0205 */
[C---:B--2---:R-:W-:Y:S01]  /*cf00*/  @!P0 LEA R6, P1, R2.reuse, R6, 0x2 ;  /* 0x0000000602068211 */ /* 0x044fe200078210ff */
[----:B------:R-:W1:Y:S03]  /*cf10*/  @P2 LDC.64 R4, c[0x0][0x428] ;  /* 0x00010a00ff042b82 */ /* 0x000e660000000a00 */
[----:B------:R-:W-:-:S05]  /*cf20*/  @!P0 LEA.HI.X R7, R2, R7, R3, 0x2, P1 ;  /* 0x0000000702078211 */ /* 0x000fca00008f1403 */
[----:B------:R-:W2:Y:S08]  /*cf30*/  @P3 LDC R2, c[0x0][0x434] ;  /* 0x00010d00ff023b82 */ /* 0x000eb00000000800 */
[----:B------:R-:W3:Y:S01]  /*cf40*/  @P3 LDC R3, c[0x0][0x438] ;  /* 0x00010e00ff033b82 */ /* 0x000ee20000000800 */
[----:B--2---:R-:W-:-:S05]  /*cf50*/  @P3 IMAD.HI.U32 R2, R11, R2, RZ ;  /* 0x000000020b023227 */ /* 0x004fca00078e00ff */
[----:B---3--:R-:W-:Y:S01]  /*cf60*/  @P3 SHF.R.U32.HI R13, RZ, R3, R2 ;  /* 0x00000003ff0d3219 */ /* 0x008fe20000011602 */
[----:B-1----:R-:W-:-:S03]  /*cf70*/  @P2 IMAD R2, R34, R4, RZ ;  /* 0x0000000422022224 */ /* 0x002fc600078e02ff */
[--C-:B------:R-:W-:Y:S01]  /*cf80*/  @P2 SHF.R.S32.HI R3, RZ, 0x1f, R13.reuse ;  /* 0x0000001fff032819 */ /* 0x100fe2000001140d */
[----:B------:R-:W-:Y:S02]  /*cf90*/  @P2 IMAD R5, R29, R5, R2 ;  /* 0x000000051d052224 */ /* 0x000fe400078e0202 */
[----:B------:R-:W-:-:S04]  /*cfa0*/  @P2 IMAD.MOV.U32 R2, RZ, RZ, R13 ;  /* 0x000000ffff022224 */ /* 0x000fc800078e000d */
[----:B------:R-:W-:Y:S02]  /*cfb0*/  @P2 IMAD.WIDE.U32 R2, R29, R4, R2 ;  /* 0x000000041d022225 */ /* 0x000fe400078e0002 */
[----:B------:R-:W1:Y:S02]  /*cfc0*/  LDC R4, c[0x0][0xc44] ;  /* 0x00031100ff047b82 */ /* 0x000e640000000800 */
[----:B------:R-:W-:Y:S01]  /*cfd0*/  @P2 IMAD.IADD R3, R5, 0x1, R3 ;  /* 0x0000000105032824 */ /* 0x000fe200078e0203 */
[----:B0-----:R-:W-:Y:S01]  /*cfe0*/  @P2 LEA R8, P1, R2, R8, 0x2 ;  /* 0x0000000802082211 */ /* 0x001fe200078210ff */
[----:B------:R-:W-:-:S03]  /*cff0*/  IMAD.MOV.U32 R5, RZ, RZ, RZ ;  /* 0x000000ffff057224 */ /* 0x000fc600078e00ff */
[----:B------:R-:W-:Y:S01]  /*d000*/  @P2 LEA.HI.X R9, R2, R9, R3, 0x2, P1 ;  /* 0x0000000902092211 */ /* 0x000fe200008f1403 */
[----:B------:R-:W-:Y:S02]  /*d010*/  IMAD.MOV R3, RZ, RZ, -R10 ;  /* 0x000000ffff037224 */ /* 0x000fe400078e0a0a */
[----:B------:R0:W5:Y:S01]  /*d020*/  @!P0 LDG.E R5, desc[UR48][R6.64] ;  /* 0x0000003006058981 */ /* 0x000162000c1e1900 */
[----:B------:R-:W-:Y:S02]  /*d030*/  IMAD.MOV R2, RZ, RZ, -R13 ;  /* 0x000000ffff027224 */ /* 0x000fe400078e0a0d */
[----:B0-----:R-:W-:Y:S02]  /*d040*/  IMAD R7, R17, R3, R0 ;  /* 0x0000000311077224 */ /* 0x001fe400078e0200 */
[----:B------:R-:W-:Y:S02]  /*d050*/  IMAD.U32 R0, RZ, RZ, UR46 ;  /* 0x0000002eff007e24 */ /* 0x000fe4000f8e00ff */
[----:B------:R-:W-:-:S03]  /*d060*/  IMAD.MOV.U32 R6, RZ, RZ, RZ ;  /* 0x000000ffff067224 */ /* 0x000fc600078e00ff */
[----:B------:R-:W-:-:S03]  /*d070*/  ISETP.NE.AND P0, PT, R0, 0x3, PT ;  /* 0x000000030000780c */ /* 0x000fc60003f05270 */
[----:B------:R0:W5:Y:S02]  /*d080*/  @P2 LDG.E R6, desc[UR48][R8.64] ;  /* 0x0000003008062981 */ /* 0x000164000c1e1900 */
[----:B0-----:R-:W-:-:S08]  /*d090*/  IMAD R8, R17, R2, R11 ;  /* 0x0000000211087224 */ /* 0x001fd000078e020b */
[----:B------:R-:W-:Y:S01]  /*d0a0*/  @P0 LOP3.LUT R16, R16, 0x8, RZ, 0xfc, !PT ;  /* 0x0000000810100812 */ /* 0x000fe200078efcff */
[----:B------:R-:W-:-:S04]  /*d0b0*/  IMAD R17, RZ, RZ, -UR44 ;  /* 0x8000002cff117e24 */ /* 0x000fc8000f8e02ff */
[----:B-1----:R-:W-:-:S05]  /*d0c0*/  IMAD R17, R4, R17, UR43 ;  /* 0x0000002b04117e24 */ /* 0x002fca000f8e0211 */
[----:B------:R-:W-:Y:S01]  /*d0d0*/  SHF.R.S32.HI R31, RZ, 0x1f, R17 ;  /* 0x0000001fff1f7819 */ /* 0x000fe20000011411 */
[----:B------:R-:W-:Y:S06]  /*d0e0*/  @!P0 BRA `(.L_x_47) ;  /* 0x0000000000048947 */ /* 0x000fec0003800000 */
[----:B------:R-:W-:Y:S01]  /*d0f0*/  BPT.TRAP 0x1 ;  /* 0x000000040000795c */ /* 0x000fe20000300000 */
.L_x_47:
[----:B------:R-:W-:Y:S01]  /*d100*/  LEA R4, R27, UR41, 0x3 ;  /* 0x000000291b047c11 */ /* 0x000fe2000f8e18ff */
[----:B------:R-:W-:Y:S01]  /*d110*/  BSSY B0, `(.L_x_48) ;  /* 0x0000005000007945 */ /* 0x000fe20003800000 */
[----:B------:R-:W-:Y:S02]  /*d120*/  SHF.L.U32 R25, R30, 0x1f, RZ ;  /* 0x0000001f1e197819 */ /* 0x000fe400000006ff */
[----:B------:R-:W-:Y:S02]  /*d130*/  SHF.R.S32.HI R20, RZ, 0x1f, R7 ;  /* 0x0000001fff147819 */ /* 0x000fe40000011407 */
[----:B------:R-:W0:Y:S02]  /*d140*/  SYNCS.PHASECHK.TRANS64.TRYWAIT P0, [R4+URZ+0x33480], R25 ;  /* 0x03348019040075a7 */ /* 0x000e24000800017f */
[----:B0-----:R-:W-:Y:S05]  /*d150*/  @!P0 BRA `(.L_x_49) ;  /* 0x0000003c00648947 */ /* 0x001fea0003800000 */
.L_x_110:
[----:B------:R-:W-:Y:S05]  /*d160*/  BSYNC B0 ;  /* 0x0000000000007941 */ /* 0x000fea0003800000 */
.L_x_48:
[----:B------:R-:W-:Y:S01]  /*d170*/  ULDC.64 UR4, c[0x0][0x328] ;  /* 0x0000ca0000047ab9 */ /* 0x000fe20000000a00 */
[----:B-----5:R-:W-:Y:S01]  /*d180*/  SHF.R.S32.HI R23, RZ, 0x1f, R5 ;  /* 0x0000001fff177819 */ /* 0x020fe20000011405 */
[----:B------:R-:W-:Y:S01]  /*d190*/  IMAD R0, R20, UR4, RZ ;  /* 0x0000000414007c24 */ /* 0x000fe2000f8e02ff */
[----:B------:R-:W-:Y:S01]  /*d1a0*/  ULDC.64 UR6, c[0x0][0x338] ;  /* 0x0000ce0000067ab9 */ /* 0x000fe20000000a00 */
[C---:B------:R-:W-:Y:S01]  /*d1b0*/  IMAD.WIDE.U32 R2, R7.reuse, UR4, RZ ;  /* 0x0000000407027c25 */ /* 0x040fe2000f8e00ff */
[----:B------:R-:W-:Y:S01]  /*d1c0*/  ULDC.64 UR8, c[0x0][0x330] ;  /* 0x0000cc0000087ab9 */ /* 0x000fe20000000a00 */
[----:B------:R-:W-:Y:S01]  /*d1d0*/  ULDC.64 UR10, c[0x0][0x318] ;  /* 0x0000c600000a7ab9 */ /* 0x000fe20000000a00 */
[----:B------:R-:W-:Y:S01]  /*d1e0*/  SHF.R.S32.HI R21, RZ, 0x1f, R8 ;  /* 0x0000001fff157819 */ /* 0x000fe20000011408 */
[----:B------:R-:W-:Y:S01]  /*d1f0*/  IMAD R9, R7, UR5, R0 ;  /* 0x0000000507097c24 */ /* 0x000fe2000f8e0200 */
[----:B------:R-:W-:Y:S01]  /*d200*/  SHF.R.S32.HI R24, RZ, 0x1f, R6 ;  /* 0x0000001fff187819 */ /* 0x000fe20000011406 */
[----:B------:R-:W-:-:S02]  /*d210*/  IMAD R0, R23, UR6, RZ ;  /* 0x0000000617007c24 */ /* 0x000fc4000f8e02ff */
[----:B------:R-:W-:Y:S02]  /*d220*/  IMAD.IADD R3, R3, 0x1, R9 ;  /* 0x0000000103037824 */ /* 0x000fe400078e0209 */
[C---:B------:R-:W-:Y:S02]  /*d230*/  IMAD R9, R5.reuse, UR7, R0 ;  /* 0x0000000705097c24 */ /* 0x040fe4000f8e0200 */
[----:B------:R-:W-:-:S04]  /*d240*/  IMAD.WIDE.U32 R2, R5, UR6, R2 ;  /* 0x0000000605027c25 */ /* 0x000fc8000f8e0002 */
[----:B------:R-:W-:Y:S02]  /*d250*/  IMAD.IADD R3, R3, 0x1, R9 ;  /* 0x0000000103037824 */ /* 0x000fe400078e0209 */
[----:B------:R-:W-:Y:S02]  /*d260*/  IMAD R18, R31, UR8, RZ ;  /* 0x000000081f127c24 */ /* 0x000fe4000f8e02ff */
[----:B------:R-:W-:-:S04]  /*d270*/  IMAD.WIDE.U32 R2, R17, UR8, R2 ;  /* 0x0000000811027c25 */ /* 0x000fc8000f8e0002 */
[----:B------:R-:W-:Y:S01]  /*d280*/  IMAD R18, R17, UR9, R18 ;  /* 0x0000000911127c24 */ /* 0x000fe2000f8e0212 */
[----:B------:R-:W-:Y:S01]  /*d290*/  IADD3 R10, P0, R2, UR10, RZ ;  /* 0x0000000a020a7c10 */ /* 0x000fe2000ff1e0ff */
[----:B------:R-:W-:Y:S02]  /*d2a0*/  IMAD R0, R24, UR6, RZ ;  /* 0x0000000618007c24 */ /* 0x000fe4000f8e02ff */
[----:B------:R-:W-:Y:S01]  /*d2b0*/  IMAD R22, R27, 0x7800, R37 ;  /* 0x000078001b167824 */ /* 0x000fe200078e0225 */
[----:B------:R-:W-:Y:S01]  /*d2c0*/  IADD3.X R9, R3, UR11, R18, P0, !PT ;  /* 0x0000000b03097c10 */ /* 0x000fe200087fe412 */
[----:B------:R-:W-:Y:S02]  /*d2d0*/  IMAD R3, R21, UR4, RZ ;  /* 0x0000000415037c24 */ /* 0x000fe4000f8e02ff */
[----:B------:R-:W-:Y:S02]  /*d2e0*/  IMAD R0, R6, UR7, R0 ;  /* 0x0000000706007c24 */ /* 0x000fe4000f8e0200 */
[----:B------:R-:W-:-:S02]  /*d2f0*/  IMAD R11, R8, UR5, R3 ;  /* 0x00000005080b7c24 */ /* 0x000fc4000f8e0203 */
[----:B------:R-:W-:Y:S01]  /*d300*/  IMAD.WIDE.U32 R2, R8, UR4, RZ ;  /* 0x0000000408027c25 */ /* 0x000fe2000f8e00ff */
[----:B------:R-:W-:-:S04]  /*d310*/  UMOV UR4, 0xffffffff ;  /* 0xffffffff00047882 */ /* 0x000fc80000000000 */
[----:B------:R-:W-:-:S03]  /*d320*/  IADD3 R3, R3, R11, RZ ;  /* 0x0000000b03037210 */ /* 0x000fc60007ffe0ff */
[----:B------:R-:W-:-:S04]  /*d330*/  IMAD.WIDE.U32 R2, R6, UR6, R2 ;  /* 0x0000000606027c25 */ /* 0x000fc8000f8e0002 */
[----:B------:R-:W-:Y:S02]  /*d340*/  IMAD.IADD R3, R3, 0x1, R0 ;  /* 0x0000000103037824 */ /* 0x000fe400078e0200 */
[----:B------:R-:W-:-:S03]  /*d350*/  IMAD.WIDE.U32 R2, R17, UR8, R2 ;  /* 0x0000000811027c25 */ /* 0x000fc6000f8e0002 */
[----:B------:R-:W-:-:S04]  /*d360*/  IADD3 R19, P0, R2, UR10, RZ ;  /* 0x0000000a02137c10 */ /* 0x000fc8000ff1e0ff */
[----:B------:R-:W-:Y:S01]  /*d370*/  IADD3.X R18, R18, UR11, R3, P0, !PT ;  /* 0x0000000b12127c10 */ /* 0x000fe200087fe403 */
[----:B------:R-:W-:Y:S08]  /*d380*/  BRA.DIV UR4, `(.L_x_50) ;  /* 0x0000003a04ec7947 */ /* 0x000ff0000b800000 */
[C---:B------:R-:W-:Y:S01]  /*d390*/  LOP3.LUT P6, RZ, R16.reuse, 0x40000, RZ, 0xc0, !PT ;  /* 0x0004000010ff7812 */ /* 0x040fe200078cc0ff */
[----:B------:R-:W1:Y:S01]  /*d3a0*/  SHFL.IDX PT, R2, R10, RZ, 0x1c1f ;  /* 0x001c1fff0a027589 */ /* 0x000e6200000e0000 */
[----:B------:R-:W-:Y:S02]  /*d3b0*/  LOP3.LUT R16, R16, 0xdfffffff, RZ, 0xc0, !PT ;  /* 0xdfffffff10107812 */ /* 0x000fe400078ec0ff */
[----:B------:R-:W-:Y:S01]  /*d3c0*/  LOP3.LUT R11, R11, 0xfffffffe, RZ, 0xc0, !PT ;  /* 0xfffffffe0b0b7812 */ /* 0x000fe200078ec0ff */
[----:B------:R-:W2:Y:S04]  /*d3d0*/  SHFL.IDX PT, R0, R9, RZ, 0x1c1f ;  /* 0x001c1fff09007589 */ /* 0x000ea800000e0000 */
[----:B------:R-:W-:Y:S04]  /*d3e0*/  SHFL.IDX PT, R18, R18, RZ, 0x1c1f ;  /* 0x001c1fff12127589 */ /* 0x000fe800000e0000 */
[----:B------:R-:W-:Y:S01]  /*d3f0*/  @P6 LOP3.LUT R16, R16, 0x20000000, RZ, 0xfc, !PT ;  /* 0x2000000010106812 */ /* 0x000fe200078efcff */
[----:B------:R-:W-:Y:S03]  /*d400*/  SHFL.IDX PT, R14, R19, RZ, 0x1c1f ;  /* 0x001c1fff130e7589 */ /* 0x000fe600000e0000 */
[----:B------:R-:W-:-:S02]  /*d410*/  LOP3.LUT P6, RZ, R16, 0x100000, RZ, 0xc0, !PT ;  /* 0x0010000010ff7812 */ /* 0x000fc400078cc0ff */
[----:B------:R-:W-:Y:S02]  /*d420*/  LOP3.LUT R16, R16, 0xbfffffff, RZ, 0xc0, !PT ;  /* 0xbfffffff10107812 */ /* 0x000fe400078ec0ff */
[----:B-1----:R-:W-:-:S09]  /*d430*/  IADD3 R2, P0, R32, R2, RZ ;  /* 0x0000000220027210 */ /* 0x002fd20007f1e0ff */
[----:B------:R-:W-:Y:S01]  /*d440*/  @P6 LOP3.LUT R16, R16, 0x40000000, RZ, 0xfc, !PT ;  /* 0x4000000010106812 */ /* 0x000fe200078efcff */
[----:B--2---:R-:W-:Y:S02]  /*d450*/  IMAD.X R3, RZ, RZ, R0, P0 ;  /* 0x000000ffff037224 */ /* 0x004fe400000e0600 */
[----:B------:R-:W-:Y:S01]  /*d460*/  VIADD R0, R22, UR41 ;  /* 0x0000002916007c36 */ /* 0x000fe20008000000 */
[C---:B------:R-:W-:Y:S01]  /*d470*/  LOP3.LUT P6, RZ, R16.reuse, 0x200000, RZ, 0xc0, !PT ;  /* 0x0020000010ff7812 */ /* 0x040fe200078cc0ff */
[----:B------:R-:W-:Y:S01]  /*d480*/  SHFL.IDX PT, R22, R9, 0x2, 0x1c1f ;  /* 0x005c1f0009167f89 */ /* 0x000fe200000e0000 */
[----:B------:R-:W-:-:S11]  /*d490*/  LOP3.LUT R16, R16, 0x7fffffff, RZ, 0xc0, !PT ;  /* 0x7fffffff10107812 */ /* 0x000fd600078ec0ff */
[----:B------:R-:W-:-:S04]  /*d4a0*/  @P6 LOP3.LUT R16, R16, 0x80000000, RZ, 0xfc, !PT ;  /* 0x8000000010106812 */ /* 0x000fc800078efcff */
[C---:B------:R-:W-:Y:S02]  /*d4b0*/  LOP3.LUT P6, RZ, R16.reuse, 0x800000, RZ, 0xc0, !PT ;  /* 0x0080000010ff7812 */ /* 0x040fe400078cc0ff */
[C---:B------:R-:W-:Y:S02]  /*d4c0*/  LOP3.LUT P0, RZ, R16.reuse, 0x400000, RZ, 0xc0, !PT ;  /* 0x0040000010ff7812 */ /* 0x040fe4000780c0ff */
[C---:B------:R-:W-:Y:S02]  /*d4d0*/  LOP3.LUT P5, RZ, R16.reuse, 0x20000, RZ, 0xc0, !PT ;  /* 0x0002000010ff7812 */ /* 0x040fe400078ac0ff */
[C---:B------:R-:W-:Y:S02]  /*d4e0*/  LOP3.LUT P4, RZ, R16.reuse, 0x10000, RZ, 0xc0, !PT ;  /* 0x0001000010ff7812 */ /* 0x040fe4000788c0ff */
[C---:B------:R-:W-:Y:S02]  /*d4f0*/  LOP3.LUT P3, RZ, R16.reuse, 0x8000, RZ, 0xc0, !PT ;  /* 0x0000800010ff7812 */ /* 0x040fe4000786c0ff */
[----:B------:R-:W-:-:S02]  /*d500*/  LOP3.LUT P2, RZ, R16, 0x4000, RZ, 0xc0, !PT ;  /* 0x0000400010ff7812 */ /* 0x000fc4000784c0ff */
[C---:B------:R-:W-:Y:S02]  /*d510*/  LOP3.LUT P1, RZ, R16.reuse, 0x2000, RZ, 0xc0, !PT ;  /* 0x0000200010ff7812 */ /* 0x040fe4000782c0ff */
[----:B------:R-:W-:Y:S02]  /*d520*/  @P6 LOP3.LUT R11, R11, 0x1, RZ, 0xfc, !PT ;  /* 0x000000010b0b6812 */ /* 0x000fe400078efcff */
[----:B------:R-:W-:-:S13]  /*d530*/  LOP3.LUT P6, RZ, R16, 0x1000000, RZ, 0xc0, !PT ;  /* 0x0100000010ff7812 */ /* 0x000fda00078cc0ff */
[----:B------:R-:W-:Y:S01]  /*d540*/  LDGSTS.E.BYPASS.LTC128B.128 [R0+0xf200], desc[UR48][R2.64], !P6 ;  /* 0x0f20000002007fae */ /* 0x000fe2000f101d70 */
[----:B------:R-:W-:-:S13]  /*d550*/  LOP3.LUT P6, RZ, R11, 0x1, RZ, 0xc0, !PT ;  /* 0x000000010bff7812 */ /* 0x000fda00078cc0ff */
[----:B------:R-:W-:Y:S01]  /*d560*/  LDGSTS.E.BYPASS.LTC128B.128 [R0+0x11a00], desc[UR48][R2.64+0x40], !P6 ;  /* 0x11a0004002007fae */ /* 0x000fe2000f101d70 */
[----:B------:R-:W-:-:S03]  /*d570*/  LOP3.LUT P6, RZ, R16, 0x80000000, RZ, 0xc0, !PT ;  /* 0x8000000010ff7812 */ /* 0x000fc600078cc0ff */
[----:B------:R1:W-:Y:S04]  /*d580*/  LDGSTS.E.BYPASS.LTC128B.128 [R0+0x14200], desc[UR48][R2.64+0x80], !P0 ;  /* 0x1420008002007fae */ /* 0x0003e8000c101d70 */
[----:B-1----:R-:W1:Y:S04]  /*d590*/  SHFL.IDX PT, R2, R10, 0x1, 0x1c1f ;  /* 0x003c1f000a027f89 */ /* 0x002e6800000e0000 */
[----:B------:R-:W2:Y:S01]  /*d5a0*/  SHFL.IDX PT, R3, R9, 0x1, 0x1c1f ;  /* 0x003c1f0009037f89 */ /* 0x000ea200000e0000 */
[----:B-1----:R-:W-:-:S05]  /*d5b0*/  IADD3 R2, P0, R32, R2, RZ ;  /* 0x0000000220027210 */ /* 0x002fca0007f1e0ff */
[----:B--2---:R-:W-:Y:S01]  /*d5c0*/  IMAD.X R3, RZ, RZ, R3, P0 ;  /* 0x000000ffff037224 */ /* 0x004fe200000e0603 */
[----:B------:R-:W-:-:S04]  /*d5d0*/  LOP3.LUT P0, RZ, R16, 0x80000, RZ, 0xc0, !PT ;  /* 0x0008000010ff7812 */ /* 0x000fc8000780c0ff */
[----:B------:R-:W-:Y:S01]  /*d5e0*/  LDGSTS.E.BYPASS.LTC128B.128 [R0+0xfa00], desc[UR48][R2.64], !P6 ;  /* 0x0fa0000002007fae */ /* 0x000fe2000f101d70 */
[----:B------:R-:W-:-:S13]  /*d5f0*/  LOP3.LUT P6, RZ, R16, 0x40000000, RZ, 0xc0, !PT ;  /* 0x4000000010ff7812 */ /* 0x000fda00078cc0ff */
[----:B------:R-:W-:Y:S01]  /*d600*/  LDGSTS.E.BYPASS.LTC128B.128 [R0+0x12200], desc[UR48][R2.64+0x40], !P6 ;  /* 0x1220004002007fae */ /* 0x000fe2000f101d70 */
[----:B------:R-:W-:-:S03]  /*d610*/  LOP3.LUT P6, RZ, R16, 0x20000000, RZ, 0xc0, !PT ;  /* 0x2000000010ff7812 */ /* 0x000fc600078cc0ff */
[----:B------:R1:W-:Y:S04]  /*d620*/  LDGSTS.E.BYPASS.LTC128B.128 [R0+0x14a00], desc[UR48][R2.64+0x80], !P0 ;  /* 0x14a0008002007fae */ /* 0x0003e8000c101d70 */
[----:B-1----:R-:W1:Y:S02]  /*d630*/  SHFL.IDX PT, R2, R10, 0x2, 0x1c1f ;  /* 0x005c1f000a027f89 */ /* 0x002e6400000e0000 */
[----:B-1----:R-:W-:-:S05]  /*d640*/  IADD3 R2, P0, R32, R2, RZ ;  /* 0x0000000220027210 */ /* 0x002fca0007f1e0ff */
[----:B------:R-:W-:Y:S02]  /*d650*/  IMAD.X R3, RZ, RZ, R22, P0 ;  /* 0x000000ffff037224 */ /* 0x000fe400000e0616 */
[----:B------:R-:W-:Y:S04]  /*d660*/  SHFL.IDX PT, R22, R9, 0x3, 0x1c1f ;  /* 0x007c1f0009167f89 */ /* 0x000fe800000e0000 */
[----:B------:R-:W-:Y:S04]  /*d670*/  LDGSTS.E.BYPASS.LTC128B.128 [R0+0x10200], desc[UR48][R2.64], !P6 ;  /* 0x1020000002007fae */ /* 0x000fe8000f101d70 */
[----:B------:R-:W-:Y:S04]  /*d680*/  LDGSTS.E.BYPASS.LTC128B.128 [R0+0x12a00], desc[UR48][R2.64+0x40], !P5 ;  /* 0x12a0004002007fae */ /* 0x000fe8000e901d70 */
[----:B------:R1:W-:Y:S04]  /*d690*/  LDGSTS.E.BYPASS.LTC128B.128 [R0+0x15200], desc[UR48][R2.64+0x80], !P4 ;  /* 0x1520008002007fae */ /* 0x0003e8000e101d70 */
[----:B-1----:R-:W1:Y:S02]  /*d6a0*/  SHFL.IDX PT, R2, R10, 0x3, 0x1c1f ;  /* 0x007c1f000a027f89 */ /* 0x002e6400000e0000 */
[----:B-1----:R-:W-:-:S05]  /*d6b0*/  IADD3 R2, P0, R32, R2, RZ ;  /* 0x0000000220027210 */ /* 0x002fca0007f1e0ff */
[----:B------:R-:W-:-:S05]  /*d6c0*/  IMAD.X R3, RZ, RZ, R22, P0 ;  /* 0x000000ffff037224 */ /* 0x000fca00000e0616 */
[----:B------:R1:W-:Y:S04]  /*d6d0*/  LDGSTS.E.BYPASS.LTC128B.128 [R0+0x10a00], desc[UR48][R2.64], !P3 ;  /* 0x10a0000002007fae */ /* 0x0003e8000d901d70 */
[----:B------:R1:W-:Y:S04]  /*d6e0*/  LDGSTS.E.BYPASS.LTC128B.128 [R0+0x13200], desc[UR48][R2.64+0x40], !P2 ;  /* 0x1320004002007fae */ /* 0x0003e8000d101d70 */
[----:B------:R1:W-:Y:S02]  /*d6f0*/  LDGSTS.E.BYPASS.LTC128B.128 [R0+0x15a00], desc[UR48][R2.64+0x80], !P1 ;  /* 0x15a0008002007fae */ /* 0x0003e4000c901d70 */
.L_x_122:
[C---:B------:R-:W-:Y:S02]  /*d700*/  LOP3.LUT P3, RZ, R16.reuse, 0x10000000, RZ, 0xc0, !PT ;  /* 0x1000000010ff7812 */ /* 0x040fe4000786c0ff */
[C---:B------:R-:W-:Y:S02]  /*d710*/  LOP3.LUT P2, RZ, R16.reuse, 0x8000000, RZ, 0xc0, !PT ;  /* 0x0800000010ff7812 */ /* 0x040fe4000784c0ff */
[----:B------:R-:W-:Y:S02]  /*d720*/  LOP3.LUT P1, RZ, R16, 0x4000000, RZ, 0xc0, !PT ;  /* 0x0400000010ff7812 */ /* 0x000fe4000782c0ff */
[----:B-1----:R-:W-:-:S05]  /*d730*/  IADD3 R2, P0, R32, R14, RZ ;  /* 0x0000000e20027210 */ /* 0x002fca0007f1e0ff */
[----:B------:R-:W-:Y:S01]  /*d740*/  IMAD.X R3, RZ, RZ, R18, P0 ;  /* 0x000000ffff037224 */ /* 0x000fe200000e0612 */
[----:B------:R-:W-:-:S04]  /*d750*/  PLOP3.LUT P0, PT, PT, PT, PT, 0x80, 0x0 ;  /* 0x000000000000781c */ /* 0x000fc80003f0f070 */
[----:B------:R-:W-:Y:S01]  /*d760*/  @!PT LDS RZ, [RZ] ;  /* 0x00000000fffff984 */ /* 0x000fe20000000800 */
[----:B------:R-:W-:Y:S01]  /*d770*/  @!PT LDS RZ, [RZ] ;  /* 0x00000000fffff984 */ /* 0x000fe20000000800 */
[----:B------:R-:W-:Y:S01]  /*d780*/  @!PT LDS RZ, [RZ] ;  /* 0x00000000fffff984 */ /* 0x000fe20000000800 */
[----:B------:R1:W-:Y:S04]  /*d790*/  LDGSTS.E.BYPASS.LTC128B.128 [R0+0x11200], desc[UR48][R2.64], !P3 ;  /* 0x1120000002007fae */ /* 0x0003e8000d901d70 */
[----:B------:R1:W-:Y:S04]  /*d7a0*/  LDGSTS.E.BYPASS.LTC128B.128 [R0+0x13a00], desc[UR48][R2.64+0x40], !P2 ;  /* 0x13a0004002007fae */ /* 0x0003e8000d101d70 */
[----:B------:R1:W-:Y:S01]  /*d7b0*/  LDGSTS.E.BYPASS.LTC128B.128 [R0+0x16200], desc[UR48][R2.64+0x80], !P1 ;  /* 0x1620008002007fae */ /* 0x0003e2000c901d70 */
[----:B------:R-:W-:Y:S01]  /*d7c0*/  NOP ;  /* 0x0000000000007918 */ /* 0x000fe20000000000 */
.L_x_51:
[----:B------:R-:W-:Y:S02]  /*d7d0*/  PLOP3.LUT P1, PT, P1, P0, PT, 0xa2, 0x0 ;  /* 0x000000000000781c */ /* 0x000fe40000f21472 */
[----:B------:R-:W-:-:S08]  /*d7e0*/  @P0 R2UR P1, UR4, R4 ;  /* 0x00000000040402ca */ /* 0x000fd00000020000 */
[----:B------:R-:W-:-:S05]  /*d7f0*/  @P0 PLOP3.LUT P0, PT, P1, PT, PT, 0x80, 0x0 ;  /* 0x000000000000081c */ /* 0x000fca0000f0f070 */
[----:B------:R-:W-:Y:S01]  /*d800*/  @!P1 SYNCS.ARRIVE.TRANS64.RED.A0T1 RZ, [UR4+0x33470], RZ ;  /* 0x033470ffffff99a7 */ /* 0x000fe20008200404 */
[----:B------:R-:W-:Y:S07]  /*d810*/  @!P1 ARRIVES.LDGSTSBAR.64.TRANSCNT [UR4+0x33470] ;  /* 0x03347000ff0099b0 */ /* 0x000fee0008000a84 */
[----:B------:R-:W-:Y:S05]  /*d820*/  @P0 BRA.U.ANY `(.L_x_51) ;  /* 0xfffffffd00e80947 */ /* 0x000fea000393ffff */
[----:B------:R-:W-:Y:S01]  /*d830*/  NOP ;  /* 0x0000000000007918 */ /* 0x000fe20000000000 */
[----:B-1----:R-:W-:-:S05]  /*d840*/  IMAD.U32 R2, RZ, RZ, UR46 ;  /* 0x0000002eff027e24 */ /* 0x002fca000f8e00ff */
[----:B------:R-:W-:-:S13]  /*d850*/  ISETP.NE.AND P2, PT, R2, 0x3, PT ;  /* 0x000000030200780c */ /* 0x000fda0003f45270 */
[----:B------:R-:W-:Y:S05]  /*d860*/  @!P2 BRA `(.L_x_52) ;  /* 0x000000000004a947 */ /* 0x000fea0003800000 */
[----:B------:R-:W-:Y:S01]  /*d870*/  BPT.TRAP 0x1 ;  /* 0x000000040000795c */ /* 0x000fe20000300000 */
.L_x_52:
[----:B------:R1:W-:Y:S01]  /*d880*/  SYNCS.ARRIVE.TRANS64.A1T0 RZ, [R4+URZ+0x33470], RZ ;  /* 0x033470ff04ff79a7 */ /* 0x0003e2000810003f */
[----:B------:R-:W-:Y:S05]  /*d890*/  @!P2 BRA `(.L_x_53) ;  /* 0x000000000004a947 */ /* 0x000fea0003800000 */
[----:B------:R-:W-:Y:S01]  /*d8a0*/  BPT.TRAP 0x1 ;  /* 0x000000040000795c */ /* 0x000fe20000300000 */
.L_x_53:
[----:B------:R-:W2:Y:S01]  /*d8b0*/  SYNCS.PHASECHK.TRANS64.TRYWAIT P0, [R4+URZ+0x33440], R25 ;  /* 0x03344019040075a7 */ /* 0x000ea2000800017f */
[----:B------:R-:W-:Y:S04]  /*d8c0*/  BSSY B0, `(.L_x_54) ;  /* 0x0000002000007945 */ /* 0x000fe80003800000 */
[----:B--2---:R-:W-:Y:S05]  /*d8d0*/  @!P0 BRA `(.L_x_55) ;  /* 0x0000003c00448947 */ /* 0x004fea0003800000 */
.L_x_123:
[----:B------:R-:W-:Y:S05]  /*d8e0*/  BSYNC B0 ;  /* 0x0000000000007941 */ /* 0x000fea0003800000 */
.L_x_54:
[----:B------:R3:W5:Y:S01]  /*d8f0*/  LDL R18, [R1+0x8] ;  /* 0x0000080001127983 */ /* 0x0007620000100800 */
[----:B------:R-:W-:Y:S01]  /*d900*/  ULDC.64 UR4, c[0x0][0x300] ;  /* 0x0000c00000047ab9 */ /* 0x000fe20000000a00 */
[----:B------:R-:W-:Y:S01]  /*d910*/  ULDC.64 UR6, c[0x0][0x310] ;  /* 0x0000c40000067ab9 */ /* 0x000fe20000000a00 */
[----:B------:R-:W-:Y:S01]  /*d920*/  IMAD R20, R20, UR4, RZ ;  /* 0x0000000414147c24 */ /* 0x000fe2000f8e02ff */
[----:B------:R-:W-:Y:S01]  /*d930*/  ULDC.64 UR8, c[0x0][0x308] ;  /* 0x0000c20000087ab9 */ /* 0x000fe20000000a00 */
[----:B------:R-:W-:Y:S01]  /*d940*/  IMAD.WIDE.U32 R2, R7, UR4, RZ ;  /* 0x0000000407027c25 */ /* 0x000fe2000f8e00ff */
[----:B------:R-:W-:-:S03]  /*d950*/  ULDC.64 UR10, c[0x0][0x2e8] ;  /* 0x0000ba00000a7ab9 */ /* 0x000fc60000000a00 */
[----:B------:R-:W-:Y:S02]  /*d960*/  IMAD R9, R7, UR5, R20 ;  /* 0x0000000507097c24 */ /* 0x000fe4000f8e0214 */
[----:B------:R-:W-:Y:S02]  /*d970*/  IMAD R10, R23, UR6, RZ ;  /* 0x00000006170a7c24 */ /* 0x000fe4000f8e02ff */
        /* <DEDUP_REMOVED lines=9> */
[----:B------:R-:W-:Y:S01]  /*da10*/  IMAD R11, R24, UR6, RZ ;  /* 0x00000006180b7c24 */ /* 0x000fe2000f8e02ff */
[----:B------:R-:W-:Y:S01]  /*da20*/  IADD3.X R7, R3, UR11, R9, P0, !PT ;  /* 0x0000000b03077c10 */ /* 0x000fe200087fe409 */
[C---:B------:R-:W-:Y:S02]  /*da30*/  IMAD R21, R8.reuse, UR5, R21 ;  /* 0x0000000508157c24 */ /* 0x040fe4000f8e0215 */
[----:B------:R-:W-:Y:S01]  /*da40*/  IMAD.WIDE.U32 R2, R8, UR4, RZ ;  /* 0x0000000408027c25 */ /* 0x000fe2000f8e00ff */
[----:B------:R-:W-:-:S03]  /*da50*/  UMOV UR4, 0xffffffff ;  /* 0xffffffff00047882 */ /* 0x000fc60000000000 */
[----:B------:R-:W-:Y:S02]  /*da60*/  IMAD.IADD R3, R3, 0x1, R21 ;  /* 0x0000000103037824 */ /* 0x000fe400078e0215 */
[C---:B------:R-:W-:Y:S02]  /*da70*/  IMAD R11, R6.reuse, UR7, R11 ;  /* 0x00000007060b7c24 */ /* 0x040fe4000f8e020b */
[----:B------:R-:W-:-:S04]  /*da80*/  IMAD.WIDE.U32 R2, R6, UR6, R2 ;  /* 0x0000000606027c25 */ /* 0x000fc8000f8e0002 */
[----:B------:R-:W-:Y:S02]  /*da90*/  IMAD.IADD R3, R3, 0x1, R11 ;  /* 0x0000000103037824 */ /* 0x000fe400078e020b */
[----:B------:R-:W-:-:S03]  /*daa0*/  IMAD.WIDE.U32 R2, R17, UR8, R2 ;  /* 0x0000000811027c25 */ /* 0x000fc6000f8e0002 */
[----:B------:R-:W-:-:S04]  /*dab0*/  IADD3 R6, P0, R2, UR10, RZ ;  /* 0x0000000a02067c10 */ /* 0x000fc8000ff1e0ff */
[----:B------:R-:W-:Y:S01]  /*dac0*/  IADD3.X R9, R9, UR11, R3, P0, !PT ;  /* 0x0000000b09097c10 */ /* 0x000fe200087fe403 */
[----:B---3--:R-:W-:Y:S08]  /*dad0*/  BRA.DIV UR4, `(.L_x_56) ;  /* 0x0000003a04d87947 */ /* 0x008ff0000b800000 */
[----:B------:R-:W3:Y:S01]  /*dae0*/  SHFL.IDX PT, R14, R5, RZ, 0x1c1f ;  /* 0x001c1fff050e7589 */ /* 0x000ee200000e0000 */
[C---:B-----5:R-:W-:Y:S02]  /*daf0*/  ISETP.GE.AND P2, PT, R18.reuse, 0x1, PT ;  /* 0x000000011200780c */ /* 0x060fe40003f46270 */
[C---:B------:R-:W-:Y:S01]  /*db00*/  ISETP.GE.AND P6, PT, R18.reuse, 0x21, PT ;  /* 0x000000211200780c */ /* 0x040fe20003fc6270 */
[----:B------:R-:W4:Y:S01]  /*db10*/  SHFL.IDX PT, R3, R7, RZ, 0x1c1f ;  /* 0x001c1fff07037589 */ /* 0x000f2200000e0000 */
[----:B------:R-:W-:Y:S02]  /*db20*/  ISETP.GE.AND P5, PT, R18, 0x41, PT ;  /* 0x000000411200780c */ /* 0x000fe40003fa6270 */
[C---:B------:R-:W-:Y:S01]  /*db30*/  LOP3.LUT P4, RZ, R16.reuse, 0x4, RZ, 0xc0, !PT ;  /* 0x0000000410ff7812 */ /* 0x040fe2000788c0ff */
[----:B------:R-:W-:Y:S01]  /*db40*/  SHFL.IDX PT, R8, R7, 0x1, 0x1c1f ;  /* 0x003c1f0007087f89 */ /* 0x000fe200000e0000 */
[C---:B------:R-:W-:Y:S02]  /*db50*/  LOP3.LUT P3, RZ, R16.reuse, 0x2, RZ, 0xc0, !PT ;  /* 0x0000000210ff7812 */ /* 0x040fe4000786c0ff */
[----:B------:R-:W-:Y:S01]  /*db60*/  LOP3.LUT P1, RZ, R16, 0x1, RZ, 0xc0, !PT ;  /* 0x0000000110ff7812 */ /* 0x000fe2000782c0ff */
[----:B------:R-:W-:Y:S02]  /*db70*/  SHFL.IDX PT, R9, R9, RZ, 0x1c1f ;  /* 0x001c1fff09097589 */ /* 0x000fe400000e0000 */
[----:B---3--:R-:W-:-:S02]  /*db80*/  @P2 IADD3 R2, P0, R32, R14, RZ ;  /* 0x0000000e20022210 */ /* 0x008fc40007f1e0ff */
[----:B------:R-:W3:Y:S03]  /*db90*/  SHFL.IDX PT, R14, R5, 0x1, 0x1c1f ;  /* 0x003c1f00050e7f89 */ /* 0x000ee600000e0000 */
[----:B----4-:R-:W-:Y:S01]  /*dba0*/  @P2 IMAD.X R3, RZ, RZ, R3, P0 ;  /* 0x000000ffff032224 */ /* 0x010fe200000e0603 */
[----:B------:R-:W-:Y:S02]  /*dbb0*/  ISETP.GE.AND P2, PT, R18, 0x61, PT ;  /* 0x000000611200780c */ /* 0x000fe40003f46270 */
[----:B---3--:R-:W-:Y:S02]  /*dbc0*/  @P6 IADD3 R11, P0, R32, R14, RZ ;  /* 0x0000000e200b6210 */ /* 0x008fe40007f1e0ff */
[----:B------:R-:W3:Y:S02]  /*dbd0*/  SHFL.IDX PT, R14, R5, 0x2, 0x1c1f ;  /* 0x005c1f00050e7f89 */ /* 0x000ee400000e0000 */
[----:B------:R-:W-:-:S02]  /*dbe0*/  @P6 IADD3.X R12, RZ, R8, RZ, P0, !PT ;  /* 0x00000008ff0c6210 */ /* 0x000fc400007fe4ff */
[----:B------:R-:W4:Y:S04]  /*dbf0*/  SHFL.IDX PT, R8, R7, 0x2, 0x1c1f ;  /* 0x005c1f0007087f89 */ /* 0x000f2800000e0000 */
[----:B------:R-:W-:Y:S01]  /*dc00*/  SHFL.IDX PT, R7, R7, 0x3, 0x1c1f ;  /* 0x007c1f0007077f89 */ /* 0x000fe200000e0000 */
[----:B---3--:R-:W-:-:S03]  /*dc10*/  @P5 IADD3 R10, P0, R32, R14, RZ ;  /* 0x0000000e200a5210 */ /* 0x008fc60007f1e0ff */
[----:B------:R-:W3:Y:S02]  /*dc20*/  SHFL.IDX PT, R14, R5, 0x3, 0x1c1f ;  /* 0x007c1f00050e7f89 */ /* 0x000ee400000e0000 */
[----:B----4-:R-:W-:Y:S01]  /*dc30*/  @P5 IMAD.X R8, RZ, RZ, R8, P0 ;  /* 0x000000ffff085224 */ /* 0x010fe200000e0608 */
[----:B---3--:R-:W-:Y:S02]  /*dc40*/  @P2 IADD3 R5, P0, R32, R14, RZ ;  /* 0x0000000e20052210 */ /* 0x008fe40007f1e0ff */
[----:B------:R3:W4:Y:S03]  /*dc50*/  SHFL.IDX PT, R14, R6, RZ, 0x1c1f ;  /* 0x001c1fff060e7589 */ /* 0x00072600000e0000 */
[----:B------:R-:W-:Y:S01]  /*dc60*/  @P2 IMAD.X R7, RZ, RZ, R7, P0 ;  /* 0x000000ffff072224 */ /* 0x000fe200000e0607 */
[----:B------:R-:W-:-:S13]  /*dc70*/  ISETP.GE.AND P0, PT, R18, 0x1, PT ;  /* 0x000000011200780c */ /* 0x000fda0003f06270 */
[----:B------:R-:W-:Y:S04]  /*dc80*/  @P0 LDGSTS.E.BYPASS.LTC128B.128 [R0+0x24200], desc[UR48][R2.64], !P4 ;  /* 0x2420000002000fae */ /* 0x000fe8000e101d70 */
[----:B------:R-:W-:Y:S04]  /*dc90*/  @P0 LDGSTS.E.BYPASS.LTC128B.128 [R0+0x26a00], desc[UR48][R2.64+0x40], !P3 ;  /* 0x26a0004002000fae */ /* 0x000fe8000d901d70 */
[----:B------:R0:W-:Y:S02]  /*dca0*/  @P0 LDGSTS.E.BYPASS.LTC128B.128 [R0+0x29200], desc[UR48][R2.64+0x80], !P1 ;  /* 0x2920008002000fae */ /* 0x0001e4000c901d70 */
[----:B0-----:R-:W-:-:S02]  /*dcb0*/  @P6 IMAD.MOV.U32 R2, RZ, RZ, R11 ;  /* 0x000000ffff026224 */ /* 0x001fc400078e000b */
[----:B------:R-:W-:-:S05]  /*dcc0*/  @P6 IMAD.MOV.U32 R3, RZ, RZ, R12 ;  /* 0x000000ffff036224 */ /* 0x000fca00078e000c */
        /* <DEDUP_REMOVED lines=10> */
[----:B------:R3:W-:Y:S04]  /*dd70*/  @P2 LDGSTS.E.BYPASS.LTC128B.128 [R0+0x25a00], desc[UR48][R2.64], !P4 ;  /* 0x25a0000002002fae */ /* 0x0007e8000e101d70 */
[----:B------:R3:W-:Y:S04]  /*dd80*/  @P2 LDGSTS.E.BYPASS.LTC128B.128 [R0+0x28200], desc[UR48][R2.64+0x40], !P3 ;  /* 0x2820004002002fae */ /* 0x0007e8000d901d70 */
[----:B----4-:R3:W-:Y:S02]  /*dd90*/  @P2 LDGSTS.E.BYPASS.LTC128B.128 [R0+0x2aa00], desc[UR48][R2.64+0x80], !P1 ;  /* 0x2aa0008002002fae */ /* 0x0107e4000c901d70 */
.L_x_135:
[----:B------:R-:W-:Y:S01]  /*dda0*/  ISETP.GE.AND P0, PT, R18, 0x81, PT ;  /* 0x000000811200780c */ /* 0x000fe20003f06270 */
[----:B------:R-:W-:-:S12]  /*ddb0*/  BSSY B0, `(.L_x_57) ;  /* 0x000000d000007945 */ /* 0x000fd80003800000 */
[----:B------:R-:W-:Y:S05]  /*ddc0*/  @!P0 BRA `(.L_x_58) ;  /* 0x00000000002c8947 */ /* 0x000fea0003800000 */
[C---:B------:R-:W-:Y:S02]  /*ddd0*/  LOP3.LUT P3, RZ, R16.reuse, 0x4, RZ, 0xc0, !PT ;  /* 0x0000000410ff7812 */ /* 0x040fe4000786c0ff */
[C---:B------:R-:W-:Y:S02]  /*dde0*/  LOP3.LUT P2, RZ, R16.reuse, 0x2, RZ, 0xc0, !PT ;  /* 0x0000000210ff7812 */ /* 0x040fe4000784c0ff */
[----:B------:R-:W-:Y:S02]  /*ddf0*/  LOP3.LUT P1, RZ, R16, 0x1, RZ, 0xc0, !PT ;  /* 0x0000000110ff7812 */ /* 0x000fe4000782c0ff */
[----:B---3--:R-:W-:-:S05]  /*de00*/  IADD3 R2, P0, R32, R14, RZ ;  /* 0x0000000e20027210 */ /* 0x008fca0007f1e0ff */
[----:B------:R-:W-:-:S05]  /*de10*/  IMAD.X R3, RZ, RZ, R9, P0 ;  /* 0x000000ffff037224 */ /* 0x000fca00000e0609 */
[----:B------:R-:W-:Y:S01]  /*de20*/  @!PT LDS RZ, [RZ] ;  /* 0x00000000fffff984 */ /* 0x000fe20000000800 */
[----:B------:R-:W-:Y:S01]  /*de30*/  @!PT LDS RZ, [RZ] ;  /* 0x00000000fffff984 */ /* 0x000fe20000000800 */
[----:B------:R-:W-:Y:S01]  /*de40*/  @!PT LDS RZ, [RZ] ;  /* 0x00000000fffff984 */ /* 0x000fe20000000800 */
[----:B------:R0:W-:Y:S04]  /*de50*/  LDGSTS.E.BYPASS.LTC128B.128 [R0+0x26200], desc[UR48][R2.64], !P3 ;  /* 0x2620000002007fae */ /* 0x0001e8000d901d70 */
[----:B------:R0:W-:Y:S04]  /*de60*/  LDGSTS.E.BYPASS.LTC128B.128 [R0+0x28a00], desc[UR48][R2.64+0x40], !P2 ;  /* 0x28a0004002007fae */ /* 0x0001e8000d101d70 */
[----:B------:R0:W-:Y:S02]  /*de70*/  LDGSTS.E.BYPASS.LTC128B.128 [R0+0x2b200], desc[UR48][R2.64+0x80], !P1 ;  /* 0x2b20008002007fae */ /* 0x0001e4000c901d70 */
.L_x_58:
[----:B------:R-:W-:Y:S05]  /*de80*/  BSYNC B0 ;  /* 0x0000000000007941 */ /* 0x000fea0003800000 */
.L_x_57:
[----:B------:R-:W-:Y:S01]  /*de90*/  NOP ;  /* 0x0000000000007918 */ /* 0x000fe20000000000 */
[----:B------:R-:W-:-:S13]  /*dea0*/  PLOP3.LUT P0, PT, PT, PT, PT, 0x80, 0x0 ;  /* 0x000000000000781c */ /* 0x000fda0003f0f070 */
.L_x_59:
[----:B------:R-:W-:Y:S02]  /*deb0*/  PLOP3.LUT P1, PT, P1, P0, PT, 0xa2, 0x0 ;  /* 0x000000000000781c */ /* 0x000fe40000f21472 */
[----:B------:R-:W-:-:S08]  /*dec0*/  @P0 R2UR P1, UR4, R4 ;  /* 0x00000000040402ca */ /* 0x000fd00000020000 */
[----:B------:R-:W-:-:S05]  /*ded0*/  @P0 PLOP3.LUT P0, PT, P1, PT, PT, 0x80, 0x0 ;  /* 0x000000000000081c */ /* 0x000fca0000f0f070 */
[----:B------:R-:W-:Y:S01]  /*dee0*/  @!P1 SYNCS.ARRIVE.TRANS64.RED.A0T1 RZ, [UR4+0x33430], RZ ;  /* 0x033430ffffff99a7 */ /* 0x000fe20008200404 */
[----:B------:R-:W-:Y:S07]  /*def0*/  @!P1 ARRIVES.LDGSTSBAR.64.TRANSCNT [UR4+0x33430] ;  /* 0x03343000ff0099b0 */ /* 0x000fee0008000a84 */
[----:B------:R-:W-:Y:S05]  /*df00*/  @P0 BRA.U.ANY `(.L_x_59) ;  /* 0xfffffffd00e80947 */ /* 0x000fea000393ffff */
[----:B------:R-:W-:Y:S01]  /*df10*/  NOP ;  /* 0x0000000000007918 */ /* 0x000fe20000000000 */
[----:B0--3--:R-:W-:-:S05]  /*df20*/  IMAD.U32 R0, RZ, RZ, UR46 ;  /* 0x0000002eff007e24 */ /* 0x009fca000f8e00ff */
[----:B------:R-:W-:-:S13]  /*df30*/  ISETP.NE.AND P2, PT, R0, 0x3, PT ;  /* 0x000000030000780c */ /* 0x000fda0003f45270 */
[----:B------:R-:W-:Y:S05]  /*df40*/  @!P2 BRA `(.L_x_60) ;  /* 0x000000000004a947 */ /* 0x000fea0003800000 */
[----:B------:R-:W-:Y:S01]  /*df50*/  BPT.TRAP 0x1 ;  /* 0x000000040000795c */ /* 0x000fe20000300000 */
.L_x_60:
[----:B------:R0:W-:Y:S02]  /*df60*/  SYNCS.ARRIVE.TRANS64.A1T0 RZ, [R4+URZ+0x33430], RZ ;  /* 0x033430ff04ff79a7 */ /* 0x0001e4000810003f */
[----:B------:R-:W-:Y:S05]  /*df70*/  WARPSYNC.ALL ;  /* 0x0000000000007948 */ /* 0x000fea0003800000 */
[----:B------:R-:W-:-:S04]  /*df80*/  UIADD3 UR4, UR41, 0x1e200, URZ ;  /* 0x0001e20029047890 */ /* 0x000fc8000fffe03f */
[----:B------:R-:W-:Y:S01]  /*df90*/  ULOP3.LUT UP0, URZ, UR4, 0x1bf, URZ, 0xc0, !UPT ;  /* 0x000001bf043f7892 */ /* 0x000fe2000f80c03f */
[----:B------:R-:W-:Y:S05]  /*dfa0*/  BAR.SYNC.DEFER_BLOCKING 0x8, 0x180 ;  /* 0x0206000000007b1d */ /* 0x000fea0000010000 */
[----:B------:R-:W-:-:S13]  /*dfb0*/  PLOP3.LUT P0, PT, PT, PT, UP0, 0x80, 0x0 ;  /* 0x000000000000781c */ /* 0x000fda0003f0f008 */
[----:B------:R-:W-:Y:S05]  /*dfc0*/  @!P0 BRA `(.L_x_61) ;  /* 0x0000000000408947 */ /* 0x000fea0003800000 */
[----:B------:R-:W-:Y:S01]  /*dfd0*/  MOV R2, 0x0 ;  /* 0x0000000000027802 */ /* 0x000fe20000000f00 */
[----:B------:R-:W-:Y:S01]  /*dfe0*/  ULDC.64 UR6, c[0x4][0xc0] ;  /* 0x0100300000067ab9 */ /* 0x000fe20000000a00 */
[----:B------:R-:W-:Y:S01]  /*dff0*/  ULDC.64 UR8, c[0x4][0xc8] ;  /* 0x0100320000087ab9 */ /* 0x000fe20000000a00 */
[----:B------:R-:W-:Y:S01]  /*e000*/  ULDC.64 UR4, c[0x4][0x28] ;  /* 0x01000a0000047ab9 */ /* 0x000fe20000000a00 */
[----:B012---:R-:W-:Y:S01]  /*e010*/  IMAD.U32 R4, RZ, RZ, UR6 ;  /* 0x00000006ff047e24 */ /* 0x007fe2000f8e00ff */
[----:B------:R-:W-:Y:S01]  /*e020*/  MOV R7, UR9 ;  /* 0x0000000900077c02 */ /* 0x000fe20008000f00 */
        /* <DEDUP_REMOVED lines=9> */
[----:B0-----:R-:W-:Y:S05]  /*e0c0*/  CALL.ABS.NOINC R2 ;  /* 0x0000000002007343 */ /* 0x001fea0003c00000 */
.L_x_61:
[----:B------:R-:W3:Y:S01]  /*e0d0*/  LDC R6, c[0x0][0x448] ;  /* 0x00011200ff067b82 */ /* 0x000ee20000000800 */
[----:B------:R-:W4:Y:S01]  /*e0e0*/  S2R R18, SR_TID.X ;  /* 0x0000000000127919 */ /* 0x000f220000002100 */
[----:B------:R-:W-:Y:S01]  /*e0f0*/  IMAD R5, RZ, RZ, -UR43 ;  /* 0x8000002bff057e24 */ /* 0x000fe2000f8e02ff */
[----:B------:R-:W-:Y:S01]  /*e100*/  R2UR UR6, R31 ;  /* 0x000000001f0672ca */ /* 0x000fe200000e0000 */
[----:B------:R-:W-:Y:S01]  /*e110*/  ULDC.64 UR8, c[0x0][0x2d8] ;  /* 0x0000b60000087ab9 */ /* 0x000fe20000000a00 */
[----:B------:R-:W-:Y:S01]  /*e120*/  R2UR UR7, R17 ;  /* 0x00000000110772ca */ /* 0x000fe200000e0000 */
[----:B------:R-:W-:Y:S01]  /*e130*/  VIADD R8, R37, UR41 ;  /* 0x0000002925087c36 */ /* 0x000fe20008000000 */
[----:B------:R-:W-:Y:S01]  /*e140*/  R2UR UR4, R17 ;  /* 0x00000000110472ca */ /* 0x000fe200000e0000 */
[----:B------:R-:W5:Y:S01]  /*e150*/  LDC R2, c[0x0][0xc38] ;  /* 0x00030e00ff027b82 */ /* 0x000f620000000800 */
[C---:B------:R-:W-:Y:S02]  /*e160*/  LOP3.LUT P3, RZ, R16.reuse, 0x1000, RZ, 0xc0, !PT ;  /* 0x0000100010ff7812 */ /* 0x040fe4000786c0ff */
[----:B------:R-:W-:-:S02]  /*e170*/  LOP3.LUT P4, RZ, R16, 0x800, RZ, 0xc0, !PT ;  /* 0x0000080010ff7812 */ /* 0x000fc4000788c0ff */
[----:B------:R-:W-:-:S03]  /*e180*/  LOP3.LUT P5, RZ, R16, 0x400, RZ, 0xc0, !PT ;  /* 0x0000040010ff7812 */ /* 0x000fc600078ac0ff */
[----:B------:R-:W-:-:S04]  /*e190*/  UIMAD UR6, UR6, UR8, URZ ;  /* 0x00000008060672a4 */ /* 0x000fc8000f8e023f */
[----:B------:R-:W-:Y:S02]  /*e1a0*/  UIMAD UR7, UR7, UR9, UR6 ;  /* 0x00000009070772a4 */ /* 0x000fe4000f8e0206 */
[----:B------:R-:W-:Y:S01]  /*e1b0*/  UIMAD.WIDE.U32 UR4, UR4, UR8, URZ ;  /* 0x00000008040472a5 */ /* 0x000fe2000f8e003f */
[----:B---3--:R-:W-:Y:S01]  /*e1c0*/  ISETP.NE.AND P0, PT, R6, 0x1, PT ;  /* 0x000000010600780c */ /* 0x008fe20003f05270 */
[----:B------:R-:W-:Y:S01]  /*e1d0*/  USHF.R.S32.HI UR6, URZ, 0x1f, UR44 ;  /* 0x0000001f3f067899 */ /* 0x000fe2000801142c */
[----:B------:R-:W-:Y:S01]  /*e1e0*/  ULDC.64 UR8, c[0x0][0x2e0] ;  /* 0x0000b80000087ab9 */ /* 0x000fe20000000a00 */
[----:B------:R-:W-:Y:S02]  /*e1f0*/  UIADD3 UR5, UR5, UR7, URZ ;  /* 0x0000000705057290 */ /* 0x000fe4000fffe03f */
[----:B------:R-:W-:Y:S01]  /*e200*/  UIMAD UR6, UR6, UR8, URZ ;  /* 0x00000008060672a4 */ /* 0x000fe2000f8e023f */
[----:B-----5:R-:W-:Y:S01]  /*e210*/  IMAD R5, R2, R5, UR38 ;  /* 0x0000002602057e24 */ /* 0x020fe2000f8e0205 */
[----:B----4-:R-:W-:Y:S01]  /*e220*/  SHF.R.U32.HI R19, RZ, 0x2, R18 ;  /* 0x00000002ff137819 */ /* 0x010fe20000011612 */
[----:B------:R-:W-:Y:S01]  /*e230*/  IMAD.SHL.U32 R18, R18, 0x20, RZ ;  /* 0x0000002012127824 */ /* 0x000fe200078e00ff */
[----:B------:R-:W-:Y:S01]  /*e240*/  UIMAD UR6, UR44, UR9, UR6 ;  /* 0x000000092c0672a4 */ /* 0x000fe2000f8e0206 */
[----:B------:R-:W-:-:S03]  /*e250*/  IMAD.SHL.U32 R5, R5, 0x80, RZ ;  /* 0x0000008005057824 */ /* 0x000fc600078e00ff */
[----:B------:R-:W3:Y:S01]  /*e260*/  @P0 LDC R0, c[0x0][0x44c] ;  /* 0x00011300ff000b82 */ /* 0x000ee20000000800 */
[----:B------:R-:W-:Y:S01]  /*e270*/  LOP3.LUT R19, R19, 0x1f, RZ, 0xc0, !PT ;  /* 0x0000001f13137812 */ /* 0x000fe200078ec0ff */
[----:B------:R-:W-:-:S03]  /*e280*/  UIMAD.WIDE.U32 UR4, UR44, UR8, UR4 ;  /* 0x000000082c0472a5 */ /* 0x000fc6000f8e0004 */
[----:B------:R-:W-:Y:S01]  /*e290*/  LOP3.LUT R18, R19, 0x60, R18, 0xf8, !PT ;  /* 0x0000006013127812 */ /* 0x000fe200078ef812 */
[----:B------:R-:W-:Y:S01]  /*e2a0*/  ULDC.64 UR8, c[0x0][0x2d0] ;  /* 0x0000b40000087ab9 */ /* 0x000fe20000000a00 */
[----:B------:R-:W-:Y:S01]  /*e2b0*/  UIADD3 UR5, UR5, UR6, URZ ;  /* 0x0000000605057290 */ /* 0x000fe2000fffe03f */
[----:B------:R-:W4:Y:S01]  /*e2c0*/  @P0 LDC R3, c[0x0][0x450] ;  /* 0x00011400ff030b82 */ /* 0x000f220000000800 */
[----:B012---:R-:W-:Y:S01]  /*e2d0*/  LOP3.LUT R4, R18, R5, RZ, 0xfc, !PT ;  /* 0x0000000512047212 */ /* 0x007fe200078efcff */
[----:B------:R-:W-:Y:S01]  /*e2e0*/  IMAD.U32 R11, RZ, RZ, UR8 ;  /* 0x00000008ff0b7e24 */ /* 0x000fe2000f8e00ff */
[----:B------:R-:W0:Y:S03]  /*e2f0*/  S2R R18, SR_TID.X ;  /* 0x0000000000127919 */ /* 0x000e260000002100 */
[----:B------:R-:W-:Y:S02]  /*e300*/  IMAD.MOV.U32 R2, RZ, RZ, R4 ;  /* 0x000000ffff027224 */ /* 0x000fe400078e0004 */
[----:B---3--:R-:W-:-:S05]  /*e310*/  @P0 IMAD.HI.U32 R0, R4, R0, RZ ;  /* 0x0000000004000227 */ /* 0x008fca00078e00ff */
[----:B----4-:R-:W-:-:S04]  /*e320*/  @P0 SHF.R.U32.HI R2, RZ, R3, R0 ;  /* 0x00000003ff020219 */ /* 0x010fc80000011600 */
[--C-:B------:R-:W-:Y:S01]  /*e330*/  SHF.R.S32.HI R0, RZ, 0x1f, R2.reuse ;  /* 0x0000001fff007819 */ /* 0x100fe20000011402 */
[----:B------:R-:W-:-:S04]  /*e340*/  IMAD.MOV R7, RZ, RZ, -R2 ;  /* 0x000000ffff077224 */ /* 0x000fc800078e0a02 */
[----:B------:R-:W-:Y:S02]  /*e350*/  IMAD R3, R0, UR8, RZ ;  /* 0x0000000800037c24 */ /* 0x000fe4000f8e02ff */
[----:B------:R-:W-:Y:S01]  /*e360*/  IMAD R7, R6, R7, R4 ;  /* 0x0000000706077224 */ /* 0x000fe200078e0204 */
[----:B0-----:R-:W-:Y:S01]  /*e370*/  SHF.R.U32.HI R10, RZ, 0x2, R18 ;  /* 0x00000002ff0a7819 */ /* 0x001fe20000011612 */
[C---:B------:R-:W-:Y:S02]  /*e380*/  IMAD R9, R2.reuse, UR9, R3 ;  /* 0x0000000902097c24 */ /* 0x040fe4000f8e0203 */
[----:B------:R-:W-:Y:S01]  /*e390*/  IMAD.WIDE.U32 R2, R2, R11, UR4 ;  /* 0x0000000402027e25 */ /* 0x000fe2000f8e000b */
[----:B------:R-:W-:Y:S01]  /*e3a0*/  SHF.R.S32.HI R0, RZ, 0x1f, R7 ;  /* 0x0000001fff007819 */ /* 0x000fe20000011407 */
[----:B------:R-:W-:Y:S01]  /*e3b0*/  ULDC.64 UR4, c[0x0][0x2c8] ;  /* 0x0000b20000047ab9 */ /* 0x000fe20000000a00 */
[----:B------:R-:W-:Y:S01]  /*e3c0*/  LOP3.LUT R10, R10, 0x1f, RZ, 0xc0, !PT ;  /* 0x0000001f0a0a7812 */ /* 0x000fe200078ec0ff */
[----:B------:R-:W-:-:S02]  /*e3d0*/  IMAD.IADD R3, R3, 0x1, R9 ;  /* 0x0000000103037824 */ /* 0x000fc400078e0209 */
[----:B------:R-:W-:Y:S02]  /*e3e0*/  IMAD R0, R0, UR4, RZ ;  /* 0x0000000400007c24 */ /* 0x000fe4000f8e02ff */
[----:B------:R-:W-:-:S04]  /*e3f0*/  IMAD.WIDE.U32 R2, R7, UR4, R2 ;  /* 0x0000000407027c25 */ /* 0x000fc8000f8e0002 */
[----:B------:R-:W-:Y:S01]  /*e400*/  IMAD R7, R7, UR5, R0 ;  /* 0x0000000507077c24 */ /* 0x000fe2000f8e0200 */
[----:B------:R-:W-:Y:S02]  /*e410*/  ULDC.64 UR4, c[0x0][0x280] ;  /* 0x0000a00000047ab9 */ /* 0x000fe40000000a00 */
[----:B------:R-:W-:Y:S01]  /*e420*/  IADD3 R0, P0, R2, UR4, RZ ;  /* 0x0000000402007c10 */ /* 0x000fe2000ff1e0ff */
[----:B------:R-:W-:-:S03]  /*e430*/  UMOV UR4, 0xffffffff ;  /* 0xffffffff00047882 */ /* 0x000fc60000000000 */
[----:B------:R-:W-:Y:S01]  /*e440*/  IADD3.X R4, R3, UR5, R7, P0, !PT ;  /* 0x0000000503047c10 */ /* 0x000fe200087fe407 */
[----:B------:R-:W-:Y:S08]  /*e450*/  BRA.DIV UR4, `(.L_x_62) ;  /* 0x0000003a04247947 */ /* 0x000ff0000b800000 */
[----:B------:R-:W0:Y:S01]  /*e460*/  SHFL.IDX PT, R14, R0, RZ, 0x1c1f ;  /* 0x001c1fff000e7589 */ /* 0x000e2200000e0000 */
[----:B------:R-:W-:-:S03]  /*e470*/  IADD3 R5, R10, R5, RZ ;  /* 0x000000050a057210 */ /* 0x000fc60007ffe0ff */
[----:B------:R-:W1:Y:S01]  /*e480*/  SHFL.IDX PT, R2, R4, RZ, 0x1c1f ;  /* 0x001c1fff04027589 */ /* 0x000e6200000e0000 */
[C---:B------:R-:W-:Y:S01]  /*e490*/  ISETP.GE.AND P1, PT, R5.reuse, UR40, PT ;  /* 0x0000002805007c0c */ /* 0x040fe2000bf26270 */
[----:B------:R-:W-:Y:S02]  /*e4a0*/  VIADD R7, R5, 0x20 ;  /* 0x0000002005077836 */ /* 0x000fe40000000000 */
[----:B------:R-:W-:Y:S10]  /*e4b0*/  SHFL.IDX PT, R6, R4, 0x1, 0x1c1f ;  /* 0x003c1f0004067f89 */ /* 0x000ff400000e0000 */
[----:B0-----:R-:W-:-:S05]  /*e4c0*/  @!P1 IADD3 R14, P0, R32, R14, RZ ;  /* 0x0000000e200e9210 */ /* 0x001fca0007f1e0ff */
[----:B-1----:R-:W-:Y:S02]  /*e4d0*/  @!P1 IMAD.X R3, RZ, RZ, R2, P0 ;  /* 0x000000ffff039224 */ /* 0x002fe400000e0602 */
[----:B------:R-:W-:Y:S02]  /*e4e0*/  @!P1 IMAD.MOV.U32 R2, RZ, RZ, R14 ;  /* 0x000000ffff029224 */ /* 0x000fe400078e000e */
[----:B------:R-:W0:Y:S04]  /*e4f0*/  SHFL.IDX PT, R14, R0, 0x1, 0x1c1f ;  /* 0x003c1f00000e7f89 */ /* 0x000e2800000e0000 */
[----:B------:R-:W-:Y:S04]  /*e500*/  @!P1 LDGSTS.E.BYPASS.LTC128B.128 [R8+0x1e200], desc[UR48][R2.64], !P3 ;  /* 0x1e20000002089fae */ /* 0x000fe8000d901d70 */
[----:B------:R-:W-:Y:S04]  /*e510*/  @!P1 LDGSTS.E.BYPASS.LTC128B.128 [R8+0x20200], desc[UR48][R2.64+0x40], !P4 ;  /* 0x2020004002089fae */ /* 0x000fe8000e101d70 */
[----:B------:R1:W-:Y:S01]  /*e520*/  @!P1 LDGSTS.E.BYPASS.LTC128B.128 [R8+0x22200], desc[UR48][R2.64+0x80], !P5 ;  /* 0x2220008002089fae */ /* 0x0003e2000e901d70 */
[----:B------:R-:W-:-:S13]  /*e530*/  ISETP.GE.AND P1, PT, R7, UR40, PT ;  /* 0x0000002807007c0c */ /* 0x000fda000bf26270 */
[----:B0-----:R-:W-:-:S05]  /*e540*/  @!P1 IADD3 R14, P0, R32, R14, RZ ;  /* 0x0000000e200e9210 */ /* 0x001fca0007f1e0ff */
[----:B------:R-:W-:Y:S02]  /*e550*/  @!P1 IMAD.X R7, RZ, RZ, R6, P0 ;  /* 0x000000ffff079224 */ /* 0x000fe400000e0606 */
[----:B-1----:R-:W-:Y:S01]  /*e560*/  @!P1 IMAD.MOV.U32 R2, RZ, RZ, R14 ;  /* 0x000000ffff029224 */ /* 0x002fe200078e000e */
[----:B------:R-:W-:Y:S01]  /*e570*/  SHFL.IDX PT, R6, R4, 0x2, 0x1c1f ;  /* 0x005c1f0004067f89 */ /* 0x000fe200000e0000 */
[----:B------:R-:W-:Y:S02]  /*e580*/  @!P1 IMAD.MOV.U32 R3, RZ, RZ, R7 ;  /* 0x000000ffff039224 */ /* 0x000fe400078e0007 */
[----:B------:R-:W-:Y:S01]  /*e590*/  VIADD R7, R5, 0x40 ;  /* 0x0000004005077836 */ /* 0x000fe20000000000 */
        /* <DEDUP_REMOVED lines=8> */
[----:B------:R0:W1:Y:S01]  /*e620*/  SHFL.IDX PT, R6, R4, 0x3, 0x1c1f ;  /* 0x007c1f0004067f89 */ /* 0x00006200000e0000 */
[----:B------:R-:W-:-:S03]  /*e630*/  @!P1 IMAD.MOV.U32 R3, RZ, RZ, R7 ;  /* 0x000000ffff039224 */ /* 0x000fc600078e0007 */
[----:B------:R0:W2:Y:S04]  /*e640*/  SHFL.IDX PT, R14, R0, 0x3, 0x1c1f ;  /* 0x007c1f00000e7f89 */ /* 0x0000a800000e0000 */
[----:B------:R0:W-:Y:S04]  /*e650*/  @!P1 LDGSTS.E.BYPASS.LTC128B.128 [R8+0x1f200], desc[UR48][R2.64], !P3 ;  /* 0x1f20000002089fae */ /* 0x0001e8000d901d70 */
[----:B------:R0:W-:Y:S04]  /*e660*/  @!P1 LDGSTS.E.BYPASS.LTC128B.128 [R8+0x21200], desc[UR48][R2.64+0x40], !P4 ;  /* 0x2120004002089fae */ /* 0x0001e8000e101d70 */
[----:B------:R0:W-:Y:S02]  /*e670*/  @!P1 LDGSTS.E.BYPASS.LTC128B.128 [R8+0x23200], desc[UR48][R2.64+0x80], !P5 ;  /* 0x2320008002089fae */ /* 0x0001e4000e901d70 */
.L_x_144:
[----:B------:R-:W-:-:S05]  /*e680*/  VIADD R5, R5, 0x60 ;  /* 0x0000006005057836 */ /* 0x000fca0000000000 */
[----:B------:R-:W-:-:S13]  /*e690*/  ISETP.GE.AND P0, PT, R5, UR40, PT ;  /* 0x0000002805007c0c */ /* 0x000fda000bf06270 */
[----:B0-2---:R-:W-:-:S05]  /*e6a0*/  @!P0 IADD3 R2, P1, R32, R14, RZ ;  /* 0x0000000e20028210 */ /* 0x005fca0007f3e0ff */
[----:B-1----:R-:W-:-:S05]  /*e6b0*/  @!P0 IMAD.X R3, RZ, RZ, R6, P1 ;  /* 0x000000ffff038224 */ /* 0x002fca00008e0606 */
[----:B------:R-:W-:Y:S01]  /*e6c0*/  @!PT LDS RZ, [RZ] ;  /* 0x00000000fffff984 */ /* 0x000fe20000000800 */
[----:B------:R-:W-:Y:S01]  /*e6d0*/  @!PT LDS RZ, [RZ] ;  /* 0x00000000fffff984 */ /* 0x000fe20000000800 */
[----:B------:R-:W-:Y:S01]  /*e6e0*/  @!PT LDS RZ, [RZ] ;  /* 0x00000000fffff984 */ /* 0x000fe20000000800 */
[----:B------:R-:W-:Y:S04]  /*e6f0*/  @!P0 LDGSTS.E.BYPASS.LTC128B.128 [R8+0x1fa00], desc[UR48][R2.64], !P3 ;  /* 0x1fa0000002088fae */ /* 0x000fe8000d901d70 */
[----:B------:R-:W-:Y:S04]  /*e700*/  @!P0 LDGSTS.E.BYPASS.LTC128B.128 [R8+0x21a00], desc[UR48][R2.64+0x40], !P4 ;  /* 0x21a0004002088fae */ /* 0x000fe8000e101d70 */
[----:B------:R0:W-:Y:S01]  /*e710*/  @!P0 LDGSTS.E.BYPASS.LTC128B.128 [R8+0x23a00], desc[UR48][R2.64+0x80], !P5 ;  /* 0x23a0008002088fae */ /* 0x0001e2000e901d70 */
[----:B------:R-:W-:Y:S01]  /*e720*/  NOP ;  /* 0x0000000000007918 */ /* 0x000fe20000000000 */
[----:B------:R-:W-:Y:S02]  /*e730*/  SYNCS.ARRIVE.TRANS64.RED.A0T1 RZ, [UR41+0x33400], RZ ;  /* 0x033400ffffff79a7 */ /* 0x000fe40008200429 */
[----:B------:R-:W-:Y:S01]  /*e740*/  ARRIVES.LDGSTSBAR.64.TRANSCNT [UR41+0x33400] ;  /* 0x03340000ff0079b0 */ /* 0x000fe20008000aa9 */
[----:B------:R-:W-:Y:S01]  /*e750*/  NOP ;  /* 0x0000000000007918 */ /* 0x000fe20000000000 */
[----:B------:R-:W-:Y:S01]  /*e760*/  ULOP3.LUT UR4, UR37, 0x1, URZ, 0xc, !UPT ;  /* 0x0000000125047892 */ /* 0x000fe2000f8e0c3f */
[----:B------:R-:W-:Y:S01]  /*e770*/  SYNCS.ARRIVE.TRANS64.A1T0 RZ, [UR41+0x33400], RZ ;  /* 0x033400ffffff79a7 */ /* 0x000fe20008100029 */
[----:B0-----:R-:W-:-:S04]  /*e780*/  MOV R2, UR39 ;  /* 0x0000002700027c02 */ /* 0x001fc80008000f00 */
[----:B------:R-:W-:-:S05]  /*e790*/  IMAD.U32 R0, RZ, RZ, UR4 ;  /* 0x00000004ff007e24 */ /* 0x000fca000f8e00ff */
[----:B------:R-:W-:-:S04]  /*e7a0*/  SHF.L.U32 R0, R0, 0x1f, RZ ;  /* 0x0000001f00007819 */ /* 0x000fc800000006ff */
[----:B------:R-:W0:Y:S02]  /*e7b0*/  SYNCS.PHASECHK.TRANS64.TRYWAIT P0, [UR41+0x33420], R0 ;  /* 0x03342000ff0075a7 */ /* 0x000e240008000169 */
[----:B0-----:R-:W-:Y:S05]  /*e7c0*/  @!P0 BRA `(.L_x_63) ;  /* 0x0000003800808947 */ /* 0x001fea0003800000 */
.L_x_145:
[----:B------:R-:W-:-:S13]  /*e7d0*/  ISETP.GE.AND P0, PT, R2, 0xa1, PT ;  /* 0x000000a10200780c */ /* 0x000fda0003f06270 */
[----:B------:R-:W-:Y:S05]  /*e7e0*/  @!P0 BRA `(.L_x_64) ;  /* 0x0000001800008947 */ /* 0x000fea0003800000 */
[----:B------:R-:W-:Y:S02]  /*e7f0*/  IMAD.MOV.U32 R20, RZ, RZ, R30 ;  /* 0x000000ffff147224 */ /* 0x000fe400078e001e */
[----:B------:R-:W-:Y:S02]  /*e800*/  IMAD.MOV.U32 R18, RZ, RZ, R27 ;  /* 0x000000ffff127224 */ /* 0x000fe400078e001b */
[----:B------:R-:W-:-:S07]  /*e810*/  IMAD.U32 R28, RZ, RZ, UR42 ;  /* 0x0000002aff1c7e24 */ /* 0x000fce000f8e00ff */
.L_x_84:
[----:B0-----:R-:W0:Y:S01]  /*e820*/  LDC R3, c[0x0][0x430] ;  /* 0x00010c00ff037b82 */ /* 0x001e220000000800 */
[----:B-1----:R-:W1:Y:S01]  /*e830*/  S2R R0, SR_TID.X ;  /* 0x0000000000007919 */ /* 0x002e620000002100 */
[----:B------:R-:W-:Y:S01]  /*e840*/  IMAD R10, R28, 0xa0, R36 ;  /* 0x000000a01c0a7824 */ /* 0x000fe200078e0224 */
[----:B------:R-:W-:Y:S01]  /*e850*/  ULDC.64 UR4, c[0x0][0x428] ;  /* 0x00010a0000047ab9 */ /* 0x000fe20000000a00 */
[----:B------:R-:W-:Y:S01]  /*e860*/  ULDC.64 UR6, c[0x0][0x418] ;  /* 0x0001060000067ab9 */ /* 0x000fe20000000a00 */
[----:B0-----:R-:W-:Y:S02]  /*e870*/  ISETP.NE.AND P1, PT, R3, 0x1, PT ;  /* 0x000000010300780c */ /* 0x001fe40003f25270 */
[----:B-1----:R-:W-:Y:S01]  /*e880*/  SHF.R.U32.HI R2, RZ, 0x2, R0 ;  /* 0x00000002ff027819 */ /* 0x002fe20000011600 */
[----:B------:R-:W-:-:S10]  /*e890*/  IMAD.SHL.U32 R0, R0, 0x20, RZ ;  /* 0x0000002000007824 */ /* 0x000fd400078e00ff */
[----:B------:R-:W0:Y:S01]  /*e8a0*/  @P1 LDC R3, c[0x0][0x434] ;  /* 0x00010d00ff031b82 */ /* 0x000e220000000800 */
[----:B------:R-:W-:-:S04]  /*e8b0*/  LOP3.LUT R2, R2, 0x1f, RZ, 0xc0, !PT ;  /* 0x0000001f02027812 */ /* 0x000fc800078ec0ff */
[----:B------:R-:W-:-:S03]  /*e8c0*/  LOP3.LUT R0, R2, 0x60, R0, 0xf8, !PT ;  /* 0x0000006002007812 */ /* 0x000fc600078ef800 */
[----:B------:R-:W1:Y:S02]  /*e8d0*/  @P1 LDC R5, c[0x0][0x438] ;  /* 0x00010e00ff051b82 */ /* 0x000e640000000800 */
[--C-:B------:R-:W-:Y:S02]  /*e8e0*/  IMAD.IADD R0, R0, 0x1, R10.reuse ;  /* 0x0000000100007824 */ /* 0x100fe400078e020a */
[----:B------:R-:W-:Y:S02]  /*e8f0*/  IMAD.IADD R10, R33, 0x1, R10 ;  /* 0x00000001210a7824 */ /* 0x000fe400078e020a */
[----:B------:R-:W-:Y:S02]  /*e900*/  IMAD.MOV.U32 R4, RZ, RZ, R0 ;  /* 0x000000ffff047224 */ /* 0x000fe400078e0000 */
[----:B------:R-:W2:Y:S01]  /*e910*/  @P1 LDC R7, c[0x0][0x438] ;  /* 0x00010e00ff071b82 */ /* 0x000ea20000000800 */
[----:B------:R-:W-:Y:S02]  /*e920*/  IMAD.MOV.U32 R11, RZ, RZ, R10 ;  /* 0x000000ffff0b7224 */ /* 0x000fe400078e000a */
[----:B0-----:R-:W-:-:S05]  /*e930*/  @P1 IMAD.HI.U32 R2, R0, R3, RZ ;  /* 0x0000000300021227 */ /* 0x001fca00078e00ff */
[----:B-1----:R-:W-:Y:S01]  /*e940*/  @P1 SHF.R.U32.HI R4, RZ, R5, R2 ;  /* 0x00000005ff041219 */ /* 0x002fe20000011602 */
[----:B------:R-:W-:-:S03]  /*e950*/  IMAD R2, R34, UR4, RZ ;  /* 0x0000000422027c24 */ /* 0x000fc6000f8e02ff */
[----:B------:R-:W-:Y:S01]  /*e960*/  SHF.R.S32.HI R3, RZ, 0x1f, R4 ;  /* 0x0000001fff037819 */ /* 0x000fe20000011404 */
[----:B------:R-:W-:Y:S02]  /*e970*/  IMAD R5, R29, UR5, R2 ;  /* 0x000000051d057c24 */ /* 0x000fe4000f8e0202 */
[----:B------:R-:W-:-:S04]  /*e980*/  IMAD.MOV.U32 R2, RZ, RZ, R4 ;  /* 0x000000ffff027224 */ /* 0x000fc800078e0004 */
[----:B------:R-:W-:-:S04]  /*e990*/  IMAD.WIDE.U32 R2, R29, UR4, R2 ;  /* 0x000000041d027c25 */ /* 0x000fc8000f8e0002 */
[----:B------:R-:W-:Y:S01]  /*e9a0*/  IMAD.IADD R3, R5, 0x1, R3 ;  /* 0x0000000105037824 */ /* 0x000fe200078e0203 */
[----:B------:R-:W-:-:S04]  /*e9b0*/  LEA R8, P0, R2, UR6, 0x2 ;  /* 0x0000000602087c11 */ /* 0x000fc8000f8010ff */
[----:B------:R-:W-:Y:S02]  /*e9c0*/  LEA.HI.X R9, R2, UR7, R3, 0x2, P0 ;  /* 0x0000000702097c11 */ /* 0x000fe400080f1403 */
[----:B------:R-:W0:Y:S01]  /*e9d0*/  @P1 LDC R3, c[0x0][0x434] ;  /* 0x00010d00ff031b82 */ /* 0x000e220000000800 */
[----:B------:R-:W-:Y:S01]  /*e9e0*/  ISETP.GT.U32.AND P0, PT, R33, 0x9f, PT ;  /* 0x0000009f2100780c */ /* 0x000fe20003f04070 */
[----:B0-----:R-:W-:-:S05]  /*e9f0*/  @P1 IMAD.HI.U32 R2, R10, R3, RZ ;  /* 0x000000030a021227 */ /* 0x001fca00078e00ff */
[----:B--2---:R-:W-:-:S07]  /*ea00*/  @P1 SHF.R.U32.HI R11, RZ, R7, R2 ;  /* 0x00000007ff0b1219 */ /* 0x004fce0000011602 */
[--C-:B------:R-:W-:Y:S01]  /*ea10*/  @!P0 SHF.R.S32.HI R3, RZ, 0x1f, R11.reuse ;  /* 0x0000001fff038819 */ /* 0x100fe2000001140b */
[----:B------:R-:W-:-:S04]  /*ea20*/  @!P0 IMAD.MOV.U32 R2, RZ, RZ, R11 ;  /* 0x000000ffff028224 */ /* 0x000fc800078e000b */
[----:B------:R-:W-:Y:S01]  /*ea30*/  @!P0 IMAD.WIDE.U32 R2, R29, UR4, R2 ;  /* 0x000000041d028c25 */ /* 0x000fe2000f8e0002 */
[----:B------:R-:W-:Y:S01]  /*ea40*/  IADD3 R27, R18, 0x1, RZ ;  /* 0x00000001121b7810 */ /* 0x000fe20007ffe0ff */
[----:B------:R-:W-:Y:S02]  /*ea50*/  ULDC UR4, c[0x0][0x430] ;  /* 0x00010c0000047ab9 */ /* 0x000fe40000000800 */
[----:B------:R-:W-:Y:S01]  /*ea60*/  @!P0 IMAD.IADD R5, R5, 0x1, R3 ;  /* 0x0000000105058824 */ /* 0x000fe200078e0203 */
[----:B------:R-:W-:-:S04]  /*ea70*/  @!P0 LEA R6, P1, R2, UR6, 0x2 ;  /* 0x0000000602068c11 */ /* 0x000fc8000f8210ff */
[----:B------:R-:W-:Y:S01]  /*ea80*/  @!P0 LEA.HI.X R7, R2, UR7, R5, 0x2, P1 ;  /* 0x0000000702078c11 */ /* 0x000fe200088f1405 */
[----:B------:R-:W-:-:S06]  /*ea90*/  IMAD.MOV.U32 R5, RZ, RZ, RZ ;  /* 0x000000ffff057224 */ /* 0x000fcc00078e00ff */
[----:B------:R-:W5:Y:S01]  /*eaa0*/  @!P0 LDG.E R5, desc[UR48][R6.64] ;  /* 0x0000003006058981 */ /* 0x000f62000c1e1900 */
[----:B------:R-:W-:Y:S01]  /*eab0*/  IMAD.U32 R12, RZ, RZ, UR46 ;  /* 0x0000002eff0c7e24 */ /* 0x000fe2000f8e00ff */
[C---:B------:R-:W-:Y:S02]  /*eac0*/  ISETP.NE.AND P0, PT, R27.reuse, 0x2, PT ;  /* 0x000000021b00780c */ /* 0x040fe40003f05270 */
[----:B------:R0:W2:Y:S02]  /*ead0*/  LDG.E R7, desc[UR48][R8.64] ;  /* 0x0000003008077981 */ /* 0x0000a4000c1e1900 */
[----:B------:R-:W-:Y:S01]  /*eae0*/  ISETP.NE.AND P3, PT, R12, 0x3, PT ;  /* 0x000000030c00780c */ /* 0x000fe20003f65270 */
[----:B------:R-:W-:Y:S01]  /*eaf0*/  IMAD.MOV R13, RZ, RZ, -R4 ;  /* 0x000000ffff0d7224 */ /* 0x000fe200078e0a04 */
[----:B------:R-:W-:Y:S01]  /*eb00*/  SEL R3, RZ, 0x1, P0 ;  /* 0x00000001ff037807 */ /* 0x000fe20000000000 */
[----:B------:R-:W-:Y:S01]  /*eb10*/  IMAD.MOV R11, RZ, RZ, -R11 ;  /* 0x000000ffff0b7224 */ /* 0x000fe200078e0a0b */
[----:B------:R-:W-:Y:S01]  /*eb20*/  SEL R27, R27, RZ, P0 ;  /* 0x000000ff1b1b7207 */ /* 0x000fe20000000000 */
[----:B0-----:R-:W-:-:S02]  /*eb30*/  IMAD R8, R13, UR4, R0 ;  /* 0x000000040d087c24 */ /* 0x001fc4000f8e0200 */
[----:B------:R-:W-:Y:S02]  /*eb40*/  IMAD.MOV.U32 R0, RZ, RZ, R28 ;  /* 0x000000ffff007224 */ /* 0x000fe400078e001c */
[----:B------:R-:W-:Y:S01]  /*eb50*/  IMAD R6, R11, UR4, R10 ;  /* 0x000000040b067c24 */ /* 0x000fe2000f8e020a */
[----:B------:R-:W-:Y:S01]  /*eb60*/  LOP3.LUT R30, R20, R3, RZ, 0x3c, !PT ;  /* 0x00000003141e7212 */ /* 0x000fe200078e3cff */
[----:B------:R-:W-:Y:S01]  /*eb70*/  VIADD R28, R28, 0xffffffff ;  /* 0xffffffff1c1c7836 */ /* 0x000fe20000000000 */
[----:B------:R-:W-:Y:S02]  /*eb80*/  ISETP.GT.AND P2, PT, R0, RZ, PT ;  /* 0x000000ff0000720c */ /* 0x000fe40003f44270 */
[----:B--2---:R-:W-:Y:S01]  /*eb90*/  SHF.R.S32.HI R25, RZ, 0x1f, R7 ;  /* 0x0000001fff197819 */ /* 0x004fe20000011407 */
[----:B------:R-:W-:Y:S10]  /*eba0*/  @!P3 BRA `(.L_x_65) ;  /* 0x000000000004b947 */ /* 0x000ff40003800000 */
[----:B------:R-:W-:Y:S01]  /*ebb0*/  BPT.TRAP 0x1 ;  /* 0x000000040000795c */ /* 0x000fe20000300000 */
.L_x_65:
[----:B------:R-:W-:Y:S01]  /*ebc0*/  LEA R4, R27, UR41, 0x3 ;  /* 0x000000291b047c11 */ /* 0x000fe2000f8e18ff */
[----:B------:R-:W-:Y:S01]  /*ebd0*/  BSSY B0, `(.L_x_66) ;  /* 0x0000005000007945 */ /* 0x000fe20003800000 */
[----:B------:R-:W-:Y:S02]  /*ebe0*/  SHF.L.U32 R26, R30, 0x1f, RZ ;  /* 0x0000001f1e1a7819 */ /* 0x000fe400000006ff */
[----:B------:R-:W-:Y:S02]  /*ebf0*/  SHF.R.S32.HI R19, RZ, 0x1f, R8 ;  /* 0x0000001fff137819 */ /* 0x000fe40000011408 */
[----:B------:R-:W0:Y:S02]  /*ec00*/  SYNCS.PHASECHK.TRANS64.TRYWAIT P0, [R4+URZ+0x33480], R26 ;  /* 0x0334801a040075a7 */ /* 0x000e24000800017f */
[----:B0-----:R-:W-:Y:S05]  /*ec10*/  @!P0 BRA `(.L_x_67) ;  /* 0x0000003400848947 */ /* 0x001fea0003800000 */
.L_x_146:
[----:B------:R-:W-:Y:S05]  /*ec20*/  BSYNC B0 ;  /* 0x0000000000007941 */ /* 0x000fea0003800000 */
.L_x_66:
[----:B------:R-:W-:Y:S01]  /*ec30*/  ULDC.64 UR4, c[0x0][0x328] ;  /* 0x0000ca0000047ab9 */ /* 0x000fe20000000a00 */
[----:B------:R-:W-:Y:S01]  /*ec40*/  ULDC.64 UR6, c[0x0][0x338] ;  /* 0x0000ce0000067ab9 */ /* 0x000fe20000000a00 */
[----:B------:R-:W-:Y:S01]  /*ec50*/  IMAD R3, R19, UR4, RZ ;  /* 0x0000000413037c24 */ /* 0x000fe2000f8e02ff */
[----:B------:R-:W-:Y:S01]  /*ec60*/  ULDC.64 UR8, c[0x0][0x330] ;  /* 0x0000cc0000087ab9 */ /* 0x000fe20000000a00 */
[----:B------:R-:W-:Y:S01]  /*ec70*/  IMAD R0, R25, UR6, RZ ;  /* 0x0000000619007c24 */ /* 0x000fe2000f8e02ff */
[----:B------:R-:W-:Y:S01]  /*ec80*/  SHF.R.S32.HI R22, RZ, 0x1f, R6 ;  /* 0x0000001fff167819 */ /* 0x000fe20000011406 */
[C---:B------:R-:W-:Y:S01]  /*ec90*/  IMAD R9, R8.reuse, UR5, R3 ;  /* 0x0000000508097c24 */ /* 0x040fe2000f8e0203 */
[----:B------:R-:W-:Y:S01]  /*eca0*/  ULDC.64 UR10, c[0x0][0x318] ;  /* 0x0000c600000a7ab9 */ /* 0x000fe20000000a00 */
[----:B------:R-:W-:Y:S01]  /*ecb0*/  IMAD.WIDE.U32 R2, R8, UR4, RZ ;  /* 0x0000000408027c25 */ /* 0x000fe2000f8e00ff */
[----:B-----5:R-:W-:Y:S02]  /*ecc0*/  SHF.R.S32.HI R24, RZ, 0x1f, R5 ;  /* 0x0000001fff187819 */ /* 0x020fe40000011405 */
[C---:B------:R-:W-:Y:S01]  /*ecd0*/  LOP3.LUT P4, RZ, R16.reuse, 0x4, RZ, 0xc0, !PT ;  /* 0x0000000410ff7812 */ /* 0x040fe2000788c0ff */
[----:B------:R-:W-:Y:S01]  /*ece0*/  IMAD.IADD R3, R3, 0x1, R9 ;  /* 0x0000000103037824 */ /* 0x000fe200078e0209 */
[C---:B------:R-:W-:Y:S01]  /*ecf0*/  LOP3.LUT P3, RZ, R16.reuse, 0x2, RZ, 0xc0, !PT ;  /* 0x0000000210ff7812 */ /* 0x040fe2000786c0ff */
[C---:B------:R-:W-:Y:S01]  /*ed00*/  IMAD R0, R7.reuse, UR7, R0 ;  /* 0x0000000707007c24 */ /* 0x040fe2000f8e0200 */
[----:B------:R-:W-:Y:S01]  /*ed10*/  LOP3.LUT P1, RZ, R16, 0x1, RZ, 0xc0, !PT ;  /* 0x0000000110ff7812 */ /* 0x000fe2000782c0ff */
        /* <DEDUP_REMOVED lines=9> */
[C---:B------:R-:W-:Y:S02]  /*edb0*/  IMAD R0, R6.reuse, UR5, R0 ;  /* 0x0000000506007c24 */ /* 0x040fe4000f8e0200 */
[----:B------:R-:W-:Y:S01]  /*edc0*/  IMAD.WIDE.U32 R2, R6, UR4, RZ ;  /* 0x0000000406027c25 */ /* 0x000fe2000f8e00ff */
[----:B------:R-:W-:-:S03]  /*edd0*/  UMOV UR4, 0xffffffff ;  /* 0xffffffff00047882 */ /* 0x000fc60000000000 */
[----:B------:R-:W-:Y:S02]  /*ede0*/  IMAD.IADD R3, R3, 0x1, R0 ;  /* 0x0000000103037824 */ /* 0x000fe400078e0200 */
[----:B------:R-:W-:Y:S02]  /*edf0*/  IMAD R0, R24, UR6, RZ ;  /* 0x0000000618007c24 */ /* 0x000fe4000f8e02ff */
[----:B------:R-:W-:-:S04]  /*ee00*/  IMAD.WIDE.U32 R2, R5, UR6, R2 ;  /* 0x0000000605027c25 */ /* 0x000fc8000f8e0002 */
[----:B------:R-:W-:-:S04]  /*ee10*/  IMAD R0, R5, UR7, R0 ;  /* 0x0000000705007c24 */ /* 0x000fc8000f8e0200 */
[----:B------:R-:W-:Y:S02]  /*ee20*/  IMAD.IADD R3, R3, 0x1, R0 ;  /* 0x0000000103037824 */ /* 0x000fe400078e0200 */
[----:B------:R-:W-:-:S03]  /*ee30*/  IMAD.WIDE.U32 R2, R17, UR8, R2 ;  /* 0x0000000811027c25 */ /* 0x000fc6000f8e0002 */
[----:B------:R-:W-:-:S04]  /*ee40*/  IADD3 R21, P0, R2, UR10, RZ ;  /* 0x0000000a02157c10 */ /* 0x000fc8000ff1e0ff */
[----:B------:R-:W-:Y:S01]  /*ee50*/  IADD3.X R23, R23, UR11, R3, P0, !PT ;  /* 0x0000000b17177c10 */ /* 0x000fe200087fe403 */
[----:B------:R-:W-:Y:S08]  /*ee60*/  BRA.DIV UR4, `(.L_x_68) ;  /* 0x0000003604047947 */ /* 0x000ff0000b800000 */
[----:B------:R-:W1:Y:S04]  /*ee70*/  SHFL.IDX PT, R2, R9, RZ, 0x1c1f ;  /* 0x001c1fff09027589 */ /* 0x000e6800000e0000 */
[----:B------:R-:W2:Y:S04]  /*ee80*/  SHFL.IDX PT, R0, R10, RZ, 0x1c1f ;  /* 0x001c1fff0a007589 */ /* 0x000ea800000e0000 */
[----:B------:R-:W-:Y:S01]  /*ee90*/  SHFL.IDX PT, R23, R23, RZ, 0x1c1f ;  /* 0x001c1fff17177589 */ /* 0x000fe200000e0000 */
[----:B-1----:R-:W-:-:S05]  /*eea0*/  IADD3 R2, P0, R32, R2, RZ ;  /* 0x0000000220027210 */ /* 0x002fca0007f1e0ff */
[----:B--2---:R-:W-:Y:S02]  /*eeb0*/  IMAD.X R3, RZ, RZ, R0, P0 ;  /* 0x000000ffff037224 */ /* 0x004fe400000e0600 */
[----:B------:R-:W-:Y:S02]  /*eec0*/  VIADD R0, R35, UR41 ;  /* 0x0000002923007c36 */ /* 0x000fe40008000000 */
[----:B------:R-:W-:Y:S04]  /*eed0*/  SHFL.IDX PT, R35, R10, 0x2, 0x1c1f ;  /* 0x005c1f000a237f89 */ /* 0x000fe800000e0000 */
[----:B------:R-:W-:Y:S04]  /*eee0*/  LDGSTS.E.BYPASS.LTC128B.128 [R0+0xf200], desc[UR48][R2.64], !P4 ;  /* 0x0f20000002007fae */ /* 0x000fe8000e101d70 */
[----:B------:R-:W-:Y:S04]  /*eef0*/  LDGSTS.E.BYPASS.LTC128B.128 [R0+0x11a00], desc[UR48][R2.64+0x40], !P3 ;  /* 0x11a0004002007fae */ /* 0x000fe8000d901d70 */
[----:B------:R1:W-:Y:S04]  /*ef00*/  LDGSTS.E.BYPASS.LTC128B.128 [R0+0x14200], desc[UR48][R2.64+0x80], !P1 ;  /* 0x1420008002007fae */ /* 0x0003e8000c901d70 */
[----:B-1----:R-:W1:Y:S04]  /*ef10*/  SHFL.IDX PT, R2, R9, 0x1, 0x1c1f ;  /* 0x003c1f0009027f89 */ /* 0x002e6800000e0000 */
[----:B------:R-:W2:Y:S01]  /*ef20*/  SHFL.IDX PT, R3, R10, 0x1, 0x1c1f ;  /* 0x003c1f000a037f89 */ /* 0x000ea200000e0000 */
[----:B-1----:R-:W-:-:S05]  /*ef30*/  IADD3 R2, P0, R32, R2, RZ ;  /* 0x0000000220027210 */ /* 0x002fca0007f1e0ff */
[----:B--2---:R-:W-:-:S05]  /*ef40*/  IMAD.X R3, RZ, RZ, R3, P0 ;  /* 0x000000ffff037224 */ /* 0x004fca00000e0603 */
[----:B------:R-:W-:Y:S04]  /*ef50*/  LDGSTS.E.BYPASS.LTC128B.128 [R0+0xfa00], desc[UR48][R2.64], !P4 ;  /* 0x0fa0000002007fae */ /* 0x000fe8000e101d70 */
[----:B------:R-:W-:Y:S04]  /*ef60*/  LDGSTS.E.BYPASS.LTC128B.128 [R0+0x12200], desc[UR48][R2.64+0x40], !P3 ;  /* 0x1220004002007fae */ /* 0x000fe8000d901d70 */
[----:B------:R1:W-:Y:S04]  /*ef70*/  LDGSTS.E.BYPASS.LTC128B.128 [R0+0x14a00], desc[UR48][R2.64+0x80], !P1 ;  /* 0x14a0008002007fae */ /* 0x0003e8000c901d70 */
[----:B-1----:R-:W1:Y:S02]  /*ef80*/  SHFL.IDX PT, R2, R9, 0x2, 0x1c1f ;  /* 0x005c1f0009027f89 */ /* 0x002e6400000e0000 */
[----:B-1----:R-:W-:-:S04]  /*ef90*/  IADD3 R2, P0, R32, R2, RZ ;  /* 0x0000000220027210 */ /* 0x002fc80007f1e0ff */
[----:B------:R-:W-:Y:S02]  /*efa0*/  IADD3.X R3, RZ, R35, RZ, P0, !PT ;  /* 0x00000023ff037210 */ /* 0x000fe400007fe4ff */
[----:B------:R-:W-:Y:S04]  /*efb0*/  SHFL.IDX PT, R35, R10, 0x3, 0x1c1f ;  /* 0x007c1f000a237f89 */ /* 0x000fe800000e0000 */
[----:B------:R-:W-:Y:S04]  /*efc0*/  LDGSTS.E.BYPASS.LTC128B.128 [R0+0x10200], desc[UR48][R2.64], !P4 ;  /* 0x1020000002007fae */ /* 0x000fe8000e101d70 */
[----:B------:R-:W-:Y:S04]  /*efd0*/  LDGSTS.E.BYPASS.LTC128B.128 [R0+0x12a00], desc[UR48][R2.64+0x40], !P3 ;  /* 0x12a0004002007fae */ /* 0x000fe8000d901d70 */
[----:B------:R1:W-:Y:S04]  /*efe0*/  LDGSTS.E.BYPASS.LTC128B.128 [R0+0x15200], desc[UR48][R2.64+0x80], !P1 ;  /* 0x1520008002007fae */ /* 0x0003e8000c901d70 */
[----:B-1----:R-:W1:Y:S02]  /*eff0*/  SHFL.IDX PT, R2, R9, 0x3, 0x1c1f ;  /* 0x007c1f0009027f89 */ /* 0x002e6400000e0000 */
[----:B-1----:R-:W-:-:S05]  /*f000*/  IADD3 R2, P0, R32, R2, RZ ;  /* 0x0000000220027210 */ /* 0x002fca0007f1e0ff */
[----:B------:R-:W-:-:S05]  /*f010*/  IMAD.X R3, RZ, RZ, R35, P0 ;  /* 0x000000ffff037224 */ /* 0x000fca00000e0623 */
[----:B------:R-:W-:Y:S04]  /*f020*/  LDGSTS.E.BYPASS.LTC128B.128 [R0+0x10a00], desc[UR48][R2.64], !P4 ;  /* 0x10a0000002007fae */ /* 0x000fe8000e101d70 */
[----:B------:R-:W-:Y:S04]  /*f030*/  LDGSTS.E.BYPASS.LTC128B.128 [R0+0x13200], desc[UR48][R2.64+0x40], !P3 ;  /* 0x1320004002007fae */ /* 0x000fe8000d901d70 */
[----:B------:R1:W-:Y:S04]  /*f040*/  LDGSTS.E.BYPASS.LTC128B.128 [R0+0x15a00], desc[UR48][R2.64+0x80], !P1 ;  /* 0x15a0008002007fae */ /* 0x0003e8000c901d70 */
[----:B-1----:R1:W2:Y:S02]  /*f050*/  SHFL.IDX PT, R2, R21, RZ, 0x1c1f ;  /* 0x001c1fff15027589 */ /* 0x0022a400000e0000 */
.L_x_158:
[----:B--2---:R-:W-:-:S05]  /*f060*/  IADD3 R2, P0, R32, R2, RZ ;  /* 0x0000000220027210 */ /* 0x004fca0007f1e0ff */
        /* <DEDUP_REMOVED lines=9> */
.L_x_69:
[----:B------:R-:W-:Y:S02]  /*f100*/  PLOP3.LUT P1, PT, P1, P0, PT, 0xa2, 0x0 ;  /* 0x000000000000781c */ /* 0x000fe40000f21472 */
[----:B------:R-:W-:-:S08]  /*f110*/  @P0 R2UR P1, UR4, R4 ;  /* 0x00000000040402ca */ /* 0x000fd00000020000 */
[----:B------:R-:W-:-:S05]  /*f120*/  @P0 PLOP3.LUT P0, PT, P1, PT, PT, 0x80, 0x0 ;  /* 0x000000000000081c */ /* 0x000fca0000f0f070 */
[----:B------:R-:W-:Y:S01]  /*f130*/  @!P1 SYNCS.ARRIVE.TRANS64.RED.A0T1 RZ, [UR4+0x33470], RZ ;  /* 0x033470ffffff99a7 */ /* 0x000fe20008200404 */
[----:B------:R-:W-:Y:S07]  /*f140*/  @!P1 ARRIVES.LDGSTSBAR.64.TRANSCNT [UR4+0x33470] ;  /* 0x03347000ff0099b0 */ /* 0x000fee0008000a84 */
[----:B------:R-:W-:Y:S05]  /*f150*/  @P0 BRA.U.ANY `(.L_x_69) ;  /* 0xfffffffd00e80947 */ /* 0x000fea000393ffff */
[----:B------:R-:W-:Y:S01]  /*f160*/  NOP ;  /* 0x0000000000007918 */ /* 0x000fe20000000000 */
[----:B--2---:R-:W-:-:S05]  /*f170*/  IMAD.U32 R2, RZ, RZ, UR46 ;  /* 0x0000002eff027e24 */ /* 0x004fca000f8e00ff */
[----:B------:R-:W-:-:S13]  /*f180*/  ISETP.NE.AND P3, PT, R2, 0x3, PT ;  /* 0x000000030200780c */ /* 0x000fda0003f65270 */
[----:B------:R-:W-:Y:S05]  /*f190*/  @!P3 BRA `(.L_x_70) ;  /* 0x000000000004b947 */ /* 0x000fea0003800000 */
[----:B------:R-:W-:Y:S01]  /*f1a0*/  BPT.TRAP 0x1 ;  /* 0x000000040000795c */ /* 0x000fe20000300000 */
.L_x_70:
[----:B------:R2:W-:Y:S01]  /*f1b0*/  SYNCS.ARRIVE.TRANS64.A1T0 RZ, [R4+URZ+0x33470], RZ ;  /* 0x033470ff04ff79a7 */ /* 0x0005e2000810003f */
[----:B------:R-:W-:Y:S05]  /*f1c0*/  @!P3 BRA `(.L_x_71) ;  /* 0x000000000004b947 */ /* 0x000fea0003800000 */
[----:B------:R-:W-:Y:S01]  /*f1d0*/  BPT.TRAP 0x1 ;  /* 0x000000040000795c */ /* 0x000fe20000300000 */
.L_x_71:
[----:B------:R-:W3:Y:S01]  /*f1e0*/  SYNCS.PHASECHK.TRANS64.TRYWAIT P0, [R4+URZ+0x33440], R26 ;  /* 0x0334401a040075a7 */ /* 0x000ee2000800017f */
[----:B------:R-:W-:Y:S04]  /*f1f0*/  BSSY B0, `(.L_x_72) ;  /* 0x0000002000007945 */ /* 0x000fe80003800000 */
[----:B---3--:R-:W-:Y:S05]  /*f200*/  @!P0 BRA `(.L_x_73) ;  /* 0x00000034009c8947 */ /* 0x008fea0003800000 */
.L_x_159:
[----:B------:R-:W-:Y:S05]  /*f210*/  BSYNC B0 ;  /* 0x0000000000007941 */ /* 0x000fea0003800000 */
.L_x_72:
[----:B------:R-:W-:Y:S01]  /*f220*/  ULDC.64 UR4, c[0x0][0x300] ;  /* 0x0000c00000047ab9 */ /* 0x000fe20000000a00 */
[----:B------:R-:W-:Y:S01]  /*f230*/  ULDC.64 UR6, c[0x0][0x310] ;  /* 0x0000c40000067ab9 */ /* 0x000fe20000000a00 */
[----:B------:R-:W-:Y:S01]  /*f240*/  IMAD R19, R19, UR4, RZ ;  /* 0x0000000413137c24 */ /* 0x000fe2000f8e02ff */
[----:B------:R-:W-:Y:S01]  /*f250*/  ULDC.64 UR8, c[0x0][0x308] ;  /* 0x0000c20000087ab9 */ /* 0x000fe20000000a00 */
[----:B------:R-:W-:Y:S01]  /*f260*/  IMAD.WIDE.U32 R2, R8, UR4, RZ ;  /* 0x0000000408027c25 */ /* 0x000fe2000f8e00ff */
[----:B------:R-:W-:Y:S01]  /*f270*/  ULDC.64 UR10, c[0x0][0x2e8] ;  /* 0x0000ba00000a7ab9 */ /* 0x000fe20000000a00 */
[----:B------:R-:W-:Y:S02]  /*f280*/  LOP3.LUT P4, RZ, R16, 0x4, RZ, 0xc0, !PT ;  /* 0x0000000410ff7812 */ /* 0x000fe4000788c0ff */
[----:B------:R-:W-:Y:S01]  /*f290*/  IMAD R19, R8, UR5, R19 ;  /* 0x0000000508137c24 */ /* 0x000fe2000f8e0213 */
[C---:B------:R-:W-:Y:S01]  /*f2a0*/  LOP3.LUT P3, RZ, R16.reuse, 0x2, RZ, 0xc0, !PT ;  /* 0x0000000210ff7812 */ /* 0x040fe2000786c0ff */
[----:B------:R-:W-:Y:S01]  /*f2b0*/  IMAD R8, R25, UR6, RZ ;  /* 0x0000000619087c24 */ /* 0x000fe2000f8e02ff */
[----:B------:R-:W-:Y:S01]  /*f2c0*/  LOP3.LUT P1, RZ, R16, 0x1, RZ, 0xc0, !PT ;  /* 0x0000000110ff7812 */ /* 0x000fe2000782c0ff */
[----:B------:R-:W-:-:S02]  /*f2d0*/  IMAD.IADD R3, R3, 0x1, R19 ;  /* 0x0000000103037824 */ /* 0x000fc400078e0213 */
[C---:B------:R-:W-:Y:S02]  /*f2e0*/  IMAD R9, R7.reuse, UR7, R8 ;  /* 0x0000000707097c24 */ /* 0x040fe4000f8e0208 */
[----:B------:R-:W-:-:S04]  /*f2f0*/  IMAD.WIDE.U32 R2, R7, UR6, R2 ;  /* 0x0000000607027c25 */ /* 0x000fc8000f8e0002 */
[----:B------:R-:W-:Y:S02]  /*f300*/  IMAD.IADD R3, R3, 0x1, R9 ;  /* 0x0000000103037824 */ /* 0x000fe400078e0209 */
[----:B------:R-:W-:Y:S02]  /*f310*/  IMAD R8, R31, UR8, RZ ;  /* 0x000000081f087c24 */ /* 0x000fe4000f8e02ff */
[----:B------:R-:W-:-:S04]  /*f320*/  IMAD.WIDE.U32 R2, R17, UR8, R2 ;  /* 0x0000000811027c25 */ /* 0x000fc8000f8e0002 */
[----:B------:R-:W-:Y:S01]  /*f330*/  IMAD R7, R17, UR9, R8 ;  /* 0x0000000911077c24 */ /* 0x000fe2000f8e0208 */
[----:B------:R-:W-:Y:S01]  /*f340*/  IADD3 R19, P0, R2, UR10, RZ ;  /* 0x0000000a02137c10 */ /* 0x000fe2000ff1e0ff */
[----:B------:R-:W-:-:S03]  /*f350*/  IMAD R24, R24, UR6, RZ ;  /* 0x0000000618187c24 */ /* 0x000fc6000f8e02ff */
[----:B-1----:R-:W-:Y:S01]  /*f360*/  IADD3.X R21, R7, UR11, R3, P0, !PT ;  /* 0x0000000b07157c10 */ /* 0x002fe200087fe403 */
[----:B------:R-:W-:-:S04]  /*f370*/  IMAD R3, R22, UR4, RZ ;  /* 0x0000000416037c24 */ /* 0x000fc8000f8e02ff */
        /* <DEDUP_REMOVED lines=10> */
[----:B------:R-:W-:Y:S08]  /*f420*/  BRA.DIV UR4, `(.L_x_74) ;  /* 0x0000003604287947 */ /* 0x000ff0000b800000 */
[----:B------:R-:W1:Y:S04]  /*f430*/  SHFL.IDX PT, R14, R19, RZ, 0x1c1f ;  /* 0x001c1fff130e7589 */ /* 0x000e6800000e0000 */
[----:B------:R-:W4:Y:S04]  /*f440*/  SHFL.IDX PT, R3, R21, RZ, 0x1c1f ;  /* 0x001c1fff15037589 */ /* 0x000f2800000e0000 */
[----:B------:R-:W-:Y:S04]  /*f450*/  SHFL.IDX PT, R2, R19, 0x3, 0x1c1f ;  /* 0x007c1f0013027f89 */ /* 0x000fe800000e0000 */
[----:B------:R-:W-:Y:S01]  /*f460*/  SHFL.IDX PT, R22, R22, RZ, 0x1c1f ;  /* 0x001c1fff16167589 */ /* 0x000fe200000e0000 */
[----:B-1----:R-:W-:-:S03]  /*f470*/  IADD3 R10, P0, R32, R14, RZ ;  /* 0x0000000e200a7210 */ /* 0x002fc60007f1e0ff */
[----:B------:R-:W1:Y:S02]  /*f480*/  SHFL.IDX PT, R14, R19, 0x1, 0x1c1f ;  /* 0x003c1f00130e7f89 */ /* 0x000e6400000e0000 */
[----:B----4-:R-:W-:Y:S02]  /*f490*/  IMAD.X R11, RZ, RZ, R3, P0 ;  /* 0x000000ffff0b7224 */ /* 0x010fe400000e0603 */
[----:B------:R-:W4:Y:S04]  /*f4a0*/  SHFL.IDX PT, R3, R21, 0x1, 0x1c1f ;  /* 0x003c1f0015037f89 */ /* 0x000f2800000e0000 */
[----:B------:R0:W-:Y:S04]  /*f4b0*/  LDGSTS.E.BYPASS.LTC128B.128 [R0+0x24200], desc[UR48][R10.64], !P4 ;  /* 0x242000000a007fae */ /* 0x0001e8000e101d70 */
[----:B------:R0:W-:Y:S04]  /*f4c0*/  LDGSTS.E.BYPASS.LTC128B.128 [R0+0x26a00], desc[UR48][R10.64+0x40], !P3 ;  /* 0x26a000400a007fae */ /* 0x0001e8000d901d70 */
[----:B------:R0:W-:Y:S01]  /*f4d0*/  LDGSTS.E.BYPASS.LTC128B.128 [R0+0x29200], desc[UR48][R10.64+0x80], !P1 ;  /* 0x292000800a007fae */ /* 0x0001e2000c901d70 */
[----:B-1----:R-:W-:-:S03]  /*f4e0*/  IADD3 R8, P0, R32, R14, RZ ;  /* 0x0000000e20087210 */ /* 0x002fc60007f1e0ff */
[----:B------:R-:W1:Y:S02]  /*f4f0*/  SHFL.IDX PT, R14, R19, 0x2, 0x1c1f ;  /* 0x005c1f00130e7f89 */ /* 0x000e6400000e0000 */
[----:B----4-:R-:W-:Y:S02]  /*f500*/  IMAD.X R9, RZ, RZ, R3, P0 ;  /* 0x000000ffff097224 */ /* 0x010fe400000e0603 */
[----:B------:R-:W4:Y:S04]  /*f510*/  SHFL.IDX PT, R3, R21, 0x2, 0x1c1f ;  /* 0x005c1f0015037f89 */ /* 0x000f2800000e0000 */
[----:B------:R-:W5:Y:S04]  /*f520*/  SHFL.IDX PT, R21, R21, 0x3, 0x1c1f ;  /* 0x007c1f0015157f89 */ /* 0x000f6800000e0000 */
[----:B------:R0:W-:Y:S04]  /*f530*/  LDGSTS.E.BYPASS.LTC128B.128 [R0+0x24a00], desc[UR48][R8.64], !P4 ;  /* 0x24a0000008007fae */ /* 0x0001e8000e101d70 */
[----:B------:R0:W-:Y:S04]  /*f540*/  LDGSTS.E.BYPASS.LTC128B.128 [R0+0x27200], desc[UR48][R8.64+0x40], !P3 ;  /* 0x2720004008007fae */ /* 0x0001e8000d901d70 */
[----:B------:R0:W-:Y:S01]  /*f550*/  LDGSTS.E.BYPASS.LTC128B.128 [R0+0x29a00], desc[UR48][R8.64+0x80], !P1 ;  /* 0x29a0008008007fae */ /* 0x0001e2000c901d70 */
[----:B-1----:R-:W-:-:S03]  /*f560*/  IADD3 R6, P0, R32, R14, RZ ;  /* 0x0000000e20067210 */ /* 0x002fc60007f1e0ff */
[----:B------:R0:W1:Y:S02]  /*f570*/  SHFL.IDX PT, R14, R5, RZ, 0x1c1f ;  /* 0x001c1fff050e7589 */ /* 0x00006400000e0000 */
[----:B----4-:R-:W-:Y:S01]  /*f580*/  IMAD.X R7, RZ, RZ, R3, P0 ;  /* 0x000000ffff077224 */ /* 0x010fe200000e0603 */
[----:B------:R-:W-:-:S04]  /*f590*/  IADD3 R2, P0, R32, R2, RZ ;  /* 0x0000000220027210 */ /* 0x000fc80007f1e0ff */
[----:B------:R0:W-:Y:S01]  /*f5a0*/  LDGSTS.E.BYPASS.LTC128B.128 [R0+0x25200], desc[UR48][R6.64], !P4 ;  /* 0x2520000006007fae */ /* 0x0001e2000e101d70 */
[----:B-----5:R-:W-:-:S03]  /*f5b0*/  IMAD.X R3, RZ, RZ, R21, P0 ;  /* 0x000000ffff037224 */ /* 0x020fc600000e0615 */
[----:B------:R0:W-:Y:S04]  /*f5c0*/  LDGSTS.E.BYPASS.LTC128B.128 [R0+0x27a00], desc[UR48][R6.64+0x40], !P3 ;  /* 0x27a0004006007fae */ /* 0x0001e8000d901d70 */
[----:B------:R0:W-:Y:S04]  /*f5d0*/  LDGSTS.E.BYPASS.LTC128B.128 [R0+0x2a200], desc[UR48][R6.64+0x80], !P1 ;  /* 0x2a20008006007fae */ /* 0x0001e8000c901d70 */
[----:B------:R0:W-:Y:S04]  /*f5e0*/  LDGSTS.E.BYPASS.LTC128B.128 [R0+0x25a00], desc[UR48][R2.64], !P4 ;  /* 0x25a0000002007fae */ /* 0x0001e8000e101d70 */
[----:B------:R0:W-:Y:S04]  /*f5f0*/  LDGSTS.E.BYPASS.LTC128B.128 [R0+0x28200], desc[UR48][R2.64+0x40], !P3 ;  /* 0x2820004002007fae */ /* 0x0001e8000d901d70 */
[----:B-1----:R0:W-:Y:S02]  /*f600*/  LDGSTS.E.BYPASS.LTC128B.128 [R0+0x2aa00], desc[UR48][R2.64+0x80], !P1 ;  /* 0x2aa0008002007fae */ /* 0x0021e4000c901d70 */
.L_x_171:
[----:B0-----:R-:W-:-:S05]  /*f610*/  IADD3 R2, P0, R32, R14, RZ ;  /* 0x0000000e20027210 */ /* 0x001fca0007f1e0ff */
        /* <DEDUP_REMOVED lines=9> */
.L_x_75:
[----:B------:R-:W-:Y:S02]  /*f6b0*/  PLOP3.LUT P1, PT, P1, P0, PT, 0xa2, 0x0 ;  /* 0x000000000000781c */ /* 0x000fe40000f21472 */
[----:B------:R-:W-:-:S08]  /*f6c0*/  @P0 R2UR P1, UR4, R4 ;  /* 0x00000000040402ca */ /* 0x000fd00000020000 */
[----:B------:R-:W-:-:S05]  /*f6d0*/  @P0 PLOP3.LUT P0, PT, P1, PT, PT, 0x80, 0x0 ;  /* 0x000000000000081c */ /* 0x000fca0000f0f070 */
[----:B------:R-:W-:Y:S01]  /*f6e0*/  @!P1 SYNCS.ARRIVE.TRANS64.RED.A0T1 RZ, [UR4+0x33430], RZ ;  /* 0x033430ffffff99a7 */ /* 0x000fe20008200404 */
[----:B------:R-:W-:Y:S07]  /*f6f0*/  @!P1 ARRIVES.LDGSTSBAR.64.TRANSCNT [UR4+0x33430] ;  /* 0x03343000ff0099b0 */ /* 0x000fee0008000a84 */
[----:B------:R-:W-:Y:S05]  /*f700*/  @P0 BRA.U.ANY `(.L_x_75) ;  /* 0xfffffffd00e80947 */ /* 0x000fea000393ffff */
[----:B------:R-:W-:Y:S01]  /*f710*/  NOP ;  /* 0x0000000000007918 */ /* 0x000fe20000000000 */
[----:B0-----:R-:W-:-:S04]  /*f720*/  MOV R0, UR46 ;  /* 0x0000002e00007c02 */ /* 0x001fc80008000f00 */
[----:B------:R-:W-:-:S13]  /*f730*/  ISETP.NE.AND P3, PT, R0, 0x3, PT ;  /* 0x000000030000780c */ /* 0x000fda0003f65270 */
[----:B------:R-:W-:Y:S05]  /*f740*/  @!P3 BRA `(.L_x_76) ;  /* 0x000000000004b947 */ /* 0x000fea0003800000 */
[----:B------:R-:W-:Y:S01]  /*f750*/  BPT.TRAP 0x1 ;  /* 0x000000040000795c */ /* 0x000fe20000300000 */
.L_x_76:
[----:B------:R-:W-:Y:S01]  /*f760*/  IMAD.U32 R0, RZ, RZ, UR47 ;  /* 0x0000002fff007e24 */ /* 0x000fe2000f8e00ff */
[----:B------:R0:W-:Y:S04]  /*f770*/  SYNCS.ARRIVE.TRANS64.A1T0 RZ, [R4+URZ+0x33430], RZ ;  /* 0x033430ff04ff79a7 */ /* 0x0001e8000810003f */
[----:B------:R-:W-:-:S13]  /*f780*/  ISETP.NE.AND P0, PT, R0, 0x3, PT ;  /* 0x000000030000780c */ /* 0x000fda0003f05270 */
[----:B0-----:R-:W-:Y:S05]  /*f790*/  @!P0 BRA `(.L_x_77) ;  /* 0x0000000000048947 */ /* 0x001fea0003800000 */
[----:B------:R-:W-:Y:S01]  /*f7a0*/  BPT.TRAP 0x1 ;  /* 0x000000040000795c */ /* 0x000fe20000300000 */
.L_x_77:
[----:B------:R-:W-:Y:S01]  /*f7b0*/  LOP3.LUT R3, R20, 0x1, RZ, 0x3c, !PT ;  /* 0x0000000114037812 */ /* 0x000fe200078e3cff */
[----:B------:R-:W-:Y:S01]  /*f7c0*/  BSSY B0, `(.L_x_78) ;  /* 0x0000005000007945 */ /* 0x000fe20003800000 */
[----:B------:R-:W-:Y:S02]  /*f7d0*/  LEA R0, R18, UR41, 0x3 ;  /* 0x0000002912007c11 */ /* 0x000fe4000f8e18ff */
[----:B------:R-:W-:-:S04]  /*f7e0*/  SHF.L.U32 R3, R3, 0x1f, RZ ;  /* 0x0000001f03037819 */ /* 0x000fc800000006ff */
[----:B------:R-:W0:Y:S02]  /*f7f0*/  SYNCS.PHASECHK.TRANS64.TRYWAIT P1, [R0+URZ+0x33470], R3 ;  /* 0x03347003000075a7 */ /* 0x000e24000802017f */
[----:B0-----:R-:W-:Y:S05]  /*f800*/  @!P1 BRA `(.L_x_79) ;  /* 0x00000034009c9947 */ /* 0x001fea0003800000 */
.L_x_172:
[----:B------:R-:W-:Y:S05]  /*f810*/  BSYNC B0 ;  /* 0x0000000000007941 */ /* 0x000fea0003800000 */
.L_x_78:
[----:B------:R-:W-:-:S05]  /*f820*/  IMAD.U32 R2, RZ, RZ, UR46 ;  /* 0x0000002eff027e24 */ /* 0x000fca000f8e00ff */
[----:B------:R-:W-:-:S13]  /*f830*/  ISETP.NE.AND P1, PT, R2, 0x3, PT ;  /* 0x000000030200780c */ /* 0x000fda0003f25270 */
[----:B------:R-:W-:Y:S05]  /*f840*/  @!P1 BRA `(.L_x_80) ;  /* 0x0000000000049947 */ /* 0x000fea0003800000 */
[----:B------:R-:W-:Y:S01]  /*f850*/  BPT.TRAP 0x1 ;  /* 0x000000040000795c */ /* 0x000fe20000300000 */
.L_x_80:
[----:B0-----:R-:W-:Y:S01]  /*f860*/  SHF.L.U32 R3, R20, 0x1f, RZ ;  /* 0x0000001f14037819 */ /* 0x001fe200000006ff */
[----:B------:R-:W-:-:S03]  /*f870*/  IMAD R2, R18, 0x7800, RZ ;  /* 0x0000780012027824 */ /* 0x000fc600078e02ff */
[----:B------:R-:W0:Y:S02]  /*f880*/  SYNCS.PHASECHK.TRANS64.TRYWAIT P1, [R0+URZ+0x33460], R3 ;  /* 0x03346003000075a7 */ /* 0x000e24000802017f */
[----:B0-----:R-:W-:Y:S05]  /*f890*/  @!P1 BRA `(.L_x_81) ;  /* 0x00000034008c9947 */ /* 0x001fea0003800000 */
.L_x_173:
[----:B--23--:R-:W0:Y:S04]  /*f8a0*/  LDL R4, [R1+0x4] ;  /* 0x0000040001047983 */ /* 0x00ce280000100800 */
[----:B------:R-:W2:Y:S01]  /*f8b0*/  LDL R8, [R1] ;  /* 0x0000000001087983 */ /* 0x000ea20000100800 */
[----:B------:R-:W-:Y:S05]  /*f8c0*/  WARPSYNC.ALL ;  /* 0x0000000000007948 */ /* 0x000fea0003800000 */
[----:B------:R-:W-:-:S05]  /*f8d0*/  IMAD.U32 R18, RZ, RZ, UR46 ;  /* 0x0000002eff127e24 */ /* 0x000fca000f8e00ff */
[----:B------:R-:W-:Y:S02]  /*f8e0*/  ISETP.NE.AND P1, PT, R18, 0x3, PT ;  /* 0x000000031200780c */ /* 0x000fe40003f25270 */
[C---:B0-----:R-:W-:Y:S02]  /*f8f0*/  LOP3.LUT R3, R2.reuse, R4, RZ, 0xfc, !PT ;  /* 0x0000000402037212 */ /* 0x041fe400078efcff */
[----:B--2---:R-:W-:-:S03]  /*f900*/  LOP3.LUT R2, R2, R8, RZ, 0xfc, !PT ;  /* 0x0000000802027212 */ /* 0x004fc600078efcff */
[----:B------:R-:W0:Y:S02]  /*f910*/  LDSM.16.MT88.4 R4, [R3+UR41+0xf200] ;  /* 0x00f200290304783b */ /* 0x000e240008004200 */
[----:B------:R-:W-:Y:S01]  /*f920*/  VIADD R2, R2, UR41 ;  /* 0x0000002902027c36 */ /* 0x000fe20008000000 */
[C-C-:B0-----:R-:W-:Y:S02]  /*f930*/  PRMT R12, R4.reuse, 0x6420, R5.reuse ;  /* 0x00006420040c7816 */ /* 0x141fe40000000005 */
[----:B------:R-:W-:Y:S02]  /*f940*/  PRMT R13, R4, 0x7531, R5 ;  /* 0x00007531040d7816 */ /* 0x000fe40000000005 */
[C-C-:B------:R-:W-:Y:S02]  /*f950*/  PRMT R14, R6.reuse, 0x6420, R7.reuse ;  /* 0x00006420060e7816 */ /* 0x140fe40000000007 */
[----:B------:R-:W-:-:S05]  /*f960*/  PRMT R15, R6, 0x7531, R7 ;  /* 0x00007531060f7816 */ /* 0x000fca0000000007 */
[----:B------:R-:W-:Y:S04]  /*f970*/  STSM.16.M88.4 [R2+0x200], R12 ;  /* 0x0002000c02007844 */ /* 0x000fe80000000200 */
[----:B------:R-:W0:Y:S02]  /*f980*/  LDSM.16.MT88.4 R4, [R3+UR41+0x11a00] ;  /* 0x011a00290304783b */ /* 0x000e240008004200 */
[C-C-:B0-----:R-:W-:Y:S02]  /*f990*/  PRMT R8, R4.reuse, 0x6420, R5.reuse ;  /* 0x0000642004087816 */ /* 0x141fe40000000005 */
[----:B------:R-:W-:Y:S02]  /*f9a0*/  PRMT R9, R4, 0x7531, R5 ;  /* 0x0000753104097816 */ /* 0x000fe40000000005 */
[----:B------:R-:W-:-:S02]  /*f9b0*/  PRMT R10, R6, 0x6420, R7 ;  /* 0x00006420060a7816 */ /* 0x000fc40000000007 */
        /* <DEDUP_REMOVED lines=79> */
[----:B------:R0:W-:Y:S01]  /*feb0*/  STSM.16.M88.4 [R2+0x7200], R8 ;  /* 0x0072000802007844 */ /* 0x0001e20000000200 */
[----:B------:R-:W-:Y:S01]  /*fec0*/  @!PT LDS RZ, [RZ] ;  /* 0x00000000fffff984 */ /* 0x000fe20000000800 */
[----:B------:R-:W-:Y:S01]  /*fed0*/  @!PT LDS RZ, [RZ] ;  /* 0x00000000fffff984 */ /* 0x000fe20000000800 */
[----:B------:R-:W-:Y:S01]  /*fee0*/  @!PT LDS RZ, [RZ] ;  /* 0x00000000fffff984 */ /* 0x000fe20000000800 */
[----:B------:R-:W-:Y:S01]  /*fef0*/  @!PT LDS RZ, [RZ] ;  /* 0x00000000fffff984 */ /* 0x000fe20000000800 */
[----:B------:R1:W-:Y:S06]  /*ff00*/  MEMBAR.ALL.CTA ;  /* 0x0000000000007992 */ /* 0x0003ec0000008000 */
[----:B-1----:R-:W1:Y:S01]  /*ff10*/  FENCE.VIEW.ASYNC.S ;  /* 0x00000000000073c6 */ /* 0x002e620000000000 */
[----:B------:R-:W-:Y:S05]  /*ff20*/  @!P1 BRA `(.L_x_82) ;  /* 0x0000000000049947 */ /* 0x000fea0003800000 */
[----:B------:R-:W-:Y:S01]  /*ff30*/  BPT.TRAP 0x1 ;  /* 0x000000040000795c */ /* 0x000fe20000300000 */
.L_x_82:
[----:B-1----:R1:W-:Y:S01]  /*ff40*/  SYNCS.ARRIVE.TRANS64.A1T0 RZ, [R0+URZ+0x33450], RZ ;  /* 0x033450ff00ff79a7 */ /* 0x0023e2000810003f */
[----:B------:R-:W-:Y:S06]  /*ff50*/  BAR.SYNC.DEFER_BLOCKING 0x2, 0x80 ;  /* 0x0082000000007b1d */ /* 0x000fec0000010000 */
[----:B------:R-:W-:Y:S05]  /*ff60*/  @!P0 BRA `(.L_x_83) ;  /* 0x0000000000048947 */ /* 0x000fea0003800000 */
[----:B------:R-:W-:Y:S01]  /*ff70*/  BPT.TRAP 0x1 ;  /* 0x000000040000795c */ /* 0x000fe20000300000 */
.L_x_83:
[----:B-1----:R-:W-:Y:S02]  /*ff80*/  VIADD R0, R0, 0x33480 ;  /* 0x0003348000007836 */ /* 0x002fe40000000000 */
[----:B------:R-:W-:Y:S02]  /*ff90*/  IMAD.U32 R3, RZ, RZ, UR45 ;  /* 0x0000002dff037e24 */ /* 0x000fe4000f8e00ff */
[----:B------:R-:W-:Y:S02]  /*ffa0*/  IMAD.MOV.U32 R20, RZ, RZ, R30 ;  /* 0x000000ffff147224 */ /* 0x000fe400078e001e */
[----:B------:R-:W-:Y:S01]  /*ffb0*/  IMAD.MOV.U32 R18, RZ, RZ, R27 ;  /* 0x000000ffff127224 */ /* 0x000fe200078e001b */
[----:B------:R-:W-:-:S04]  /*ffc0*/  PRMT R0, R3, 0x654, R0 ;  /* 0x0000065403007816 */ /* 0x000fc80000000000 */
[----:B------:R1:W-:Y:S01]  /*ffd0*/  SYNCS.ARRIVE.TRANS64.RED.A1T0 RZ, [R0+URZ], RZ ;  /* 0x000000ff00ff79a7 */ /* 0x0003e2000810043f */
[----:B------:R-:W-:Y:S05]  /*ffe0*/  @P2 BRA `(.L_x_84) ;  /* 0xffffffe8000c2947 */ /* 0x000fea000383ffff */
.L_x_64:
[----:B01----:R-:W-:-:S05]  /*fff0*/  IMAD.U32 R0, RZ, RZ, UR47 ;  /* 0x0000002fff007e24 */ /* 0x003fca000f8e00ff */
[----:B------:R-:W-:-:S13]  /*10000*/  ISETP.NE.AND P0, PT, R0, 0x3, PT ;  /* 0x000000030000780c */ /* 0x000fda0003f05270 */
[----:B------:R-:W-:Y:S05]  /*10010*/  @!P0 BRA `(.L_x_85) ;  /* 0x0000000000048947 */ /* 0x000fea0003800000 */
[----:B------:R-:W-:Y:S01]  /*10020*/  BPT.TRAP 0x1 ;  /* 0x000000040000795c */ /* 0x000fe20000300000 */
.L_x_85:
[----:B------:R-:W-:Y:S01]  /*10030*/  LOP3.LUT R0, R30, 0x1, RZ, 0x3c, !PT ;  /* 0x000000011e007812 */ /* 0x000fe200078e3cff */
[----:B------:R-:W-:Y:S01]  /*10040*/  BSSY B0, `(.L_x_86) ;  /* 0x0000005000007945 */ /* 0x000fe20003800000 */
[----:B------:R-:W-:Y:S02]  /*10050*/  LEA R3, R27, UR41, 0x3 ;  /* 0x000000291b037c11 */ /* 0x000fe4000f8e18ff */
[----:B------:R-:W-:-:S04]  /*10060*/  SHF.L.U32 R0, R0, 0x1f, RZ ;  /* 0x0000001f00007819 */ /* 0x000fc800000006ff */
[----:B------:R-:W0:Y:S02]  /*10070*/  SYNCS.PHASECHK.TRANS64.TRYWAIT P1, [R3+URZ+0x33470], R0 ;  /* 0x03347000030075a7 */ /* 0x000e24000802017f */
[----:B0-----:R-:W-:Y:S05]  /*10080*/  @!P1 BRA `(.L_x_87) ;  /* 0x0000002c00a49947 */ /* 0x001fea0003800000 */
.L_x_174:
[----:B------:R-:W-:Y:S05]  /*10090*/  BSYNC B0 ;  /* 0x0000000000007941 */ /* 0x000fea0003800000 */
.L_x_86:
[----:B------:R-:W-:-:S05]  /*100a0*/  IMAD.U32 R2, RZ, RZ, UR46 ;  /* 0x0000002eff027e24 */ /* 0x000fca000f8e00ff */
[----:B------:R-:W-:-:S13]  /*100b0*/  ISETP.NE.AND P1, PT, R2, 0x3, PT ;  /* 0x000000030200780c */ /* 0x000fda0003f25270 */
[----:B------:R-:W-:Y:S05]  /*100c0*/  @!P1 BRA `(.L_x_88) ;  /* 0x0000000000049947 */ /* 0x000fea0003800000 */
[----:B------:R-:W-:Y:S01]  /*100d0*/  BPT.TRAP 0x1 ;  /* 0x000000040000795c */ /* 0x000fe20000300000 */
.L_x_88:
[----:B0-----:R-:W2:Y:S01]  /*100e0*/  LDL R0, [R1+0x4] ;  /* 0x0000040001007983 */ /* 0x001ea20000100800 */
[----:B------:R-:W-:Y:S01]  /*100f0*/  SHF.L.U32 R4, R30, 0x1f, RZ ;  /* 0x0000001f1e047819 */ /* 0x000fe200000006ff */
[----:B------:R-:W-:-:S03]  /*10100*/  IMAD R2, R27, 0x7800, RZ ;  /* 0x000078001b027824 */ /* 0x000fc600078e02ff */
[----:B------:R-:W0:Y:S02]  /*10110*/  SYNCS.PHASECHK.TRANS64.TRYWAIT P1, [R3+URZ+0x33460], R4 ;  /* 0x03346004030075a7 */ /* 0x000e24000802017f */
[----:B--2---:R-:W-:Y:S01]  /*10120*/  LOP3.LUT R0, R2, R0, RZ, 0xfc, !PT ;  /* 0x0000000002007212 */ /* 0x004fe200078efcff */
[----:B0-----:R-:W-:Y:S06]  /*10130*/  @!P1 BRA `(.L_x_89) ;  /* 0x0000002c008c9947 */ /* 0x001fec0003800000 */
.L_x_175:
[----:B------:R-:W2:Y:S01]  /*10140*/  LDL R10, [R1] ;  /* 0x00000000010a7983 */ /* 0x000ea20000100800 */
[----:B------:R-:W-:Y:S05]  /*10150*/  WARPSYNC.ALL ;  /* 0x0000000000007948 */ /* 0x000fea0003800000 */
[----:B0-----:R-:W0:Y:S01]  /*10160*/  LDSM.16.MT88.4 R4, [R0+UR41+0xf200] ;  /* 0x00f200290004783b */ /* 0x001e220008004200 */
[----:B------:R-:W-:-:S05]  /*10170*/  IMAD.U32 R12, RZ, RZ, UR46 ;  /* 0x0000002eff0c7e24 */ /* 0x000fca000f8e00ff */
[----:B------:R-:W-:Y:S02]  /*10180*/  ISETP.NE.AND P1, PT, R12, 0x3, PT ;  /* 0x000000030c00780c */ /* 0x000fe40003f25270 */
[C-C-:B0-----:R-:W-:Y:S02]  /*10190*/  PRMT R8, R4.reuse, 0x6420, R5.reuse ;  /* 0x0000642004087816 */ /* 0x141fe40000000005 */
[----:B------:R-:W-:Y:S02]  /*101a0*/  PRMT R9, R4, 0x7531, R5 ;  /* 0x0000753104097816 */ /* 0x000fe40000000005 */
[--C-:B------:R-:W-:Y:S02]  /*101b0*/  PRMT R11, R6, 0x7531, R7.reuse ;  /* 0x00007531060b7816 */ /* 0x100fe40000000007 */
[----:B--2---:R-:W-:Y:S02]  /*101c0*/  LOP3.LUT R2, R2, R10, RZ, 0xfc, !PT ;  /* 0x0000000a02027212 */ /* 0x004fe400078efcff */
[----:B------:R-:W-:-:S03]  /*101d0*/  PRMT R10, R6, 0x6420, R7 ;  /* 0x00006420060a7816 */ /* 0x000fc60000000007 */
[----:B------:R-:W-:-:S05]  /*101e0*/  VIADD R2, R2, UR41 ;  /* 0x0000002902027c36 */ /* 0x000fca0008000000 */
        /* <DEDUP_REMOVED lines=93> */
.L_x_90:
[----:B-1----:R1:W-:Y:S01]  /*107c0*/  SYNCS.ARRIVE.TRANS64.A1T0 RZ, [R3+URZ+0x33450], RZ ;  /* 0x033450ff03ff79a7 */ /* 0x0023e2000810003f */
[----:B------:R-:W-:Y:S06]  /*107d0*/  BAR.SYNC.DEFER_BLOCKING 0x2, 0x80 ;  /* 0x0082000000007b1d */ /* 0x000fec0000010000 */
[----:B------:R-:W-:Y:S05]  /*107e0*/  @!P0 BRA `(.L_x_91) ;  /* 0x0000000000048947 */ /* 0x000fea0003800000 */
[----:B------:R-:W-:Y:S01]  /*107f0*/  BPT.TRAP 0x1 ;  /* 0x000000040000795c */ /* 0x000fe20000300000 */
.L_x_91:
[----:B0-----:R-:W0:Y:S01]  /*10800*/  LDC R2, c[0x0][0xc34] ;  /* 0x00030d00ff027b82 */ /* 0x001e220000000800 */
[----:B------:R-:W-:Y:S01]  /*10810*/  IADD3 R27, R27, 0x1, RZ ;  /* 0x000000011b1b7810 */ /* 0x000fe20007ffe0ff */
[----:B------:R-:W-:Y:S01]  /*10820*/  UIADD3 UR38, UR50, UR38, URZ ;  /* 0x0000002632267290 */ /* 0x000fe2000fffe03f */
[----:B-1----:R-:W-:Y:S01]  /*10830*/  VIADD R3, R3, 0x33480 ;  /* 0x0003348003037836 */ /* 0x002fe20000000000 */
[----:B------:R-:W-:Y:S01]  /*10840*/  UIADD3 UR37, UR37, 0x1, URZ ;  /* 0x0000000125257890 */ /* 0x000fe2000fffe03f */
[----:B------:R-:W-:Y:S01]  /*10850*/  ISETP.NE.AND P0, PT, R27, 0x2, PT ;  /* 0x000000021b00780c */ /* 0x000fe20003f05270 */
[----:B------:R-:W-:-:S03]  /*10860*/  IMAD.U32 R0, RZ, RZ, UR45 ;  /* 0x0000002dff007e24 */ /* 0x000fc6000f8e00ff */
[----:B------:R-:W-:Y:S02]  /*10870*/  SEL R27, R27, RZ, P0 ;  /* 0x000000ff1b1b7207 */ /* 0x000fe40000000000 */
[----:B------:R-:W-:Y:S02]  /*10880*/  SEL R5, RZ, 0x1, P0 ;  /* 0x00000001ff057807 */ /* 0x000fe40000000000 */
[----:B------:R-:W-:Y:S02]  /*10890*/  PRMT R3, R0, 0x654, R3 ;  /* 0x0000065400037816 */ /* 0x000fe40000000003 */
[----:B------:R-:W-:Y:S02]  /*108a0*/  LOP3.LUT R30, R30, R5, RZ, 0x3c, !PT ;  /* 0x000000051e1e7212 */ /* 0x000fe400078e3cff */
[----:B------:R1:W-:Y:S01]  /*108b0*/  SYNCS.ARRIVE.TRANS64.RED.A1T0 RZ, [R3+URZ], RZ ;  /* 0x000000ff03ff79a7 */ /* 0x0003e2000810043f */
[----:B0-----:R-:W-:-:S13]  /*108c0*/  ISETP.LE.AND P0, PT, R2, UR38, PT ;  /* 0x0000002602007c0c */ /* 0x001fda000bf03270 */
[----:B-1----:R-:W-:Y:S05]  /*108d0*/  @!P0 BRA `(.L_x_92) ;  /* 0xffffffbc00508947 */ /* 0x002fea000383ffff */
[----:B------:R-:W-:-:S12]  /*108e0*/  ULOP3.LUT UR37, UR37, 0x1, URZ, 0xc, !UPT ;  /* 0x0000000125257892 */ /* 0x000fd8000f8e0c3f */
.L_x_40:
[----:B------:R-:W0:Y:S01]  /*108f0*/  S2R R3, SR_CgaCtaId ;  /* 0x0000000000037919 */ /* 0x000e220000008800 */
[----:B------:R-:W-:Y:S01]  /*10900*/  MOV R0, 0x400 ;  /* 0x0000040000007802 */ /* 0x000fe20000000f00 */
[----:B------:R-:W-:-:S03]  /*10910*/  IMAD.U32 R2, RZ, RZ, UR37 ;  /* 0x00000025ff027e24 */ /* 0x000fc6000f8e00ff */
[----:B0-----:R-:W-:Y:S02]  /*10920*/  LEA R4, R3, R0, 0x18 ;  /* 0x0000000003047211 */ /* 0x001fe400078ec0ff */
[----:B------:R-:W-:-:S04]  /*10930*/  SHF.L.U32 R0, R2, 0x1f, RZ ;  /* 0x0000001f02007819 */ /* 0x000fc800000006ff */
[----:B------:R-:W0:Y:S02]  /*10940*/  SYNCS.PHASECHK.TRANS64.TRYWAIT P0, [R4+URZ+0x33420], R0 ;  /* 0x03342000040075a7 */ /* 0x000e24000800017f */
[----:B0-----:R-:W-:Y:S05]  /*10950*/  @!P0 BRA `(.L_x_93) ;  /* 0x0000002400988947 */ /* 0x001fea0003800000 */
.L_x_176:
[----:B------:R-:W1:Y:S02]  /*10960*/  S2R R2, SR_TID.X ;  /* 0x0000000000027919 */ /* 0x000e640000002100 */
[----:B-1----:R-:W-:-:S04]  /*10970*/  SHF.R.U32.HI R2, RZ, 0x5, R2 ;  /* 0x00000005ff027819 */ /* 0x002fc80000011602 */
[----:B------:R-:W-:-:S05]  /*10980*/  LOP3.LUT R2, R2, 0x3, RZ, 0xc0, !PT ;  /* 0x0000000302027812 */ /* 0x000fca00078ec0ff */
[----:B0-----:R-:W0:Y:S02]  /*10990*/  SHFL.IDX PT, R0, R2, RZ, 0x1f ;  /* 0x00001fff02007589 */ /* 0x001e2400000e0000 */
[----:B0-----:R-:W-:-:S13]  /*109a0*/  ISETP.NE.AND P0, PT, R0, RZ, PT ;  /* 0x000000ff0000720c */ /* 0x001fda0003f05270 */
[----:B------:R-:W-:Y:S05]  /*109b0*/  @P0 EXIT ;  /* 0x000000000000094d */ /* 0x000fea0003800000 */
[----:B------:R-:W-:Y:S01]  /*109c0*/  ELECT P0, URZ, PT ;  /* 0x00000000003f782f */ /* 0x000fe20003800000 */
[----:B------:R-:W-:-:S12]  /*109d0*/  BSSY B0, `(.L_x_94) ;  /* 0x0000028000007945 */ /* 0x000fd80003800000 */
[----:B------:R-:W-:Y:S05]  /*109e0*/  @!P0 BRA `(.L_x_95) ;  /* 0x0000000000988947 */ /* 0x000fea0003800000 */
[----:B------:R-:W-:-:S06]  /*109f0*/  ULOP3.LUT UR4, UR36, 0x2, URZ, 0xfc, !UPT ;  /* 0x0000000224047892 */ /* 0x000fcc000f8efc3f */
[----:B------:R-:W-:-:S05]  /*10a00*/  IMAD.U32 R0, RZ, RZ, UR4 ;  /* 0x00000004ff007e24 */ /* 0x000fca000f8e00ff */
[----:B------:R-:W-:-:S13]  /*10a10*/  ISETP.NE.AND P0, PT, R0, 0x3, PT ;  /* 0x000000030000780c */ /* 0x000fda0003f05270 */
[----:B------:R-:W-:Y:S05]  /*10a20*/  @!P0 BRA `(.L_x_96) ;  /* 0x0000000000048947 */ /* 0x000fea0003800000 */
[----:B------:R-:W-:Y:S01]  /*10a30*/  BPT.TRAP 0x1 ;  /* 0x000000040000795c */ /* 0x000fe20000300000 */
.L_x_96:
[C---:B------:R-:W-:Y:S01]  /*10a40*/  IMAD R5, R27.reuse, 0x8, R4 ;  /* 0x000000081b057824 */ /* 0x040fe200078e0204 */
[----:B------:R-:W-:Y:S01]  /*10a50*/  SHF.L.U32 R0, R30, 0x1f, RZ ;  /* 0x0000001f1e007819 */ /* 0x000fe200000006ff */
[----:B------:R-:W-:-:S03]  /*10a60*/  VIADD R27, R27, 0x1 ;  /* 0x000000011b1b7836 */ /* 0x000fc60000000000 */
[----:B------:R-:W0:Y:S02]  /*10a70*/  SYNCS.PHASECHK.TRANS64.TRYWAIT P1, [R5+URZ+0x33440], R0 ;  /* 0x03344000050075a7 */ /* 0x000e24000802017f */
[----:B------:R-:W-:-:S04]  /*10a80*/  ISETP.NE.AND P2, PT, R27, 0x2, PT ;  /* 0x000000021b00780c */ /* 0x000fc80003f45270 */
[----:B------:R-:W-:Y:S01]  /*10a90*/  SEL R3, RZ, 0x1, P2 ;  /* 0x00000001ff037807 */ /* 0x000fe20001000000 */
[----:B0-----:R-:W-:Y:S08]  /*10aa0*/  @!P1 BRA `(.L_x_97) ;  /* 0x0000002400589947 */ /* 0x001ff00003800000 */
.L_x_177:
[----:B------:R-:W-:Y:S02]  /*10ab0*/  SEL R27, R27, RZ, P2 ;  /* 0x000000ff1b1b7207 */ /* 0x000fe40001000000 */
[----:B------:R-:W-:Y:S01]  /*10ac0*/  LOP3.LUT R2, R30, R3, RZ, 0x3c, !PT ;  /* 0x000000031e027212 */ /* 0x000fe200078e3cff */
[----:B------:R-:W-:Y:S06]  /*10ad0*/  @!P0 BRA `(.L_x_98) ;  /* 0x0000000000048947 */ /* 0x000fec0003800000 */
[----:B------:R-:W-:Y:S01]  /*10ae0*/  BPT.TRAP 0x1 ;  /* 0x000000040000795c */ /* 0x000fe20000300000 */
.L_x_98:
[----:B------:R-:W-:Y:S01]  /*10af0*/  IMAD R27, R27, 0x8, R4 ;  /* 0x000000081b1b7824 */ /* 0x000fe200078e0204 */
[----:B------:R-:W-:-:S04]  /*10b00*/  SHF.L.U32 R2, R2, 0x1f, RZ ;  /* 0x0000001f02027819 */ /* 0x000fc800000006ff */
[----:B------:R-:W1:Y:S02]  /*10b10*/  SYNCS.PHASECHK.TRANS64.TRYWAIT P1, [R27+URZ+0x33440], R2 ;  /* 0x033440021b0075a7 */ /* 0x000e64000802017f */
[----:B-1----:R-:W-:Y:S05]  /*10b20*/  @!P1 BRA `(.L_x_99) ;  /* 0x00000024004c9947 */ /* 0x002fea0003800000 */
.L_x_178:
[----:B------:R-:W-:Y:S05]  /*10b30*/  @!P0 BRA `(.L_x_100) ;  /* 0x0000000000048947 */ /* 0x000fea0003800000 */
[----:B------:R-:W-:Y:S01]  /*10b40*/  BPT.TRAP 0x1 ;  /* 0x000000040000795c */ /* 0x000fe20000300000 */
.L_x_100:
[----:B------:R-:W2:Y:S02]  /*10b50*/  SYNCS.PHASECHK.TRANS64.TRYWAIT P1, [R5+URZ+0x33460], R0 ;  /* 0x03346000050075a7 */ /* 0x000ea4000802017f */
[----:B--2---:R-:W-:Y:S05]  /*10b60*/  @!P1 BRA `(.L_x_101) ;  /* 0x0000002400509947 */ /* 0x004fea0003800000 */
.L_x_179:
[----:B------:R-:W-:Y:S05]  /*10b70*/  @!P0 BRA `(.L_x_102) ;  /* 0x0000000000048947 */ /* 0x000fea0003800000 */
[----:B------:R-:W-:Y:S01]  /*10b80*/  BPT.TRAP 0x1 ;  /* 0x000000040000795c */ /* 0x000fe20000300000 */
.L_x_102:
[----:B------:R-:W3:Y:S02]  /*10b90*/  SYNCS.PHASECHK.TRANS64.TRYWAIT P1, [R27+URZ+0x33460], R2 ;  /* 0x033460021b0075a7 */ /* 0x000ee4000802017f */
[----:B---3--:R-:W-:Y:S05]  /*10ba0*/  @!P1 BRA `(.L_x_103) ;  /* 0x0000002400549947 */ /* 0x008fea0003800000 */
.L_x_180:
[----:B------:R-:W-:Y:S05]  /*10bb0*/  @!P0 BRA `(.L_x_104) ;  /* 0x0000000000048947 */ /* 0x000fea0003800000 */
[----:B------:R-:W-:Y:S01]  /*10bc0*/  BPT.TRAP 0x1 ;  /* 0x000000040000795c */ /* 0x000fe20000300000 */
.L_x_104:
[----:B------:R-:W4:Y:S02]  /*10bd0*/  SYNCS.PHASECHK.TRANS64.TRYWAIT P1, [R5+URZ+0x33480], R0 ;  /* 0x03348000050075a7 */ /* 0x000f24000802017f */
[----:B----4-:R-:W-:Y:S05]  /*10be0*/  @!P1 BRA `(.L_x_105) ;  /* 0x0000002400589947 */ /* 0x010fea0003800000 */
.L_x_181:
[----:B------:R-:W-:Y:S05]  /*10bf0*/  @!P0 BRA `(.L_x_106) ;  /* 0x0000000000048947 */ /* 0x000fea0003800000 */
[----:B------:R-:W-:Y:S01]  /*10c00*/  BPT.TRAP 0x1 ;  /* 0x000000040000795c */ /* 0x000fe20000300000 */
.L_x_106:
[----:B------:R0:W0:Y:S02]  /*10c10*/  SYNCS.PHASECHK.TRANS64.TRYWAIT P0, [R27+URZ+0x33480], R2 ;  /* 0x033480021b0075a7 */ /* 0x000024000800017f */
[----:B0-----:R-:W-:Y:S05]  /*10c20*/  @!P0 NANOSLEEP.SYNCS 0x989680 ;  /* 0x009896800000895d */ /* 0x001fea0003900000 */
[----:B------:R-:W0:Y:S02]  /*10c30*/  @!P0 SYNCS.PHASECHK.TRANS64 P0, [R27+URZ+0x33480], R2 ;  /* 0x033480021b0085a7 */ /* 0x000e24000800007f */
[----:B0-----:R-:W-:Y:S05]  /*10c40*/  @!P0 BRA `(.L_x_106) ;  /* 0xfffffffc00f08947 */ /* 0x001fea000383ffff */
.L_x_95:
[----:B------:R-:W-:Y:S05]  /*10c50*/  BSYNC B0 ;  /* 0x0000000000007941 */ /* 0x000fea0003800000 */
.L_x_94:
[----:B------:R-:W-:Y:S05]  /*10c60*/  EXIT ;  /* 0x000000000000794d */ /* 0x000fea0003800000 */
.L_x_8:
[----:B0-----:R-:W-:-:S04]  /*10c70*/  IMAD.U32 R3, RZ, RZ, UR39 ;  /* 0x00000027ff037e24 */ /* 0x001fc8000f8e00ff */
[----:B------:R0:W1:Y:S03]  /*10c80*/  SYNCS.PHASECHK.TRANS64.TRYWAIT P1, [R3+URZ+0x33400], R8 ;  /* 0x03340008030075a7 */ /* 0x000066000802017f */
[----:B-1----:R-:W-:Y:S05]  /*10c90*/  @!P1 NANOSLEEP.SYNCS 0x989680 ;  /* 0x009896800000995d */ /* 0x002fea0003900000 */
[----:B------:R-:W1:Y:S02]  /*10ca0*/  @!P1 SYNCS.PHASECHK.TRANS64 P1, [R3+URZ+0x33400], R8 ;  /* 0x03340008030095a7 */ /* 0x000e64000802007f */
[----:B-1----:R-:W-:Y:S05]  /*10cb0*/  @!P1 BRA `(.L_x_8) ;  /* 0xfffffffc00ec9947 */ /* 0x002fea000383ffff */
[----:B------:R-:W-:Y:S05]  /*10cc0*/  BRA `(.L_x_107) ;  /* 0xffffff0400d87947 */ /* 0x000fea000383ffff */
.L_x_12:
[----:B-1----:R1:W2:Y:S02]  /*10cd0*/  SYNCS.PHASECHK.TRANS64.TRYWAIT P1, [R3+URZ+0x33430], R4 ;  /* 0x03343004030075a7 */ /* 0x0022a4000802017f */
[----:B--2---:R-:W-:Y:S05]  /*10ce0*/  @!P1 NANOSLEEP.SYNCS 0x989680 ;  /* 0x009896800000995d */ /* 0x004fea0003900000 */
[----:B------:R-:W2:Y:S02]  /*10cf0*/  @!P1 SYNCS.PHASECHK.TRANS64 P1, [R3+URZ+0x33430], R4 ;  /* 0x03343004030095a7 */ /* 0x000ea4000802007f */
[----:B--2---:R-:W-:Y:S05]  /*10d00*/  @!P1 BRA `(.L_x_12) ;  /* 0xfffffffc00f09947 */ /* 0x004fea000383ffff */
[----:B------:R-:W-:Y:S05]  /*10d10*/  BRA `(.L_x_11) ;  /* 0xffffff0400f87947 */ /* 0x000fea000383ffff */
.L_x_18:
[----:B-1----:R-:W-:-:S04]  /*10d20*/  IMAD.U32 R8, RZ, RZ, UR6 ;  /* 0x00000006ff087e24 */ /* 0x002fc8000f8e00ff */
[----:B------:R1:W2:Y:S03]  /*10d30*/  SYNCS.PHASECHK.TRANS64.TRYWAIT P1, [R8+URZ+0x33430], R7 ;  /* 0x03343007080075a7 */ /* 0x0002a6000802017f */
[----:B--2---:R-:W-:Y:S05]  /*10d40*/  @!P1 NANOSLEEP.SYNCS 0x989680 ;  /* 0x009896800000995d */ /* 0x004fea0003900000 */
[----:B------:R-:W2:Y:S02]  /*10d50*/  @!P1 SYNCS.PHASECHK.TRANS64 P1, [R8+URZ+0x33430], R7 ;  /* 0x03343007080095a7 */ /* 0x000ea4000802007f */
[----:B--2---:R-:W-:Y:S05]  /*10d60*/  @!P1 BRA `(.L_x_18) ;  /* 0xfffffffc00ec9947 */ /* 0x004fea000383ffff */
[----:B------:R-:W-:Y:S05]  /*10d70*/  BRA `(.L_x_15) ;  /* 0xffffff4800147947 */ /* 0x000fea000383ffff */
.L_x_22:
[----:B-1----:R-:W-:-:S04]  /*10d80*/  IMAD.U32 R8, RZ, RZ, UR6 ;  /* 0x00000006ff087e24 */ /* 0x002fc8000f8e00ff */
[----:B------:R1:W2:Y:S03]  /*10d90*/  SYNCS.PHASECHK.TRANS64.TRYWAIT P1, [R8+URZ+0x33450], R7 ;  /* 0x03345007080075a7 */ /* 0x0002a6000802017f */
[----:B--2---:R-:W-:Y:S05]  /*10da0*/  @!P1 NANOSLEEP.SYNCS 0x989680 ;  /* 0x009896800000995d */ /* 0x004fea0003900000 */
[----:B------:R-:W2:Y:S02]  /*10db0*/  @!P1 SYNCS.PHASECHK.TRANS64 P1, [R8+URZ+0x33450], R7 ;  /* 0x03345007080095a7 */ /* 0x000ea4000802007f */
[----:B--2---:R-:W-:Y:S05]  /*10dc0*/  @!P1 BRA `(.L_x_22) ;  /* 0xfffffffc00ec9947 */ /* 0x004fea000383ffff */
[----:B------:R-:W-:Y:S05]  /*10dd0*/  BRA `(.L_x_19) ;  /* 0xffffff5400147947 */ /* 0x000fea000383ffff */
.L_x_29:
[----:B-1----:R-:W-:-:S04]  /*10de0*/  IMAD.U32 R3, RZ, RZ, UR4 ;  /* 0x00000004ff037e24 */ /* 0x002fc8000f8e00ff */
[----:B------:R1:W2:Y:S03]  /*10df0*/  SYNCS.PHASECHK.TRANS64.TRYWAIT P1, [R3+URZ+0x33450], R0 ;  /* 0x03345000030075a7 */ /* 0x0002a6000802017f */
[----:B--2---:R-:W-:Y:S05]  /*10e00*/  @!P1 NANOSLEEP.SYNCS 0x989680 ;  /* 0x009896800000995d */ /* 0x004fea0003900000 */
[----:B------:R-:W2:Y:S02]  /*10e10*/  @!P1 SYNCS.PHASECHK.TRANS64 P1, [R3+URZ+0x33450], R0 ;  /* 0x03345000030095a7 */ /* 0x000ea4000802007f */
[----:B--2---:R-:W-:Y:S05]  /*10e20*/  @!P1 BRA `(.L_x_29) ;  /* 0xfffffffc00ec9947 */ /* 0x004fea000383ffff */
[----:B------:R-:W-:Y:S05]  /*10e30*/  BRA `(.L_x_28) ;  /* 0xffffff7c00e87947 */ /* 0x000fea000383ffff */
.L_x_46:
[----:B------:R-:W2:Y:S01]  /*10e40*/  S2R R18, SR_TID.X ;  /* 0x0000000000127919 */ /* 0x000ea20000002100 */
[----:B------:R-:W-:Y:S01]  /*10e50*/  MOV R12, RZ ;  /* 0x000000ff000c7202 */ /* 0x000fe20000000f00 */
[----:B------:R-:W-:Y:S02]  /*10e60*/  IMAD.MOV.U32 R11, RZ, RZ, 0x1f ;  /* 0x0000001fff0b7424 */ /* 0x000fe400078e00ff */
[----:B------:R-:W-:Y:S01]  /*10e70*/  IMAD.MOV.U32 R15, RZ, RZ, -0x1 ;  /* 0xffffffffff0f7424 */ /* 0x000fe200078e00ff */
[----:B--2---:R-:W-:-:S04]  /*10e80*/  SHF.R.U32.HI R18, RZ, 0x5, R18 ;  /* 0x00000005ff127819 */ /* 0x004fc80000011612 */
[----:B------:R-:W-:-:S05]  /*10e90*/  LOP3.LUT R18, R18, 0x3, RZ, 0xc0, !PT ;  /* 0x0000000312127812 */ /* 0x000fca00078ec0ff */
[----:B------:R-:W-:-:S07]  /*10ea0*/  IMAD.MOV.U32 R13, RZ, RZ, R18 ;  /* 0x000000ffff0d7224 */ /* 0x000fce00078e0012 */
[----:B01---5:R-:W-:Y:S05]  /*10eb0*/  WARPSYNC.COLLECTIVE R15, `(.L_x_108) ;  /* 0x000000000f087348 */ /* 0x023fea0003c00000 */
[----:B------:R2:W3:Y:S02]  /*10ec0*/  SHFL.IDX P6, R14, R13, R12, R11 ;  /* 0x0000000c0d0e7389 */ /* 0x0004e400000c000b */
[----:B0123-5:R-:W-:Y:S01]  /*10ed0*/  ENDCOLLECTIVE ;  /* 0x000000000000791b */ /* 0x02ffe20003800000 */
.L_x_108:
[----:B------:R-:W-:Y:S05]  /*10ee0*/  BRA `(.L_x_109) ;  /* 0xffffffbc009c7947 */ /* 0x000fea000383ffff */
.L_x_49:
[----:B0-----:R0:W1:Y:S02]  /*10ef0*/  SYNCS.PHASECHK.TRANS64.TRYWAIT P0, [R4+URZ+0x33480], R25 ;  /* 0x03348019040075a7 */ /* 0x001064000800017f */
[----:B-1----:R-:W-:Y:S05]  /*10f00*/  @!P0 NANOSLEEP.SYNCS 0x989680 ;  /* 0x009896800000895d */ /* 0x002fea0003900000 */
[----:B------:R-:W1:Y:S02]  /*10f10*/  @!P0 SYNCS.PHASECHK.TRANS64 P0, [R4+URZ+0x33480], R25 ;  /* 0x03348019040085a7 */ /* 0x000e64000800007f */
[----:B-1----:R-:W-:Y:S05]  /*10f20*/  @!P0 BRA `(.L_x_49) ;  /* 0xfffffffc00f08947 */ /* 0x002fea000383ffff */
[----:B------:R-:W-:Y:S05]  /*10f30*/  BRA `(.L_x_110) ;  /* 0xffffffc000887947 */ /* 0x000fea000383ffff */
.L_x_50:
[----:B------:R-:W-:Y:S01]  /*10f40*/  BSSY B0, `(.L_x_111) ;  /* 0x0000008000007945 */ /* 0x000fe20003800000 */
[----:B------:R-:W-:Y:S02]  /*10f50*/  IMAD.MOV.U32 R13, RZ, RZ, R9 ;  /* 0x000000ffff0d7224 */ /* 0x000fe400078e0009 */
[----:B------:R-:W-:Y:S02]  /*10f60*/  IMAD.MOV.U32 R12, RZ, RZ, RZ ;  /* 0x000000ffff0c7224 */ /* 0x000fe400078e00ff */
[----:B------:R-:W-:Y:S02]  /*10f70*/  IMAD.MOV.U32 R11, RZ, RZ, 0x1c1f ;  /* 0x00001c1fff0b7424 */ /* 0x000fe400078e00ff */
[----:B------:R-:W-:-:S07]  /*10f80*/  IMAD.MOV.U32 R15, RZ, RZ, -0x1 ;  /* 0xffffffffff0f7424 */ /* 0x000fce00078e00ff */
[----:B0-----:R-:W-:Y:S05]  /*10f90*/  WARPSYNC.COLLECTIVE R15, `(.L_x_112) ;  /* 0x000000000f087348 */ /* 0x001fea0003c00000 */
[----:B------:R1:W2:Y:S02]  /*10fa0*/  SHFL.IDX P6, R14, R13, R12, R11 ;  /* 0x0000000c0d0e7389 */ /* 0x0002a400000c000b */
[----:B012---:R-:W-:Y:S01]  /*10fb0*/  ENDCOLLECTIVE ;  /* 0x000000000000791b */ /* 0x007fe20003800000 */
.L_x_112:
[----:B------:R-:W-:Y:S05]  /*10fc0*/  BSYNC B0 ;  /* 0x0000000000007941 */ /* 0x000fea0003800000 */
.L_x_111:
[----:B------:R-:W-:Y:S01]  /*10fd0*/  IMAD.MOV.U32 R13, RZ, RZ, R10 ;  /* 0x000000ffff0d7224 */ /* 0x000fe200078e000a */
[C---:B------:R-:W-:Y:S01]  /*10fe0*/  LOP3.LUT P1, RZ, R16.reuse, 0x1000000, RZ, 0xc0, !PT ;  /* 0x0100000010ff7812 */ /* 0x040fe2000782c0ff */
[----:B------:R-:W-:Y:S01]  /*10ff0*/  IMAD.MOV.U32 R12, RZ, RZ, RZ ;  /* 0x000000ffff0c7224 */ /* 0x000fe200078e00ff */
[C---:B------:R-:W-:Y:S01]  /*11000*/  LOP3.LUT P2, RZ, R16.reuse, 0x800000, RZ, 0xc0, !PT ;  /* 0x0080000010ff7812 */ /* 0x040fe2000784c0ff */
[----:B------:R-:W-:Y:S01]  /*11010*/  IMAD.MOV.U32 R11, RZ, RZ, 0x1c1f ;  /* 0x00001c1fff0b7424 */ /* 0x000fe200078e00ff */
[C---:B------:R-:W-:Y:S01]  /*11020*/  LOP3.LUT P4, RZ, R16.reuse, 0x400000, RZ, 0xc0, !PT ;  /* 0x0040000010ff7812 */ /* 0x040fe2000788c0ff */
[----:B------:R-:W-:Y:S01]  /*11030*/  IMAD.MOV.U32 R15, RZ, RZ, -0x1 ;  /* 0xffffffffff0f7424 */ /* 0x000fe200078e00ff */
[C---:B------:R-:W-:Y:S01]  /*11040*/  LOP3.LUT P3, RZ, R16.reuse, 0x100000, RZ, 0xc0, !PT ;  /* 0x0010000010ff7812 */ /* 0x040fe2000786c0ff */
[----:B------:R-:W-:Y:S01]  /*11050*/  IMAD.MOV.U32 R0, RZ, RZ, R14 ;  /* 0x000000ffff007224 */ /* 0x000fe200078e000e */
[----:B------:R-:W-:-:S13]  /*11060*/  LOP3.LUT P5, RZ, R16, 0x20000, RZ, 0xc0, !PT ;  /* 0x0002000010ff7812 */ /* 0x000fda00078ac0ff */
[----:B------:R-:W-:Y:S05]  /*11070*/  WARPSYNC.COLLECTIVE R15, `(.L_x_113) ;  /* 0x000000000f087348 */ /* 0x000fea0003c00000 */
[----:B------:R0:W1:Y:S02]  /*11080*/  SHFL.IDX P6, R14, R13, R12, R11 ;  /* 0x0000000c0d0e7389 */ /* 0x00006400000c000b */
[----:B01----:R-:W-:Y:S01]  /*11090*/  ENDCOLLECTIVE ;  /* 0x000000000000791b */ /* 0x003fe20003800000 */
.L_x_113:
[----:B------:R-:W-:Y:S02]  /*110a0*/  IMAD.MOV.U32 R13, RZ, RZ, R9 ;  /* 0x000000ffff0d7224 */ /* 0x000fe400078e0009 */
[----:B------:R-:W-:Y:S02]  /*110b0*/  IMAD.MOV.U32 R12, RZ, RZ, 0x1 ;  /* 0x00000001ff0c7424 */ /* 0x000fe400078e00ff */
[----:B------:R-:W-:-:S07]  /*110c0*/  IMAD.MOV.U32 R2, RZ, RZ, R14 ;  /* 0x000000ffff027224 */ /* 0x000fce00078e000e */
[----:B------:R-:W-:Y:S05]  /*110d0*/  WARPSYNC.COLLECTIVE R15, `(.L_x_114) ;  /* 0x000000000f087348 */ /* 0x000fea0003c00000 */
[----:B------:R0:W1:Y:S02]  /*110e0*/  SHFL.IDX P6, R14, R13, R12, R11 ;  /* 0x0000000c0d0e7389 */ /* 0x00006400000c000b */
[----:B01----:R-:W-:Y:S01]  /*110f0*/  ENDCOLLECTIVE ;  /* 0x000000000000791b */ /* 0x003fe20003800000 */
.L_x_114:
[----:B------:R-:W-:-:S04]  /*11100*/  IADD3 R2, P0, R32, R2, RZ ;  /* 0x0000000220027210 */ /* 0x000fc80007f1e0ff */
[----:B------:R-:W-:Y:S01]  /*11110*/  IADD3.X R3, RZ, R0, RZ, P0, !PT ;  /* 0x00000000ff037210 */ /* 0x000fe200007fe4ff */
[----:B------:R-:W-:-:S05]  /*11120*/  VIADD R0, R22, UR41 ;  /* 0x0000002916007c36 */ /* 0x000fca0008000000 */
[----:B------:R-:W-:Y:S01]  /*11130*/  @!PT LDS RZ, [RZ] ;  /* 0x00000000fffff984 */ /* 0x000fe20000000800 */
[----:B------:R-:W-:Y:S01]  /*11140*/  @!PT LDS RZ, [RZ] ;  /* 0x00000000fffff984 */ /* 0x000fe20000000800 */
[----:B------:R-:W-:Y:S01]  /*11150*/  @!PT LDS RZ, [RZ] ;  /* 0x00000000fffff984 */ /* 0x000fe20000000800 */
[----:B------:R-:W-:Y:S01]  /*11160*/  LDGSTS.E.BYPASS.LTC128B.128 [R0+0xf200], desc[UR48][R2.64], !P1 ;  /* 0x0f20000002007fae */ /* 0x000fe2000c901d70 */
[----:B------:R-:W-:Y:S01]  /*11170*/  IMAD.MOV.U32 R13, RZ, RZ, R10 ;  /* 0x000000ffff0d7224 */ /* 0x000fe200078e000a */
[C---:B------:R-:W-:Y:S02]  /*11180*/  LOP3.LUT P1, RZ, R16.reuse, 0x200000, RZ, 0xc0, !PT ;  /* 0x0020000010ff7812 */ /* 0x040fe4000782c0ff */
[----:B------:R-:W-:Y:S01]  /*11190*/  LDGSTS.E.BYPASS.LTC128B.128 [R0+0x11a00], desc[UR48][R2.64+0x40], !P2 ;  /* 0x11a0004002007fae */ /* 0x000fe2000d101d70 */
[----:B------:R-:W-:-:S03]  /*111a0*/  LOP3.LUT P2, RZ, R16, 0x80000, RZ, 0xc0, !PT ;  /* 0x0008000010ff7812 */ /* 0x000fc6000784c0ff */
[----:B------:R0:W-:Y:S01]  /*111b0*/  LDGSTS.E.BYPASS.LTC128B.128 [R0+0x14200], desc[UR48][R2.64+0x80], !P4 ;  /* 0x1420008002007fae */ /* 0x0001e2000e101d70 */
[----:B------:R-:W-:Y:S01]  /*111c0*/  LOP3.LUT P4, RZ, R16, 0x10000, RZ, 0xc0, !PT ;  /* 0x0001000010ff7812 */ /* 0x000fe2000788c0ff */
[----:B0-----:R-:W-:-:S12]  /*111d0*/  IMAD.MOV.U32 R3, RZ, RZ, R14 ;  /* 0x000000ffff037224 */ /* 0x001fd800078e000e */
[----:B------:R-:W-:Y:S05]  /*111e0*/  WARPSYNC.COLLECTIVE R15, `(.L_x_115) ;  /* 0x000000000f087348 */ /* 0x000fea0003c00000 */
[----:B------:R0:W1:Y:S02]  /*111f0*/  SHFL.IDX P6, R14, R13, R12, R11 ;  /* 0x0000000c0d0e7389 */ /* 0x00006400000c000b */
[----:B01----:R-:W-:Y:S01]  /*11200*/  ENDCOLLECTIVE ;  /* 0x000000000000791b */ /* 0x003fe20003800000 */
.L_x_115:
[----:B------:R-:W-:Y:S02]  /*11210*/  IMAD.MOV.U32 R13, RZ, RZ, R9 ;  /* 0x000000ffff0d7224 */ /* 0x000fe400078e0009 */
[----:B------:R-:W-:Y:S02]  /*11220*/  IMAD.MOV.U32 R12, RZ, RZ, 0x2 ;  /* 0x00000002ff0c7424 */ /* 0x000fe400078e00ff */
[----:B------:R-:W-:-:S07]  /*11230*/  IMAD.MOV.U32 R2, RZ, RZ, R14 ;  /* 0x000000ffff027224 */ /* 0x000fce00078e000e */
[----:B------:R-:W-:Y:S05]  /*11240*/  WARPSYNC.COLLECTIVE R15, `(.L_x_116) ;  /* 0x000000000f087348 */ /* 0x000fea0003c00000 */
[----:B------:R0:W1:Y:S02]  /*11250*/  SHFL.IDX P6, R14, R13, R12, R11 ;  /* 0x0000000c0d0e7389 */ /* 0x00006400000c000b */
[----:B01----:R-:W-:Y:S01]  /*11260*/  ENDCOLLECTIVE ;  /* 0x000000000000791b */ /* 0x003fe20003800000 */
.L_x_116:
[----:B------:R-:W-:-:S05]  /*11270*/  IADD3 R2, P0, R32, R2, RZ ;  /* 0x0000000220027210 */ /* 0x000fca0007f1e0ff */
[----:B------:R-:W-:-:S05]  /*11280*/  IMAD.X R3, RZ, RZ, R3, P0 ;  /* 0x000000ffff037224 */ /* 0x000fca00000e0603 */
[----:B------:R-:W-:Y:S01]  /*11290*/  @!PT LDS RZ, [RZ] ;  /* 0x00000000fffff984 */ /* 0x000fe20000000800 */
[----:B------:R-:W-:Y:S01]  /*112a0*/  @!PT LDS RZ, [RZ] ;  /* 0x00000000fffff984 */ /* 0x000fe20000000800 */
[----:B------:R-:W-:Y:S01]  /*112b0*/  @!PT LDS RZ, [RZ] ;  /* 0x00000000fffff984 */ /* 0x000fe20000000800 */
[----:B------:R0:W-:Y:S01]  /*112c0*/  LDGSTS.E.BYPASS.LTC128B.128 [R0+0xfa00], desc[UR48][R2.64], !P1 ;  /* 0x0fa0000002007fae */ /* 0x0001e2000c901d70 */
[----:B------:R-:W-:Y:S01]  /*112d0*/  IMAD.MOV.U32 R13, RZ, RZ, R10 ;  /* 0x000000ffff0d7224 */ /* 0x000fe200078e000a */
[C---:B------:R-:W-:Y:S02]  /*112e0*/  LOP3.LUT P1, RZ, R16.reuse, 0x40000, RZ, 0xc0, !PT ;  /* 0x0004000010ff7812 */ /* 0x040fe4000782c0ff */
[----:B------:R0:W-:Y:S01]  /*112f0*/  LDGSTS.E.BYPASS.LTC128B.128 [R0+0x12200], desc[UR48][R2.64+0x40], !P3 ;  /* 0x1220004002007fae */ /* 0x0001e2000d901d70 */
[----:B------:R-:W-:-:S03]  /*11300*/  LOP3.LUT P3, RZ, R16, 0x8000, RZ, 0xc0, !PT ;  /* 0x0000800010ff7812 */ /* 0x000fc6000786c0ff */
[----:B------:R0:W-:Y:S01]  /*11310*/  LDGSTS.E.BYPASS.LTC128B.128 [R0+0x14a00], desc[UR48][R2.64+0x80], !P2 ;  /* 0x14a0008002007fae */ /* 0x0001e2000d101d70 */
[----:B------:R-:W-:Y:S01]  /*11320*/  LOP3.LUT P2, RZ, R16, 0x4000, RZ, 0xc0, !PT ;  /* 0x0000400010ff7812 */ /* 0x000fe2000784c0ff */
[----:B------:R-:W-:-:S12]  /*11330*/  IMAD.MOV.U32 R22, RZ, RZ, R14 ;  /* 0x000000ffff167224 */ /* 0x000fd800078e000e */
[----:B0-----:R-:W-:Y:S05]  /*11340*/  WARPSYNC.COLLECTIVE R15, `(.L_x_117) ;  /* 0x000000000f087348 */ /* 0x001fea0003c00000 */
[----:B------:R1:W2:Y:S02]  /*11350*/  SHFL.IDX P6, R14, R13, R12, R11 ;  /* 0x0000000c0d0e7389 */ /* 0x0002a400000c000b */
[----:B012---:R-:W-:Y:S01]  /*11360*/  ENDCOLLECTIVE ;  /* 0x000000000000791b */ /* 0x007fe20003800000 */
.L_x_117:
[----:B------:R-:W-:Y:S02]  /*11370*/  IMAD.MOV.U32 R13, RZ, RZ, R9 ;  /* 0x000000ffff0d7224 */ /* 0x000fe400078e0009 */
[----:B------:R-:W-:Y:S02]  /*11380*/  IMAD.MOV.U32 R12, RZ, RZ, 0x3 ;  /* 0x00000003ff0c7424 */ /* 0x000fe400078e00ff */
[----:B------:R-:W-:-:S07]  /*11390*/  IMAD.MOV.U32 R2, RZ, RZ, R14 ;  /* 0x000000ffff027224 */ /* 0x000fce00078e000e */
[----:B------:R-:W-:Y:S05]  /*113a0*/  WARPSYNC.COLLECTIVE R15, `(.L_x_118) ;  /* 0x000000000f087348 */ /* 0x000fea0003c00000 */
[----:B------:R0:W1:Y:S02]  /*113b0*/  SHFL.IDX P6, R14, R13, R12, R11 ;  /* 0x0000000c0d0e7389 */ /* 0x00006400000c000b */
[----:B01----:R-:W-:Y:S01]  /*113c0*/  ENDCOLLECTIVE ;  /* 0x000000000000791b */ /* 0x003fe20003800000 */
.L_x_118:
[----:B------:R-:W-:-:S04]  /*113d0*/  IADD3 R2, P0, R32, R2, RZ ;  /* 0x0000000220027210 */ /* 0x000fc80007f1e0ff */
[----:B------:R-:W-:-:S05]  /*113e0*/  IADD3.X R3, RZ, R22, RZ, P0, !PT ;  /* 0x00000016ff037210 */ /* 0x000fca00007fe4ff */
[----:B------:R-:W-:Y:S01]  /*113f0*/  @!PT LDS RZ, [RZ] ;  /* 0x00000000fffff984 */ /* 0x000fe20000000800 */
[----:B------:R-:W-:Y:S01]  /*11400*/  @!PT LDS RZ, [RZ] ;  /* 0x00000000fffff984 */ /* 0x000fe20000000800 */
[----:B------:R-:W-:Y:S01]  /*11410*/  @!PT LDS RZ, [RZ] ;  /* 0x00000000fffff984 */ /* 0x000fe20000000800 */
[----:B------:R0:W-:Y:S01]  /*11420*/  LDGSTS.E.BYPASS.LTC128B.128 [R0+0x10200], desc[UR48][R2.64], !P1 ;  /* 0x1020000002007fae */ /* 0x0001e2000c901d70 */
[----:B------:R-:W-:Y:S01]  /*11430*/  LOP3.LUT P1, RZ, R16, 0x2000, RZ, 0xc0, !PT ;  /* 0x0000200010ff7812 */ /* 0x000fe2000782c0ff */
[----:B------:R-:W-:Y:S02]  /*11440*/  IMAD.MOV.U32 R13, RZ, RZ, R10 ;  /* 0x000000ffff0d7224 */ /* 0x000fe400078e000a */
[----:B------:R0:W-:Y:S04]  /*11450*/  LDGSTS.E.BYPASS.LTC128B.128 [R0+0x12a00], desc[UR48][R2.64+0x40], !P5 ;  /* 0x12a0004002007fae */ /* 0x0001e8000e901d70 */
[----:B------:R0:W-:Y:S01]  /*11460*/  LDGSTS.E.BYPASS.LTC128B.128 [R0+0x15200], desc[UR48][R2.64+0x80], !P4 ;  /* 0x1520008002007fae */ /* 0x0001e2000e101d70 */
[----:B------:R-:W-:-:S07]  /*11470*/  IMAD.MOV.U32 R22, RZ, RZ, R14 ;  /* 0x000000ffff167224 */ /* 0x000fce00078e000e */
[----:B0-----:R-:W-:Y:S05]  /*11480*/  WARPSYNC.COLLECTIVE R15, `(.L_x_119) ;  /* 0x000000000f087348 */ /* 0x001fea0003c00000 */
[----:B------:R1:W2:Y:S02]  /*11490*/  SHFL.IDX P6, R14, R13, R12, R11 ;  /* 0x0000000c0d0e7389 */ /* 0x0002a400000c000b */
[----:B012---:R-:W-:Y:S01]  /*114a0*/  ENDCOLLECTIVE ;  /* 0x000000000000791b */ /* 0x007fe20003800000 */
.L_x_119:
[----:B------:R-:W-:Y:S02]  /*114b0*/  IMAD.MOV.U32 R13, RZ, RZ, R18 ;  /* 0x000000ffff0d7224 */ /* 0x000fe400078e0012 */
[----:B------:R-:W-:Y:S02]  /*114c0*/  IMAD.MOV.U32 R12, RZ, RZ, RZ ;  /* 0x000000ffff0c7224 */ /* 0x000fe400078e00ff */
[----:B------:R-:W-:-:S07]  /*114d0*/  IMAD.MOV.U32 R2, RZ, RZ, R14 ;  /* 0x000000ffff027224 */ /* 0x000fce00078e000e */
[----:B------:R-:W-:Y:S05]  /*114e0*/  WARPSYNC.COLLECTIVE R15, `(.L_x_120) ;  /* 0x000000000f087348 */ /* 0x000fea0003c00000 */
[----:B------:R0:W1:Y:S02]  /*114f0*/  SHFL.IDX P6, R14, R13, R12, R11 ;  /* 0x0000000c0d0e7389 */ /* 0x00006400000c000b */
[----:B01----:R-:W-:Y:S01]  /*11500*/  ENDCOLLECTIVE ;  /* 0x000000000000791b */ /* 0x003fe20003800000 */
.L_x_120:
[----:B------:R-:W-:-:S05]  /*11510*/  IADD3 R2, P0, R32, R2, RZ ;  /* 0x0000000220027210 */ /* 0x000fca0007f1e0ff */
[----:B------:R-:W-:-:S05]  /*11520*/  IMAD.X R3, RZ, RZ, R22, P0 ;  /* 0x000000ffff037224 */ /* 0x000fca00000e0616 */
[----:B------:R-:W-:Y:S01]  /*11530*/  @!PT LDS RZ, [RZ] ;  /* 0x00000000fffff984 */ /* 0x000fe20000000800 */
[----:B------:R-:W-:Y:S01]  /*11540*/  @!PT LDS RZ, [RZ] ;  /* 0x00000000fffff984 */ /* 0x000fe20000000800 */
[----:B------:R-:W-:Y:S01]  /*11550*/  @!PT LDS RZ, [RZ] ;  /* 0x00000000fffff984 */ /* 0x000fe20000000800 */
[----:B------:R0:W-:Y:S01]  /*11560*/  LDGSTS.E.BYPASS.LTC128B.128 [R0+0x10a00], desc[UR48][R2.64], !P3 ;  /* 0x10a0000002007fae */ /* 0x0001e2000d901d70 */
[----:B------:R-:W-:-:S03]  /*11570*/  IMAD.MOV.U32 R13, RZ, RZ, R19 ;  /* 0x000000ffff0d7224 */ /* 0x000fc600078e0013 */
[----:B------:R0:W-:Y:S04]  /*11580*/  LDGSTS.E.BYPASS.LTC128B.128 [R0+0x13200], desc[UR48][R2.64+0x40], !P2 ;  /* 0x1320004002007fae */ /* 0x0001e8000d101d70 */
[----:B------:R0:W-:Y:S01]  /*11590*/  LDGSTS.E.BYPASS.LTC128B.128 [R0+0x15a00], desc[UR48][R2.64+0x80], !P1 ;  /* 0x15a0008002007fae */ /* 0x0001e2000c901d70 */
[----:B------:R-:W-:-:S07]  /*115a0*/  IMAD.MOV.U32 R18, RZ, RZ, R14 ;  /* 0x000000ffff127224 */ /* 0x000fce00078e000e */
[----:B0-----:R-:W-:Y:S05]  /*115b0*/  WARPSYNC.COLLECTIVE R15, `(.L_x_121) ;  /* 0x000000000f087348 */ /* 0x001fea0003c00000 */
[----:B------:R1:W2:Y:S02]  /*115c0*/  SHFL.IDX P6, R14, R13, R12, R11 ;  /* 0x0000000c0d0e7389 */ /* 0x0002a400000c000b */
[----:B012---:R-:W-:Y:S01]  /*115d0*/  ENDCOLLECTIVE ;  /* 0x000000000000791b */ /* 0x007fe20003800000 */
.L_x_121:
[----:B------:R-:W-:Y:S05]  /*115e0*/  BRA `(.L_x_122) ;  /* 0xffffffc000447947 */ /* 0x000fea000383ffff */
.L_x_55:
[----:B--2---:R2:W3:Y:S02]  /*115f0*/  SYNCS.PHASECHK.TRANS64.TRYWAIT P0, [R4+URZ+0x33440], R25 ;  /* 0x03344019040075a7 */ /* 0x0044e4000800017f */
[----:B---3--:R-:W-:Y:S05]  /*11600*/  @!P0 NANOSLEEP.SYNCS 0x989680 ;  /* 0x009896800000895d */ /* 0x008fea0003900000 */
[----:B------:R-:W3:Y:S02]  /*11610*/  @!P0 SYNCS.PHASECHK.TRANS64 P0, [R4+URZ+0x33440], R25 ;  /* 0x03344019040085a7 */ /* 0x000ee4000800007f */
[----:B---3--:R-:W-:Y:S05]  /*11620*/  @!P0 BRA `(.L_x_55) ;  /* 0xfffffffc00f08947 */ /* 0x008fea000383ffff */
[----:B------:R-:W-:Y:S05]  /*11630*/  BRA `(.L_x_123) ;  /* 0xffffffc000a87947 */ /* 0x000fea000383ffff */
.L_x_56:
[----:B------:R-:W-:Y:S01]  /*11640*/  BSSY B0, `(.L_x_124) ;  /* 0x0000008000007945 */ /* 0x000fe20003800000 */
[----:B------:R-:W-:Y:S01]  /*11650*/  IMAD.MOV.U32 R13, RZ, RZ, R7 ;  /* 0x000000ffff0d7224 */ /* 0x000fe200078e0007 */
[----:B------:R-:W-:Y:S01]  /*11660*/  MOV R11, 0x1c1f ;  /* 0x00001c1f000b7802 */ /* 0x000fe20000000f00 */
[----:B------:R-:W-:Y:S02]  /*11670*/  IMAD.MOV.U32 R12, RZ, RZ, RZ ;  /* 0x000000ffff0c7224 */ /* 0x000fe400078e00ff */
[----:B------:R-:W-:-:S07]  /*11680*/  IMAD.MOV.U32 R15, RZ, RZ, -0x1 ;  /* 0xffffffffff0f7424 */ /* 0x000fce00078e00ff */
[----:B012--5:R-:W-:Y:S05]  /*11690*/  WARPSYNC.COLLECTIVE R15, `(.L_x_125) ;  /* 0x000000000f087348 */ /* 0x027fea0003c00000 */
[----:B------:R3:W4:Y:S02]  /*116a0*/  SHFL.IDX P6, R14, R13, R12, R11 ;  /* 0x0000000c0d0e7389 */ /* 0x00072400000c000b */
[----:B012345:R-:W-:Y:S01]  /*116b0*/  ENDCOLLECTIVE ;  /* 0x000000000000791b */ /* 0x03ffe20003800000 */
.L_x_125:
[----:B------:R-:W-:Y:S05]  /*116c0*/  BSYNC B0 ;  /* 0x0000000000007941 */ /* 0x000fea0003800000 */
.L_x_124:
[----:B------:R-:W-:Y:S01]  /*116d0*/  IMAD.MOV.U32 R13, RZ, RZ, R5 ;  /* 0x000000ffff0d7224 */ /* 0x000fe200078e0005 */
[----:B------:R-:W-:Y:S01]  /*116e0*/  ISETP.GE.AND P2, PT, R18, 0x1, PT ;  /* 0x000000011200780c */ /* 0x000fe20003f46270 */
[----:B------:R-:W-:Y:S01]  /*116f0*/  IMAD.MOV.U32 R12, RZ, RZ, RZ ;  /* 0x000000ffff0c7224 */ /* 0x000fe200078e00ff */
[C---:B------:R-:W-:Y:S01]  /*11700*/  LOP3.LUT P4, RZ, R16.reuse, 0x4, RZ, 0xc0, !PT ;  /* 0x0000000410ff7812 */ /* 0x040fe2000788c0ff */
[----:B------:R-:W-:Y:S01]  /*11710*/  IMAD.MOV.U32 R11, RZ, RZ, 0x1c1f ;  /* 0x00001c1fff0b7424 */ /* 0x000fe200078e00ff */
[C---:B------:R-:W-:Y:S01]  /*11720*/  LOP3.LUT P3, RZ, R16.reuse, 0x2, RZ, 0xc0, !PT ;  /* 0x0000000210ff7812 */ /* 0x040fe2000786c0ff */
[----:B------:R-:W-:Y:S01]  /*11730*/  IMAD.MOV.U32 R15, RZ, RZ, -0x1 ;  /* 0xffffffffff0f7424 */ /* 0x000fe200078e00ff */
[----:B------:R-:W-:Y:S01]  /*11740*/  LOP3.LUT P1, RZ, R16, 0x1, RZ, 0xc0, !PT ;  /* 0x0000000110ff7812 */ /* 0x000fe2000782c0ff */
[----:B------:R-:W-:-:S12]  /*11750*/  IMAD.MOV.U32 R3, RZ, RZ, R14 ;  /* 0x000000ffff037224 */ /* 0x000fd800078e000e */
[----:B------:R-:W-:Y:S05]  /*11760*/  WARPSYNC.COLLECTIVE R15, `(.L_x_126) ;  /* 0x000000000f087348 */ /* 0x000fea0003c00000 */
[----:B------:R0:W1:Y:S02]  /*11770*/  SHFL.IDX P6, R14, R13, R12, R11 ;  /* 0x0000000c0d0e7389 */ /* 0x00006400000c000b */
[----:B01----:R-:W-:Y:S01]  /*11780*/  ENDCOLLECTIVE ;  /* 0x000000000000791b */ /* 0x003fe20003800000 */
.L_x_126:
[----:B------:R-:W-:Y:S02]  /*11790*/  IMAD.MOV.U32 R13, RZ, RZ, R7 ;  /* 0x000000ffff0d7224 */ /* 0x000fe400078e0007 */
[----:B------:R-:W-:Y:S01]  /*117a0*/  IMAD.MOV.U32 R12, RZ, RZ, 0x1 ;  /* 0x00000001ff0c7424 */ /* 0x000fe200078e00ff */
[----:B------:R-:W-:-:S13]  /*117b0*/  @P2 IADD3 R2, P0, R32, R14, RZ ;  /* 0x0000000e20022210 */ /* 0x000fda0007f1e0ff */
[----:B------:R-:W-:Y:S05]  /*117c0*/  WARPSYNC.COLLECTIVE R15, `(.L_x_127) ;  /* 0x000000000f087348 */ /* 0x000fea0003c00000 */
[----:B------:R0:W1:Y:S02]  /*117d0*/  SHFL.IDX P6, R14, R13, R12, R11 ;  /* 0x0000000c0d0e7389 */ /* 0x00006400000c000b */
[----:B01----:R-:W-:Y:S01]  /*117e0*/  ENDCOLLECTIVE ;  /* 0x000000000000791b */ /* 0x003fe20003800000 */
.L_x_127:
[----:B------:R-:W-:-:S05]  /*117f0*/  @P2 IMAD.X R3, RZ, RZ, R3, P0 ;  /* 0x000000ffff032224 */ /* 0x000fca00000e0603 */
[----:B------:R-:W-:Y:S01]  /*11800*/  @!PT LDS RZ, [RZ] ;  /* 0x00000000fffff984 */ /* 0x000fe20000000800 */
[----:B------:R-:W-:Y:S01]  /*11810*/  @!PT LDS RZ, [RZ] ;  /* 0x00000000fffff984 */ /* 0x000fe20000000800 */
[----:B------:R-:W-:Y:S01]  /*11820*/  @!PT LDS RZ, [RZ] ;  /* 0x00000000fffff984 */ /* 0x000fe20000000800 */
[----:B------:R0:W-:Y:S04]  /*11830*/  @P2 LDGSTS.E.BYPASS.LTC128B.128 [R0+0x24200], desc[UR48][R2.64], !P4 ;  /* 0x2420000002002fae */ /* 0x0001e8000e101d70 */
[----:B------:R0:W-:Y:S01]  /*11840*/  @P2 LDGSTS.E.BYPASS.LTC128B.128 [R0+0x26a00], desc[UR48][R2.64+0x40], !P3 ;  /* 0x26a0004002002fae */ /* 0x0001e2000d901d70 */
[----:B------:R-:W-:-:S03]  /*11850*/  IMAD.MOV.U32 R13, RZ, RZ, R5 ;  /* 0x000000ffff0d7224 */ /* 0x000fc600078e0005 */
[----:B------:R0:W-:Y:S01]  /*11860*/  @P2 LDGSTS.E.BYPASS.LTC128B.128 [R0+0x29200], desc[UR48][R2.64+0x80], !P1 ;  /* 0x2920008002002fae */ /* 0x0001e2000c901d70 */
[----:B------:R-:W-:Y:S01]  /*11870*/  ISETP.GE.AND P2, PT, R18, 0x21, PT ;  /* 0x000000211200780c */ /* 0x000fe20003f46270 */
[----:B------:R-:W-:-:S12]  /*11880*/  IMAD.MOV.U32 R8, RZ, RZ, R14 ;  /* 0x000000ffff087224 */ /* 0x000fd800078e000e */
[----:B0-----:R-:W-:Y:S05]  /*11890*/  WARPSYNC.COLLECTIVE R15, `(.L_x_128) ;  /* 0x000000000f087348 */ /* 0x001fea0003c00000 */
[----:B------:R1:W2:Y:S02]  /*118a0*/  SHFL.IDX P6, R14, R13, R12, R11 ;  /* 0x0000000c0d0e7389 */ /* 0x0002a400000c000b */
[----:B012---:R-:W-:Y:S01]  /*118b0*/  ENDCOLLECTIVE ;  /* 0x000000000000791b */ /* 0x007fe20003800000 */
.L_x_128:
[----:B------:R-:W-:Y:S01]  /*118c0*/  IMAD.MOV.U32 R13, RZ, RZ, R7 ;  /* 0x000000ffff0d7224 */ /* 0x000fe200078e0007 */
[----:B------:R-:W-:-:S04]  /*118d0*/  @P2 IADD3 R11, P0, R32, R14, RZ ;  /* 0x0000000e200b2210 */ /* 0x000fc80007f1e0ff */
[----:B------:R-:W-:Y:S01]  /*118e0*/  @P2 MOV R2, R11 ;  /* 0x0000000b00022202 */ /* 0x000fe20000000f00 */
[----:B------:R-:W-:Y:S02]  /*118f0*/  @P2 IMAD.X R12, RZ, RZ, R8, P0 ;  /* 0x000000ffff0c2224 */ /* 0x000fe400000e0608 */
[----:B------:R-:W-:Y:S02]  /*11900*/  IMAD.MOV.U32 R11, RZ, RZ, 0x1c1f ;  /* 0x00001c1fff0b7424 */ /* 0x000fe400078e00ff */
[----:B------:R-:W-:Y:S02]  /*11910*/  @P2 IMAD.MOV.U32 R3, RZ, RZ, R12 ;  /* 0x000000ffff032224 */ /* 0x000fe400078e000c */
[----:B------:R-:W-:-:S03]  /*11920*/  IMAD.MOV.U32 R12, RZ, RZ, 0x2 ;  /* 0x00000002ff0c7424 */ /* 0x000fc600078e00ff */
[----:B------:R-:W-:Y:S01]  /*11930*/  @!PT LDS RZ, [RZ] ;  /* 0x00000000fffff984 */ /* 0x000fe20000000800 */
[----:B------:R-:W-:Y:S01]  /*11940*/  @!PT LDS RZ, [RZ] ;  /* 0x00000000fffff984 */ /* 0x000fe20000000800 */
[----:B------:R-:W-:Y:S01]  /*11950*/  @!PT LDS RZ, [RZ] ;  /* 0x00000000fffff984 */ /* 0x000fe20000000800 */
[----:B------:R0:W-:Y:S04]  /*11960*/  @P2 LDGSTS.E.BYPASS.LTC128B.128 [R0+0x24a00], desc[UR48][R2.64], !P4 ;  /* 0x24a0000002002fae */ /* 0x0001e8000e101d70 */
[----:B0-----:R-:W-:Y:S05]  /*11970*/  WARPSYNC.COLLECTIVE R15, `(.L_x_129) ;  /* 0x000000000f087348 */ /* 0x001fea0003c00000 */
[----:B------:R1:W2:Y:S02]  /*11980*/  SHFL.IDX P6, R14, R13, R12, R11 ;  /* 0x0000000c0d0e7389 */ /* 0x0002a400000c000b */
[----:B012---:R-:W-:Y:S01]  /*11990*/  ENDCOLLECTIVE ;  /* 0x000000000000791b */ /* 0x007fe20003800000 */
.L_x_129:
[----:B------:R-:W-:Y:S01]  /*119a0*/  @!PT LDS RZ, [RZ] ;  /* 0x00000000fffff984 */ /* 0x000fe20000000800 */
[----:B------:R-:W-:Y:S01]  /*119b0*/  @!PT LDS RZ, [RZ] ;  /* 0x00000000fffff984 */ /* 0x000fe20000000800 */
[----:B------:R-:W-:Y:S01]  /*119c0*/  @!PT LDS RZ, [RZ] ;  /* 0x00000000fffff984 */ /* 0x000fe20000000800 */
[----:B------:R0:W-:Y:S04]  /*119d0*/  @P2 LDGSTS.E.BYPASS.LTC128B.128 [R0+0x27200], desc[UR48][R2.64+0x40], !P3 ;  /* 0x2720004002002fae */ /* 0x0001e8000d901d70 */
[----:B------:R0:W-:Y:S01]  /*119e0*/  @P2 LDGSTS.E.BYPASS.LTC128B.128 [R0+0x29a00], desc[UR48][R2.64+0x80], !P1 ;  /* 0x29a0008002002fae */ /* 0x0001e2000c901d70 */
[----:B------:R-:W-:Y:S01]  /*119f0*/  ISETP.GE.AND P2, PT, R18, 0x41, PT ;  /* 0x000000411200780c */ /* 0x000fe20003f46270 */
[----:B------:R-:W-:Y:S02]  /*11a00*/  IMAD.MOV.U32 R13, RZ, RZ, R5 ;  /* 0x000000ffff0d7224 */ /* 0x000fe400078e0005 */
[----:B------:R-:W-:-:S10]  /*11a10*/  IMAD.MOV.U32 R8, RZ, RZ, R14 ;  /* 0x000000ffff087224 */ /* 0x000fd400078e000e */
[----:B0-----:R-:W-:Y:S05]  /*11a20*/  WARPSYNC.COLLECTIVE R15, `(.L_x_130) ;  /* 0x000000000f087348 */ /* 0x001fea0003c00000 */
[----:B------:R1:W2:Y:S02]  /*11a30*/  SHFL.IDX P6, R14, R13, R12, R11 ;  /* 0x0000000c0d0e7389 */ /* 0x0002a400000c000b */
[----:B012---:R-:W-:Y:S01]  /*11a40*/  ENDCOLLECTIVE ;  /* 0x000000000000791b */ /* 0x007fe20003800000 */
.L_x_130:
[----:B------:R-:W-:Y:S02]  /*11a50*/  IMAD.MOV.U32 R13, RZ, RZ, R7 ;  /* 0x000000ffff0d7224 */ /* 0x000fe400078e0007 */
[----:B------:R-:W-:Y:S01]  /*11a60*/  IMAD.MOV.U32 R12, RZ, RZ, 0x3 ;  /* 0x00000003ff0c7424 */ /* 0x000fe200078e00ff */
[----:B------:R-:W-:-:S13]  /*11a70*/  @P2 IADD3 R10, P0, R32, R14, RZ ;  /* 0x0000000e200a2210 */ /* 0x000fda0007f1e0ff */
[----:B------:R-:W-:Y:S05]  /*11a80*/  WARPSYNC.COLLECTIVE R15, `(.L_x_131) ;  /* 0x000000000f087348 */ /* 0x000fea0003c00000 */
[----:B------:R0:W1:Y:S02]  /*11a90*/  SHFL.IDX P6, R14, R13, R12, R11 ;  /* 0x0000000c0d0e7389 */ /* 0x00006400000c000b */
[----:B01----:R-:W-:Y:S01]  /*11aa0*/  ENDCOLLECTIVE ;  /* 0x000000000000791b */ /* 0x003fe20003800000 */
.L_x_131:
[----:B------:R-:W-:Y:S02]  /*11ab0*/  @P2 IMAD.X R8, RZ, RZ, R8, P0 ;  /* 0x000000ffff082224 */ /* 0x000fe400000e0608 */
[----:B------:R-:W-:Y:S02]  /*11ac0*/  @P2 IMAD.MOV.U32 R2, RZ, RZ, R10 ;  /* 0x000000ffff022224 */ /* 0x000fe400078e000a */
[----:B------:R-:W-:-:S05]  /*11ad0*/  @P2 IMAD.MOV.U32 R3, RZ, RZ, R8 ;  /* 0x000000ffff032224 */ /* 0x000fca00078e0008 */
[----:B------:R-:W-:Y:S01]  /*11ae0*/  @!PT LDS RZ, [RZ] ;  /* 0x00000000fffff984 */ /* 0x000fe20000000800 */
[----:B------:R-:W-:Y:S01]  /*11af0*/  @!PT LDS RZ, [RZ] ;  /* 0x00000000fffff984 */ /* 0x000fe20000000800 */
[----:B------:R-:W-:Y:S01]  /*11b00*/  @!PT LDS RZ, [RZ] ;  /* 0x00000000fffff984 */ /* 0x000fe20000000800 */
[----:B------:R0:W-:Y:S01]  /*11b10*/  @P2 LDGSTS.E.BYPASS.LTC128B.128 [R0+0x25200], desc[UR48][R2.64], !P4 ;  /* 0x2520000002002fae */ /* 0x0001e2000e101d70 */
[----:B------:R-:W-:-:S03]  /*11b20*/  MOV R13, R5 ;  /* 0x00000005000d7202 */ /* 0x000fc60000000f00 */
[----:B------:R0:W-:Y:S04]  /*11b30*/  @P2 LDGSTS.E.BYPASS.LTC128B.128 [R0+0x27a00], desc[UR48][R2.64+0x40], !P3 ;  /* 0x27a0004002002fae */ /* 0x0001e8000d901d70 */
[----:B------:R0:W-:Y:S01]  /*11b40*/  @P2 LDGSTS.E.BYPASS.LTC128B.128 [R0+0x2a200], desc[UR48][R2.64+0x80], !P1 ;  /* 0x2a20008002002fae */ /* 0x0001e2000c901d70 */
[----:B------:R-:W-:Y:S01]  /*11b50*/  ISETP.GE.AND P2, PT, R18, 0x61, PT ;  /* 0x000000611200780c */ /* 0x000fe20003f46270 */
[----:B------:R-:W-:-:S12]  /*11b60*/  IMAD.MOV.U32 R7, RZ, RZ, R14 ;  /* 0x000000ffff077224 */ /* 0x000fd800078e000e */
[----:B0-----:R-:W-:Y:S05]  /*11b70*/  WARPSYNC.COLLECTIVE R15, `(.L_x_132) ;  /* 0x000000000f087348 */ /* 0x001fea0003c00000 */
[----:B------:R1:W2:Y:S02]  /*11b80*/  SHFL.IDX P6, R14, R13, R12, R11 ;  /* 0x0000000c0d0e7389 */ /* 0x0002a400000c000b */
[----:B012---:R-:W-:Y:S01]  /*11b90*/  ENDCOLLECTIVE ;  /* 0x000000000000791b */ /* 0x007fe20003800000 */
.L_x_132:
[----:B------:R-:W-:Y:S02]  /*11ba0*/  IMAD.MOV.U32 R13, RZ, RZ, R9 ;  /* 0x000000ffff0d7224 */ /* 0x000fe400078e0009 */
[----:B------:R-:W-:Y:S01]  /*11bb0*/  IMAD.MOV.U32 R12, RZ, RZ, RZ ;  /* 0x000000ffff0c7224 */ /* 0x000fe200078e00ff */
[----:B------:R-:W-:-:S13]  /*11bc0*/  @P2 IADD3 R5, P0, R32, R14, RZ ;  /* 0x0000000e20052210 */ /* 0x000fda0007f1e0ff */
[----:B------:R-:W-:Y:S05]  /*11bd0*/  WARPSYNC.COLLECTIVE R15, `(.L_x_133) ;  /* 0x000000000f087348 */ /* 0x000fea0003c00000 */
[----:B------:R0:W1:Y:S02]  /*11be0*/  SHFL.IDX P6, R14, R13, R12, R11 ;  /* 0x0000000c0d0e7389 */ /* 0x00006400000c000b */
[----:B01----:R-:W-:Y:S01]  /*11bf0*/  ENDCOLLECTIVE ;  /* 0x000000000000791b */ /* 0x003fe20003800000 */
.L_x_133:
[----:B------:R-:W-:Y:S02]  /*11c00*/  @P2 IMAD.X R7, RZ, RZ, R7, P0 ;  /* 0x000000ffff072224 */ /* 0x000fe400000e0607 */
[----:B------:R-:W-:Y:S02]  /*11c10*/  @P2 IMAD.MOV.U32 R2, RZ, RZ, R5 ;  /* 0x000000ffff022224 */ /* 0x000fe400078e0005 */
[----:B------:R-:W-:-:S05]  /*11c20*/  @P2 IMAD.MOV.U32 R3, RZ, RZ, R7 ;  /* 0x000000ffff032224 */ /* 0x000fca00078e0007 */
[----:B------:R-:W-:Y:S01]  /*11c30*/  @!PT LDS RZ, [RZ] ;  /* 0x00000000fffff984 */ /* 0x000fe20000000800 */
[----:B------:R-:W-:Y:S01]  /*11c40*/  @!PT LDS RZ, [RZ] ;  /* 0x00000000fffff984 */ /* 0x000fe20000000800 */
[----:B------:R-:W-:Y:S01]  /*11c50*/  @!PT LDS RZ, [RZ] ;  /* 0x00000000fffff984 */ /* 0x000fe20000000800 */
[----:B------:R0:W-:Y:S01]  /*11c60*/  @P2 LDGSTS.E.BYPASS.LTC128B.128 [R0+0x25a00], desc[UR48][R2.64], !P4 ;  /* 0x25a0000002002fae */ /* 0x0001e2000e101d70 */
[----:B------:R-:W-:-:S03]  /*11c70*/  IMAD.MOV.U32 R13, RZ, RZ, R6 ;  /* 0x000000ffff0d7224 */ /* 0x000fc600078e0006 */
[----:B------:R0:W-:Y:S04]  /*11c80*/  @P2 LDGSTS.E.BYPASS.LTC128B.128 [R0+0x28200], desc[UR48][R2.64+0x40], !P3 ;  /* 0x2820004002002fae */ /* 0x0001e8000d901d70 */
[----:B------:R0:W-:Y:S01]  /*11c90*/  @P2 LDGSTS.E.BYPASS.LTC128B.128 [R0+0x2aa00], desc[UR48][R2.64+0x80], !P1 ;  /* 0x2aa0008002002fae */ /* 0x0001e2000c901d70 */
[----:B------:R-:W-:-:S07]  /*11ca0*/  IMAD.MOV.U32 R9, RZ, RZ, R14 ;  /* 0x000000ffff097224 */ /* 0x000fce00078e000e */
[----:B0-----:R-:W-:Y:S05]  /*11cb0*/  WARPSYNC.COLLECTIVE R15, `(.L_x_134) ;  /* 0x000000000f087348 */ /* 0x001fea0003c00000 */
[----:B------:R1:W2:Y:S02]  /*11cc0*/  SHFL.IDX P6, R14, R13, R12, R11 ;  /* 0x0000000c0d0e7389 */ /* 0x0002a400000c000b */
[----:B012---:R-:W-:Y:S01]  /*11cd0*/  ENDCOLLECTIVE ;  /* 0x000000000000791b */ /* 0x007fe20003800000 */
.L_x_134:
[----:B------:R-:W-:Y:S05]  /*11ce0*/  BRA `(.L_x_135) ;  /* 0xffffffc0002c7947 */ /* 0x000fea000383ffff */
.L_x_62:
[----:B------:R-:W-:Y:S02]  /*11cf0*/  IMAD.MOV.U32 R13, RZ, RZ, R4 ;  /* 0x000000ffff0d7224 */ /* 0x000fe400078e0004 */
[----:B------:R-:W-:Y:S02]  /*11d00*/  IMAD.MOV.U32 R12, RZ, RZ, RZ ;  /* 0x000000ffff0c7224 */ /* 0x000fe400078e00ff */
[----:B------:R-:W-:Y:S02]  /*11d10*/  IMAD.MOV.U32 R11, RZ, RZ, 0x1c1f ;  /* 0x00001c1fff0b7424 */ /* 0x000fe400078e00ff */
[----:B------:R-:W-:Y:S02]  /*11d20*/  IMAD.MOV.U32 R15, RZ, RZ, -0x1 ;  /* 0xffffffffff0f7424 */ /* 0x000fe400078e00ff */
[----:B------:R-:W-:-:S07]  /*11d30*/  IMAD.IADD R5, R10, 0x1, R5 ;  /* 0x000000010a057824 */ /* 0x000fce00078e0205 */
[----:B------:R-:W-:Y:S05]  /*11d40*/  WARPSYNC.COLLECTIVE R15, `(.L_x_136) ;  /* 0x000000000f087348 */ /* 0x000fea0003c00000 */
[----:B------:R0:W1:Y:S02]  /*11d50*/  SHFL.IDX P6, R14, R13, R12, R11 ;  /* 0x0000000c0d0e7389 */ /* 0x00006400000c000b */
[----:B01----:R-:W-:Y:S01]  /*11d60*/  ENDCOLLECTIVE ;  /* 0x000000000000791b */ /* 0x003fe20003800000 */
.L_x_136:
[C---:B------:R-:W-:Y:S01]  /*11d70*/  VIADD R6, R5.reuse, 0x20 ;  /* 0x0000002005067836 */ /* 0x040fe20000000000 */
[----:B------:R-:W-:Y:S02]  /*11d80*/  ISETP.GE.AND P1, PT, R5, UR40, PT ;  /* 0x0000002805007c0c */ /* 0x000fe4000bf26270 */
[----:B------:R-:W-:Y:S01]  /*11d90*/  MOV R13, R0 ;  /* 0x00000000000d7202 */ /* 0x000fe20000000f00 */
[----:B------:R-:W-:-:S10]  /*11da0*/  IMAD.MOV.U32 R2, RZ, RZ, R14 ;  /* 0x000000ffff027224 */ /* 0x000fd400078e000e */
[----:B------:R-:W-:Y:S05]  /*11db0*/  WARPSYNC.COLLECTIVE R15, `(.L_x_137) ;  /* 0x000000000f087348 */ /* 0x000fea0003c00000 */
[----:B------:R0:W1:Y:S02]  /*11dc0*/  SHFL.IDX P6, R14, R13, R12, R11 ;  /* 0x0000000c0d0e7389 */ /* 0x00006400000c000b */
[----:B01----:R-:W-:Y:S01]  /*11dd0*/  ENDCOLLECTIVE ;  /* 0x000000000000791b */ /* 0x003fe20003800000 */
.L_x_137:
[----:B------:R-:W-:Y:S02]  /*11de0*/  IMAD.MOV.U32 R13, RZ, RZ, R4 ;  /* 0x000000ffff0d7224 */ /* 0x000fe400078e0004 */
[----:B------:R-:W-:Y:S01]  /*11df0*/  IMAD.MOV.U32 R12, RZ, RZ, 0x1 ;  /* 0x00000001ff0c7424 */ /* 0x000fe200078e00ff */
[----:B------:R-:W-:-:S05]  /*11e00*/  @!P1 IADD3 R14, P0, R32, R14, RZ ;  /* 0x0000000e200e9210 */ /* 0x000fca0007f1e0ff */
[----:B------:R-:W-:Y:S02]  /*11e10*/  @!P1 IMAD.X R3, RZ, RZ, R2, P0 ;  /* 0x000000ffff039224 */ /* 0x000fe400000e0602 */
[----:B------:R-:W-:-:S07]  /*11e20*/  @!P1 IMAD.MOV.U32 R2, RZ, RZ, R14 ;  /* 0x000000ffff029224 */ /* 0x000fce00078e000e */
[----:B------:R-:W-:Y:S05]  /*11e30*/  WARPSYNC.COLLECTIVE R15, `(.L_x_138) ;  /* 0x000000000f087348 */ /* 0x000fea0003c00000 */
[----:B------:R0:W1:Y:S02]  /*11e40*/  SHFL.IDX P6, R14, R13, R12, R11 ;  /* 0x0000000c0d0e7389 */ /* 0x00006400000c000b */
[----:B01----:R-:W-:Y:S01]  /*11e50*/  ENDCOLLECTIVE ;  /* 0x000000000000791b */ /* 0x003fe20003800000 */
.L_x_138:
[----:B------:R-:W-:Y:S01]  /*11e60*/  @!PT LDS RZ, [RZ] ;  /* 0x00000000fffff984 */ /* 0x000fe20000000800 */
[----:B------:R-:W-:Y:S01]  /*11e70*/  @!PT LDS RZ, [RZ] ;  /* 0x00000000fffff984 */ /* 0x000fe20000000800 */
[----:B------:R-:W-:Y:S01]  /*11e80*/  @!PT LDS RZ, [RZ] ;  /* 0x00000000fffff984 */ /* 0x000fe20000000800 */
[----:B------:R0:W-:Y:S04]  /*11e90*/  @!P1 LDGSTS.E.BYPASS.LTC128B.128 [R8+0x1e200], desc[UR48][R2.64], !P3 ;  /* 0x1e20000002089fae */ /* 0x0001e8000d901d70 */
[----:B------:R0:W-:Y:S04]  /*11ea0*/  @!P1 LDGSTS.E.BYPASS.LTC128B.128 [R8+0x20200], desc[UR48][R2.64+0x40], !P4 ;  /* 0x2020004002089fae */ /* 0x0001e8000e101d70 */
[----:B------:R0:W-:Y:S01]  /*11eb0*/  @!P1 LDGSTS.E.BYPASS.LTC128B.128 [R8+0x22200], desc[UR48][R2.64+0x80], !P5 ;  /* 0x2220008002089fae */ /* 0x0001e2000e901d70 */
[----:B------:R-:W-:Y:S01]  /*11ec0*/  ISETP.GE.AND P1, PT, R6, UR40, PT ;  /* 0x0000002806007c0c */ /* 0x000fe2000bf26270 */
[----:B------:R-:W-:-:S02]  /*11ed0*/  IMAD.MOV.U32 R13, RZ, RZ, R0 ;  /* 0x000000ffff0d7224 */ /* 0x000fc400078e0000 */
[----:B------:R-:W-:-:S10]  /*11ee0*/  IMAD.MOV.U32 R6, RZ, RZ, R14 ;  /* 0x000000ffff067224 */ /* 0x000fd400078e000e */
[----:B0-----:R-:W-:Y:S05]  /*11ef0*/  WARPSYNC.COLLECTIVE R15, `(.L_x_139) ;  /* 0x000000000f087348 */ /* 0x001fea0003c00000 */
[----:B------:R1:W2:Y:S02]  /*11f00*/  SHFL.IDX P6, R14, R13, R12, R11 ;  /* 0x0000000c0d0e7389 */ /* 0x0002a400000c000b */
[----:B012---:R-:W-:Y:S01]  /*11f10*/  ENDCOLLECTIVE ;  /* 0x000000000000791b */ /* 0x007fe20003800000 */
.L_x_139:
[----:B------:R-:W-:Y:S01]  /*11f20*/  MOV R13, R4 ;  /* 0x00000004000d7202 */ /* 0x000fe20000000f00 */
[----:B------:R-:W-:Y:S01]  /*11f30*/  IMAD.MOV.U32 R12, RZ, RZ, 0x2 ;  /* 0x00000002ff0c7424 */ /* 0x000fe200078e00ff */
[----:B------:R-:W-:-:S05]  /*11f40*/  @!P1 IADD3 R14, P0, R32, R14, RZ ;  /* 0x0000000e200e9210 */ /* 0x000fca0007f1e0ff */
[----:B------:R-:W-:-:S08]  /*11f50*/  @!P1 IMAD.MOV.U32 R2, RZ, RZ, R14 ;  /* 0x000000ffff029224 */ /* 0x000fd000078e000e */
[----:B------:R-:W-:Y:S05]  /*11f60*/  WARPSYNC.COLLECTIVE R15, `(.L_x_140) ;  /* 0x000000000f087348 */ /* 0x000fea0003c00000 */
[----:B------:R0:W1:Y:S02]  /*11f70*/  SHFL.IDX P6, R14, R13, R12, R11 ;  /* 0x0000000c0d0e7389 */ /* 0x00006400000c000b */
[----:B01----:R-:W-:Y:S01]  /*11f80*/  ENDCOLLECTIVE ;  /* 0x000000000000791b */ /* 0x003fe20003800000 */
.L_x_140:
[----:B------:R-:W-:Y:S02]  /*11f90*/  @!P1 IMAD.X R7, RZ, RZ, R6, P0 ;  /* 0x000000ffff079224 */ /* 0x000fe400000e0606 */
[----:B------:R-:W-:Y:S02]  /*11fa0*/  VIADD R6, R5, 0x40 ;  /* 0x0000004005067836 */ /* 0x000fe40000000000 */
[----:B------:R-:W-:-:S05]  /*11fb0*/  @!P1 IMAD.MOV.U32 R3, RZ, RZ, R7 ;  /* 0x000000ffff039224 */ /* 0x000fca00078e0007 */
[----:B------:R-:W-:Y:S01]  /*11fc0*/  @!PT LDS RZ, [RZ] ;  /* 0x00000000fffff984 */ /* 0x000fe20000000800 */
[----:B------:R-:W-:Y:S01]  /*11fd0*/  @!PT LDS RZ, [RZ] ;  /* 0x00000000fffff984 */ /* 0x000fe20000000800 */
[----:B------:R-:W-:Y:S01]  /*11fe0*/  @!PT LDS RZ, [RZ] ;  /* 0x00000000fffff984 */ /* 0x000fe20000000800 */
[----:B------:R0:W-:Y:S01]  /*11ff0*/  @!P1 LDGSTS.E.BYPASS.LTC128B.128 [R8+0x1ea00], desc[UR48][R2.64], !P3 ;  /* 0x1ea0000002089fae */ /* 0x0001e2000d901d70 */
[----:B------:R-:W-:-:S03]  /*12000*/  IMAD.MOV.U32 R13, RZ, RZ, R0 ;  /* 0x000000ffff0d7224 */ /* 0x000fc600078e0000 */
[----:B------:R0:W-:Y:S04]  /*12010*/  @!P1 LDGSTS.E.BYPASS.LTC128B.128 [R8+0x20a00], desc[UR48][R2.64+0x40], !P4 ;  /* 0x20a0004002089fae */ /* 0x0001e8000e101d70 */
[----:B------:R0:W-:Y:S01]  /*12020*/  @!P1 LDGSTS.E.BYPASS.LTC128B.128 [R8+0x22a00], desc[UR48][R2.64+0x80], !P5 ;  /* 0x22a0008002089fae */ /* 0x0001e2000e901d70 */
[----:B------:R-:W-:Y:S01]  /*12030*/  ISETP.GE.AND P1, PT, R6, UR40, PT ;  /* 0x0000002806007c0c */ /* 0x000fe2000bf26270 */
[----:B------:R-:W-:-:S12]  /*12040*/  IMAD.MOV.U32 R6, RZ, RZ, R14 ;  /* 0x000000ffff067224 */ /* 0x000fd800078e000e */
[----:B0-----:R-:W-:Y:S05]  /*12050*/  WARPSYNC.COLLECTIVE R15, `(.L_x_141) ;  /* 0x000000000f087348 */ /* 0x001fea0003c00000 */
[----:B------:R1:W2:Y:S02]  /*12060*/  SHFL.IDX P6, R14, R13, R12, R11 ;  /* 0x0000000c0d0e7389 */ /* 0x0002a400000c000b */
[----:B012---:R-:W-:Y:S01]  /*12070*/  ENDCOLLECTIVE ;  /* 0x000000000000791b */ /* 0x007fe20003800000 */
.L_x_141:
[----:B------:R-:W-:Y:S02]  /*12080*/  IMAD.MOV.U32 R13, RZ, RZ, R4 ;  /* 0x000000ffff0d7224 */ /* 0x000fe400078e0004 */
[----:B------:R-:W-:Y:S01]  /*12090*/  IMAD.MOV.U32 R12, RZ, RZ, 0x3 ;  /* 0x00000003ff0c7424 */ /* 0x000fe200078e00ff */
[----:B------:R-:W-:-:S05]  /*120a0*/  @!P1 IADD3 R14, P0, R32, R14, RZ ;  /* 0x0000000e200e9210 */ /* 0x000fca0007f1e0ff */
[----:B------:R-:W-:-:S08]  /*120b0*/  @!P1 IMAD.MOV.U32 R2, RZ, RZ, R14 ;  /* 0x000000ffff029224 */ /* 0x000fd000078e000e */
[----:B------:R-:W-:Y:S05]  /*120c0*/  WARPSYNC.COLLECTIVE R15, `(.L_x_142) ;  /* 0x000000000f087348 */ /* 0x000fea0003c00000 */
[----:B------:R0:W1:Y:S02]  /*120d0*/  SHFL.IDX P6, R14, R13, R12, R11 ;  /* 0x0000000c0d0e7389 */ /* 0x00006400000c000b */
[----:B01----:R-:W-:Y:S01]  /*120e0*/  ENDCOLLECTIVE ;  /* 0x000000000000791b */ /* 0x003fe20003800000 */
.L_x_142:
[----:B------:R-:W-:-:S04]  /*120f0*/  @!P1 IMAD.X R7, RZ, RZ, R6, P0 ;  /* 0x000000ffff079224 */ /* 0x000fc800000e0606 */
        /* <DEDUP_REMOVED lines=8> */
[----:B------:R-:W-:-:S07]  /*12180*/  IMAD.MOV.U32 R6, RZ, RZ, R14 ;  /* 0x000000ffff067224 */ /* 0x000fce00078e000e */
[----:B0-----:R-:W-:Y:S05]  /*12190*/  WARPSYNC.COLLECTIVE R15, `(.L_x_143) ;  /* 0x000000000f087348 */ /* 0x001fea0003c00000 */
[----:B------:R1:W2:Y:S02]  /*121a0*/  SHFL.IDX P6, R14, R13, R12, R11 ;  /* 0x0000000c0d0e7389 */ /* 0x0002a400000c000b */
[----:B012---:R-:W-:Y:S01]  /*121b0*/  ENDCOLLECTIVE ;  /* 0x000000000000791b */ /* 0x007fe20003800000 */
.L_x_143:
[----:B------:R-:W-:Y:S05]  /*121c0*/  BRA `(.L_x_144) ;  /* 0xffffffc4002c7947 */ /* 0x000fea000383ffff */
.L_x_63:
[----:B0-----:R-:W-:-:S04]  /*121d0*/  IMAD.U32 R3, RZ, RZ, UR41 ;  /* 0x00000029ff037e24 */ /* 0x001fc8000f8e00ff */
[----:B------:R0:W1:Y:S03]  /*121e0*/  SYNCS.PHASECHK.TRANS64.TRYWAIT P0, [R3+URZ+0x33420], R0 ;  /* 0x03342000030075a7 */ /* 0x000066000800017f */
[----:B-1----:R-:W-:Y:S05]  /*121f0*/  @!P0 NANOSLEEP.SYNCS 0x989680 ;  /* 0x009896800000895d */ /* 0x002fea0003900000 */
[----:B------:R-:W1:Y:S02]  /*12200*/  @!P0 SYNCS.PHASECHK.TRANS64 P0, [R3+URZ+0x33420], R0 ;  /* 0x03342000030085a7 */ /* 0x000e64000800007f */
[----:B-1----:R-:W-:Y:S05]  /*12210*/  @!P0 BRA `(.L_x_63) ;  /* 0xfffffffc00ec8947 */ /* 0x002fea000383ffff */
[----:B------:R-:W-:Y:S05]  /*12220*/  BRA `(.L_x_145) ;  /* 0xffffffc400687947 */ /* 0x000fea000383ffff */
.L_x_67:
[----:B0-----:R0:W1:Y:S02]  /*12230*/  SYNCS.PHASECHK.TRANS64.TRYWAIT P0, [R4+URZ+0x33480], R26 ;  /* 0x0334801a040075a7 */ /* 0x001064000800017f */
[----:B-1----:R-:W-:Y:S05]  /*12240*/  @!P0 NANOSLEEP.SYNCS 0x989680 ;  /* 0x009896800000895d */ /* 0x002fea0003900000 */
[----:B------:R-:W1:Y:S02]  /*12250*/  @!P0 SYNCS.PHASECHK.TRANS64 P0, [R4+URZ+0x33480], R26 ;  /* 0x0334801a040085a7 */ /* 0x000e64000800007f */
[----:B-1----:R-:W-:Y:S05]  /*12260*/  @!P0 BRA `(.L_x_67) ;  /* 0xfffffffc00f08947 */ /* 0x002fea000383ffff */
[----:B------:R-:W-:Y:S05]  /*12270*/  BRA `(.L_x_146) ;  /* 0xffffffc800687947 */ /* 0x000fea000383ffff */
.L_x_68:
[----:B------:R-:W-:Y:S01]  /*12280*/  BSSY B0, `(.L_x_147) ;  /* 0x0000008000007945 */ /* 0x000fe20003800000 */
[----:B------:R-:W-:Y:S01]  /*12290*/  IMAD.MOV.U32 R13, RZ, RZ, R10 ;  /* 0x000000ffff0d7224 */ /* 0x000fe200078e000a */
[----:B------:R-:W-:Y:S01]  /*122a0*/  MOV R12, RZ ;  /* 0x000000ff000c7202 */ /* 0x000fe20000000f00 */
[----:B------:R-:W-:Y:S02]  /*122b0*/  IMAD.MOV.U32 R11, RZ, RZ, 0x1c1f ;  /* 0x00001c1fff0b7424 */ /* 0x000fe400078e00ff */
[----:B------:R-:W-:-:S07]  /*122c0*/  IMAD.MOV.U32 R15, RZ, RZ, -0x1 ;  /* 0xffffffffff0f7424 */ /* 0x000fce00078e00ff */
[----:B0-----:R-:W-:Y:S05]  /*122d0*/  WARPSYNC.COLLECTIVE R15, `(.L_x_148) ;  /* 0x000000000f087348 */ /* 0x001fea0003c00000 */
[----:B------:R1:W2:Y:S02]  /*122e0*/  SHFL.IDX P6, R14, R13, R12, R11 ;  /* 0x0000000c0d0e7389 */ /* 0x0002a400000c000b */
[----:B012---:R-:W-:Y:S01]  /*122f0*/  ENDCOLLECTIVE ;  /* 0x000000000000791b */ /* 0x007fe20003800000 */
.L_x_148:
[----:B------:R-:W-:Y:S05]  /*12300*/  BSYNC B0 ;  /* 0x0000000000007941 */ /* 0x000fea0003800000 */
.L_x_147:
[----:B------:R-:W-:Y:S02]  /*12310*/  IMAD.MOV.U32 R13, RZ, RZ, R9 ;  /* 0x000000ffff0d7224 */ /* 0x000fe400078e0009 */
[----:B------:R-:W-:Y:S02]  /*12320*/  IMAD.MOV.U32 R12, RZ, RZ, RZ ;  /* 0x000000ffff0c7224 */ /* 0x000fe400078e00ff */
[----:B------:R-:W-:Y:S02]  /*12330*/  IMAD.MOV.U32 R11, RZ, RZ, 0x1c1f ;  /* 0x00001c1fff0b7424 */ /* 0x000fe400078e00ff */
[----:B------:R-:W-:Y:S02]  /*12340*/  IMAD.MOV.U32 R15, RZ, RZ, -0x1 ;  /* 0xffffffffff0f7424 */ /* 0x000fe400078e00ff */
[----:B------:R-:W-:-:S07]  /*12350*/  IMAD.MOV.U32 R0, RZ, RZ, R14 ;  /* 0x000000ffff007224 */ /* 0x000fce00078e000e */
[----:B------:R-:W-:Y:S05]  /*12360*/  WARPSYNC.COLLECTIVE R15, `(.L_x_149) ;  /* 0x000000000f087348 */ /* 0x000fea0003c00000 */
[----:B------:R0:W1:Y:S02]  /*12370*/  SHFL.IDX P6, R14, R13, R12, R11 ;  /* 0x0000000c0d0e7389 */ /* 0x00006400000c000b */
[----:B01----:R-:W-:Y:S01]  /*12380*/  ENDCOLLECTIVE ;  /* 0x000000000000791b */ /* 0x003fe20003800000 */
.L_x_149:
[----:B------:R-:W-:Y:S02]  /*12390*/  IMAD.MOV.U32 R13, RZ, RZ, R10 ;  /* 0x000000ffff0d7224 */ /* 0x000fe400078e000a */
[----:B------:R-:W-:Y:S02]  /*123a0*/  IMAD.MOV.U32 R12, RZ, RZ, 0x1 ;  /* 0x00000001ff0c7424 */ /* 0x000fe400078e00ff */
[----:B------:R-:W-:-:S07]  /*123b0*/  IMAD.MOV.U32 R2, RZ, RZ, R14 ;  /* 0x000000ffff027224 */ /* 0x000fce00078e000e */
[----:B------:R-:W-:Y:S05]  /*123c0*/  WARPSYNC.COLLECTIVE R15, `(.L_x_150) ;  /* 0x000000000f087348 */ /* 0x000fea0003c00000 */
[----:B------:R0:W1:Y:S02]  /*123d0*/  SHFL.IDX P6, R14, R13, R12, R11 ;  /* 0x0000000c0d0e7389 */ /* 0x00006400000c000b */
[----:B01----:R-:W-:Y:S01]  /*123e0*/  ENDCOLLECTIVE ;  /* 0x000000000000791b */ /* 0x003fe20003800000 */
.L_x_150:
[----:B------:R-:W-:-:S05]  /*123f0*/  IADD3 R2, P0, R32, R2, RZ ;  /* 0x0000000220027210 */ /* 0x000fca0007f1e0ff */
[----:B------:R-:W-:Y:S02]  /*12400*/  IMAD.X R3, RZ, RZ, R0, P0 ;  /* 0x000000ffff037224 */ /* 0x000fe400000e0600 */
[----:B------:R-:W-:Y:S02]  /*12410*/  VIADD R0, R35, UR41 ;  /* 0x0000002923007c36 */ /* 0x000fe40008000000 */
[----:B------:R-:W-:-:S03]  /*12420*/  IMAD.MOV.U32 R13, RZ, RZ, R9 ;  /* 0x000000ffff0d7224 */ /* 0x000fc600078e0009 */
[----:B------:R-:W-:Y:S01]  /*12430*/  @!PT LDS RZ, [RZ] ;  /* 0x00000000fffff984 */ /* 0x000fe20000000800 */
[----:B------:R-:W-:Y:S01]  /*12440*/  @!PT LDS RZ, [RZ] ;  /* 0x00000000fffff984 */ /* 0x000fe20000000800 */
[----:B------:R-:W-:Y:S01]  /*12450*/  @!PT LDS RZ, [RZ] ;  /* 0x00000000fffff984 */ /* 0x000fe20000000800 */
[----:B------:R-:W-:Y:S04]  /*12460*/  LDGSTS.E.BYPASS.LTC128B.128 [R0+0xf200], desc[UR48][R2.64], !P4 ;  /* 0x0f20000002007fae */ /* 0x000fe8000e101d70 */
[----:B------:R-:W-:Y:S04]  /*12470*/  LDGSTS.E.BYPASS.LTC128B.128 [R0+0x11a00], desc[UR48][R2.64+0x40], !P3 ;  /* 0x11a0004002007fae */ /* 0x000fe8000d901d70 */
[----:B------:R0:W-:Y:S02]  /*12480*/  LDGSTS.E.BYPASS.LTC128B.128 [R0+0x14200], desc[UR48][R2.64+0x80], !P1 ;  /* 0x1420008002007fae */ /* 0x0001e4000c901d70 */
[----:B0-----:R-:W-:-:S07]  /*12490*/  MOV R3, R14 ;  /* 0x0000000e00037202 */ /* 0x001fce0000000f00 */
[----:B------:R-:W-:Y:S05]  /*124a0*/  WARPSYNC.COLLECTIVE R15, `(.L_x_151) ;  /* 0x000000000f087348 */ /* 0x000fea0003c00000 */
[----:B------:R0:W1:Y:S02]  /*124b0*/  SHFL.IDX P6, R14, R13, R12, R11 ;  /* 0x0000000c0d0e7389 */ /* 0x00006400000c000b */
[----:B01----:R-:W-:Y:S01]  /*124c0*/  ENDCOLLECTIVE ;  /* 0x000000000000791b */ /* 0x003fe20003800000 */
.L_x_151:
[----:B------:R-:W-:Y:S02]  /*124d0*/  IMAD.MOV.U32 R13, RZ, RZ, R10 ;  /* 0x000000ffff0d7224 */ /* 0x000fe400078e000a */
[----:B------:R-:W-:Y:S02]  /*124e0*/  IMAD.MOV.U32 R12, RZ, RZ, 0x2 ;  /* 0x00000002ff0c7424 */ /* 0x000fe400078e00ff */
[----:B------:R-:W-:-:S07]  /*124f0*/  IMAD.MOV.U32 R2, RZ, RZ, R14 ;  /* 0x000000ffff027224 */ /* 0x000fce00078e000e */
[----:B------:R-:W-:Y:S05]  /*12500*/  WARPSYNC.COLLECTIVE R15, `(.L_x_152) ;  /* 0x000000000f087348 */ /* 0x000fea0003c00000 */
[----:B------:R0:W1:Y:S02]  /*12510*/  SHFL.IDX P6, R14, R13, R12, R11 ;  /* 0x0000000c0d0e7389 */ /* 0x00006400000c000b */
[----:B01----:R-:W-:Y:S01]  /*12520*/  ENDCOLLECTIVE ;  /* 0x000000000000791b */ /* 0x003fe20003800000 */
.L_x_152:
        /* <DEDUP_REMOVED lines=13> */
.L_x_153:
[----:B------:R-:W-:Y:S02]  /*12600*/  IMAD.MOV.U32 R13, RZ, RZ, R10 ;  /* 0x000000ffff0d7224 */ /* 0x000fe400078e000a */
[----:B------:R-:W-:Y:S02]  /*12610*/  IMAD.MOV.U32 R12, RZ, RZ, 0x3 ;  /* 0x00000003ff0c7424 */ /* 0x000fe400078e00ff */
[----:B------:R-:W-:-:S07]  /*12620*/  IMAD.MOV.U32 R2, RZ, RZ, R14 ;  /* 0x000000ffff027224 */ /* 0x000fce00078e000e */
[----:B------:R-:W-:Y:S05]  /*12630*/  WARPSYNC.COLLECTIVE R15, `(.L_x_154) ;  /* 0x000000000f087348 */ /* 0x000fea0003c00000 */
[----:B------:R0:W1:Y:S02]  /*12640*/  SHFL.IDX P6, R14, R13, R12, R11 ;  /* 0x0000000c0d0e7389 */ /* 0x00006400000c000b */
[----:B01----:R-:W-:Y:S01]  /*12650*/  ENDCOLLECTIVE ;  /* 0x000000000000791b */ /* 0x003fe20003800000 */
.L_x_154:
[----:B------:R-:W-:-:S05]  /*12660*/  IADD3 R2, P0, R32, R2, RZ ;  /* 0x0000000220027210 */ /* 0x000fca0007f1e0ff */
[----:B------:R-:W-:-:S05]  /*12670*/  IMAD.X R3, RZ, RZ, R35, P0 ;  /* 0x000000ffff037224 */ /* 0x000fca00000e0623 */
[----:B------:R-:W-:Y:S01]  /*12680*/  @!PT LDS RZ, [RZ] ;  /* 0x00000000fffff984 */ /* 0x000fe20000000800 */
[----:B------:R-:W-:Y:S01]  /*12690*/  @!PT LDS RZ, [RZ] ;  /* 0x00000000fffff984 */ /* 0x000fe20000000800 */
[----:B------:R-:W-:Y:S01]  /*126a0*/  @!PT LDS RZ, [RZ] ;  /* 0x00000000fffff984 */ /* 0x000fe20000000800 */
[----:B------:R0:W-:Y:S01]  /*126b0*/  LDGSTS.E.BYPASS.LTC128B.128 [R0+0x10200], desc[UR48][R2.64], !P4 ;  /* 0x1020000002007fae */ /* 0x0001e2000e101d70 */
[----:B------:R-:W-:-:S03]  /*126c0*/  MOV R13, R9 ;  /* 0x00000009000d7202 */ /* 0x000fc60000000f00 */
[----:B------:R0:W-:Y:S04]  /*126d0*/  LDGSTS.E.BYPASS.LTC128B.128 [R0+0x12a00], desc[UR48][R2.64+0x40], !P3 ;  /* 0x12a0004002007fae */ /* 0x0001e8000d901d70 */
[----:B------:R0:W-:Y:S01]  /*126e0*/  LDGSTS.E.BYPASS.LTC128B.128 [R0+0x15200], desc[UR48][R2.64+0x80], !P1 ;  /* 0x1520008002007fae */ /* 0x0001e2000c901d70 */
[----:B------:R-:W-:-:S07]  /*126f0*/  IMAD.MOV.U32 R35, RZ, RZ, R14 ;  /* 0x000000ffff237224 */ /* 0x000fce00078e000e */
[----:B0-----:R-:W-:Y:S05]  /*12700*/  WARPSYNC.COLLECTIVE R15, `(.L_x_155) ;  /* 0x000000000f087348 */ /* 0x001fea0003c00000 */
[----:B------:R1:W2:Y:S02]  /*12710*/  SHFL.IDX P6, R14, R13, R12, R11 ;  /* 0x0000000c0d0e7389 */ /* 0x0002a400000c000b */
[----:B012---:R-:W-:Y:S01]  /*12720*/  ENDCOLLECTIVE ;  /* 0x000000000000791b */ /* 0x007fe20003800000 */
.L_x_155:
[----:B------:R-:W-:Y:S02]  /*12730*/  IMAD.MOV.U32 R13, RZ, RZ, R23 ;  /* 0x000000ffff0d7224 */ /* 0x000fe400078e0017 */
[----:B------:R-:W-:Y:S02]  /*12740*/  IMAD.MOV.U32 R12, RZ, RZ, RZ ;  /* 0x000000ffff0c7224 */ /* 0x000fe400078e00ff */
[----:B------:R-:W-:-:S07]  /*12750*/  IMAD.MOV.U32 R2, RZ, RZ, R14 ;  /* 0x000000ffff027224 */ /* 0x000fce00078e000e */
[----:B------:R-:W-:Y:S05]  /*12760*/  WARPSYNC.COLLECTIVE R15, `(.L_x_156) ;  /* 0x000000000f087348 */ /* 0x000fea0003c00000 */
[----:B------:R0:W1:Y:S02]  /*12770*/  SHFL.IDX P6, R14, R13, R12, R11 ;  /* 0x0000000c0d0e7389 */ /* 0x00006400000c000b */
[----:B01----:R-:W-:Y:S01]  /*12780*/  ENDCOLLECTIVE ;  /* 0x000000000000791b */ /* 0x003fe20003800000 */
.L_x_156:
        /* <DEDUP_REMOVED lines=13> */
.L_x_157:
[----:B------:R-:W-:Y:S01]  /*12860*/  IMAD.MOV.U32 R2, RZ, RZ, R14 ;  /* 0x000000ffff027224 */ /* 0x000fe200078e000e */
[----:B------:R-:W-:Y:S06]  /*12870*/  BRA `(.L_x_158) ;  /* 0xffffffc400f87947 */ /* 0x000fec000383ffff */
.L_x_73:
[----:B---3--:R3:W4:Y:S02]  /*12880*/  SYNCS.PHASECHK.TRANS64.TRYWAIT P0, [R4+URZ+0x33440], R26 ;  /* 0x0334401a040075a7 */ /* 0x008724000800017f */
[----:B----4-:R-:W-:Y:S05]  /*12890*/  @!P0 NANOSLEEP.SYNCS 0x989680 ;  /* 0x009896800000895d */ /* 0x010fea0003900000 */
[----:B------:R-:W4:Y:S02]  /*128a0*/  @!P0 SYNCS.PHASECHK.TRANS64 P0, [R4+URZ+0x33440], R26 ;  /* 0x0334401a040085a7 */ /* 0x000f24000800007f */
[----:B----4-:R-:W-:Y:S05]  /*128b0*/  @!P0 BRA `(.L_x_73) ;  /* 0xfffffffc00f08947 */ /* 0x010fea000383ffff */
[----:B------:R-:W-:Y:S05]  /*128c0*/  BRA `(.L_x_159) ;  /* 0xffffffc800507947 */ /* 0x000fea000383ffff */
.L_x_74:
[----:B------:R-:W-:Y:S01]  /*128d0*/  BSSY B0, `(.L_x_160) ;  /* 0x0000008000007945 */ /* 0x000fe20003800000 */
[----:B------:R-:W-:Y:S02]  /*128e0*/  IMAD.MOV.U32 R13, RZ, RZ, R21 ;  /* 0x000000ffff0d7224 */ /* 0x000fe400078e0015 */
[----:B------:R-:W-:Y:S02]  /*128f0*/  IMAD.MOV.U32 R12, RZ, RZ, RZ ;  /* 0x000000ffff0c7224 */ /* 0x000fe400078e00ff */
[----:B------:R-:W-:Y:S02]  /*12900*/  IMAD.MOV.U32 R11, RZ, RZ, 0x1c1f ;  /* 0x00001c1fff0b7424 */ /* 0x000fe400078e00ff */
[----:B------:R-:W-:-:S07]  /*12910*/  IMAD.MOV.U32 R15, RZ, RZ, -0x1 ;  /* 0xffffffffff0f7424 */ /* 0x000fce00078e00ff */
[----:B0-23--:R-:W-:Y:S05]  /*12920*/  WARPSYNC.COLLECTIVE R15, `(.L_x_161) ;  /* 0x000000000f087348 */ /* 0x00dfea0003c00000 */
[----:B------:R1:W4:Y:S02]  /*12930*/  SHFL.IDX P6, R14, R13, R12, R11 ;  /* 0x0000000c0d0e7389 */ /* 0x00032400000c000b */
[----:B01234-:R-:W-:Y:S01]  /*12940*/  ENDCOLLECTIVE ;  /* 0x000000000000791b */ /* 0x01ffe20003800000 */
.L_x_161:
[----:B------:R-:W-:Y:S05]  /*12950*/  BSYNC B0 ;  /* 0x0000000000007941 */ /* 0x000fea0003800000 */
.L_x_160:
[----:B------:R-:W-:Y:S01]  /*12960*/  MOV R13, R19 ;  /* 0x00000013000d7202 */ /* 0x000fe20000000f00 */
[----:B------:R-:W-:Y:S02]  /*12970*/  IMAD.MOV.U32 R12, RZ, RZ, RZ ;  /* 0x000000ffff0c7224 */ /* 0x000fe400078e00ff */
[----:B------:R-:W-:Y:S02]  /*12980*/  IMAD.MOV.U32 R11, RZ, RZ, 0x1c1f ;  /* 0x00001c1fff0b7424 */ /* 0x000fe400078e00ff */
[----:B------:R-:W-:Y:S02]  /*12990*/  IMAD.MOV.U32 R15, RZ, RZ, -0x1 ;  /* 0xffffffffff0f7424 */ /* 0x000fe400078e00ff */
[----:B------:R-:W-:-:S07]  /*129a0*/  IMAD.MOV.U32 R3, RZ, RZ, R14 ;  /* 0x000000ffff037224 */ /* 0x000fce00078e000e */
[----:B------:R-:W-:Y:S05]  /*129b0*/  WARPSYNC.COLLECTIVE R15, `(.L_x_162) ;  /* 0x000000000f087348 */ /* 0x000fea0003c00000 */
[----:B------:R0:W1:Y:S02]  /*129c0*/  SHFL.IDX P6, R14, R13, R12, R11 ;  /* 0x0000000c0d0e7389 */ /* 0x00006400000c000b */
[----:B01----:R-:W-:Y:S01]  /*129d0*/  ENDCOLLECTIVE ;  /* 0x000000000000791b */ /* 0x003fe20003800000 */
.L_x_162:
[----:B------:R-:W-:Y:S02]  /*129e0*/  IMAD.MOV.U32 R13, RZ, RZ, R21 ;  /* 0x000000ffff0d7224 */ /* 0x000fe400078e0015 */
[----:B------:R-:W-:Y:S01]  /*129f0*/  IMAD.MOV.U32 R12, RZ, RZ, 0x1 ;  /* 0x00000001ff0c7424 */ /* 0x000fe200078e00ff */
[----:B------:R-:W-:-:S13]  /*12a00*/  IADD3 R2, P0, R32, R14, RZ ;  /* 0x0000000e20027210 */ /* 0x000fda0007f1e0ff */
[----:B------:R-:W-:Y:S05]  /*12a10*/  WARPSYNC.COLLECTIVE R15, `(.L_x_163) ;  /* 0x000000000f087348 */ /* 0x000fea0003c00000 */
[----:B------:R0:W1:Y:S02]  /*12a20*/  SHFL.IDX P6, R14, R13, R12, R11 ;  /* 0x0000000c0d0e7389 */ /* 0x00006400000c000b */
[----:B01----:R-:W-:Y:S01]  /*12a30*/  ENDCOLLECTIVE ;  /* 0x000000000000791b */ /* 0x003fe20003800000 */
.L_x_163:
[----:B------:R-:W-:-:S05]  /*12a40*/  IMAD.X R3, RZ, RZ, R3, P0 ;  /* 0x000000ffff037224 */ /* 0x000fca00000e0603 */
[----:B------:R-:W-:Y:S01]  /*12a50*/  @!PT LDS RZ, [RZ] ;  /* 0x00000000fffff984 */ /* 0x000fe20000000800 */
[----:B------:R-:W-:Y:S01]  /*12a60*/  @!PT LDS RZ, [RZ] ;  /* 0x00000000fffff984 */ /* 0x000fe20000000800 */
[----:B------:R-:W-:Y:S01]  /*12a70*/  @!PT LDS RZ, [RZ] ;  /* 0x00000000fffff984 */ /* 0x000fe20000000800 */
[----:B------:R-:W-:Y:S04]  /*12a80*/  LDGSTS.E.BYPASS.LTC128B.128 [R0+0x24200], desc[UR48][R2.64], !P4 ;  /* 0x2420000002007fae */ /* 0x000fe8000e101d70 */
[----:B------:R-:W-:Y:S01]  /*12a90*/  LDGSTS.E.BYPASS.LTC128B.128 [R0+0x26a00], desc[UR48][R2.64+0x40], !P3 ;  /* 0x26a0004002007fae */ /* 0x000fe2000d901d70 */
[----:B------:R-:W-:-:S03]  /*12aa0*/  IMAD.MOV.U32 R13, RZ, RZ, R19 ;  /* 0x000000ffff0d7224 */ /* 0x000fc600078e0013 */
[----:B------:R0:W-:Y:S02]  /*12ab0*/  LDGSTS.E.BYPASS.LTC128B.128 [R0+0x29200], desc[UR48][R2.64+0x80], !P1 ;  /* 0x2920008002007fae */ /* 0x0001e4000c901d70 */
[----:B0-----:R-:W-:-:S07]  /*12ac0*/  IMAD.MOV.U32 R3, RZ, RZ, R14 ;  /* 0x000000ffff037224 */ /* 0x001fce00078e000e */
[----:B------:R-:W-:Y:S05]  /*12ad0*/  WARPSYNC.COLLECTIVE R15, `(.L_x_164) ;  /* 0x000000000f087348 */ /* 0x000fea0003c00000 */
[----:B------:R0:W1:Y:S02]  /*12ae0*/  SHFL.IDX P6, R14, R13, R12, R11 ;  /* 0x0000000c0d0e7389 */ /* 0x00006400000c000b */
[----:B01----:R-:W-:Y:S01]  /*12af0*/  ENDCOLLECTIVE ;  /* 0x000000000000791b */ /* 0x003fe20003800000 */
.L_x_164:
[----:B------:R-:W-:Y:S02]  /*12b00*/  IMAD.MOV.U32 R13, RZ, RZ, R21 ;  /* 0x000000ffff0d7224 */ /* 0x000fe400078e0015 */
[----:B------:R-:W-:Y:S01]  /*12b10*/  IMAD.MOV.U32 R12, RZ, RZ, 0x2 ;  /* 0x00000002ff0c7424 */ /* 0x000fe200078e00ff */
[----:B------:R-:W-:-:S13]  /*12b20*/  IADD3 R2, P0, R32, R14, RZ ;  /* 0x0000000e20027210 */ /* 0x000fda0007f1e0ff */
[----:B------:R-:W-:Y:S05]  /*12b30*/  WARPSYNC.COLLECTIVE R15, `(.L_x_165) ;  /* 0x000000000f087348 */ /* 0x000fea0003c00000 */
[----:B------:R0:W1:Y:S02]  /*12b40*/  SHFL.IDX P6, R14, R13, R12, R11 ;  /* 0x0000000c0d0e7389 */ /* 0x00006400000c000b */
[----:B01----:R-:W-:Y:S01]  /*12b50*/  ENDCOLLECTIVE ;  /* 0x000000000000791b */ /* 0x003fe20003800000 */
.L_x_165:
[----:B------:R-:W-:-:S05]  /*12b60*/  IMAD.X R3, RZ, RZ, R3, P0 ;  /* 0x000000ffff037224 */ /* 0x000fca00000e0603 */
[----:B------:R-:W-:Y:S01]  /*12b70*/  @!PT LDS RZ, [RZ] ;  /* 0x00000000fffff984 */ /* 0x000fe20000000800 */
[----:B------:R-:W-:Y:S01]  /*12b80*/  @!PT LDS RZ, [RZ] ;  /* 0x00000000fffff984 */ /* 0x000fe20000000800 */
[----:B------:R-:W-:Y:S01]  /*12b90*/  @!PT LDS RZ, [RZ] ;  /* 0x00000000fffff984 */ /* 0x000fe20000000800 */
[----:B------:R-:W-:Y:S04]  /*12ba0*/  LDGSTS.E.BYPASS.LTC128B.128 [R0+0x24a00], desc[UR48][R2.64], !P4 ;  /* 0x24a0000002007fae */ /* 0x000fe8000e101d70 */
[----:B------:R-:W-:Y:S01]  /*12bb0*/  LDGSTS.E.BYPASS.LTC128B.128 [R0+0x27200], desc[UR48][R2.64+0x40], !P3 ;  /* 0x2720004002007fae */ /* 0x000fe2000d901d70 */
[----:B------:R-:W-:-:S03]  /*12bc0*/  MOV R13, R19 ;  /* 0x00000013000d7202 */ /* 0x000fc60000000f00 */
[----:B------:R0:W-:Y:S02]  /*12bd0*/  LDGSTS.E.BYPASS.LTC128B.128 [R0+0x29a00], desc[UR48][R2.64+0x80], !P1 ;  /* 0x29a0008002007fae */ /* 0x0001e4000c901d70 */
[----:B0-----:R-:W-:-:S07]  /*12be0*/  IMAD.MOV.U32 R3, RZ, RZ, R14 ;  /* 0x000000ffff037224 */ /* 0x001fce00078e000e */
[----:B------:R-:W-:Y:S05]  /*12bf0*/  WARPSYNC.COLLECTIVE R15, `(.L_x_166) ;  /* 0x000000000f087348 */ /* 0x000fea0003c00000 */
[----:B------:R0:W1:Y:S02]  /*12c00*/  SHFL.IDX P6, R14, R13, R12, R11 ;  /* 0x0000000c0d0e7389 */ /* 0x00006400000c000b */
[----:B01----:R-:W-:Y:S01]  /*12c10*/  ENDCOLLECTIVE ;  /* 0x000000000000791b */ /* 0x003fe20003800000 */
.L_x_166:
[----:B------:R-:W-:Y:S02]  /*12c20*/  IMAD.MOV.U32 R13, RZ, RZ, R21 ;  /* 0x000000ffff0d7224 */ /* 0x000fe400078e0015 */
[----:B------:R-:W-:Y:S01]  /*12c30*/  IMAD.MOV.U32 R12, RZ, RZ, 0x3 ;  /* 0x00000003ff0c7424 */ /* 0x000fe200078e00ff */
[----:B------:R-:W-:-:S13]  /*12c40*/  IADD3 R2, P0, R32, R14, RZ ;  /* 0x0000000e20027210 */ /* 0x000fda0007f1e0ff */
[----:B------:R-:W-:Y:S05]  /*12c50*/  WARPSYNC.COLLECTIVE R15, `(.L_x_167) ;  /* 0x000000000f087348 */ /* 0x000fea0003c00000 */
[----:B------:R0:W1:Y:S02]  /*12c60*/  SHFL.IDX P6, R14, R13, R12, R11 ;  /* 0x0000000c0d0e7389 */ /* 0x00006400000c000b */
[----:B01----:R-:W-:Y:S01]  /*12c70*/  ENDCOLLECTIVE ;  /* 0x000000000000791b */ /* 0x003fe20003800000 */
.L_x_167:
[----:B------:R-:W-:-:S05]  /*12c80*/  IMAD.X R3, RZ, RZ, R3, P0 ;  /* 0x000000ffff037224 */ /* 0x000fca00000e0603 */
[----:B------:R-:W-:Y:S01]  /*12c90*/  @!PT LDS RZ, [RZ] ;  /* 0x00000000fffff984 */ /* 0x000fe20000000800 */
[----:B------:R-:W-:Y:S01]  /*12ca0*/  @!PT LDS RZ, [RZ] ;  /* 0x00000000fffff984 */ /* 0x000fe20000000800 */
[----:B------:R-:W-:Y:S01]  /*12cb0*/  @!PT LDS RZ, [RZ] ;  /* 0x00000000fffff984 */ /* 0x000fe20000000800 */
[----:B------:R0:W-:Y:S04]  /*12cc0*/  LDGSTS.E.BYPASS.LTC128B.128 [R0+0x25200], desc[UR48][R2.64], !P4 ;  /* 0x2520000002007fae */ /* 0x0001e8000e101d70 */
[----:B------:R0:W-:Y:S01]  /*12cd0*/  LDGSTS.E.BYPASS.LTC128B.128 [R0+0x27a00], desc[UR48][R2.64+0x40], !P3 ;  /* 0x27a0004002007fae */ /* 0x0001e2000d901d70 */
[----:B------:R-:W-:-:S03]  /*12ce0*/  IMAD.MOV.U32 R13, RZ, RZ, R19 ;  /* 0x000000ffff0d7224 */ /* 0x000fc600078e0013 */
[----:B------:R0:W-:Y:S01]  /*12cf0*/  LDGSTS.E.BYPASS.LTC128B.128 [R0+0x2a200], desc[UR48][R2.64+0x80], !P1 ;  /* 0x2a20008002007fae */ /* 0x0001e2000c901d70 */
[----:B------:R-:W-:-:S07]  /*12d00*/  IMAD.MOV.U32 R21, RZ, RZ, R14 ;  /* 0x000000ffff157224 */ /* 0x000fce00078e000e */
[----:B0-----:R-:W-:Y:S05]  /*12d10*/  WARPSYNC.COLLECTIVE R15, `(.L_x_168) ;  /* 0x000000000f087348 */ /* 0x001fea0003c00000 */
[----:B------:R1:W2:Y:S02]  /*12d20*/  SHFL.IDX P6, R14, R13, R12, R11 ;  /* 0x0000000c0d0e7389 */ /* 0x0002a400000c000b */
[----:B012---:R-:W-:Y:S01]  /*12d30*/  ENDCOLLECTIVE ;  /* 0x000000000000791b */ /* 0x007fe20003800000 */
.L_x_168:
[----:B------:R-:W-:Y:S02]  /*12d40*/  IMAD.MOV.U32 R13, RZ, RZ, R22 ;  /* 0x000000ffff0d7224 */ /* 0x000fe400078e0016 */
[----:B------:R-:W-:Y:S02]  /*12d50*/  IMAD.MOV.U32 R12, RZ, RZ, RZ ;  /* 0x000000ffff0c7224 */ /* 0x000fe400078e00ff */
[----:B------:R-:W-:-:S07]  /*12d60*/  IMAD.MOV.U32 R2, RZ, RZ, R14 ;  /* 0x000000ffff027224 */ /* 0x000fce00078e000e */
[----:B------:R-:W-:Y:S05]  /*12d70*/  WARPSYNC.COLLECTIVE R15, `(.L_x_169) ;  /* 0x000000000f087348 */ /* 0x000fea0003c00000 */
[----:B------:R0:W1:Y:S02]  /*12d80*/  SHFL.IDX P6, R14, R13, R12, R11 ;  /* 0x0000000c0d0e7389 */ /* 0x00006400000c000b */
[----:B01----:R-:W-:Y:S01]  /*12d90*/  ENDCOLLECTIVE ;  /* 0x000000000000791b */ /* 0x003fe20003800000 */
.L_x_169:
        /* <DEDUP_REMOVED lines=13> */
.L_x_170:
[----:B------:R-:W-:Y:S05]  /*12e70*/  BRA `(.L_x_171) ;  /* 0xffffffc400e47947 */ /* 0x000fea000383ffff */
.L_x_79:
[----:B0-----:R0:W1:Y:S02]  /*12e80*/  SYNCS.PHASECHK.TRANS64.TRYWAIT P1, [R0+URZ+0x33470], R3 ;  /* 0x03347003000075a7 */ /* 0x001064000802017f */
[----:B-1----:R-:W-:Y:S05]  /*12e90*/  @!P1 NANOSLEEP.SYNCS 0x989680 ;  /* 0x009896800000995d */ /* 0x002fea0003900000 */
[----:B------:R-:W1:Y:S02]  /*12ea0*/  @!P1 SYNCS.PHASECHK.TRANS64 P1, [R0+URZ+0x33470], R3 ;  /* 0x03347003000095a7 */ /* 0x000e64000802007f */
[----:B-1----:R-:W-:Y:S05]  /*12eb0*/  @!P1 BRA `(.L_x_79) ;  /* 0xfffffffc00f09947 */ /* 0x002fea000383ffff */
[----:B------:R-:W-:Y:S05]  /*12ec0*/  BRA `(.L_x_172) ;  /* 0xffffffc800507947 */ /* 0x000fea000383ffff */
.L_x_81:
[----:B0-----:R0:W1:Y:S02]  /*12ed0*/  SYNCS.PHASECHK.TRANS64.TRYWAIT P1, [R0+URZ+0x33460], R3 ;  /* 0x03346003000075a7 */ /* 0x001064000802017f */
[----:B-1----:R-:W-:Y:S05]  /*12ee0*/  @!P1 NANOSLEEP.SYNCS 0x989680 ;  /* 0x009896800000995d */ /* 0x002fea0003900000 */
[----:B------:R-:W1:Y:S02]  /*12ef0*/  @!P1 SYNCS.PHASECHK.TRANS64 P1, [R0+URZ+0x33460], R3 ;  /* 0x03346003000095a7 */ /* 0x000e64000802007f */
[----:B-1----:R-:W-:Y:S05]  /*12f00*/  @!P1 BRA `(.L_x_81) ;  /* 0xfffffffc00f09947 */ /* 0x002fea000383ffff */
[----:B------:R-:W-:Y:S05]  /*12f10*/  BRA `(.L_x_173) ;  /* 0xffffffc800607947 */ /* 0x000fea000383ffff */
.L_x_87:
[----:B0-----:R0:W1:Y:S02]  /*12f20*/  SYNCS.PHASECHK.TRANS64.TRYWAIT P1, [R3+URZ+0x33470], R0 ;  /* 0x03347000030075a7 */ /* 0x001064000802017f */
[----:B-1----:R-:W-:Y:S05]  /*12f30*/  @!P1 NANOSLEEP.SYNCS 0x989680 ;  /* 0x009896800000995d */ /* 0x002fea0003900000 */
[----:B------:R-:W1:Y:S02]  /*12f40*/  @!P1 SYNCS.PHASECHK.TRANS64 P1, [R3+URZ+0x33470], R0 ;  /* 0x03347000030095a7 */ /* 0x000e64000802007f */
[----:B-1----:R-:W-:Y:S05]  /*12f50*/  @!P1 BRA `(.L_x_87) ;  /* 0xfffffffc00f09947 */ /* 0x002fea000383ffff */
[----:B------:R-:W-:Y:S05]  /*12f60*/  BRA `(.L_x_174) ;  /* 0xffffffd000487947 */ /* 0x000fea000383ffff */
.L_x_89:
[----:B0-----:R0:W1:Y:S02]  /*12f70*/  SYNCS.PHASECHK.TRANS64.TRYWAIT P1, [R3+URZ+0x33460], R4 ;  /* 0x03346004030075a7 */ /* 0x001064000802017f */
[----:B-1----:R-:W-:Y:S05]  /*12f80*/  @!P1 NANOSLEEP.SYNCS 0x989680 ;  /* 0x009896800000995d */ /* 0x002fea0003900000 */
[----:B------:R-:W1:Y:S02]  /*12f90*/  @!P1 SYNCS.PHASECHK.TRANS64 P1, [R3+URZ+0x33460], R4 ;  /* 0x03346004030095a7 */ /* 0x000e64000802007f */
[----:B-1----:R-:W-:Y:S05]  /*12fa0*/  @!P1 BRA `(.L_x_89) ;  /* 0xfffffffc00f09947 */ /* 0x002fea000383ffff */
[----:B------:R-:W-:Y:S05]  /*12fb0*/  BRA `(.L_x_175) ;  /* 0xffffffd000607947 */ /* 0x000fea000383ffff */
.L_x_93:
[----:B0-----:R0:W1:Y:S02]  /*12fc0*/  SYNCS.PHASECHK.TRANS64.TRYWAIT P0, [R4+URZ+0x33420], R0 ;  /* 0x03342000040075a7 */ /* 0x001064000800017f */
[----:B-1----:R-:W-:Y:S05]  /*12fd0*/  @!P0 NANOSLEEP.SYNCS 0x989680 ;  /* 0x009896800000895d */ /* 0x002fea0003900000 */
[----:B------:R-:W1:Y:S02]  /*12fe0*/  @!P0 SYNCS.PHASECHK.TRANS64 P0, [R4+URZ+0x33420], R0 ;  /* 0x03342000040085a7 */ /* 0x000e64000800007f */
[----:B-1----:R-:W-:Y:S05]  /*12ff0*/  @!P0 BRA `(.L_x_93) ;  /* 0xfffffffc00f08947 */ /* 0x002fea000383ffff */
[----:B------:R-:W-:Y:S05]  /*13000*/  BRA `(.L_x_176) ;  /* 0xffffffd800547947 */ /* 0x000fea000383ffff */
.L_x_97:
[----:B0-----:R0:W1:Y:S02]  /*13010*/  SYNCS.PHASECHK.TRANS64.TRYWAIT P1, [R5+URZ+0x33440], R0 ;  /* 0x03344000050075a7 */ /* 0x001064000802017f */
[----:B-1----:R-:W-:Y:S05]  /*13020*/  @!P1 NANOSLEEP.SYNCS 0x989680 ;  /* 0x009896800000995d */ /* 0x002fea0003900000 */
[----:B------:R-:W1:Y:S02]  /*13030*/  @!P1 SYNCS.PHASECHK.TRANS64 P1, [R5+URZ+0x33440], R0 ;  /* 0x03344000050095a7 */ /* 0x000e64000802007f */
[----:B-1----:R-:W-:Y:S05]  /*13040*/  @!P1 BRA `(.L_x_97) ;  /* 0xfffffffc00f09947 */ /* 0x002fea000383ffff */
[----:B------:R-:W-:Y:S05]  /*13050*/  BRA `(.L_x_177) ;  /* 0xffffffd800947947 */ /* 0x000fea000383ffff */
.L_x_99:
[----:B-1----:R1:W2:Y:S02]  /*13060*/  SYNCS.PHASECHK.TRANS64.TRYWAIT P1, [R27+URZ+0x33440], R2 ;  /* 0x033440021b0075a7 */ /* 0x0022a4000802017f */
[----:B--2---:R-:W-:Y:S05]  /*13070*/  @!P1 NANOSLEEP.SYNCS 0x989680 ;  /* 0x009896800000995d */ /* 0x004fea0003900000 */
[----:B------:R-:W2:Y:S02]  /*13080*/  @!P1 SYNCS.PHASECHK.TRANS64 P1, [R27+URZ+0x33440], R2 ;  /* 0x033440021b0095a7 */ /* 0x000ea4000802007f */
[----:B--2---:R-:W-:Y:S05]  /*13090*/  @!P1 BRA `(.L_x_99) ;  /* 0xfffffffc00f09947 */ /* 0x004fea000383ffff */
[----:B------:R-:W-:Y:S05]  /*130a0*/  BRA `(.L_x_178) ;  /* 0xffffffd800a07947 */ /* 0x000fea000383ffff */
.L_x_101:
[----:B--2---:R2:W3:Y:S02]  /*130b0*/  SYNCS.PHASECHK.TRANS64.TRYWAIT P1, [R5+URZ+0x33460], R0 ;  /* 0x03346000050075a7 */ /* 0x0044e4000802017f */
[----:B---3--:R-:W-:Y:S05]  /*130c0*/  @!P1 NANOSLEEP.SYNCS 0x989680 ;  /* 0x009896800000995d */ /* 0x008fea0003900000 */
[----:B------:R-:W3:Y:S02]  /*130d0*/  @!P1 SYNCS.PHASECHK.TRANS64 P1, [R5+URZ+0x33460], R0 ;  /* 0x03346000050095a7 */ /* 0x000ee4000802007f */
[----:B---3--:R-:W-:Y:S05]  /*130e0*/  @!P1 BRA `(.L_x_101) ;  /* 0xfffffffc00f09947 */ /* 0x008fea000383ffff */
[----:B------:R-:W-:Y:S05]  /*130f0*/  BRA `(.L_x_179) ;  /* 0xffffffd8009c7947 */ /* 0x000fea000383ffff */
.L_x_103:
[----:B---3--:R3:W4:Y:S02]  /*13100*/  SYNCS.PHASECHK.TRANS64.TRYWAIT P1, [R27+URZ+0x33460], R2 ;  /* 0x033460021b0075a7 */ /* 0x008724000802017f */
[----:B----4-:R-:W-:Y:S05]  /*13110*/  @!P1 NANOSLEEP.SYNCS 0x989680 ;  /* 0x009896800000995d */ /* 0x010fea0003900000 */
[----:B------:R-:W4:Y:S02]  /*13120*/  @!P1 SYNCS.PHASECHK.TRANS64 P1, [R27+URZ+0x33460], R2 ;  /* 0x033460021b0095a7 */ /* 0x000f24000802007f */
[----:B----4-:R-:W-:Y:S05]  /*13130*/  @!P1 BRA `(.L_x_103) ;  /* 0xfffffffc00f09947 */ /* 0x010fea000383ffff */
[----:B------:R-:W-:Y:S05]  /*13140*/  BRA `(.L_x_180) ;  /* 0xffffffd800987947 */ /* 0x000fea000383ffff */
.L_x_105:
[----:B----4-:R4:W0:Y:S02]  /*13150*/  SYNCS.PHASECHK.TRANS64.TRYWAIT P1, [R5+URZ+0x33480], R0 ;  /* 0x03348000050075a7 */ /* 0x010824000802017f */
[----:B0-----:R-:W-:Y:S05]  /*13160*/  @!P1 NANOSLEEP.SYNCS 0x989680 ;  /* 0x009896800000995d */ /* 0x001fea0003900000 */
[----:B------:R-:W0:Y:S02]  /*13170*/  @!P1 SYNCS.PHASECHK.TRANS64 P1, [R5+URZ+0x33480], R0 ;  /* 0x03348000050095a7 */ /* 0x000e24000802007f */
[----:B0-----:R-:W-:Y:S05]  /*13180*/  @!P1 BRA `(.L_x_105) ;  /* 0xfffffffc00f09947 */ /* 0x001fea000383ffff */
[----:B------:R-:W-:Y:S05]  /*13190*/  BRA `(.L_x_181) ;  /* 0xffffffd800947947 */ /* 0x000fea000383ffff */
.L_x_182:
[----:B------:R-:W-:-:S00]  /*131a0*/  BRA `(.L_x_182) ;  /* 0xfffffffc00fc7947 */ /* 0x000fc0000383ffff */
[----:B------:R-:W-:-:S00]  /*131b0*/  NOP ;  /* 0x0000000000007918 */ /* 0x000fc00000000000 */
        /* <DEDUP_REMOVED lines=12> */
.L_x_3246:


//--------------------- .text._ZN7cutlass13device_kernelIN5flash11enable_sm90INS1_16FlashAttnFwdSm90INS1_25CollectiveMainloopFwdSm90ILi2EN4cute5tupleIJNS5_1CILi1EEES8_S8_EEENS6_IJNS7_ILi128EEENS7_ILi160EEENS7_ILi192EEEEEELi192ENS_12float_e4m3_tEfNS_4arch4Sm90ELb0ELb0ELb1ELb1ELb1ELb0ELb0ELb1ELb1ELb1ELb0ELb0EEENS1_21CollectiveEpilogueFwdINS6_IJSA_SC_SB_EEES9_NS_10bfloat16_tESG_Li256ELb1ELb1ELb0ELb1EEENS1_36VarlenDynamicPersistentTileSchedulerILi128ELi160ELi256ELi128ELb0ELb1ELb1ELb0ELb1ELb1EEEEEEEEEvNT_6ParamsE --------------------------
	.section	.text._ZN7cutlass13device_kernelIN5flash11enable_sm90INS1_16FlashAttnFwdSm90INS1_25CollectiveMainloopFwdSm90ILi2EN4cute5tupleIJNS5_1CILi1EEES8_S8_EEENS6_IJNS7_ILi128EEENS7_ILi160EEENS7_ILi192EEEEEELi192ENS_12float_e4m3_tEfNS_4arch4Sm90ELb0ELb0ELb1ELb1ELb1ELb0ELb0ELb1ELb1ELb1ELb0ELb0EEENS1_21CollectiveEpilogueFwdINS6_IJSA_SC_SB_EEES9_NS_10bfloat16_tESG_Li256ELb1ELb1ELb0ELb1EEENS1_36VarlenDynamicPersistentTileSchedulerILi128ELi160ELi256ELi128ELb0ELb1ELb1ELb0ELb1ELb1EEEEEEEEEvNT_6ParamsE,"ax",@progbits
	.align	128
.text._ZN7cutlass13device_kernelIN5flash11enable_sm90INS1_16FlashAttnFwdSm90INS1_25CollectiveMainloopFwdSm90ILi2EN4cute5tupleIJNS5_1CILi1EEES8_S8_EEENS6_IJNS7_ILi128EEENS7_ILi160EEENS7_ILi192EEEEEELi192ENS_12float_e4m3_tEfNS_4arch4Sm90ELb0ELb0ELb1ELb1ELb1ELb0ELb0ELb1ELb1ELb1ELb0ELb0EEENS1_21CollectiveEpilogueFwdINS6_IJSA_SC_SB_EEES9_NS_10bfloat16_tESG_Li256ELb1ELb1ELb0ELb1EEENS1_36VarlenDynamicPersistentTileSchedulerILi128ELi160ELi256ELi128ELb0ELb1ELb1ELb0ELb1ELb1EEEEEEEEEvNT_6ParamsE:
        .type           _ZN7cutlass13device_kernelIN5flash11enable_sm90INS1_16FlashAttnFwdSm90INS1_25CollectiveMainloopFwdSm90ILi2EN4cute5tupleIJNS5_1CILi1EEES8_S8_EEENS6_IJNS7_ILi128EEENS7_ILi160EEENS7_ILi192EEEEEELi192ENS_12float_e4m3_tEfNS_4arch4Sm90ELb0ELb0ELb1ELb1ELb1ELb0ELb0ELb1ELb1ELb1ELb0ELb0EEENS1_21CollectiveEpilogueFwdINS6_IJSA_SC_SB_EEES9_NS_10bfloat16_tESG_Li256ELb1ELb1ELb0ELb1EEENS1_36VarlenDynamicPersistentTileSchedulerILi128ELi160ELi256ELi128ELb0ELb1ELb1ELb0ELb1ELb1EEEEEEEEEvNT_6ParamsE,@function
        .size           _ZN7cutlass13device_kernelIN5flash11enable_sm90INS1_16FlashAttnFwdSm90INS1_25CollectiveMainloopFwdSm90ILi2EN4cute5tupleIJNS5_1CILi1EEES8_S8_EEENS6_IJNS7_ILi128EEENS7_ILi160EEENS7_ILi192EEEEEELi192ENS_12float_e4m3_tEfNS_4arch4Sm90ELb0ELb0ELb1ELb1ELb1ELb0ELb0ELb1ELb1ELb1ELb0ELb0EEENS1_21CollectiveEpilogueFwdINS6_IJSA_SC_SB_EEES9_NS_10bfloat16_tESG_Li256ELb1ELb1ELb0ELb1EEENS1_36VarlenDynamicPersistentTileSchedulerILi128ELi160ELi256ELi128ELb0ELb1ELb1ELb0ELb1ELb1EEEEEEEEEvNT_6ParamsE,(.L_x_3247 - _ZN7cutlass13device_kernelIN5flash11enable_sm90INS1_16FlashAttnFwdSm90INS1_25CollectiveMainloopFwdSm90ILi2EN4cute5tupleIJNS5_1CILi1EEES8_S8_EEENS6_IJNS7_ILi128EEENS7_ILi160EEENS7_ILi192EEEEEELi192ENS_12float_e4m3_tEfNS_4arch4Sm90ELb0ELb0ELb1ELb1ELb1ELb0ELb0ELb1ELb1ELb1ELb0ELb0EEENS1_21CollectiveEpilogueFwdINS6_IJSA_SC_SB_EEES9_NS_10bfloat16_tESG_Li256ELb1ELb1ELb0ELb1EEENS1_36VarlenDynamicPersistentTileSchedulerILi128ELi160ELi256ELi128ELb0ELb1ELb1ELb0ELb1ELb1EEEEEEEEEvNT_6ParamsE)
        .other          _ZN7cutlass13device_kernelIN5flash11enable_sm90INS1_16FlashAttnFwdSm90INS1_25CollectiveMainloopFwdSm90ILi2EN4cute5tupleIJNS5_1CILi1EEES8_S8_EEENS6_IJNS7_ILi128EEENS7_ILi160EEENS7_ILi192EEEEEELi192ENS_12float_e4m3_tEfNS_4arch4Sm90ELb0ELb0ELb1ELb1ELb1ELb0ELb0ELb1ELb1ELb1ELb0ELb0EEENS1_21CollectiveEpilogueFwdINS6_IJSA_SC_SB_EEES9_NS_10bfloat16_tESG_Li256ELb1ELb1ELb0ELb1EEENS1_36VarlenDynamicPersistentTileSchedulerILi128ELi160ELi256ELi128ELb0ELb1ELb1ELb0ELb1ELb1EEEEEEEEEvNT_6ParamsE,@"STO_CUDA_ENTRY STV_DEFAULT"
_ZN7cutlass13device_kernelIN5flash11enable_sm90INS1_16FlashAttnFwdSm90INS1_25CollectiveMainloopFwdSm90ILi2EN4cute5tupleIJNS5_1CILi1EEES8_S8_EEENS6_IJNS7_ILi128EEENS7_ILi160EEENS7_ILi192EEEEEELi192ENS_12float_e4m3_tEfNS_4arch4Sm90ELb0ELb0ELb1ELb1ELb1ELb0ELb0ELb1ELb1ELb1ELb0ELb0EEENS1_21CollectiveEpilogueFwdINS6_IJSA_SC_SB_EEES9_NS_10bfloat16_tESG_Li256ELb1ELb1ELb0ELb1EEENS1_36VarlenDynamicPersistentTileSchedulerILi128ELi160ELi256ELi128ELb0ELb1ELb1ELb0ELb1ELb1EEEEEEEEEvNT_6ParamsE:
        /* <DEDUP_REMOVED lines=45> */
.L_x_183:
        /* <DEDUP_REMOVED lines=22> */
.L_x_184:
        /* <DEDUP_REMOVED lines=18> */
.L_x_185:
        /* <DEDUP_REMOVED lines=22> */
.L_x_186:
[----:B------:R-:W5:Y:S01]  /*06b0*/  SHFL.IDX PT, R3, R0, RZ, 0x1f ;  /* 0x00001fff00037589 */ /* 0x000f6200000e0000 */
[----:B------:R-:W-:Y:S01]  /*06c0*/  R2UR UR9, R4 ;  /* 0x00000000040972ca */ /* 0x000fe200000e0000 */
[----:B------:R-:W-:Y:S01]  /*06d0*/  NOP ;  /* 0x0000000000007918 */ /* 0x000fe20000000000 */
[----:B------:R-:W0:Y:S01]  /*06e0*/  S2R R2, SR_CgaCtaId ;  /* 0x0000000000027919 */ /* 0x000e220000008800 */
        /* <DEDUP_REMOVED lines=20> */
.L_x_187:
        /* <DEDUP_REMOVED lines=8> */
.L_x_189:
[----:B------:R-:W-:-:S08]  /*08b0*/  NOP ;  /* 0x0000000000007918 */ /* 0x000fd00000000000 */
[----:B------:R-:W0:Y:S02]  /*08c0*/  USETMAXREG.TRY_ALLOC.CTAPOOL UP0, 0xe8 ;  /* 0x000000e8000079c8 */ /* 0x000e240008000600 */
[----:B0-----:R-:W-:-:S13]  /*08d0*/  PLOP3.LUT P0, PT, PT, PT, UP0, 0x80, 0x0 ;  /* 0x000000000000781c */ /* 0x001fda0003f0f008 */
[----:B------:R-:W-:Y:S05]  /*08e0*/  @!P0 BRA `(.L_x_189) ;  /* 0xfffffffc00f08947 */ /* 0x000fea000383ffff */
[----:B------:R-:W0:Y:S01]  /*08f0*/  S2R R2, SR_TID.X ;  /* 0x0000000000027919 */ /* 0x000e220000002100 */
[----:B------:R-:W1:Y:S01]  /*0900*/  S2UR UR5, SR_CgaCtaId ;  /* 0x00000000000579c3 */ /* 0x000e620000008800 */
[----:B------:R-:W-:-:S07]  /*0910*/  UMOV UR4, 0x400 ;  /* 0x0000040000047882 */ /* 0x000fce0000000000 */
[----:B------:R-:W-:Y:S06]  /*0920*/  BAR.ARV 0x8, 0x180 ;  /* 0x0206000000007b1d */ /* 0x000fec0000002000 */
[----:B-1----:R-:W-:Y:S01]  /*0930*/  ULEA UR4, UR5, UR4, 0x18 ;  /* 0x0000000405047291 */ /* 0x002fe2000f8ec03f */
[----:B0-----:R-:W-:-:S04]  /*0940*/  LOP3.LUT R0, R2, 0xffffff80, RZ, 0xc0, !PT ;  /* 0xffffff8002007812 */ /* 0x001fc800078ec0ff */
[----:B------:R-:W-:-:S13]  /*0950*/  ISETP.NE.AND P0, PT, R0, 0x80, PT ;  /* 0x000000800000780c */ /* 0x000fda0003f05270 */
[----:B------:R-:W-:Y:S08]  /*0960*/  @!P0 BAR.ARV 0x9, 0x100 ;  /* 0x0244000000008b1d */ /* 0x000ff00000002000 */
[----:B------:R-:W-:Y:S06]  /*0970*/  BAR.SYNC.DEFER_BLOCKING 0x5, 0x180 ;  /* 0x0146000000007b1d */ /* 0x000fec0000010000 */
[----:B------:R-:W0:Y:S01]  /*0980*/  LDS.128 R64, [UR4+0x334d0] ;  /* 0x0334d004ff407984 */ /* 0x000e220008000c00 */
[----:B------:R-:W-:Y:S01]  /*0990*/  ULDC UR4, c[0x0][0xc3c] ;  /* 0x00030f0000047ab9 */ /* 0x000fe20000000800 */
[----:B------:R-:W-:Y:S06]  /*09a0*/  BAR.ARV 0x4, 0x180 ;  /* 0x0106000000007b1d */ /* 0x000fec0000002000 */
[----:B0-----:R-:W-:-:S13]  /*09b0*/  ISETP.GE.AND P0, PT, R67, UR4, PT ;  /* 0x0000000443007c0c */ /* 0x001fda000bf06270 */
[----:B------:R-:W-:Y:S05]  /*09c0*/  @P0 EXIT ;  /* 0x000000000000094d */ /* 0x000fea0003800000 */
[----:B------:R-:W-:Y:S01]  /*09d0*/  VIADD R228, R2, 0xffffff80 ;  /* 0xffffff8002e47836 */ /* 0x000fe20000000000 */
[----:B------:R-:W-:Y:S01]  /*09e0*/  R2UR UR5, R65 ;  /* 0x00000000410572ca */ /* 0x000fe200000e0000 */
[----:B------:R-:W-:Y:S01]  /*09f0*/  IMAD.MOV.U32 R222, RZ, RZ, -0x2 ;  /* 0xfffffffeffde7424 */ /* 0x000fe200078e00ff */
[----:B------:R-:W-:Y:S01]  /*0a00*/  R2UR UR46, R66 ;  /* 0x00000000422e72ca */ /* 0x000fe200000e0000 */
[----:B------:R-:W-:Y:S01]  /*0a10*/  ULOP3.LUT UR45, UR36, 0x1, URZ, 0xfc, !UPT ;  /* 0x00000001242d7892 */ /* 0x000fe2000f8efc3f */
[----:B------:R-:W-:Y:S01]  /*0a20*/  SHF.R.S32.HI R3, RZ, 0x1f, R228 ;  /* 0x0000001fff037819 */ /* 0x000fe200000114e4 */
[----:B------:R-:W-:Y:S01]  /*0a30*/  UMOV UR44, URZ ;  /* 0x0000003f002c7c82 */ /* 0x000fe20008000000 */
[----:B------:R-:W-:Y:S01]  /*0a40*/  UMOV UR43, URZ ;  /* 0x0000003f002b7c82 */ /* 0x000fe20008000000 */
[----:B------:R-:W-:Y:S01]  /*0a50*/  UMOV UR42, URZ ;  /* 0x0000003f002a7c82 */ /* 0x000fe20008000000 */
[CC--:B------:R-:W-:Y:S02]  /*0a60*/  LEA.HI R5, R3.reuse, R228.reuse, RZ, 0x7 ;  /* 0x000000e403057211 */ /* 0x0c0fe400078f38ff */
[----:B------:R-:W-:-:S02]  /*0a70*/  LEA.HI R0, R3, R228, RZ, 0x4 ;  /* 0x000000e403007211 */ /* 0x000fc400078f20ff */
[----:B------:R-:W-:Y:S02]  /*0a80*/  LOP3.LUT R7, R5, 0xffffff80, RZ, 0xc0, !PT ;  /* 0xffffff8005077812 */ /* 0x000fe400078ec0ff */
[----:B------:R-:W-:Y:S02]  /*0a90*/  LEA.HI R2, R3, R228, RZ, 0x5 ;  /* 0x000000e403027211 */ /* 0x000fe400078f28ff */
[----:B------:R-:W-:Y:S01]  /*0aa0*/  SHF.R.S32.HI R9, RZ, 0x4, R0 ;  /* 0x00000004ff097819 */ /* 0x000fe20000011400 */
[----:B------:R-:W-:Y:S01]  /*0ab0*/  IMAD.IADD R22, R228, 0x1, -R7 ;  /* 0x00000001e4167824 */ /* 0x000fe200078e0a07 */
[----:B------:R-:W-:Y:S01]  /*0ac0*/  LOP3.LUT R7, R0, 0x3fffff0, RZ, 0xc0, !PT ;  /* 0x03fffff000077812 */ /* 0x000fe200078ec0ff */
[----:B------:R-:W-:Y:S01]  /*0ad0*/  IMAD.SHL.U32 R2, R2, 0x20, RZ ;  /* 0x0000002002027824 */ /* 0x000fe200078e00ff */
[----:B------:R-:W-:Y:S02]  /*0ae0*/  LEA.HI R0, R0, R9, RZ, 0x1 ;  /* 0x0000000900007211 */ /* 0x000fe400078f08ff */
[----:B------:R-:W-:Y:S01]  /*0af0*/  SHF.R.S32.HI R11, RZ, 0x1f, R22 ;  /* 0x0000001fff0b7819 */ /* 0x000fe20000011416 */
[----:B------:R-:W-:Y:S01]  /*0b00*/  IMAD.IADD R7, R228, 0x1, -R7 ;  /* 0x00000001e4077824 */ /* 0x000fe200078e0a07 */
[----:B------:R-:W-:-:S02]  /*0b10*/  LOP3.LUT R2, R2, 0xfffffc00, RZ, 0xc0, !PT ;  /* 0xfffffc0002027812 */ /* 0x000fc400078ec0ff */
[----:B------:R-:W-:Y:S02]  /*0b20*/  LOP3.LUT R0, R0, 0x1ffffffe, RZ, 0xc0, !PT ;  /* 0x1ffffffe00007812 */ /* 0x000fe400078ec0ff */
[----:B------:R-:W-:Y:S01]  /*0b30*/  LEA.HI R4, R11, R22, RZ, 0x2 ;  /* 0x000000160b047211 */ /* 0x000fe200078f10ff */
[----:B------:R-:W-:Y:S01]  /*0b40*/  IMAD R7, R7, 0x40, R2 ;  /* 0x0000004007077824 */ /* 0x000fe200078e0202 */
[----:B------:R-:W-:Y:S01]  /*0b50*/  LEA.HI R2, R3, R228, RZ, 0x2 ;  /* 0x000000e403027211 */ /* 0x000fe200078f10ff */
[----:B------:R-:W-:Y:S01]  /*0b60*/  IMAD.IADD R0, R9, 0x1, -R0 ;  /* 0x0000000109007824 */ /* 0x000fe200078e0a00 */
[--C-:B------:R-:W-:Y:S02]  /*0b70*/  SHF.R.S32.HI R6, RZ, 0x2, R4.reuse ;  /* 0x00000002ff067819 */ /* 0x100fe40000011404 */
[----:B------:R-:W-:Y:S01]  /*0b80*/  SHF.R.S32.HI R13, RZ, 0x1f, R4 ;  /* 0x0000001fff0d7819 */ /* 0x000fe20000011404 */
[----:B------:R-:W-:Y:S01]  /*0b90*/  IMAD R224, R0, 0x8, R7 ;  /* 0x0000000800e07824 */ /* 0x000fe200078e0207 */
[----:B------:R-:W-:-:S02]  /*0ba0*/  LOP3.LUT R7, R2, 0xfffffffc, RZ, 0xc0, !PT ;  /* 0xfffffffc02077812 */ /* 0x000fc400078ec0ff */
[----:B------:R-:W-:Y:S02]  /*0bb0*/  LEA.HI R3, R3, R228, RZ, 0x3 ;  /* 0x000000e403037211 */ /* 0x000fe400078f18ff */
[----:B------:R-:W-:Y:S01]  /*0bc0*/  LEA.HI R13, R13, R6, RZ, 0x3 ;  /* 0x000000060d0d7211 */ /* 0x000fe200078f18ff */
[C---:B------:R-:W-:Y:S01]  /*0bd0*/  IMAD.IADD R0, R228.reuse, 0x1, -R7 ;  /* 0x00000001e4007824 */ /* 0x040fe200078e0a07 */
[----:B------:R-:W-:Y:S02]  /*0be0*/  SHF.R.S32.HI R220, RZ, 0x7, R5 ;  /* 0x00000007ffdc7819 */ /* 0x000fe40000011405 */
[----:B------:R-:W-:Y:S02]  /*0bf0*/  LOP3.LUT R7, R3, 0xfffffff8, RZ, 0xc0, !PT ;  /* 0xfffffff803077812 */ /* 0x000fe400078ec0ff */
[----:B------:R-:W-:Y:S02]  /*0c00*/  LOP3.LUT R13, R13, 0xfffffff8, RZ, 0xc0, !PT ;  /* 0xfffffff80d0d7812 */ /* 0x000fe400078ec0ff */
[----:B------:R-:W-:Y:S01]  /*0c10*/  LEA.HI R11, R11, R22, RZ, 0x5 ;  /* 0x000000160b0b7211 */ /* 0x000fe200078f28ff */
[----:B------:R-:W-:Y:S01]  /*0c20*/  IMAD.IADD R18, R228, 0x1, -R7 ;  /* 0x00000001e4127824 */ /* 0x000fe200078e0a07 */
[----:B------:R-:W-:Y:S01]  /*0c30*/  LEA.HI R5, R5, R220, RZ, 0x1 ;  /* 0x000000dc05057211 */ /* 0x000fe200078f08ff */
[----:B------:R-:W-:Y:S01]  /*0c40*/  IMAD.IADD R6, R6, 0x1, -R13 ;  /* 0x0000000106067824 */ /* 0x000fe200078e0a0d */
[----:B------:R-:W-:-:S02]  /*0c50*/  LEA.HI R2, R0, R0, RZ, 0x1 ;  /* 0x0000000000027211 */ /* 0x000fc400078f08ff */
[----:B------:R-:W-:Y:S02]  /*0c60*/  SHF.R.S32.HI R11, RZ, 0x5, R11 ;  /* 0x00000005ff0b7819 */ /* 0x000fe4000001140b */
[----:B------:R-:W-:Y:S02]  /*0c70*/  LOP3.LUT R5, R5, 0x3fffffe, RZ, 0xc0, !PT ;  /* 0x03fffffe05057812 */ /* 0x000fe400078ec0ff */
[----:B------:R-:W-:Y:S01]  /*0c80*/  LOP3.LUT R9, R2, 0x1ffffffe, RZ, 0xc0, !PT ;  /* 0x1ffffffe02097812 */ /* 0x000fe200078ec0ff */
[----:B------:R-:W-:Y:S01]  /*0c90*/  IMAD.SHL.U32 R2, R18, 0x8, RZ ;  /* 0x0000000812027824 */ /* 0x000fe200078e00ff */
[----:B------:R-:W-:Y:S01]  /*0ca0*/  LOP3.LUT R13, R4, 0x7ffffffc, RZ, 0xc0, !PT ;  /* 0x7ffffffc040d7812 */ /* 0x000fe200078ec0ff */
[----:B------:R-:W-:Y:S01]  /*0cb0*/  IMAD R6, R11, 0x10, R6 ;  /* 0x000000100b067824 */ /* 0x000fe200078e0206 */
[----:B------:R-:W-:Y:S01]  /*0cc0*/  SHF.R.S32.HI R19, RZ, 0x3, R3 ;  /* 0x00000003ff137819 */ /* 0x000fe20000011403 */
[----:B------:R-:W-:Y:S01]  /*0cd0*/  IMAD.IADD R5, R220, 0x1, -R5 ;  /* 0x00000001dc057824 */ /* 0x000fe200078e0a05 */
[----:B------:R-:W-:Y:S01]  /*0ce0*/  SHF.R.S32.HI R227, RZ, 0x1f, R2 ;  /* 0x0000001fffe37819 */ /* 0x000fe20000011402 */
[----:B------:R-:W-:-:S02]  /*0cf0*/  VIADD R16, R2, 0x40 ;  /* 0x0000004002107836 */ /* 0x000fc40000000000 */
[----:B------:R-:W-:Y:S02]  /*0d00*/  VIADD R17, R2, 0x80 ;  /* 0x0000008002117836 */ /* 0x000fe40000000000 */
[----:B------:R-:W-:Y:S01]  /*0d10*/  IMAD.IADD R13, R22, 0x1, -R13 ;  /* 0x00000001160d7824 */ /* 0x000fe200078e0a0d */
[----:B------:R-:W-:Y:S01]  /*0d20*/  SHF.R.S32.HI R226, RZ, 0x1f, R16 ;  /* 0x0000001fffe27819 */ /* 0x000fe20000011410 */
[----:B------:R-:W-:Y:S01]  /*0d30*/  IMAD.IADD R0, R0, 0x1, -R9 ;  /* 0x0000000100007824 */ /* 0x000fe200078e0a09 */
[----:B------:R-:W-:Y:S01]  /*0d40*/  SHF.R.S32.HI R225, RZ, 0x1f, R17 ;  /* 0x0000001fffe17819 */ /* 0x000fe20000011411 */
[----:B------:R-:W-:Y:S02]  /*0d50*/  IMAD R221, R5, 0x40, R6 ;  /* 0x0000004005dd7824 */ /* 0x000fe400078e0206 */
[----:B------:R-:W-:Y:S02]  /*0d60*/  IMAD R222, R13, R222, 0xa0 ;  /* 0x000000a00dde7424 */ /* 0x000fe400078e02de */
[----:B------:R-:W-:-:S07]  /*0d70*/  IMAD R223, R0, 0x8, R221 ;  /* 0x0000000800df7824 */ /* 0x000fce00078e02dd */
.L_x_235:
[----:B0-2-4-:R-:W0:Y:S01]  /*0d80*/  LDC.64 R4, c[0x0][0xc88] ;  /* 0x00032200ff047b82 */ /* 0x015e220000000a00 */
[----:B------:R-:W-:Y:S01]  /*0d90*/  ULDC.64 UR6, c[0x0][0xa28] ;  /* 0x00028a0000067ab9 */ /* 0x000fe20000000a00 */
[----:B------:R-:W-:Y:S01]  /*0da0*/  ULDC.64 UR8, c[0x0][0xa20] ;  /* 0x0002880000087ab9 */ /* 0x000fe20000000a00 */
[----:B------:R-:W-:Y:S01]  /*0db0*/  ULDC UR4, c[0x0][0x424] ;  /* 0x0001090000047ab9 */ /* 0x000fe20000000800 */
[----:B0-----:R-:W-:-:S06]  /*0dc0*/  IMAD.WIDE R4, R67, 0x4, R4 ;  /* 0x0000000443047825 */ /* 0x001fcc00078e0204 */
[----:B------:R-:W2:Y:S01]  /*0dd0*/  LDG.E R4, desc[UR52][R4.64] ;  /* 0x0000003404047981 */ /* 0x000ea2000c1e1900 */
[----:B------:R-:W-:Y:S02]  /*0de0*/  UISETP.NE.U32.AND UP0, UPT, UR6, URZ, UPT ;  /* 0x0000003f0600728c */ /* 0x000fe4000bf05070 */
[----:B------:R-:W-:Y:S02]  /*0df0*/  UISETP.NE.U32.AND UP1, UPT, UR8, URZ, UPT ;  /* 0x0000003f0800728c */ /* 0x000fe4000bf25070 */
[----:B------:R-:W-:Y:S02]  /*0e00*/  UISETP.NE.AND.EX UP0, UPT, UR7, URZ, UPT, UP0 ;  /* 0x0000003f0700728c */ /* 0x000fe4000bf05300 */
[----:B------:R-:W-:-:S04]  /*0e10*/  UISETP.NE.AND.EX UP1, UPT, UR9, URZ, UPT, UP1 ;  /* 0x0000003f0900728c */ /* 0x000fc8000bf25310 */
[----:B------:R-:W-:Y:S02]  /*0e20*/  PLOP3.LUT P0, PT, PT, PT, UP0, 0x80, 0x0 ;  /* 0x000000000000781c */ /* 0x000fe40003f0f008 */
[----:B------:R-:W-:Y:S02]  /*0e30*/  PLOP3.LUT P1, PT, PT, PT, UP1, 0x80, 0x0 ;  /* 0x000000000000781c */ /* 0x000fe40003f2f018 */
[----:B--2---:R-:W-:-:S13]  /*0e40*/  R2UR UR37, R4 ;  /* 0x00000000042572ca */ /* 0x004fda00000e0000 */
[----:B------:R-:W-:Y:S02]  /*0e50*/  USHF.R.S32.HI UR38, URZ, 0x1f, UR37 ;  /* 0x0000001f3f267899 */ /* 0x000fe40008011425 */
[----:B------:R-:W-:Y:S02]  /*0e60*/  @UP0 ULEA UR6, UP2, UR37, UR6, 0x2 ;  /* 0x0000000625060291 */ /* 0x000fe4000f84103f */
[----:B------:R-:W-:Y:S02]  /*0e70*/  @UP1 ULEA UR8, UP3, UR37, UR8, 0x2 ;  /* 0x0000000825081291 */ /* 0x000fe4000f86103f */
[----:B------:R-:W-:Y:S02]  /*0e80*/  @UP0 ULEA.HI.X UR7, UR37, UR7, UR38, 0x2, UP2 ;  /* 0x0000000725070291 */ /* 0x000fe400090f1426 */
[----:B------:R-:W-:Y:S01]  /*0e90*/  @UP1 ULEA.HI.X UR9, UR37, UR9, UR38, 0x2, UP3 ;  /* 0x0000000925091291 */ /* 0x000fe200098f1426 */
[----:B------:R-:W-:Y:S02]  /*0ea0*/  IMAD.U32 R4, RZ, RZ, UR6 ;  /* 0x00000006ff047e24 */ /* 0x000fe4000f8e00ff */
[----:B------:R-:W-:-:S02]  /*0eb0*/  IMAD.U32 R6, RZ, RZ, UR8 ;  /* 0x00000008ff067e24 */ /* 0x000fc4000f8e00ff */
[----:B------:R-:W-:Y:S01]  /*0ec0*/  IMAD.U32 R5, RZ, RZ, UR7 ;  /* 0x00000007ff057e24 */ /* 0x000fe2000f8e00ff */
[----:B------:R-:W-:Y:S01]  /*0ed0*/  ULDC.64 UR6, c[0x0][0x418] ;  /* 0x0001060000067ab9 */ /* 0x000fe20000000a00 */
[----:B------:R-:W-:-:S03]  /*0ee0*/  IMAD.U32 R7, RZ, RZ, UR9 ;  /* 0x00000009ff077e24 */ /* 0x000fc6000f8e00ff */
[----:B------:R0:W2:Y:S04]  /*0ef0*/  @P0 LDG.E R4, desc[UR52][R4.64] ;  /* 0x0000003404040981 */ /* 0x0000a8000c1e1900 */
[----:B---3--:R-:W3:Y:S01]  /*0f00*/  @P1 LDG.E R6, desc[UR52][R6.64] ;  /* 0x0000003406061981 */ /* 0x008ee2000c1e1900 */
[----:B------:R-:W-:Y:S01]  /*0f10*/  UISETP.NE.U32.AND UP0, UPT, UR6, URZ, UPT ;  /* 0x0000003f0600728c */ /* 0x000fe2000bf05070 */
[----:B------:R-:W-:Y:S01]  /*0f20*/  IMAD.MOV.U32 R3, RZ, RZ, RZ ;  /* 0x000000ffff037224 */ /* 0x000fe200078e00ff */
[----:B------:R-:W-:Y:S01]  /*0f30*/  UMOV UR50, URZ ;  /* 0x0000003f00327c82 */ /* 0x000fe20008000000 */
[----:B------:R-:W-:Y:S01]  /*0f40*/  ULDC UR6, c[0x0][0x2f0] ;  /* 0x0000bc0000067ab9 */ /* 0x000fe20000000800 */
[----:B------:R-:W-:Y:S01]  /*0f50*/  UISETP.NE.AND.EX UP0, UPT, UR7, URZ, UPT, UP0 ;  /* 0x0000003f0700728c */ /* 0x000fe2000bf05300 */
[----:B------:R-:W-:Y:S01]  /*0f60*/  IMAD.MOV.U32 R0, RZ, RZ, RZ ;  /* 0x000000ffff007224 */ /* 0x000fe200078e00ff */
[----:B------:R-:W-:Y:S01]  /*0f70*/  UMOV UR39, UR5 ;  /* 0x0000000500277c82 */ /* 0x000fe20008000000 */
[----:B------:R-:W-:Y:S01]  /*0f80*/  IMAD.MOV.U32 R119, RZ, RZ, RZ ;  /* 0x000000ffff777224 */ /* 0x000fe200078e00ff */
[----:B------:R-:W-:Y:S01]  /*0f90*/  USEL UR4, UR4, 0x1, UP0 ;  /* 0x0000000104047887 */ /* 0x000fe20008000000 */
[----:B------:R-:W-:-:S02]  /*0fa0*/  CS2R R10, SRZ ;  /* 0x00000000000a7805 */ /* 0x000fc4000001ff00 */
[----:B------:R-:W-:Y:S01]  /*0fb0*/  CS2R R12, SRZ ;  /* 0x00000000000c7805 */ /* 0x000fe2000001ff00 */
[----:B0-----:R-:W-:Y:S01]  /*0fc0*/  IMAD.MOV.U32 R5, RZ, RZ, RZ ;  /* 0x000000ffff057224 */ /* 0x001fe200078e00ff */
[----:B------:R-:W-:Y:S01]  /*0fd0*/  UIMAD UR4, UR4, UR6, URZ ;  /* 0x00000006040472a4 */ /* 0x000fe2000f8e023f */
[----:B------:R-:W-:Y:S02]  /*0fe0*/  CS2R R8, SRZ ;  /* 0x0000000000087805 */ /* 0x000fe4000001ff00 */
[----:B------:R-:W-:Y:S02]  /*0ff0*/  CS2R R14, SRZ ;  /* 0x00000000000e7805 */ /* 0x000fe4000001ff00 */
[----:B-1----:R-:W-:Y:S02]  /*1000*/  CS2R R20, SRZ ;  /* 0x0000000000147805 */ /* 0x002fe4000001ff00 */
        /* <DEDUP_REMOVED lines=32> */
[----:B------:R-:W-:Y:S01]  /*1210*/  CS2R R132, SRZ ;  /* 0x0000000000847805 */ /* 0x000fe2000001ff00 */
[----:B------:R-:W-:Y:S01]  /*1220*/  IMAD.MOV.U32 R92, RZ, RZ, RZ ;  /* 0x000000ffff5c7224 */ /* 0x000fe200078e00ff */
[----:B--2---:R-:W-:Y:S02]  /*1230*/  @P0 R2UR UR50, R4 ;  /* 0x00000000043202ca */ /* 0x004fe400000e0000 */
[----:B------:R-:W-:Y:S02]  /*1240*/  PLOP3.LUT P0, PT, PT, PT, PT, 0x80, 0x0 ;  /* 0x000000000000781c */ /* 0x000fe40003f0f070 */
[----:B---3--:R-:W-:Y:S01]  /*1250*/  @P1 R2UR UR4, R6 ;  /* 0x00000000060412ca */ /* 0x008fe200000e0000 */
[----:B------:R-:W-:-:S14]  /*1260*/  @P1 BRA `(.L_x_190) ;  /* 0x0000000000341947 */ /* 0x000fdc0003800000 */
[----:B------:R-:W-:Y:S02]  /*1270*/  ULDC.64 UR6, c[0x0][0xa08] ;  /* 0x0002820000067ab9 */ /* 0x000fe40000000a00 */
[----:B------:R-:W-:-:S04]  /*1280*/  ISETP.NE.U32.AND P1, PT, RZ, UR6, PT ;  /* 0x00000006ff007c0c */ /* 0x000fc8000bf25070 */
[----:B------:R-:W-:-:S13]  /*1290*/  ISETP.NE.AND.EX P1, PT, RZ, UR7, PT, P1 ;  /* 0x00000007ff007c0c */ /* 0x000fda000bf25310 */
[----:B------:R-:W-:Y:S05]  /*12a0*/  @!P1 BRA `(.L_x_190) ;  /* 0x0000000000249947 */ /* 0x000fea0003800000 */
[----:B------:R-:W-:Y:S02]  /*12b0*/  ULDC.64 UR4, c[0x0][0xa08] ;  /* 0x0002820000047ab9 */ /* 0x000fe40000000a00 */
[----:B------:R-:W-:-:S06]  /*12c0*/  UIMAD.WIDE UR4, UR37, 0x4, UR4 ;  /* 0x00000004250478a5 */ /* 0x000fcc000f8e0204 */
[----:B------:R-:W-:Y:S02]  /*12d0*/  IMAD.U32 R6, RZ, RZ, UR4 ;  /* 0x00000004ff067e24 */ /* 0x000fe4000f8e00ff */
[----:B------:R-:W-:-:S05]  /*12e0*/  IMAD.U32 R7, RZ, RZ, UR5 ;  /* 0x00000005ff077e24 */ /* 0x000fca000f8e00ff */
[----:B------:R-:W2:Y:S04]  /*12f0*/  LDG.E R64, desc[UR52][R6.64] ;  /* 0x0000003406407981 */ /* 0x000ea8000c1e1900 */
[----:B------:R-:W3:Y:S01]  /*1300*/  LDG.E R4, desc[UR52][R6.64+0x4] ;  /* 0x0000043406047981 */ /* 0x000ee2000c1e1900 */
[----:B--2---:R-:W-:Y:S02]  /*1310*/  R2UR UR4, R64 ;  /* 0x00000000400472ca */ /* 0x004fe400000e0000 */
[----:B---3--:R-:W-:-:S13]  /*1320*/  R2UR UR5, R4 ;  /* 0x00000000040572ca */ /* 0x008fda00000e0000 */
[----:B------:R-:W-:-:S12]  /*1330*/  UIADD3 UR4, -UR4, UR5, URZ ;  /* 0x0000000504047290 */ /* 0x000fd8000fffe13f */
.L_x_190:
[----:B------:R-:W-:Y:S01]  /*1340*/  UIADD3 UR50, -UR50, UR4, URZ ;  /* 0x0000000432327290 */ /* 0x000fe2000fffe13f */
[----:B------:R-:W-:Y:S01]  /*1350*/  CS2R R134, SRZ ;  /* 0x0000000000867805 */ /* 0x000fe2000001ff00 */
[----:B------:R-:W-:Y:S01]  /*1360*/  UMOV UR40, UR46 ;  /* 0x0000002e00287c82 */ /* 0x000fe20008000000 */
[----:B------:R-:W-:Y:S01]  /*1370*/  IMAD.MOV.U32 R93, RZ, RZ, RZ ;  /* 0x000000ffff5d7224 */ /* 0x000fe200078e00ff */
[----:B------:R-:W-:Y:S01]  /*1380*/  UISETP.GE.AND UP0, UPT, UR50, 0x1, UPT ;  /* 0x000000013200788c */ /* 0x000fe2000bf06270 */
[----:B------:R-:W-:Y:S01]  /*1390*/  CS2R R96, SRZ ;  /* 0x0000000000607805 */ /* 0x000fe2000001ff00 */
[----:B------:R-:W-:Y:S01]  /*13a0*/  UIADD3 UR4, UR50, 0x9f, URZ ;  /* 0x0000009f32047890 */ /* 0x000fe2000fffe03f */
[----:B------:R-:W-:Y:S02]  /*13b0*/  CS2R R136, SRZ ;  /* 0x0000000000887805 */ /* 0x000fe4000001ff00 */
[----:B------:R-:W-:Y:S02]  /*13c0*/  CS2R R100, SRZ ;  /* 0x0000000000647805 */ /* 0x000fe4000001ff00 */
[----:B------:R-:W-:-:S02]  /*13d0*/  CS2R R138, SRZ ;  /* 0x00000000008a7805 */ /* 0x000fc4000001ff00 */
[----:B------:R-:W-:Y:S01]  /*13e0*/  PLOP3.LUT P1, PT, PT, PT, UP0, 0x80, 0x0 ;  /* 0x000000000000781c */ /* 0x000fe20003f2f008 */
[----:B------:R-:W-:Y:S01]  /*13f0*/  UIMAD.WIDE UR4, UR4, 0x66666667, URZ ;  /* 0x66666667040478a5 */ /* 0x000fe2000f8e023f */
[----:B------:R-:W-:Y:S02]  /*1400*/  CS2R R104, SRZ ;  /* 0x0000000000687805 */ /* 0x000fe4000001ff00 */
[----:B------:R-:W-:Y:S01]  /*1410*/  CS2R R140, SRZ ;  /* 0x00000000008c7805 */ /* 0x000fe2000001ff00 */
[----:B------:R-:W-:Y:S01]  /*1420*/  IMAD.MOV.U32 R108, RZ, RZ, RZ ;  /* 0x000000ffff6c7224 */ /* 0x000fe200078e00ff */
[----:B------:R-:W-:Y:S01]  /*1430*/  USHF.R.U32.HI UR49, URZ, 0x1f, UR5 ;  /* 0x0000001f3f317899 */ /* 0x000fe20008011605 */
[----:B------:R-:W-:-:S03]  /*1440*/  IMAD.MOV.U32 R142, RZ, RZ, RZ ;  /* 0x000000ffff8e7224 */ /* 0x000fc600078e00ff */
[----:B------:R-:W-:-:S03]  /*1450*/  ULEA.HI.SX32 UR49, UR5, UR49, 0x1a ;  /* 0x0000003105317291 */ /* 0x000fc6000f8fd23f */
[----:B------:R-:W-:Y:S09]  /*1460*/  @!P1 BRA `(.L_x_191) ;  /* 0x0000008800f49947 */ /* 0x000ff20003800000 */
[----:B------:R-:W0:Y:S01]  /*1470*/  SHFL.IDX PT, R0, R220, RZ, 0x1f ;  /* 0x00001fffdc007589 */ /* 0x000e2200000e0000 */
[----:B------:R-:W1:Y:S01]  /*1480*/  S2UR UR48, SR_CgaCtaId ;  /* 0x00000000003079c3 */ /* 0x000e620000008800 */
[----:B------:R-:W-:Y:S01]  /*1490*/  UMOV UR47, 0x400 ;  /* 0x00000400002f7882 */ /* 0x000fe20000000000 */
[----:B0-----:R-:W-:Y:S01]  /*14a0*/  R2UR UR41, R0 ;  /* 0x00000000002972ca */ /* 0x001fe200000e0000 */
[----:B-1----:R-:W-:-:S04]  /*14b0*/  ULEA UR47, UR48, UR47, 0x18 ;  /* 0x0000002f302f7291 */ /* 0x002fc8000f8ec03f */
[----:B------:R-:W-:-:S04]  /*14c0*/  UIADD3 UR5, UR47, 0x1e200, URZ ;  /* 0x0001e2002f057890 */ /* 0x000fc8000fffe03f */
[----:B------:R-:W-:-:S04]  /*14d0*/  ULOP3.LUT UP0, URZ, UR5, 0x9f, URZ, 0xc0, !UPT ;  /* 0x0000009f053f7892 */ /* 0x000fc8000f80c03f */
[----:B------:R-:W-:Y:S02]  /*14e0*/  ULEA.HI UR4, UR41, UR41, URZ, 0x1 ;  /* 0x0000002929047291 */ /* 0x000fe4000f8f083f */
[----:B------:R-:W-:Y:S02]  /*14f0*/  PLOP3.LUT P0, PT, PT, PT, UP0, 0x80, 0x0 ;  /* 0x000000000000781c */ /* 0x000fe40003f0f008 */
[----:B------:R-:W-:-:S04]  /*1500*/  ULOP3.LUT UR4, UR4, 0x3e, URZ, 0xc0, !UPT ;  /* 0x0000003e04047892 */ /* 0x000fc8000f8ec03f */
[----:B------:R-:W-:-:S04]  /*1510*/  UIADD3 UR4, UR41, -UR4, URZ ;  /* 0x8000000429047290 */ /* 0x000fc8000fffe03f */
[----:B------:R-:W-:-:S04]  /*1520*/  ULEA UR4, UR4, UR5, 0xc ;  /* 0x0000000504047291 */ /* 0x000fc8000f8e603f */
[----:B------:R-:W-:-:S04]  /*1530*/  USHF.R.U32.HI UR4, URZ, 0x4, UR4 ;  /* 0x000000043f047899 */ /* 0x000fc80008011604 */
[----:B------:R-:W-:Y:S01]  /*1540*/  ULOP3.LUT UR51, UR4, 0x3fff, URZ, 0xc0, !UPT ;  /* 0x00003fff04337892 */ /* 0x000fe2000f8ec03f */
[----:B------:R-:W-:Y:S11]  /*1550*/  @!P0 BRA `(.L_x_192) ;  /* 0x0000000000408947 */ /* 0x000ff60003800000 */
        /* <DEDUP_REMOVED lines=8> */
[----:B------:R-:W-:Y:S01]  /*15e0*/  MOV R7, UR5 ;  /* 0x0000000500077c02 */ /* 0x000fe20008000f00 */
[----:B------:R-:W-:Y:S02]  /*15f0*/  IMAD.U32 R6, RZ, RZ, UR4 ;  /* 0x00000004ff067e24 */ /* 0x000fe4000f8e00ff */
[----:B------:R-:W-:-:S02]  /*1600*/  IMAD.U32 R11, RZ, RZ, UR7 ;  /* 0x00000007ff0b7e24 */ /* 0x000fc4000f8e00ff */
[----:B------:R-:W-:Y:S02]  /*1610*/  IMAD.MOV.U32 R8, RZ, RZ, 0x70 ;  /* 0x00000070ff087424 */ /* 0x000fe400078e00ff */
[----:B------:R-:W-:Y:S02]  /*1620*/  IMAD.MOV.U32 R12, RZ, RZ, 0x1 ;  /* 0x00000001ff0c7424 */ /* 0x000fe400078e00ff */
[----:B0-----:R-:W-:-:S07]  /*1630*/  IMAD.MOV.U32 R13, RZ, RZ, RZ ;  /* 0x000000ffff0d7224 */ /* 0x001fce00078e00ff */
[----:B------:R-:W-:-:S07]  /*1640*/  LEPC R20, `(.L_x_192) ;  /* 0x000000001014794e */ /* 0x000fce0000000000 */
[----:B-1----:R-:W-:Y:S05]  /*1650*/  CALL.ABS.NOINC R14 ;  /* 0x000000000e007343 */ /* 0x002fea0003c00000 */
.L_x_192:
        /* <DEDUP_REMOVED lines=10> */
[----:B------:R-:W-:Y:S02]  /*1700*/  @UP0 ULDC.64 UR16, c[0x0][0x9a8] ;  /* 0x00026a0000100ab9 */ /* 0x000fe40000000a00 */
[----:B------:R-:W-:Y:S01]  /*1710*/  @UP1 ULDC.64 UR14, c[0x0][0x9b8] ;  /* 0x00026e00000e1ab9 */ /* 0x000fe20000000a00 */
[----:B------:R-:W-:Y:S02]  /*1720*/  @UP0 UIMAD UR8, UR38, UR16, URZ ;  /* 0x00000010260802a4 */ /* 0x000fe4000f8e023f */
[----:B------:R-:W-:Y:S02]  /*1730*/  @UP1 UIMAD UR9, UR38, UR14, URZ ;  /* 0x0000000e260912a4 */ /* 0x000fe4000f8e023f */
        /* <DEDUP_REMOVED lines=28> */
[----:B------:R-:W-:Y:S01]  /*1900*/  ULEA.HI UR4, UR44, UR44, URZ, 0x1 ;  /* 0x0000002c2c047291 */ /* 0x000fe2000f8f083f */
[----:B------:R-:W-:-:S03]  /*1910*/  IMAD.U32 R9, RZ, RZ, UR45 ;  /* 0x0000002dff097e24 */ /* 0x000fc6000f8e00ff */
[----:B------:R-:W-:Y:S02]  /*1920*/  ULOP3.LUT UR4, UR4, 0xfffffffe, URZ, 0xc0, !UPT ;  /* 0xfffffffe04047892 */ /* 0x000fe4000f8ec03f */
[----:B------:R-:W-:Y:S02]  /*1930*/  ISETP.NE.AND P0, PT, R9, 0x3, PT ;  /* 0x000000030900780c */ /* 0x000fe40003f05270 */
[----:B------:R-:W-:-:S06]  /*1940*/  UIADD3 UR4, UR44, -UR4, URZ ;  /* 0x800000042c047290 */ /* 0x000fcc000fffe03f */
[----:B------:R-:W-:Y:S01]  /*1950*/  IMAD.U32 R8, RZ, RZ, UR4 ;  /* 0x00000004ff087e24 */ /* 0x000fe2000f8e00ff */
[----:B------:R-:W-:-:S04]  /*1960*/  ULDC UR4, c[0x0][0x9d8] ;  /* 0x0002760000047ab9 */ /* 0x000fc80000000800 */
[----:B------:R-:W-:-:S04]  /*1970*/  SHF.L.U32 R8, R8, 0x1f, RZ ;  /* 0x0000001f08087819 */ /* 0x000fc800000006ff */
[----:B------:R-:W0:Y:S01]  /*1980*/  SYNCS.PHASECHK.TRANS64.TRYWAIT P1, [UR47+0x33400], R8 ;  /* 0x03340008ff0075a7 */ /* 0x000e22000802016f */
[----:B--2---:R-:W-:-:S04]  /*1990*/  FMUL.FTZ R0, R3, R0 ;  /* 0x0000000003007220 */ /* 0x004fc80000410000 */
[----:B------:R-:W-:Y:S01]  /*19a0*/  FMUL.FTZ R0, R0, UR4 ;  /* 0x0000000400007c20 */ /* 0x000fe20008410000 */
[----:B0-----:R-:W-:Y:S06]  /*19b0*/  @!P1 BRA `(.L_x_193) ;  /* 0x0000012000209947 */ /* 0x001fec0003800000 */
.L_x_339:
[----:B------:R-:W-:Y:S05]  /*19c0*/  @!P0 BRA `(.L_x_194) ;  /* 0x0000000000048947 */ /* 0x000fea0003800000 */
[----:B------:R-:W-:Y:S01]  /*19d0*/  BPT.TRAP 0x1 ;  /* 0x000000040000795c */ /* 0x000fe20000300000 */
.L_x_194:
[----:B0-----:R-:W-:Y:S02]  /*19e0*/  IMAD.U32 R3, RZ, RZ, UR42 ;  /* 0x0000002aff037e24 */ /* 0x001fe4000f8e00ff */
[----:B------:R-:W-:-:S03]  /*19f0*/  IMAD.U32 R4, RZ, RZ, UR43 ;  /* 0x0000002bff047e24 */ /* 0x000fc6000f8e00ff */
[----:B------:R-:W-:Y:S02]  /*1a00*/  LEA R3, R3, UR47, 0x3 ;  /* 0x0000002f03037c11 */ /* 0x000fe4000f8e18ff */
[----:B------:R-:W-:-:S04]  /*1a10*/  SHF.L.U32 R4, R4, 0x1f, RZ ;  /* 0x0000001f04047819 */ /* 0x000fc800000006ff */
[----:B------:R0:W1:Y:S01]  /*1a20*/  SYNCS.PHASECHK.TRANS64.TRYWAIT P1, [R3+URZ+0x33430], R4 ;  /* 0x03343004030075a7 */ /* 0x000062000802017f */
[----:B------:R-:W-:Y:S05]  /*1a30*/  @!P0 BRA `(.L_x_195) ;  /* 0x0000000000048947 */ /* 0x000fea0003800000 */
[----:B------:R-:W-:Y:S01]  /*1a40*/  BPT.TRAP 0x1 ;  /* 0x000000040000795c */ /* 0x000fe20000300000 */
.L_x_195:
[----:B------:R-:W-:Y:S01]  /*1a50*/  IMAD.MOV.U32 R119, RZ, RZ, RZ ;  /* 0x000000ffff777224 */ /* 0x000fe200078e00ff */
[----:B-1----:R-:W-:Y:S06]  /*1a60*/  @P1 BRA `(.L_x_196) ;  /* 0x0000000000081947 */ /* 0x002fec0003800000 */
[----:B------:R-:W1:Y:S02]  /*1a70*/  SYNCS.PHASECHK.TRANS64.TRYWAIT P1, [R3+URZ+0x33430], R4 ;  /* 0x03343004030075a7 */ /* 0x000e64000802017f */
[----:B-1----:R-:W-:Y:S05]  /*1a80*/  @!P1 BRA `(.L_x_197) ;  /* 0x0000012000049947 */ /* 0x002fea0003800000 */
.L_x_196:
        /* <DEDUP_REMOVED lines=11> */
[----:B------:R-:W-:Y:S01]  /*1b40*/  UMOV UR4, UR24 ;  /* 0x0000001800047c82 */ /* 0x000fe20008000000 */
[----:B------:R-:W-:Y:S02]  /*1b50*/  UMOV UR7, 0x80000020 ;  /* 0x8000002000077882 */ /* 0x000fe40000000000 */
        /* <DEDUP_REMOVED lines=191> */
.L_x_198:
        /* <DEDUP_REMOVED lines=11> */
[C---:B01----:R-:W-:Y:S01]  /*2800*/  FMUL.FTZ R4, R0.reuse, R91 ;  /* 0x0000005b00047220 */ /* 0x043fe20000410000 */
        /* <DEDUP_REMOVED lines=17> */
[----:B------:R-:W-:Y:S01]  /*2920*/  FMUL.FTZ R92, R0, R76 ;  /* 0x0000004c005c7220 */ /* 0x000fe20000410000 */
[----:B------:R3:W-:Y:S01]  /*2930*/  MUFU.TANH R105, R25 ;  /* 0x0000001900697308 */ /* 0x0007e20000002400 */
[----:B-1----:R-:W-:-:S02]  /*2940*/  VIADD R24, R222, UR50 ;  /* 0x00000032de187c36 */ /* 0x002fc40008000000 */
[C---:B------:R-:W-:Y:S01]  /*2950*/  FMUL.FTZ R15, R0.reuse, R102 ;  /* 0x00000066000f7220 */ /* 0x040fe20000410000 */
[C---:B------:R-:W-:Y:S01]  /*2960*/  FMUL.FTZ R93, R0.reuse, R77 ;  /* 0x0000004d005d7220 */ /* 0x040fe20000410000 */
[C---:B------:R-:W-:Y:S01]  /*2970*/  FMUL.FTZ R80, R0.reuse, R80 ;  /* 0x0000005000507220 */ /* 0x040fe20000410000 */
[C---:B------:R-:W-:Y:S01]  /*2980*/  FMUL.FTZ R81, R0.reuse, R81 ;  /* 0x0000005100517220 */ /* 0x040fe20000410000 */
[C---:B------:R-:W-:Y:S01]  /*2990*/  FMUL.FTZ R72, R0.reuse, R75 ;  /* 0x0000004b00487220 */ /* 0x040fe20000410000 */
[C---:B------:R-:W-:Y:S01]  /*29a0*/  FMUL.FTZ R76, R0.reuse, R83 ;  /* 0x00000053004c7220 */ /* 0x040fe20000410000 */
[----:B------:R-:W-:Y:S01]  /*29b0*/  MUFU.TANH R10, R10 ;  /* 0x0000000a000a7308 */ /* 0x000fe20000002400 */
[----:B---3--:R-:W-:Y:S02]  /*29c0*/  IMAD.U32 R25, RZ, RZ, UR49 ;  /* 0x00000031ff197e24 */ /* 0x008fe4000f8e00ff */
[C---:B------:R-:W-:Y:S01]  /*29d0*/  FMUL.FTZ R83, R0.reuse, R84 ;  /* 0x0000005400537220 */ /* 0x040fe20000410000 */
[C---:B------:R-:W-:Y:S01]  /*29e0*/  FMUL.FTZ R75, R0.reuse, R78 ;  /* 0x0000004e004b7220 */ /* 0x040fe20000410000 */
[----:B------:R-:W-:Y:S01]  /*29f0*/  FMUL.FTZ R77, R0, R82 ;  /* 0x00000052004d7220 */ /* 0x000fe20000410000 */
[----:B------:R-:W-:-:S02]  /*2a00*/  IMAD R114, R25, -0xa0, R24 ;  /* 0xffffff6019727824 */ /* 0x000fc400078e0218 */
[C---:B------:R-:W-:Y:S01]  /*2a10*/  FMUL.FTZ R82, R0.reuse, R85 ;  /* 0x0000005500527220 */ /* 0x040fe20000410000 */
[C---:B------:R-:W-:Y:S01]  /*2a20*/  FMUL.FTZ R84, R0.reuse, R56 ;  /* 0x0000003800547220 */ /* 0x040fe20000410000 */
[----:B------:R-:W-:Y:S01]  /*2a30*/  MUFU.TANH R11, R11 ;  /* 0x0000000b000b7308 */ /* 0x000fe20000002400 */
[----:B------:R-:W-:Y:S01]  /*2a40*/  FMUL.FTZ R85, R0, R57 ;  /* 0x0000003900557220 */ /* 0x000fe20000410000 */
[----:B------:R-:W-:Y:S01]  /*2a50*/  ISETP.GT.AND P4, PT, R114, RZ, PT ;  /* 0x000000ff7200720c */ /* 0x000fe20003f84270 */
[----:B------:R-:W-:Y:S01]  /*2a60*/  FMUL.FTZ R49, R0, R49 ;  /* 0x0000003100317220 */ /* 0x000fe20000410000 */
[----:B------:R-:W-:Y:S01]  /*2a70*/  ISETP.GT.AND P3, PT, R114, 0x1, PT ;  /* 0x000000017200780c */ /* 0x000fe20003f64270 */
[----:B------:R-:W-:Y:S01]  /*2a80*/  FMUL.FTZ R61, R0, R61 ;  /* 0x0000003d003d7220 */ /* 0x000fe20000410000 */
[----:B------:R-:W-:Y:S01]  /*2a90*/  ISETP.GT.AND P2, PT, R114, 0x8, PT ;  /* 0x000000087200780c */ /* 0x000fe20003f44270 */
[----:B------:R-:W-:Y:S01]  /*2aa0*/  FMUL.FTZ R78, R0, R87 ;  /* 0x00000057004e7220 */ /* 0x000fe20000410000 */
[----:B------:R-:W-:Y:S01]  /*2ab0*/  MUFU.TANH R20, R20 ;  /* 0x0000001400147308 */ /* 0x000fe20000002400 */
[----:B--2---:R-:W-:Y:S01]  /*2ac0*/  FSEL R24, R6, -INF , P4 ;  /* 0xff80000006187808 */ /* 0x004fe20002000000 */
[C---:B------:R-:W-:Y:S01]  /*2ad0*/  FMUL.FTZ R64, R0.reuse, R64 ;  /* 0x0000004000407220 */ /* 0x040fe20000410000 */
[----:B0-----:R-:W-:Y:S01]  /*2ae0*/  FSEL R25, R7, -INF , P3 ;  /* 0xff80000007197808 */ /* 0x001fe20001800000 */
[----:B------:R-:W-:Y:S01]  /*2af0*/  FMUL.FTZ R53, R0, R53 ;  /* 0x0000003500357220 */ /* 0x000fe20000410000 */
[----:B------:R-:W-:Y:S01]  /*2b00*/  ISETP.GT.AND P1, PT, R114, 0x9, PT ;  /* 0x000000097200780c */ /* 0x000fe20003f24270 */
[----:B------:R-:W-:Y:S01]  /*2b10*/  FMUL.FTZ R57, R0, R58 ;  /* 0x0000003a00397220 */ /* 0x000fe20000410000 */
[----:B------:R-:W-:Y:S01]  /*2b20*/  FMNMX.FTZ R7, R24, R25, !PT ;  /* 0x0000001918077209 */ /* 0x000fe20007810000 */
[----:B------:R-:W0:Y:S01]  /*2b30*/  MUFU.TANH R5, R5 ;  /* 0x0000000500057308 */ /* 0x000e220000002400 */
[----:B------:R-:W-:Y:S01]  /*2b40*/  ISETP.GT.AND P6, PT, R114, 0x10, PT ;  /* 0x000000107200780c */ /* 0x000fe20003fc4270 */
[----:B------:R-:W-:Y:S01]  /*2b50*/  FMUL.FTZ R65, R0, R65 ;  /* 0x0000004100417220 */ /* 0x000fe20000410000 */
[----:B------:R-:W-:Y:S01]  /*2b60*/  ISETP.GT.AND P5, PT, R114, 0x11, PT ;  /* 0x000000117200780c */ /* 0x000fe20003fa4270 */
[C---:B------:R-:W-:Y:S01]  /*2b70*/  FMUL.FTZ R52, R0.reuse, R52 ;  /* 0x0000003400347220 */ /* 0x040fe20000410000 */
[C---:B------:R-:W-:Y:S01]  /*2b80*/  FMUL.FTZ R56, R0.reuse, R59 ;  /* 0x0000003b00387220 */ /* 0x040fe20000410000 */
[C---:B------:R-:W-:Y:S01]  /*2b90*/  FMUL.FTZ R68, R0.reuse, R68 ;  /* 0x0000004400447220 */ /* 0x040fe20000410000 */
        /* <DEDUP_REMOVED lines=10> */
[----:B0-----:R-:W-:Y:S01]  /*2c40*/  FSEL R5, R5, -INF , P4 ;  /* 0xff80000005057808 */ /* 0x001fe20002000000 */
[----:B------:R-:W-:Y:S01]  /*2c50*/  FMUL.FTZ R50, R0, R50 ;  /* 0x0000003200327220 */ /* 0x000fe20000410000 */
[----:B------:R-:W-:Y:S01]  /*2c60*/  ISETP.GT.AND P4, PT, R114, 0x18, PT ;  /* 0x000000187200780c */ /* 0x000fe20003f84270 */
[C---:B------:R-:W-:Y:S01]  /*2c70*/  FMUL.FTZ R44, R0.reuse, R44 ;  /* 0x0000002c002c7220 */ /* 0x040fe20000410000 */
        /* <DEDUP_REMOVED lines=12> */
[----:B-1----:R-:W-:Y:S01]  /*2d40*/  FSEL R4, R4, -INF , P3 ;  /* 0xff80000004047808 */ /* 0x002fe20001800000 */
[----:B------:R-:W-:Y:S01]  /*2d50*/  FMUL.FTZ R35, R0, R35 ;  /* 0x0000002300237220 */ /* 0x000fe20000410000 */
[----:B------:R-:W-:Y:S01]  /*2d60*/  ISETP.GT.AND P3, PT, R114, 0x19, PT ;  /* 0x000000197200780c */ /* 0x000fe20003f64270 */
[C---:B------:R-:W-:Y:S01]  /*2d70*/  FMUL.FTZ R34, R0.reuse, R34 ;  /* 0x0000002200227220 */ /* 0x040fe20000410000 */
[----:B------:R-:W-:Y:S01]  /*2d80*/  ULDC UR6, c[0x0][0x988] ;  /* 0x0002620000067ab9 */ /* 0x000fe20000000800 */
[----:B------:R-:W-:Y:S01]  /*2d90*/  FMUL.FTZ R39, R0, R39 ;  /* 0x0000002700277220 */ /* 0x000fe20000410000 */
[----:B------:R-:W-:Y:S01]  /*2da0*/  P2R R104, PR, RZ, 0x1 ;  /* 0x00000001ff687803 */ /* 0x000fe20000000000 */
[----:B------:R-:W1:Y:S01]  /*2db0*/  MUFU.TANH R8, R8 ;  /* 0x0000000800087308 */ /* 0x000e620000002400 */
[----:B--2---:R-:W-:Y:S01]  /*2dc0*/  FSEL R26, R10, -INF , P2 ;  /* 0xff8000000a1a7808 */ /* 0x004fe20001000000 */
[C---:B------:R-:W-:Y:S01]  /*2dd0*/  FMUL.FTZ R38, R0.reuse, R38 ;  /* 0x0000002600267220 */ /* 0x040fe20000410000 */
[----:B0-----:R-:W-:Y:S01]  /*2de0*/  FSEL R89, R89, -INF , P4 ;  /* 0xff80000059597808 */ /* 0x001fe20002000000 */
[----:B------:R-:W-:Y:S01]  /*2df0*/  FMUL.FTZ R31, R0, R31 ;  /* 0x0000001f001f7220 */ /* 0x000fe20000410000 */
[----:B------:R-:W-:Y:S01]  /*2e00*/  FMNMX.FTZ R6, R26, R7, !PT ;  /* 0x000000071a067209 */ /* 0x000fe20007810000 */
[----:B------:R-:W-:Y:S01]  /*2e10*/  FMUL.FTZ R30, R0, R30 ;  /* 0x0000001e001e7220 */ /* 0x000fe20000410000 */
[----:B------:R-:W-:Y:S01]  /*2e20*/  R2UR UR7, R3 ;  /* 0x00000000030772ca */ /* 0x000fe200000e0000 */
[----:B------:R-:W0:Y:S01]  /*2e30*/  MUFU.TANH R88, R88 ;  /* 0x0000005800587308 */ /* 0x000e220000002400 */
[----:B------:R-:W-:Y:S01]  /*2e40*/  UISETP.GE.AND UP0, UPT, UR50, 0xa1, UPT ;  /* 0x000000a13200788c */ /* 0x000fe2000bf06270 */
[----:B------:R-:W-:-:S02]  /*2e50*/  IMAD.MOV.U32 R118, RZ, RZ, R119 ;  /* 0x000000ffff767224 */ /* 0x000fc400078e0077 */
[--C-:B------:R-:W-:Y:S02]  /*2e60*/  IMAD.MOV.U32 R117, RZ, RZ, R119.reuse ;  /* 0x000000ffff757224 */ /* 0x100fe400078e0077 */
[--C-:B------:R-:W-:Y:S02]  /*2e70*/  IMAD.MOV.U32 R116, RZ, RZ, R119.reuse ;  /* 0x000000ffff747224 */ /* 0x100fe400078e0077 */
[----:B------:R2:W-:Y:S01]  /*2e80*/  MUFU.TANH R107, R27 ;  /* 0x0000001b006b7308 */ /* 0x0005e20000002400 */
[----:B-1----:R-:W-:Y:S01]  /*2e90*/  FSEL R8, R8, -INF , P2 ;  /* 0xff80000008087808 */ /* 0x002fe20001000000 */
[----:B------:R-:W-:Y:S01]  /*2ea0*/  IMAD.MOV.U32 R115, RZ, RZ, R119 ;  /* 0x000000ffff737224 */ /* 0x000fe200078e0077 */
[----:B------:R-:W-:Y:S01]  /*2eb0*/  ISETP.GT.AND P2, PT, R114, 0x20, PT ;  /* 0x000000207200780c */ /* 0x000fe20003f44270 */
[----:B------:R-:W-:-:S04]  /*2ec0*/  UIADD3 UR7, UR7, 0x33440, URZ ;  /* 0x0003344007077890 */ /* 0x000fc8000fffe03f */
[----:B------:R-:W1:Y:S01]  /*2ed0*/  MUFU.TANH R9, R9 ;  /* 0x0000000900097308 */ /* 0x000e620000002400 */
[----:B--2---:R-:W-:Y:S01]  /*2ee0*/  FSEL R27, R11, -INF , P1 ;  /* 0xff8000000b1b7808 */ /* 0x004fe20000800000 */
[----:B------:R-:W-:Y:S01]  /*2ef0*/  UPRMT UR7, UR48, 0x654, UR7 ;  /* 0x0000065430077896 */ /* 0x000fe20008000007 */
[----:B0-----:R-:W-:Y:S02]  /*2f00*/  FSEL R88, R88, -INF , P3 ;  /* 0xff80000058587808 */ /* 0x001fe40001800000 */
[----:B------:R-:W-:-:S03]  /*2f10*/  FMNMX.FTZ R7, R27, R6, !PT ;  /* 0x000000061b077209 */ /* 0x000fc60007810000 */
[----:B------:R-:W0:Y:S03]  /*2f20*/  MUFU.TANH R90, R90 ;  /* 0x0000005a005a7308 */ /* 0x000e260000002400 */
[----:B------:R-:W-:Y:S05]  /*2f30*/  SYNCS.ARRIVE.TRANS64.RED.A1T0 RZ, [UR7], RZ ;  /* 0x000000ffffff79a7 */ /* 0x000fea0008100407 */
[----:B------:R2:W-:Y:S01]  /*2f40*/  MUFU.TANH R110, R32 ;  /* 0x00000020006e7308 */ /* 0x0005e20000002400 */
[----:B-1----:R-:W-:Y:S02]  /*2f50*/  FSEL R9, R9, -INF , P1 ;  /* 0xff80000009097808 */ /* 0x002fe40000800000 */
[----:B------:R-:W-:-:S05]  /*2f60*/  ISETP.GT.AND P1, PT, R114, 0x21, PT ;  /* 0x000000217200780c */ /* 0x000fca0003f24270 */
[----:B------:R1:W-:Y:S01]  /*2f70*/  MUFU.TANH R86, R60 ;  /* 0x0000003c00567308 */ /* 0x0003e20000002400 */
[----:B--2---:R-:W-:Y:S02]  /*2f80*/  FSEL R32, R20, -INF , P6 ;  /* 0xff80000014207808 */ /* 0x004fe40003000000 */
[----:B0-----:R-:W-:Y:S02]  /*2f90*/  FSEL R90, R90, -INF , P2 ;  /* 0xff8000005a5a7808 */ /* 0x001fe40001000000 */
[----:B------:R-:W-:-:S03]  /*2fa0*/  FMNMX.FTZ R6, R32, R7, !PT ;  /* 0x0000000720067209 */ /* 0x000fc60007810000 */
[----:B------:R-:W0:Y:S01]  /*2fb0*/  MUFU.TANH R13, R13 ;  /* 0x0000000d000d7308 */ /* 0x000e220000002400 */
[C---:B-1----:R-:W-:Y:S01]  /*2fc0*/  FMUL.FTZ R60, R0.reuse, R66 ;  /* 0x00000042003c7220 */ /* 0x042fe20000410000 */
[C---:B------:R-:W-:Y:S01]  /*2fd0*/  FMUL.FTZ R66, R0.reuse, R40 ;  /* 0x0000002800427220 */ /* 0x040fe20000410000 */
[----:B------:R-:W-:Y:S01]  /*2fe0*/  FMUL.FTZ R40, R0, R43 ;  /* 0x0000002b00287220 */ /* 0x000fe20000410000 */
[----:B------:R-:W-:-:S04]  /*2ff0*/  FSEL R43, R21, -INF , P5 ;  /* 0xff800000152b7808 */ /* 0x000fc80002800000 */
[----:B------:R-:W1:Y:S01]  /*3000*/  MUFU.TANH R91, R91 ;  /* 0x0000005b005b7308 */ /* 0x000e620000002400 */
[----:B------:R-:W-:-:S04]  /*3010*/  FMNMX.FTZ R6, R43, R6, !PT ;  /* 0x000000062b067209 */ /* 0x000fc80007810000 */
[----:B------:R-:W-:-:S03]  /*3020*/  FMNMX.FTZ R7, R89, R6, !PT ;  /* 0x0000000659077209 */ /* 0x000fc60007810000 */
[----:B------:R-:W2:Y:S01]  /*3030*/  MUFU.TANH R12, R12 ;  /* 0x0000000c000c7308 */ /* 0x000ea20000002400 */
[----:B------:R-:W-:Y:S02]  /*3040*/  FMNMX.FTZ R7, R88, R7, !PT ;  /* 0x0000000758077209 */ /* 0x000fe40007810000 */
[----:B0-----:R-:W-:Y:S02]  /*3050*/  FSEL R13, R13, -INF , P6 ;  /* 0xff8000000d0d7808 */ /* 0x001fe40003000000 */
[----:B------:R-:W-:Y:S02]  /*3060*/  ISETP.GT.AND P6, PT, R114, 0x28, PT ;  /* 0x000000287200780c */ /* 0x000fe40003fc4270 */
[----:B------:R-:W-:Y:S01]  /*3070*/  FMNMX.FTZ R6, R90, R7, !PT ;  /* 0x000000075a067209 */ /* 0x000fe20007810000 */
[----:B------:R-:W0:Y:S01]  /*3080*/  MUFU.TANH R92, R92 ;  /* 0x0000005c005c7308 */ /* 0x000e220000002400 */
[----:B-1----:R-:W-:-:S04]  /*3090*/  FSEL R91, R91, -INF , P1 ;  /* 0xff8000005b5b7808 */ /* 0x002fc80000800000 */
[----:B------:R-:W-:-:S03]  /*30a0*/  FMNMX.FTZ R7, R91, R6, !PT ;  /* 0x000000065b077209 */ /* 0x000fc60007810000 */
[----:B------:R-:W1:Y:S01]  /*30b0*/  MUFU.TANH R15, R15 ;  /* 0x0000000f000f7308 */ /* 0x000e620000002400 */
[----:B--2---:R-:W-:Y:S02]  /*30c0*/  FSEL R12, R12, -INF , P5 ;  /* 0xff8000000c0c7808 */ /* 0x004fe40002800000 */
[----:B------:R-:W-:-:S05]  /*30d0*/  ISETP.GT.AND P5, PT, R114, 0x29, PT ;  /* 0x000000297200780c */ /* 0x000fca0003fa4270 */
[----:B------:R-:W2:Y:S01]  /*30e0*/  MUFU.TANH R93, R93 ;  /* 0x0000005d005d7308 */ /* 0x000ea20000002400 */
[----:B0-----:R-:W-:-:S04]  /*30f0*/  FSEL R92, R92, -INF , P6 ;  /* 0xff8000005c5c7808 */ /* 0x001fc80003000000 */
[----:B------:R-:W-:-:S03]  /*3100*/  FMNMX.FTZ R6, R92, R7, !PT ;  /* 0x000000075c067209 */ /* 0x000fc60007810000 */
[----:B------:R-:W0:Y:S01]  /*3110*/  MUFU.TANH R14, R14 ;  /* 0x0000000e000e7308 */ /* 0x000e220000002400 */
[----:B-1----:R-:W-:Y:S02]  /*3120*/  FSEL R15, R15, -INF , P4 ;  /* 0xff8000000f0f7808 */ /* 0x002fe40002000000 */
[----:B------:R-:W-:-:S05]  /*3130*/  ISETP.GT.AND P4, PT, R114, 0x30, PT ;  /* 0x000000307200780c */ /* 0x000fca0003f84270 */
[----:B------:R-:W1:Y:S01]  /*3140*/  MUFU.TANH R80, R80 ;  /* 0x0000005000507308 */ /* 0x000e620000002400 */
[----:B--2---:R-:W-:-:S04]  /*3150*/  FSEL R93, R93, -INF , P5 ;  /* 0xff8000005d5d7808 */ /* 0x004fc80002800000 */
[----:B------:R-:W-:-:S03]  /*3160*/  FMNMX.FTZ R7, R93, R6, !PT ;  /* 0x000000065d077209 */ /* 0x000fc60007810000 */
[----:B------:R-:W2:Y:S01]  /*3170*/  MUFU.TANH R73, R73 ;  /* 0x0000004900497308 */ /* 0x000ea20000002400 */
[----:B0-----:R-:W-:Y:S02]  /*3180*/  FSEL R14, R14, -INF , P3 ;  /* 0xff8000000e0e7808 */ /* 0x001fe40001800000 */
[----:B------:R-:W-:-:S05]  /*3190*/  ISETP.GT.AND P3, PT, R114, 0x31, PT ;  /* 0x000000317200780c */ /* 0x000fca0003f64270 */
[----:B------:R-:W0:Y:S01]  /*31a0*/  MUFU.TANH R81, R81 ;  /* 0x0000005100517308 */ /* 0x000e220000002400 */
[----:B-1----:R-:W-:-:S04]  /*31b0*/  FSEL R80, R80, -INF , P4 ;  /* 0xff80000050507808 */ /* 0x002fc80002000000 */
[----:B------:R-:W-:-:S03]  /*31c0*/  FMNMX.FTZ R6, R80, R7, !PT ;  /* 0x0000000750067209 */ /* 0x000fc60007810000 */
[----:B------:R-:W1:Y:S01]  /*31d0*/  MUFU.TANH R72, R72 ;  /* 0x0000004800487308 */ /* 0x000e620000002400 */
[----:B--2---:R-:W-:Y:S02]  /*31e0*/  FSEL R73, R73, -INF , P2 ;  /* 0xff80000049497808 */ /* 0x004fe40001000000 */
[----:B------:R-:W-:-:S05]  /*31f0*/  ISETP.GT.AND P2, PT, R114, 0x38, PT ;  /* 0x000000387200780c */ /* 0x000fca0003f44270 */
[----:B------:R-:W-:Y:S01]  /*3200*/  MUFU.TANH R83, R83 ;  /* 0x0000005300537308 */ /* 0x000fe20000002400 */
[----:B0-----:R-:W-:-:S04]  /*3210*/  FSEL R81, R81, -INF , P3 ;  /* 0xff80000051517808 */ /* 0x001fc80001800000 */
[----:B------:R-:W-:-:S03]  /*3220*/  FMNMX.FTZ R6, R81, R6, !PT ;  /* 0x0000000651067209 */ /* 0x000fc60007810000 */
[----:B------:R-:W0:Y:S01]  /*3230*/  MUFU.TANH R75, R75 ;  /* 0x0000004b004b7308 */ /* 0x000e220000002400 */
[----:B-1----:R-:W-:Y:S02]  /*3240*/  FSEL R72, R72, -INF , P1 ;  /* 0xff80000048487808 */ /* 0x002fe40000800000 */
[----:B------:R-:W-:-:S05]  /*3250*/  ISETP.GT.AND P1, PT, R114, 0x39, PT ;  /* 0x000000397200780c */ /* 0x000fca0003f24270 */
[----:B------:R-:W1:Y:S08]  /*3260*/  MUFU.TANH R82, R82 ;  /* 0x0000005200527308 */ /* 0x000e700000002400 */
[----:B------:R-:W2:Y:S01]  /*3270*/  MUFU.TANH R74, R74 ;  /* 0x0000004a004a7308 */ /* 0x000ea20000002400 */
[----:B0-----:R-:W-:Y:S02]  /*3280*/  FSEL R75, R75, -INF , P6 ;  /* 0xff8000004b4b7808 */ /* 0x001fe40003000000 */
[----:B------:R-:W-:-:S05]  /*3290*/  ISETP.GT.AND P6, PT, R114, 0x40, PT ;  /* 0x000000407200780c */ /* 0x000fca0003fc4270 */
[----:B------:R-:W-:Y:S01]  /*32a0*/  MUFU.TANH R84, R84 ;  /* 0x0000005400547308 */ /* 0x000fe20000002400 */
[----:B-1----:R-:W-:-:S07]  /*32b0*/  FSEL R82, R82, -INF , P1 ;  /* 0xff80000052527808 */ /* 0x002fce0000800000 */
[----:B------:R-:W0:Y:S01]  /*32c0*/  MUFU.TANH R77, R77 ;  /* 0x0000004d004d7308 */ /* 0x000e220000002400 */
[----:B--2---:R-:W-:Y:S02]  /*32d0*/  FSEL R74, R74, -INF , P5 ;  /* 0xff8000004a4a7808 */ /* 0x004fe40002800000 */
[----:B------:R-:W-:-:S05]  /*32e0*/  ISETP.GT.AND P5, PT, R114, 0x41, PT ;  /* 0x000000417200780c */ /* 0x000fca0003fa4270 */
[----:B------:R-:W-:Y:S08]  /*32f0*/  MUFU.TANH R85, R85 ;  /* 0x0000005500557308 */ /* 0x000ff00000002400 */
[----:B------:R-:W1:Y:S01]  /*3300*/  MUFU.TANH R76, R76 ;  /* 0x0000004c004c7308 */ /* 0x000e620000002400 */
[----:B0-----:R-:W-:Y:S02]  /*3310*/  FSEL R77, R77, -INF , P4 ;  /* 0xff8000004d4d7808 */ /* 0x001fe40002000000 */
[----:B------:R-:W-:-:S05]  /*3320*/  ISETP.GT.AND P4, PT, R114, 0x48, PT ;  /* 0x000000487200780c */ /* 0x000fca0003f84270 */
[----:B------:R0:W-:Y:S08]  /*3330*/  MUFU.TANH R96, R49 ;  /* 0x0000003100607308 */ /* 0x0001f00000002400 */
[----:B------:R-:W2:Y:S01]  /*3340*/  MUFU.TANH R79, R79 ;  /* 0x0000004f004f7308 */ /* 0x000ea20000002400 */
[----:B0-----:R-:W-:Y:S02]  /*3350*/  FSEL R49, R83, -INF , P2 ;  /* 0xff80000053317808 */ /* 0x001fe40001000000 */
[----:B-1----:R-:W-:-:S02]  /*3360*/  FSEL R76, R76, -INF , P3 ;  /* 0xff8000004c4c7808 */ /* 0x002fc40001800000 */
[----:B------:R-:W-:Y:S02]  /*3370*/  FMNMX.FTZ R7, R49, R6, !PT ;  /* 0x0000000631077209 */ /* 0x000fe40007810000 */
[----:B------:R-:W-:Y:S01]  /*3380*/  ISETP.GT.AND P3, PT, R114, 0x49, PT ;  /* 0x000000497200780c */ /* 0x000fe20003f64270 */
[----:B------:R0:W-:Y:S01]  /*3390*/  MUFU.TANH R87, R61 ;  /* 0x0000003d00577308 */ /* 0x0001e20000002400 */
[----:B------:R-:W-:-:S07]  /*33a0*/  FMNMX.FTZ R6, R82, R7, !PT ;  /* 0x0000000752067209 */ /* 0x000fce0007810000 */
[----:B------:R-:W1:Y:S01]  /*33b0*/  MUFU.TANH R78, R78 ;  /* 0x0000004e004e7308 */ /* 0x000e620000002400 */
[----:B--2---:R-:W-:Y:S01]  /*33c0*/  FSEL R79, R79, -INF , P2 ;  /* 0xff8000004f4f7808 */ /* 0x004fe20001000000 */
[----:B0-----:R-:W-:Y:S01]  /*33d0*/  FMUL.FTZ R61, R0, R67 ;  /* 0x00000043003d7220 */ /* 0x001fe20000410000 */
[----:B------:R-:W-:-:S05]  /*33e0*/  ISETP.GT.AND P2, PT, R114, 0x50, PT ;  /* 0x000000507200780c */ /* 0x000fca0003f44270 */
[----:B------:R0:W-:Y:S08]  /*33f0*/  MUFU.TANH R94, R64 ;  /* 0x00000040005e7308 */ /* 0x0001f00000002400 */
[----:B------:R2:W-:Y:S01]  /*3400*/  MUFU.TANH R100, R53 ;  /* 0x0000003500647308 */ /* 0x0005e20000002400 */
[----:B-1----:R-:W-:Y:S01]  /*3410*/  FSEL R78, R78, -INF , P1 ;  /* 0xff8000004e4e7808 */ /* 0x002fe20000800000 */
[----:B0-----:R-:W-:Y:S01]  /*3420*/  FMUL.FTZ R64, R0, R42 ;  /* 0x0000002a00407220 */ /* 0x001fe20000410000 */
[----:B------:R-:W-:-:S05]  /*3430*/  ISETP.GT.AND P1, PT, R114, 0x51, PT ;  /* 0x000000517200780c */ /* 0x000fca0003f24270 */
[----:B------:R-:W0:Y:S01]  /*3440*/  MUFU.TANH R57, R57 ;  /* 0x0000003900397308 */ /* 0x000e220000002400 */
[----:B--2---:R-:W-:-:S04]  /*3450*/  FSEL R53, R84, -INF , P6 ;  /* 0xff80000054357808 */ /* 0x004fc80003000000 */
[----:B------:R-:W-:-:S03]  /*3460*/  FMNMX.FTZ R7, R53, R6, !PT ;  /* 0x0000000635077209 */ /* 0x000fc60007810000 */
[----:B------:R-:W-:Y:S08]  /*3470*/  MUFU.TANH R65, R65 ;  /* 0x0000004100417308 */ /* 0x000ff00000002400 */
[----:B------:R1:W-:Y:S01]  /*3480*/  MUFU.TANH R99, R52 ;  /* 0x0000003400637308 */ /* 0x0003e20000002400 */
[----:B0-----:R-:W-:Y:S02]  /*3490*/  FSEL R57, R57, -INF , P6 ;  /* 0xff80000039397808 */ /* 0x001fe40003000000 */
[----:B------:R-:W-:-:S05]  /*34a0*/  ISETP.GT.AND P6, PT, R114, 0x58, PT ;  /* 0x000000587200780c */ /* 0x000fca0003fc4270 */
[----:B------:R-:W0:Y:S01]  /*34b0*/  MUFU.TANH R56, R56 ;  /* 0x0000003800387308 */ /* 0x000e220000002400 */
[----:B-1----:R-:W-:-:S04]  /*34c0*/  FSEL R52, R85, -INF , P5 ;  /* 0xff80000055347808 */ /* 0x002fc80002800000 */
        /* <DEDUP_REMOVED lines=15> */
[----:B------:R-:W1:Y:S08]  /*35c0*/  MUFU.TANH R66, R66 ;  /* 0x0000004200427308 */ /* 0x000e700000002400 */
[----:B------:R2:W-:Y:S01]  /*35d0*/  MUFU.TANH R98, R51 ;  /* 0x0000003300627308 */ /* 0x0005e20000002400 */
[----:B0-----:R-:W-:Y:S02]  /*35e0*/  FSEL R59, R59, -INF , P3 ;  /* 0xff8000003b3b7808 */ /* 0x001fe40001800000 */
[----:B------:R-:W-:-:S05]  /*35f0*/  ISETP.GT.AND P3, PT, R114, 0x61, PT ;  /* 0x000000617200780c */ /* 0x000fca0003f64270 */
[----:B------:R-:W0:Y:S01]  /*3600*/  MUFU.TANH R60, R60 ;  /* 0x0000003c003c7308 */ /* 0x000e220000002400 */
[----:B--2---:R-:W-:-:S04]  /*3610*/  FSEL R51, R94, -INF , P2 ;  /* 0xff8000005e337808 */ /* 0x004fc80001000000 */
[----:B------:R-:W-:-:S03]  /*3620*/  FMNMX.FTZ R7, R51, R6, !PT ;  /* 0x0000000633077209 */ /* 0x000fc60007810000 */
[----:B------:R1:W-:Y:S08]  /*3630*/  MUFU.TANH R67, R41 ;  /* 0x0000002900437308 */ /* 0x0003f00000002400 */
[----:B------:R2:W-:Y:S01]  /*3640*/  MUFU.TANH R97, R50 ;  /* 0x0000003200617308 */ /* 0x0005e20000002400 */
[----:B-1----:R-:W-:Y:S02]  /*3650*/  FSEL R41, R66, -INF , P4 ;  /* 0xff80000042297808 */ /* 0x002fe40002000000 */
[----:B0-----:R-:W-:-:S02]  /*3660*/  FSEL R60, R60, -INF , P2 ;  /* 0xff8000003c3c7808 */ /* 0x001fc40001000000 */
[----:B------:R-:W-:-:S03]  /*3670*/  ISETP.GT.AND P2, PT, R114, 0x68, PT ;  /* 0x000000687200780c */ /* 0x000fc60003f44270 */
        /* <DEDUP_REMOVED lines=11> */
[----:B------:R-:W-:Y:S01]  /*3730*/  MUFU.TANH R45, R45 ;  /* 0x0000002d002d7308 */ /* 0x000fe20000002400 */
[----:B------:R-:W-:-:S04]  /*3740*/  FMNMX.FTZ R6, R44, R7, !PT ;  /* 0x000000072c067209 */ /* 0x000fc80007810000 */
[----:B------:R-:W-:-:S03]  /*3750*/  FMNMX.FTZ R7, R41, R6, !PT ;  /* 0x0000000629077209 */ /* 0x000fc60007810000 */
[----:B------:R-:W1:Y:S01]  /*3760*/  MUFU.TANH R63, R63 ;  /* 0x0000003f003f7308 */ /* 0x000e620000002400 */
[----:B0-----:R-:W-:Y:S02]  /*3770*/  FSEL R62, R62, -INF , P6 ;  /* 0xff8000003e3e7808 */ /* 0x001fe40003000000 */
[----:B------:R-:W-:-:S05]  /*3780*/  ISETP.GT.AND P6, PT, R114, 0x70, PT ;  /* 0x000000707200780c */ /* 0x000fca0003fc4270 */
[----:B------:R-:W0:Y:S08]  /*3790*/  MUFU.TANH R64, R64 ;  /* 0x0000004000407308 */ /* 0x000e300000002400 */
[----:B------:R2:W-:Y:S01]  /*37a0*/  MUFU.TANH R108, R28 ;  /* 0x0000001c006c7308 */ /* 0x0005e20000002400 */
[----:B-1----:R-:W-:Y:S02]  /*37b0*/  FSEL R63, R63, -INF , P5 ;  /* 0xff8000003f3f7808 */ /* 0x002fe40002800000 */
[----:B------:R-:W-:-:S05]  /*37c0*/  ISETP.GT.AND P5, PT, R114, 0x71, PT ;  /* 0x000000717200780c */ /* 0x000fca0003fa4270 */
[----:B------:R-:W1:Y:S01]  /*37d0*/  MUFU.TANH R40, R40 ;  /* 0x0000002800287308 */ /* 0x000e620000002400 */
[----:B--2---:R-:W-:-:S04]  /*37e0*/  FSEL R28, R67, -INF , P3 ;  /* 0xff800000431c7808 */ /* 0x004fc80001800000 */
[----:B------:R-:W-:-:S03]  /*37f0*/  FMNMX.FTZ R6, R28, R7, !PT ;  /* 0x000000071c067209 */ /* 0x000fc60007810000 */
[----:B------:R2:W-:Y:S08]  /*3800*/  MUFU.TANH R109, R29 ;  /* 0x0000001d006d7308 */ /* 0x0005f00000002400 */
[----:B------:R3:W4:Y:S01]  /*3810*/  MUFU.TANH R70, R46 ;  /* 0x0000002e00467308 */ /* 0x0007220000002400 */
[----:B--2---:R-:W-:Y:S02]  /*3820*/  FSEL R29, R42, -INF , P2 ;  /* 0xff8000002a1d7808 */ /* 0x004fe40001000000 */
[----:B------:R-:W-:-:S02]  /*3830*/  FSEL R42, R95, -INF , P6 ;  /* 0xff8000005f2a7808 */ /* 0x000fc40003000000 */
[----:B------:R-:W-:Y:S02]  /*3840*/  FMNMX.FTZ R7, R29, R6, !PT ;  /* 0x000000061d077209 */ /* 0x000fe40007810000 */
[----:B0-----:R-:W-:Y:S01]  /*3850*/  FSEL R6, R64, -INF , P4 ;  /* 0xff80000040067808 */ /* 0x001fe20002000000 */
[----:B------:R0:W-:Y:S01]  /*3860*/  MUFU.TANH R112, R36 ;  /* 0x0000002400707308 */ /* 0x0001e20000002400 */
[----:B------:R-:W-:Y:S02]  /*3870*/  ISETP.GT.AND P4, PT, R114, 0x78, PT ;  /* 0x000000787200780c */ /* 0x000fe40003f84270 */
[----:B---3--:R-:W-:Y:S02]  /*3880*/  FSEL R46, R96, -INF , P5 ;  /* 0xff800000602e7808 */ /* 0x008fe40002800000 */
[----:B-1----:R-:W-:Y:S02]  /*3890*/  FSEL R40, R40, -INF , P3 ;  /* 0xff80000028287808 */ /* 0x002fe40001800000 */
[----:B------:R-:W-:Y:S01]  /*38a0*/  ISETP.GT.AND P3, PT, R114, 0x79, PT ;  /* 0x000000797200780c */ /* 0x000fe20003f64270 */
[----:B------:R1:W2:Y:S01]  /*38b0*/  MUFU.TANH R102, R55 ;  /* 0x0000003700667308 */ /* 0x0002a20000002400 */
[----:B0-----:R-:W-:-:S02]  /*38c0*/  FSEL R36, R45, -INF , P1 ;  /* 0xff8000002d247808 */ /* 0x001fc40000800000 */
[----:B------:R-:W-:Y:S01]  /*38d0*/  FSEL R64, R100, -INF , P3 ;  /* 0xff80000064407808 */ /* 0x000fe20001800000 */
[----:B------:R-:W-:Y:S01]  /*38e0*/  IMAD.MOV.U32 R100, RZ, RZ, R119 ;  /* 0x000000ffff647224 */ /* 0x000fe200078e0077 */
[----:B------:R-:W-:-:S03]  /*38f0*/  FMNMX.FTZ R7, R36, R7, !PT ;  /* 0x0000000724077209 */ /* 0x000fc60007810000 */
[----:B------:R-:W0:Y:S01]  /*3900*/  MUFU.TANH R111, R33 ;  /* 0x00000021006f7308 */ /* 0x000e220000002400 */
[----:B------:R-:W-:Y:S02]  /*3910*/  FMNMX.FTZ R7, R42, R7, !PT ;  /* 0x000000072a077209 */ /* 0x000fe40007810000 */
[----:B-1----:R-:W-:Y:S01]  /*3920*/  FSEL R55, R99, -INF , P4 ;  /* 0xff80000063377808 */ /* 0x002fe20002000000 */
[----:B------:R-:W-:Y:S01]  /*3930*/  IMAD.MOV.U32 R99, RZ, RZ, R119 ;  /* 0x000000ffff637224 */ /* 0x000fe200078e0077 */
[----:B------:R-:W-:Y:S02]  /*3940*/  FMNMX.FTZ R10, R46, R7, !PT ;  /* 0x000000072e0a7209 */ /* 0x000fe40007810000 */
[----:B----4-:R-:W-:Y:S01]  /*3950*/  FSEL R7, R70, -INF , P2 ;  /* 0xff80000046077808 */ /* 0x010fe20001000000 */
[----:B------:R1:W3:Y:S01]  /*3960*/  MUFU.TANH R113, R37 ;  /* 0x0000002500717308 */ /* 0x0002e20000002400 */
[----:B------:R-:W-:Y:S02]  /*3970*/  ISETP.GT.AND P2, PT, R114, 0x80, PT ;  /* 0x000000807200780c */ /* 0x000fe40003f44270 */
[----:B------:R-:W-:-:S02]  /*3980*/  FMNMX.FTZ R11, R55, R10, !PT ;  /* 0x0000000a370b7209 */ /* 0x000fc40007810000 */
[----:B------:R-:W-:Y:S02]  /*3990*/  FSEL R10, R71, -INF , P1 ;  /* 0xff800000470a7808 */ /* 0x000fe40000800000 */
[----:B------:R-:W-:Y:S01]  /*39a0*/  ISETP.GT.AND P1, PT, R114, 0x81, PT ;  /* 0x000000817200780c */ /* 0x000fe20003f24270 */
[----:B------:R4:W-:Y:S01]  /*39b0*/  MUFU.TANH R94, R35 ;  /* 0x00000023005e7308 */ /* 0x0009e20000002400 */
[----:B------:R-:W-:Y:S01]  /*39c0*/  FSEL R65, R103, -INF , P2 ;  /* 0xff80000067417808 */ /* 0x000fe20001000000 */
[--C-:B------:R-:W-:Y:S01]  /*39d0*/  IMAD.MOV.U32 R103, RZ, RZ, R119.reuse ;  /* 0x000000ffff677224 */ /* 0x100fe200078e0077 */
[----:B------:R-:W-:Y:S02]  /*39e0*/  FMNMX.FTZ R20, R64, R11, !PT ;  /* 0x0000000b40147209 */ /* 0x000fe40007810000 */
[----:B------:R-:W-:Y:S01]  /*39f0*/  FSEL R11, R97, -INF , P6 ;  /* 0xff800000610b7808 */ /* 0x000fe20003000000 */
[--C-:B------:R-:W-:Y:S01]  /*3a00*/  IMAD.MOV.U32 R97, RZ, RZ, R119.reuse ;  /* 0x000000ffff617224 */ /* 0x100fe200078e0077 */
[----:B------:R-:W-:Y:S01]  /*3a10*/  ISETP.GT.AND P6, PT, R114, 0x88, PT ;  /* 0x000000887200780c */ /* 0x000fe20003fc4270 */
[----:B------:R-:W-:Y:S01]  /*3a20*/  MUFU.TANH R96, R39 ;  /* 0x0000002700607308 */ /* 0x000fe20000002400 */
[----:B------:R-:W-:Y:S01]  /*3a30*/  FSEL R66, R105, -INF , P1 ;  /* 0xff80000069427808 */ /* 0x000fe20000800000 */
[----:B------:R-:W-:Y:S01]  /*3a40*/  IMAD.MOV.U32 R105, RZ, RZ, R119 ;  /* 0x000000ffff697224 */ /* 0x000fe200078e0077 */
[----:B------:R-:W-:-:S02]  /*3a50*/  FMNMX.FTZ R21, R65, R20, !PT ;  /* 0x0000001441157209 */ /* 0x000fc40007810000 */
[----:B------:R-:W-:Y:S01]  /*3a60*/  FSEL R20, R98, -INF , P5 ;  /* 0xff80000062147808 */ /* 0x000fe20002800000 */
[--C-:B------:R-:W-:Y:S01]  /*3a70*/  IMAD.MOV.U32 R98, RZ, RZ, R119.reuse ;  /* 0x000000ffff627224 */ /* 0x100fe200078e0077 */
[----:B------:R-:W-:Y:S01]  /*3a80*/  ISETP.GT.AND P5, PT, R114, 0x89, PT ;  /* 0x000000897200780c */ /* 0x000fe20003fa4270 */
[----:B------:R-:W-:Y:S01]  /*3a90*/  MUFU.TANH R95, R38 ;  /* 0x00000026005f7308 */ /* 0x000fe20000002400 */
[----:B------:R-:W-:Y:S01]  /*3aa0*/  FSEL R67, R108, -INF , P6 ;  /* 0xff8000006c437808 */ /* 0x000fe20003000000 */
[--C-:B------:R-:W-:Y:S01]  /*3ab0*/  IMAD.MOV.U32 R108, RZ, RZ, R119.reuse ;  /* 0x000000ffff6c7224 */ /* 0x100fe200078e0077 */
[----:B------:R-:W-:Y:S02]  /*3ac0*/  FMNMX.FTZ R70, R66, R21, !PT ;  /* 0x0000001542467209 */ /* 0x000fe40007810000 */
[----:B------:R-:W-:Y:S01]  /*3ad0*/  FSEL R21, R101, -INF , P4 ;  /* 0xff80000065157808 */ /* 0x000fe20002000000 */
[----:B------:R-:W-:Y:S01]  /*3ae0*/  IMAD.MOV.U32 R101, RZ, RZ, R119 ;  /* 0x000000ffff657224 */ /* 0x000fe200078e0077 */
[----:B------:R-:W-:-:S02]  /*3af0*/  ISETP.GT.AND P4, PT, R114, 0x90, PT ;  /* 0x000000907200780c */ /* 0x000fc40003f84270 */
[----:B------:R-:W-:Y:S01]  /*3b00*/  FSEL R68, R109, -INF , P5 ;  /* 0xff8000006d447808 */ /* 0x000fe20002800000 */
[--C-:B------:R-:W-:Y:S01]  /*3b10*/  IMAD.MOV.U32 R109, RZ, RZ, R119.reuse ;  /* 0x000000ffff6d7224 */ /* 0x100fe200078e0077 */
[----:B-1----:R-:W-:Y:S02]  /*3b20*/  FMNMX.FTZ R37, R67, R70, !PT ;  /* 0x0000004643257209 */ /* 0x002fe40007810000 */
[----:B--2---:R-:W-:Y:S02]  /*3b30*/  FSEL R33, R102, -INF , P3 ;  /* 0xff80000066217808 */ /* 0x004fe40001800000 */
[----:B------:R-:W-:Y:S02]  /*3b40*/  ISETP.GT.AND P3, PT, R114, 0x91, PT ;  /* 0x000000917200780c */ /* 0x000fe40003f64270 */
[----:B------:R-:W-:Y:S01]  /*3b50*/  FSEL R69, R110, -INF , P4 ;  /* 0xff8000006e457808 */ /* 0x000fe20002000000 */
[----:B------:R-:W-:Y:S01]  /*3b60*/  IMAD.MOV.U32 R110, RZ, RZ, R119 ;  /* 0x000000ffff6e7224 */ /* 0x000fe200078e0077 */
[----:B------:R-:W-:-:S02]  /*3b70*/  FMNMX.FTZ R84, R68, R37, !PT ;  /* 0x0000002544547209 */ /* 0x000fc40007810000 */
[----:B------:R-:W-:Y:S01]  /*3b80*/  FSEL R37, R106, -INF , P2 ;  /* 0xff8000006a257808 */ /* 0x000fe20001000000 */
[--C-:B------:R-:W-:Y:S01]  /*3b90*/  IMAD.MOV.U32 R106, RZ, RZ, R119.reuse ;  /* 0x000000ffff6a7224 */ /* 0x100fe200078e0077 */
[C---:B------:R-:W-:Y:S02]  /*3ba0*/  ISETP.GT.AND P2, PT, R114.reuse, 0x98, PT ;  /* 0x000000987200780c */ /* 0x040fe40003f44270 */
[----:B0-----:R-:W-:Y:S01]  /*3bb0*/  FSEL R70, R111, -INF , P3 ;  /* 0xff8000006f467808 */ /* 0x001fe20001800000 */
[--C-:B------:R-:W-:Y:S01]  /*3bc0*/  IMAD.MOV.U32 R111, RZ, RZ, R119.reuse ;  /* 0x000000ffff6f7224 */ /* 0x100fe200078e0077 */
[----:B------:R-:W-:Y:S02]  /*3bd0*/  FMNMX.FTZ R83, R69, R84, !PT ;  /* 0x0000005445537209 */ /* 0x000fe40007810000 */
[----:B------:R-:W-:Y:S01]  /*3be0*/  FSEL R45, R107, -INF , P1 ;  /* 0xff8000006b2d7808 */ /* 0x000fe20000800000 */
        /* <DEDUP_REMOVED lines=9> */
[----:B----4-:R-:W-:Y:S02]  /*3c80*/  FMNMX.FTZ R35, R5, R4, !PT ;  /* 0x0000000405237209 */ /* 0x010fe40007810000 */
[----:B------:R-:W-:Y:S02]  /*3c90*/  FMNMX.FTZ R86, R83, R84, !PT ;  /* 0x0000005453567209 */ /* 0x000fe40007810000 */
[----:B------:R-:W0:Y:S01]  /*3ca0*/  MUFU.TANH R84, R30 ;  /* 0x0000001e00547308 */ /* 0x000e220000002400 */
[----:B------:R-:W-:Y:S02]  /*3cb0*/  MOV R102, R119 ;  /* 0x0000007700667202 */ /* 0x000fe40000000f00 */
[----:B------:R-:W1:Y:S01]  /*3cc0*/  SHFL.BFLY PT, R85, R86, 0x2, 0x1f ;  /* 0x0c401f0056557f89 */ /* 0x000e6200000e0000 */
[----:B0-----:R-:W-:-:S02]  /*3cd0*/  FSEL R84, R84, -INF , P6 ;  /* 0xff80000054547808 */ /* 0x001fc40003000000 */
[----:B-1----:R-:W-:Y:S01]  /*3ce0*/  FMNMX.FTZ R87, R86, R85, !PT ;  /* 0x0000005556577209 */ /* 0x002fe20007810000 */
[----:B------:R-:W-:Y:S01]  /*3cf0*/  IMAD.U32 R85, RZ, RZ, UR6 ;  /* 0x00000006ff557e24 */ /* 0x000fe2000f8e00ff */
[----:B------:R-:W0:Y:S03]  /*3d00*/  MUFU.TANH R86, R31 ;  /* 0x0000001f00567308 */ /* 0x000e260000002400 */
[----:B------:R-:W1:Y:S01]  /*3d10*/  SHFL.BFLY PT, R120, R87, 0x1, 0x1f ;  /* 0x0c201f0057787f89 */ /* 0x000e6200000e0000 */
[----:B0-----:R-:W-:Y:S02]  /*3d20*/  FSEL R86, R86, -INF , P5 ;  /* 0xff80000056567808 */ /* 0x001fe40002800000 */
[----:B-1----:R-:W-:Y:S02]  /*3d30*/  FMNMX.FTZ R120, R87, R120, !PT ;  /* 0x0000007857787209 */ /* 0x002fe40007810000 */
[----:B------:R0:W1:Y:S02]  /*3d40*/  MUFU.TANH R87, R34 ;  /* 0x0000002200577308 */ /* 0x0000640000002400 */
[C---:B------:R-:W-:Y:S01]  /*3d50*/  FSETP.NEU.FTZ.AND P0, PT, R120.reuse, -INF , PT ;  /* 0xff8000007800780b */ /* 0x040fe20003f1d000 */
[----:B------:R-:W-:-:S05]  /*3d60*/  FFMA.FTZ R85, R120, R85, -8 ;  /* 0xc100000078557423 */ /* 0x000fca0000010055 */
[----:B------:R-:W-:Y:S02]  /*3d70*/  FSEL R85, R85, RZ, P0 ;  /* 0x000000ff55557208 */ /* 0x000fe40000000000 */
[----:B0-----:R-:W-:Y:S02]  /*3d80*/  FMNMX.FTZ R34, R8, R35, !PT ;  /* 0x0000002308227209 */ /* 0x001fe40007810000 */
[----:B------:R-:W-:Y:S01]  /*3d90*/  ISETP.NE.AND P0, PT, R104, RZ, PT ;  /* 0x000000ff6800720c */ /* 0x000fe20003f05270 */
[----:B------:R-:W-:-:S01]  /*3da0*/  FFMA.FTZ R31, R43, UR6, -R85 ;  /* 0x000000062b1f7c23 */ /* 0x000fc20008010855 */
[----:B------:R-:W-:Y:S01]  /*3db0*/  FMNMX.FTZ R34, R9, R34, !PT ;  /* 0x0000002209227209 */ /* 0x000fe20007810000 */
[----:B------:R-:W-:-:S01]  /*3dc0*/  FFMA.FTZ R88, R88, UR6, -R85 ;  /* 0x0000000658587c23 */ /* 0x000fc20008010855 */
[--C-:B------:R-:W-:Y:S01]  /*3dd0*/  FFMA.FTZ R30, R32, UR6, -R85.reuse ;  /* 0x00000006201e7c23 */ /* 0x100fe20008010855 */
[----:B------:R-:W-:-:S01]  /*3de0*/  FFMA.FTZ R32, R89, UR6, -R85 ;  /* 0x0000000659207c23 */ /* 0x000fc20008010855 */
[----:B------:R-:W-:Y:S01]  /*3df0*/  FMNMX.FTZ R39, R13, R34, !PT ;  /* 0x000000220d277209 */ /* 0x000fe20007810000 */
[----:B------:R-:W-:Y:S01]  /*3e00*/  MUFU.EX2 R35, R88 ;  /* 0x0000005800237308 */ /* 0x000fe20000000800 */
[----:B------:R-:W-:-:S01]  /*3e10*/  FFMA.FTZ R90, R90, UR6, -R85 ;  /* 0x000000065a5a7c23 */ /* 0x000fc20008010855 */
[--C-:B------:R-:W-:Y:S01]  /*3e20*/  FFMA.FTZ R92, R92, UR6, -R85.reuse ;  /* 0x000000065c5c7c23 */ /* 0x100fe20008010855 */
[----:B------:R-:W-:Y:S01]  /*3e30*/  FMNMX.FTZ R38, R12, R39, !PT ;  /* 0x000000270c267209 */ /* 0x000fe20007810000 */
[--C-:B------:R-:W-:Y:S01]  /*3e40*/  FFMA.FTZ R39, R91, UR6, -R85.reuse ;  /* 0x000000065b277c23 */ /* 0x100fe20008010855 */
[----:B------:R-:W-:-:S01]  /*3e50*/  FFMA.FTZ R24, R24, UR6, -R85 ;  /* 0x0000000618187c23 */ /* 0x000fc20008010855 */
[--C-:B------:R-:W-:Y:S01]  /*3e60*/  FFMA.FTZ R25, R25, UR6, -R85.reuse ;  /* 0x0000000619197c23 */ /* 0x100fe20008010855 */
[----:B------:R-:W-:Y:S01]  /*3e70*/  FMNMX.FTZ R43, R15, R38, !PT ;  /* 0x000000260f2b7209 */ /* 0x000fe20007810000 */
[----:B------:R0:W-:Y:S01]  /*3e80*/  MUFU.EX2 R34, R90 ;  /* 0x0000005a00227308 */ /* 0x0001e20000000800 */
[----:B------:R-:W-:-:S01]  /*3e90*/  FFMA.FTZ R26, R26, UR6, -R85 ;  /* 0x000000061a1a7c23 */ /* 0x000fc20008010855 */
[--C-:B------:R-:W-:Y:S01]  /*3ea0*/  FFMA.FTZ R27, R27, UR6, -R85.reuse ;  /* 0x000000061b1b7c23 */ /* 0x100fe20008010855 */
[----:B------:R-:W-:Y:S01]  /*3eb0*/  FMNMX.FTZ R38, R14, R43, !PT ;  /* 0x0000002b0e267209 */ /* 0x000fe20007810000 */
[--C-:B------:R-:W-:Y:S01]  /*3ec0*/  FFMA.FTZ R80, R80, UR6, -R85.reuse ;  /* 0x0000000650507c23 */ /* 0x100fe20008010855 */
[----:B------:R-:W-:-:S01]  /*3ed0*/  FFMA.FTZ R81, R81, UR6, -R85 ;  /* 0x0000000651517c23 */ /* 0x000fc20008010855 */
[--C-:B------:R-:W-:Y:S01]  /*3ee0*/  FFMA.FTZ R49, R49, UR6, -R85.reuse ;  /* 0x0000000631317c23 */ /* 0x100fe20008010855 */
[----:B------:R-:W-:Y:S01]  /*3ef0*/  FMNMX.FTZ R43, R73, R38, !PT ;  /* 0x00000026492b7209 */ /* 0x000fe20007810000 */
[----:B------:R-:W-:Y:S01]  /*3f00*/  MUFU.EX2 R24, R24 ;  /* 0x0000001800187308 */ /* 0x000fe20000000800 */
[----:B0-----:R-:W-:Y:S01]  /*3f10*/  FSEL R90, R95, -INF , P2 ;  /* 0xff8000005f5a7808 */ /* 0x001fe20001000000 */
[--C-:B------:R-:W-:Y:S01]  /*3f20*/  FFMA.FTZ R82, R82, UR6, -R85.reuse ;  /* 0x0000000652527c23 */ /* 0x100fe20008010855 */
[----:B------:R-:W-:Y:S01]  /*3f30*/  FMNMX.FTZ R88, R72, R43, !PT ;  /* 0x0000002b48587209 */ /* 0x000fe20007810000 */
[--C-:B------:R-:W-:Y:S01]  /*3f40*/  FFMA.FTZ R43, R93, UR6, -R85.reuse ;  /* 0x000000065d2b7c23 */ /* 0x100fe20008010855 */
[----:B------:R-:W-:-:S01]  /*3f50*/  FFMA.FTZ R93, R44, UR6, -R85 ;  /* 0x000000062c5d7c23 */ /* 0x000fc20008010855 */
[----:B-1----:R-:W-:Y:S01]  /*3f60*/  FSEL R44, R87, -INF , P4 ;  /* 0xff800000572c7808 */ /* 0x002fe20002000000 */
[----:B------:R-:W-:-:S01]  /*3f70*/  FFMA.FTZ R53, R53, UR6, -R85 ;  /* 0x0000000635357c23 */ /* 0x000fc20008010855 */
        /* <DEDUP_REMOVED lines=15> */
[----:B------:R-:W-:Y:S01]  /*4070*/  FFMA.FTZ R29, R29, UR6, -R85 ;  /* 0x000000061d1d7c23 */ /* 0x000fe20008010855 */
[----:B------:R-:W-:Y:S01]  /*4080*/  FMNMX.FTZ R89, R79, R88, !PT ;  /* 0x000000584f597209 */ /* 0x000fe20007810000 */
[----:B------:R-:W-:Y:S01]  /*4090*/  MUFU.EX2 R25, R25 ;  /* 0x0000001900197308 */ /* 0x000fe20000000800 */
[----:B------:R-:W-:-:S02]  /*40a0*/  IMAD.MOV.U32 R104, RZ, RZ, R119 ;  /* 0x000000ffff687224 */ /* 0x000fc400078e0077 */
[----:B------:R-:W-:Y:S01]  /*40b0*/  FMNMX.FTZ R88, R78, R89, !PT ;  /* 0x000000594e587209 */ /* 0x000fe20007810000 */
[--C-:B------:R-:W-:Y:S02]  /*40c0*/  IMAD.MOV.U32 R96, RZ, RZ, R119.reuse ;  /* 0x000000ffff607224 */ /* 0x100fe400078e0077 */
[----:B------:R-:W-:Y:S01]  /*40d0*/  IMAD.MOV.U32 R95, RZ, RZ, R119 ;  /* 0x000000ffff5f7224 */ /* 0x000fe200078e0077 */
[----:B------:R-:W-:Y:S01]  /*40e0*/  FMNMX.FTZ R89, R57, R88, !PT ;  /* 0x0000005839597209 */ /* 0x000fe20007810000 */
[----:B------:R-:W-:Y:S03]  /*40f0*/  MUFU.EX2 R26, R26 ;  /* 0x0000001a001a7308 */ /* 0x000fe60000000800 */
[----:B------:R-:W-:-:S04]  /*4100*/  FMNMX.FTZ R89, R56, R89, !PT ;  /* 0x0000005938597209 */ /* 0x000fc80007810000 */
[----:B------:R-:W-:Y:S01]  /*4110*/  FMNMX.FTZ R88, R58, R89, !PT ;  /* 0x000000593a587209 */ /* 0x000fe20007810000 */
[----:B------:R-:W0:Y:S03]  /*4120*/  MUFU.EX2 R27, R27 ;  /* 0x0000001b001b7308 */ /* 0x000e260000000800 */
[----:B------:R-:W-:-:S04]  /*4130*/  FMNMX.FTZ R89, R59, R88, !PT ;  /* 0x000000583b597209 */ /* 0x000fc80007810000 */
[----:B------:R-:W-:Y:S01]  /*4140*/  FMNMX.FTZ R88, R60, R89, !PT ;  /* 0x000000593c587209 */ /* 0x000fe20007810000 */
[----:B------:R-:W-:Y:S03]  /*4150*/  MUFU.EX2 R30, R30 ;  /* 0x0000001e001e7308 */ /* 0x000fe60000000800 */
[----:B------:R-:W-:-:S04]  /*4160*/  FMNMX.FTZ R89, R61, R88, !PT ;  /* 0x000000583d597209 */ /* 0x000fc80007810000 */
[----:B------:R-:W-:Y:S01]  /*4170*/  FMNMX.FTZ R88, R62, R89, !PT ;  /* 0x000000593e587209 */ /* 0x000fe20007810000 */
[----:B------:R-:W-:Y:S01]  /*4180*/  MUFU.EX2 R31, R31 ;  /* 0x0000001f001f7308 */ /* 0x000fe20000000800 */
[----:B0-----:R-:W-:Y:S02]  /*4190*/  F2FP.SATFINITE.E4M3.F32.PACK_AB_MERGE_C R200, R27, R26, RZ ;  /* 0x0000001a1bc8723e */ /* 0x001fe400048070ff */
[----:B------:R-:W-:Y:S02]  /*41a0*/  FMNMX.FTZ R89, R63, R88, !PT ;  /* 0x000000583f597209 */ /* 0x000fe40007810000 */
[----:B------:R-:W-:Y:S02]  /*41b0*/  F2FP.SATFINITE.E4M3.F32.PACK_AB_MERGE_C R200, R25, R24, R200 ;  /* 0x0000001819c8723e */ /* 0x000fe400048070c8 */
[----:B------:R-:W-:Y:S01]  /*41c0*/  FMNMX.FTZ R89, R6, R89, !PT ;  /* 0x0000005906597209 */ /* 0x000fe20007810000 */
[----:B------:R-:W0:Y:S03]  /*41d0*/  MUFU.EX2 R32, R32 ;  /* 0x0000002000207308 */ /* 0x000e260000000800 */
[----:B------:R-:W-:-:S04]  /*41e0*/  FMNMX.FTZ R88, R40, R89, !PT ;  /* 0x0000005928587209 */ /* 0x000fc80007810000 */
[----:B------:R-:W-:Y:S01]  /*41f0*/  FMNMX.FTZ R89, R7, R88, !PT ;  /* 0x0000005807597209 */ /* 0x000fe20007810000 */
[----:B------:R-:W-:Y:S03]  /*4200*/  MUFU.EX2 R39, R39 ;  /* 0x0000002700277308 */ /* 0x000fe60000000800 */
[----:B------:R-:W-:-:S04]  /*4210*/  FMNMX.FTZ R88, R10, R89, !PT ;  /* 0x000000590a587209 */ /* 0x000fc80007810000 */
[----:B------:R-:W-:Y:S01]  /*4220*/  FMNMX.FTZ R89, R11, R88, !PT ;  /* 0x000000580b597209 */ /* 0x000fe20007810000 */
[----:B------:R-:W1:Y:S01]  /*4230*/  MUFU.EX2 R43, R43 ;  /* 0x0000002b002b7308 */ /* 0x000e620000000800 */
[----:B0-----:R-:W-:Y:S02]  /*4240*/  F2FP.SATFINITE.E4M3.F32.PACK_AB_MERGE_C R202, R35, R32, RZ ;  /* 0x0000002023ca723e */ /* 0x001fe400048070ff */
[----:B------:R-:W-:Y:S02]  /*4250*/  FMNMX.FTZ R88, R20, R89, !PT ;  /* 0x0000005914587209 */ /* 0x000fe40007810000 */
[----:B------:R-:W-:Y:S02]  /*4260*/  F2FP.SATFINITE.E4M3.F32.PACK_AB_MERGE_C R202, R31, R30, R202 ;  /* 0x0000001e1fca723e */ /* 0x000fe400048070ca */
[----:B------:R-:W-:Y:S01]  /*4270*/  FMNMX.FTZ R88, R21, R88, !PT ;  /* 0x0000005815587209 */ /* 0x000fe20007810000 */
[----:B------:R-:W-:Y:S03]  /*4280*/  MUFU.EX2 R80, R80 ;  /* 0x0000005000507308 */ /* 0x000fe60000000800 */
[----:B------:R-:W-:-:S04]  /*4290*/  FMNMX.FTZ R88, R33, R88, !PT ;  /* 0x0000005821587209 */ /* 0x000fc80007810000 */
[----:B------:R-:W-:Y:S01]  /*42a0*/  FMNMX.FTZ R88, R37, R88, !PT ;  /* 0x0000005825587209 */ /* 0x000fe20007810000 */
[----:B------:R-:W-:Y:S01]  /*42b0*/  MUFU.EX2 R81, R81 ;  /* 0x0000005100517308 */ /* 0x000fe20000000800 */
[----:B-1----:R-:W-:Y:S02]  /*42c0*/  F2FP.SATFINITE.E4M3.F32.PACK_AB_MERGE_C R204, R43, R38, RZ ;  /* 0x000000262bcc723e */ /* 0x002fe400048070ff */
[----:B------:R-:W-:Y:S02]  /*42d0*/  FMNMX.FTZ R89, R45, R88, !PT ;  /* 0x000000582d597209 */ /* 0x000fe40007810000 */
[----:B------:R-:W-:Y:S02]  /*42e0*/  F2FP.SATFINITE.E4M3.F32.PACK_AB_MERGE_C R204, R39, R34, R204 ;  /* 0x0000002227cc723e */ /* 0x000fe400048070cc */
[----:B------:R-:W-:Y:S01]  /*42f0*/  FMNMX.FTZ R89, R84, R89, !PT ;  /* 0x0000005954597209 */ /* 0x000fe20007810000 */
[----:B------:R-:W-:Y:S03]  /*4300*/  MUFU.EX2 R49, R49 ;  /* 0x0000003100317308 */ /* 0x000fe60000000800 */
[----:B------:R-:W-:-:S02]  /*4310*/  FMNMX.FTZ R91, R86, R89, !PT ;  /* 0x00000059565b7209 */ /* 0x000fc40007810000 */
[----:B------:R-:W-:Y:S02]  /*4320*/  FSEL R89, R94, -INF , P3 ;  /* 0xff8000005e597808 */ /* 0x000fe40001800000 */
[----:B------:R-:W-:Y:S01]  /*4330*/  FMNMX.FTZ R88, R44, R91, !PT ;  /* 0x0000005b2c587209 */ /* 0x000fe20007810000 */
[----:B------:R-:W0:Y:S03]  /*4340*/  MUFU.EX2 R82, R82 ;  /* 0x0000005200527308 */ /* 0x000e260000000800 */
[----:B------:R-:W-:Y:S01]  /*4350*/  FMNMX.FTZ R91, R89, R88, !PT ;  /* 0x00000058595b7209 */ /* 0x000fe20007810000 */
[--C-:B------:R-:W-:Y:S01]  /*4360*/  FFMA.FTZ R88, R36, UR6, -R85.reuse ;  /* 0x0000000624587c23 */ /* 0x100fe20008010855 */
[----:B------:R-:W-:-:S01]  /*4370*/  FFMA.FTZ R36, R42, UR6, -R85 ;  /* 0x000000062a247c23 */ /* 0x000fc20008010855 */
[--C-:B------:R-:W-:Y:S01]  /*4380*/  FFMA.FTZ R42, R55, UR6, -R85.reuse ;  /* 0x00000006372a7c23 */ /* 0x100fe20008010855 */
        /* <DEDUP_REMOVED lines=8> */
[----:B------:R-:W-:-:S01]  /*4410*/  FFMA.FTZ R66, R69, UR6, -R85 ;  /* 0x0000000645427c23 */ /* 0x000fc20008010855 */
[----:B------:R-:W1:Y:S01]  /*4420*/  SHFL.BFLY PT, R94, R93, 0x2, 0x1f ;  /* 0x0c401f005d5e7f89 */ /* 0x000e6200000e0000 */
[----:B------:R-:W-:-:S01]  /*4430*/  FFMA.FTZ R69, R70, UR6, -R85 ;  /* 0x0000000646457c23 */ /* 0x000fc20008010855 */
[--C-:B------:R-:W-:Y:S01]  /*4440*/  FFMA.FTZ R68, R71, UR6, -R85.reuse ;  /* 0x0000000647447c23 */ /* 0x100fe20008010855 */
[----:B------:R-:W-:-:S01]  /*4450*/  FFMA.FTZ R71, R83, UR6, -R85 ;  /* 0x0000000653477c23 */ /* 0x000fc20008010855 */
[----:B------:R-:W-:Y:S01]  /*4460*/  MUFU.EX2 R53, R53 ;  /* 0x0000003500357308 */ /* 0x000fe20000000800 */
[----:B0-----:R-:W-:-:S04]  /*4470*/  F2FP.SATFINITE.E4M3.F32.PACK_AB_MERGE_C R206, R82, R49, RZ ;  /* 0x0000003152ce723e */ /* 0x001fc800048070ff */
        /* <DEDUP_REMOVED lines=12> */
[----:B------:R-:W-:-:S03]  /*4540*/  IMAD.U32 R93, RZ, RZ, UR6 ;  /* 0x00000006ff5d7e24 */ /* 0x000fc6000f8e00ff */
        /* <DEDUP_REMOVED lines=23> */
[----:B------:R-:W-:Y:S01]  /*46c0*/  FADD.FTZ R60, R26, R61 ;  /* 0x0000003d1a3c7221 */ /* 0x000fe20000010000 */
[----:B------:R-:W-:-:S01]  /*46d0*/  FFMA.FTZ R75, R75, UR6, -R83 ;  /* 0x000000064b4b7c23 */ /* 0x000fc20008010853 */
[--C-:B------:R-:W-:Y:S01]  /*46e0*/  FFMA.FTZ R74, R74, UR6, -R83.reuse ;  /* 0x000000064a4a7c23 */ /* 0x100fe20008010853 */
[----:B------:R-:W-:-:S01]  /*46f0*/  FFMA.FTZ R40, R40, UR6, -R83 ;  /* 0x0000000628287c23 */ /* 0x000fc20008010853 */
[----:B------:R-:W1:Y:S01]  /*4700*/  MUFU.EX2 R70, R70 ;  /* 0x0000004600467308 */ /* 0x000e620000000800 */
[----:B------:R-:W-:-:S01]  /*4710*/  FADD.FTZ R61, R27, R60 ;  /* 0x0000003c1b3d7221 */ /* 0x000fc20000010000 */
[--C-:B------:R-:W-:Y:S01]  /*4720*/  FFMA.FTZ R79, R79, UR6, -R83.reuse ;  /* 0x000000064f4f7c23 */ /* 0x100fe20008010853 */
[----:B------:R-:W-:-:S01]  /*4730*/  FFMA.FTZ R78, R78, UR6, -R83 ;  /* 0x000000064e4e7c23 */ /* 0x000fc20008010853 */
[----:B------:R-:W-:Y:S01]  /*4740*/  FFMA.FTZ R57, R57, UR6, -R83 ;  /* 0x0000000639397c23 */ /* 0x000fe20008010853 */
[----:B------:R-:W-:-:S01]  /*4750*/  FADD.FTZ R60, R30, R61 ;  /* 0x0000003d1e3c7221 */ /* 0x000fc20000010000 */
[--C-:B------:R-:W-:Y:S01]  /*4760*/  FFMA.FTZ R56, R56, UR6, -R83.reuse ;  /* 0x0000000638387c23 */ /* 0x100fe20008010853 */
[----:B------:R-:W-:-:S01]  /*4770*/  FFMA.FTZ R62, R62, UR6, -R83 ;  /* 0x000000063e3e7c23 */ /* 0x000fc20008010853 */
[----:B------:R-:W2:Y:S01]  /*4780*/  MUFU.EX2 R85, R85 ;  /* 0x0000005500557308 */ /* 0x000ea20000000800 */
[----:B0-----:R-:W-:-:S01]  /*4790*/  FADD.FTZ R77, R5, R4 ;  /* 0x00000004054d7221 */ /* 0x001fc20000010000 */
[----:B------:R-:W-:Y:S01]  /*47a0*/  FADD.FTZ R61, R31, R60 ;  /* 0x0000003c1f3d7221 */ /* 0x000fe20000010000 */
[----:B------:R-:W-:-:S01]  /*47b0*/  FFMA.FTZ R63, R63, UR6, -R83 ;  /* 0x000000063f3f7c23 */ /* 0x000fc20008010853 */
[--C-:B------:R-:W-:Y:S01]  /*47c0*/  FFMA.FTZ R6, R6, UR6, -R83.reuse ;  /* 0x0000000606067c23 */ /* 0x100fe20008010853 */
[----:B------:R-:W-:-:S01]  /*47d0*/  FFMA.FTZ R7, R7, UR6, -R83 ;  /* 0x0000000607077c23 */ /* 0x000fc20008010853 */
[----:B------:R-:W-:Y:S01]  /*47e0*/  FADD.FTZ R60, R32, R61 ;  /* 0x0000003d203c7221 */ /* 0x000fe20000010000 */
[----:B------:R-:W-:-:S01]  /*47f0*/  FFMA.FTZ R10, R10, UR6, -R83 ;  /* 0x000000060a0a7c23 */ /* 0x000fc20008010853 */
        /* <DEDUP_REMOVED lines=8> */
[----:B------:R-:W3:Y:S01]  /*4880*/  MUFU.EX2 R9, R9 ;  /* 0x0000000900097308 */ /* 0x000ee20000000800 */
[----:B------:R-:W-:-:S01]  /*4890*/  FFMA.FTZ R86, R86, UR6, -R83 ;  /* 0x0000000656567c23 */ /* 0x000fc20008010853 */
[--C-:B------:R-:W-:Y:S01]  /*48a0*/  FFMA.FTZ R44, R44, UR6, -R83.reuse ;  /* 0x000000062c2c7c23 */ /* 0x100fe20008010853 */
[----:B------:R-:W-:-:S01]  /*48b0*/  FFMA.FTZ R89, R89, UR6, -R83 ;  /* 0x0000000659597c23 */ /* 0x000fc20008010853 */
[----:B------:R-:W-:-:S04]  /*48c0*/  FFMA.FTZ R90, R90, UR6, -R83 ;  /* 0x000000065a5a7c23 */ /* 0x000fc80008010853 */
[----:B------:R4:W5:Y:S08]  /*48d0*/  MUFU.EX2 R93, R15 ;  /* 0x0000000f005d7308 */ /* 0x0009700000000800 */
[----:B------:R-:W5:Y:S01]  /*48e0*/  MUFU.EX2 R94, R94 ;  /* 0x0000005e005e7308 */ /* 0x000f620000000800 */
[----:B----4-:R-:W-:-:S01]  /*48f0*/  FFMA.FTZ R15, R76, UR6, -R83 ;  /* 0x000000064c0f7c23 */ /* 0x010fc20008010853 */
[----:B-1----:R-:W-:Y:S01]  /*4900*/  FADD.FTZ R76, R70, R77 ;  /* 0x0000004d464c7221 */ /* 0x002fe20000010000 */
[----:B--2---:R-:W-:Y:S01]  /*4910*/  F2FP.SATFINITE.E4M3.F32.PACK_AB_MERGE_C R70, R85, R70, RZ ;  /* 0x000000465546723e */ /* 0x004fe200048070ff */
[----:B------:R-:W-:Y:S01]  /*4920*/  FFMA.FTZ R83, R92, UR6, -R83 ;  /* 0x000000065c537c23 */ /* 0x000fe20008010853 */
[----:B------:R-:W-:-:S02]  /*4930*/  IMAD.MOV.U32 R92, RZ, RZ, R119 ;  /* 0x000000ffff5c7224 */ /* 0x000fc400078e0077 */
[----:B------:R-:W-:Y:S01]  /*4940*/  FADD.FTZ R77, R85, R76 ;  /* 0x0000004c554d7221 */ /* 0x000fe20000010000 */
[----:B------:R-:W-:Y:S01]  /*4950*/  F2FP.SATFINITE.E4M3.F32.PACK_AB_MERGE_C R201, R4, R5, R70 ;  /* 0x0000000504c9723e */ /* 0x000fe20004807046 */
[----:B------:R-:W1:Y:S01]  /*4960*/  MUFU.EX2 R12, R12 ;  /* 0x0000000c000c7308 */ /* 0x000e620000000800 */
[----:B------:R-:W-:Y:S02]  /*4970*/  IMAD.MOV.U32 R85, RZ, RZ, R119 ;  /* 0x000000ffff557224 */ /* 0x000fe400078e0077 */
[----:B0-----:R-:W-:Y:S01]  /*4980*/  FADD.FTZ R76, R8, R77 ;  /* 0x0000004d084c7221 */ /* 0x001fe20000010000 */
[----:B------:R-:W-:-:S01]  /*4990*/  FADD.FTZ R77, R35, R60 ;  /* 0x0000003c234d7221 */ /* 0x000fc20000010000 */
[----:B------:R-:W-:Y:S02]  /*49a0*/  IMAD.MOV.U32 R70, RZ, RZ, R119 ;  /* 0x000000ffff467224 */ /* 0x000fe400078e0077 */
[----:B---3--:R-:W-:-:S01]  /*49b0*/  FADD.FTZ R76, R9, R76 ;  /* 0x0000004c094c7221 */ /* 0x008fc20000010000 */
[----:B------:R-:W-:Y:S01]  /*49c0*/  FADD.FTZ R60, R34, R77 ;  /* 0x0000004d223c7221 */ /* 0x000fe20000010000 */
[----:B------:R-:W0:Y:S01]  /*49d0*/  MUFU.EX2 R13, R13 ;  /* 0x0000000d000d7308 */ /* 0x000e220000000800 */
[----:B------:R-:W-:-:S02]  /*49e0*/  IMAD.MOV.U32 R34, RZ, RZ, R119 ;  /* 0x000000ffff227224 */ /* 0x000fc400078e0077 */
[----:B-----5:R-:W-:Y:S01]  /*49f0*/  FADD.FTZ R61, R93, R76 ;  /* 0x0000004c5d3d7221 */ /* 0x020fe20000010000 */
[C---:B------:R-:W-:Y:S01]  /*4a00*/  F2FP.SATFINITE.E4M3.F32.PACK_AB_MERGE_C R93, R94.reuse, R93, RZ ;  /* 0x0000005d5e5d723e */ /* 0x040fe200048070ff */
[----:B------:R-:W-:Y:S02]  /*4a10*/  IMAD.MOV.U32 R76, RZ, RZ, R119 ;  /* 0x000000ffff4c7224 */ /* 0x000fe400078e0077 */
[----:B------:R-:W-:-:S01]  /*4a20*/  FADD.FTZ R61, R94, R61 ;  /* 0x0000003d5e3d7221 */ /* 0x000fc20000010000 */
[----:B------:R-:W-:Y:S01]  /*4a30*/  F2FP.SATFINITE.E4M3.F32.PACK_AB_MERGE_C R203, R9, R8, R93 ;  /* 0x0000000809cb723e */ /* 0x000fe2000480705d */
[----:B------:R-:W2:Y:S01]  /*4a40*/  MUFU.EX2 R75, R75 ;  /* 0x0000004b004b7308 */ /* 0x000ea20000000800 */
[--C-:B------:R-:W-:Y:S02]  /*4a50*/  IMAD.MOV.U32 R94, RZ, RZ, R119.reuse ;  /* 0x000000ffff5e7224 */ /* 0x100fe400078e0077 */
[----:B------:R-:W-:-:S05]  /*4a60*/  IMAD.MOV.U32 R93, RZ, RZ, R119 ;  /* 0x000000ffff5d7224 */ /* 0x000fca00078e0077 */
[----:B------:R-:W3:Y:S08]  /*4a70*/  MUFU.EX2 R74, R74 ;  /* 0x0000004a004a7308 */ /* 0x000ef00000000800 */
[----:B------:R-:W4:Y:S08]  /*4a80*/  MUFU.EX2 R14, R14 ;  /* 0x0000000e000e7308 */ /* 0x000f300000000800 */
[----:B------:R1:W-:Y:S08]  /*4a90*/  MUFU.EX2 R3, R40 ;  /* 0x0000002800037308 */ /* 0x0003f00000000800 */
[----:B------:R-:W5:Y:S01]  /*4aa0*/  MUFU.EX2 R15, R15 ;  /* 0x0000000f000f7308 */ /* 0x000f620000000800 */
[----:B-1----:R-:W-:-:S01]  /*4ab0*/  FADD.FTZ R40, R12, R61 ;  /* 0x0000003d0c287221 */ /* 0x002fc20000010000 */
[----:B------:R-:W-:Y:S01]  /*4ac0*/  FADD.FTZ R61, R39, R60 ;  /* 0x0000003c273d7221 */ /* 0x000fe20000010000 */
[----:B------:R-:W-:-:S02]  /*4ad0*/  IMAD.MOV.U32 R39, RZ, RZ, R119 ;  /* 0x000000ffff277224 */ /* 0x000fc400078e0077 */
[----:B0-----:R-:W-:Y:S01]  /*4ae0*/  FADD.FTZ R40, R13, R40 ;  /* 0x000000280d287221 */ /* 0x001fe20000010000 */
[----:B------:R-:W-:-:S02]  /*4af0*/  FADD.FTZ R60, R38, R61 ;  /* 0x0000003d263c7221 */ /* 0x000fc40000010000 */
[----:B------:R-:W0:Y:S01]  /*4b00*/  MUFU.EX2 R79, R79 ;  /* 0x0000004f004f7308 */ /* 0x000e220000000800 */
[----:B--2---:R-:W-:-:S01]  /*4b10*/  FADD.FTZ R61, R75, R40 ;  /* 0x000000284b3d7221 */ /* 0x004fc20000010000 */
[----:B------:R-:W-:Y:S01]  /*4b20*/  FADD.FTZ R77, R43, R60 ;  /* 0x0000003c2b4d7221 */ /* 0x000fe20000010000 */
[----:B------:R-:W-:Y:S02]  /*4b30*/  IMAD.MOV.U32 R43, RZ, RZ, R119 ;  /* 0x000000ffff2b7224 */ /* 0x000fe400078e0077 */
[----:B---3--:R-:W-:Y:S01]  /*4b40*/  FADD.FTZ R61, R74, R61 ;  /* 0x0000003d4a3d7221 */ /* 0x008fe20000010000 */
        /* <DEDUP_REMOVED lines=22> */
[----:B------:R-:W-:-:S01]  /*4cb0*/  FADD.FTZ R27, R47, R32 ;  /* 0x000000202f1b7221 */ /* 0x000fc20000010000 */
[----:B------:R-:W-:Y:S01]  /*4cc0*/  F2FP.SATFINITE.E4M3.F32.PACK_AB_MERGE_C R207, R15, R14, R78 ;  /* 0x0000000e0fcf723e */ /* 0x000fe2000480704e */
[----:B------:R-:W1:Y:S01]  /*4cd0*/  MUFU.EX2 R72, R72 ;  /* 0x0000004800487308 */ /* 0x000e620000000800 */
[----:B--2---:R-:W-:-:S01]  /*4ce0*/  FADD.FTZ R35, R57, R26 ;  /* 0x0000001a39237221 */ /* 0x004fc20000010000 */
[----:B------:R-:W-:Y:S01]  /*4cf0*/  FADD.FTZ R54, R54, R27 ;  /* 0x0000001b36367221 */ /* 0x000fe20000010000 */
[--C-:B------:R-:W-:Y:S02]  /*4d00*/  IMAD.MOV.U32 R78, RZ, RZ, R119.reuse ;  /* 0x000000ffff4e7224 */ /* 0x100fe400078e0077 */
[--C-:B------:R-:W-:Y:S02]  /*4d10*/  IMAD.MOV.U32 R77, RZ, RZ, R119.reuse ;  /* 0x000000ffff4d7224 */ /* 0x100fe400078e0077 */
        /* <DEDUP_REMOVED lines=8> */
[----:B------:R-:W-:Y:S01]  /*4da0*/  FADD.FTZ R35, R51, R54 ;  /* 0x0000003633237221 */ /* 0x000fe20000010000 */
[--C-:B------:R-:W-:Y:S02]  /*4db0*/  IMAD.MOV.U32 R54, RZ, RZ, R119.reuse ;  /* 0x000000ffff367224 */ /* 0x100fe400078e0077 */
[----:B------:R-:W-:Y:S02]  /*4dc0*/  IMAD.MOV.U32 R49, RZ, RZ, R119 ;  /* 0x000000ffff317224 */ /* 0x000fe400078e0077 */
[----:B------:R-:W-:-:S01]  /*4dd0*/  FADD.FTZ R35, R50, R35 ;  /* 0x0000002332237221 */ /* 0x000fc20000010000 */
[----:B------:R-:W-:Y:S01]  /*4de0*/  IMAD.MOV.U32 R47, RZ, RZ, R119 ;  /* 0x000000ffff2f7224 */ /* 0x000fe200078e0077 */
[----:B------:R-:W1:Y:S01]  /*4df0*/  MUFU.EX2 R59, R59 ;  /* 0x0000003b003b7308 */ /* 0x000e620000000800 */
[----:B--2---:R-:W-:-:S01]  /*4e00*/  FADD.FTZ R27, R73, R32 ;  /* 0x00000020491b7221 */ /* 0x004fc20000010000 */
[----:B------:R-:W-:Y:S01]  /*4e10*/  FADD.FTZ R38, R48, R35 ;  /* 0x0000002330267221 */ /* 0x000fe20000010000 */
[----:B------:R-:W-:Y:S01]  /*4e20*/  F2FP.SATFINITE.E4M3.F32.PACK_AB_MERGE_C R72, R73, R72, RZ ;  /* 0x000000484948723e */ /* 0x000fe200048070ff */
[----:B------:R-:W-:Y:S01]  /*4e30*/  IMAD.MOV.U32 R73, RZ, RZ, R119 ;  /* 0x000000ffff497224 */ /* 0x000fe200078e0077 */
[C---:B------:R-:W-:Y:S01]  /*4e40*/  F2FP.SATFINITE.E4M3.F32.PACK_AB_MERGE_C R48, R87.reuse, R48, RZ ;  /* 0x000000305730723e */ /* 0x040fe200048070ff */
[----:B------:R-:W-:Y:S01]  /*4e50*/  FADD.FTZ R38, R87, R38 ;  /* 0x0000002657267221 */ /* 0x000fe20000010000 */
[----:B------:R-:W-:Y:S01]  /*4e60*/  F2FP.SATFINITE.E4M3.F32.PACK_AB_MERGE_C R209, R56, R57, R72 ;  /* 0x0000003938d1723e */ /* 0x000fe20004807048 */
[----:B------:R-:W2:Y:S01]  /*4e70*/  MUFU.EX2 R62, R62 ;  /* 0x0000003e003e7308 */ /* 0x000ea20000000800 */
[----:B0-----:R-:W-:-:S01]  /*4e80*/  FADD.FTZ R32, R58, R27 ;  /* 0x0000001b3a207221 */ /* 0x001fc20000010000 */
[----:B------:R-:W-:Y:S01]  /*4e90*/  FADD.FTZ R25, R41, R38 ;  /* 0x0000002629197221 */ /* 0x000fe20000010000 */
[----:B------:R-:W-:Y:S01]  /*4ea0*/  F2FP.SATFINITE.E4M3.F32.PACK_AB_MERGE_C R210, R50, R51, R48 ;  /* 0x0000003332d2723e */ /* 0x000fe20004807030 */
[----:B------:R-:W-:-:S02]  /*4eb0*/  IMAD.MOV.U32 R87, RZ, RZ, R119 ;  /* 0x000000ffff577224 */ /* 0x000fc400078e0077 */
[----:B------:R-:W-:Y:S02]  /*4ec0*/  IMAD.MOV.U32 R72, RZ, RZ, R119 ;  /* 0x000000ffff487224 */ /* 0x000fe400078e0077 */
[----:B------:R-:W0:Y:S01]  /*4ed0*/  MUFU.EX2 R63, R63 ;  /* 0x0000003f003f7308 */ /* 0x000e220000000800 */
[----:B-1----:R-:W-:-:S01]  /*4ee0*/  FADD.FTZ R27, R59, R32 ;  /* 0x000000203b1b7221 */ /* 0x002fc20000010000 */
[--C-:B------:R-:W-:Y:S02]  /*4ef0*/  IMAD.MOV.U32 R57, RZ, RZ, R119.reuse ;  /* 0x000000ffff397224 */ /* 0x100fe400078e0077 */
[--C-:B------:R-:W-:Y:S02]  /*4f00*/  IMAD.MOV.U32 R56, RZ, RZ, R119.reuse ;  /* 0x000000ffff387224 */ /* 0x100fe400078e0077 */
[----:B------:R-:W-:Y:S02]  /*4f10*/  IMAD.MOV.U32 R51, RZ, RZ, R119 ;  /* 0x000000ffff337224 */ /* 0x000fe400078e0077 */
[----:B------:R-:W1:Y:S01]  /*4f20*/  MUFU.EX2 R6, R6 ;  /* 0x0000000600067308 */ /* 0x000e620000000800 */
[----:B--2---:R-:W-:-:S01]  /*4f30*/  FADD.FTZ R24, R62, R27 ;  /* 0x0000001b3e187221 */ /* 0x004fc20000010000 */
[----:B------:R-:W-:-:S02]  /*4f40*/  IMAD.MOV.U32 R50, RZ, RZ, R119 ;  /* 0x000000ffff327224 */ /* 0x000fc400078e0077 */
[--C-:B------:R-:W-:Y:S02]  /*4f50*/  IMAD.MOV.U32 R48, RZ, RZ, R119.reuse ;  /* 0x000000ffff307224 */ /* 0x100fe400078e0077 */
[--C-:B------:R-:W-:Y:S02]  /*4f60*/  IMAD.MOV.U32 R40, RZ, RZ, R119.reuse ;  /* 0x000000ffff287224 */ /* 0x100fe400078e0077 */
[----:B------:R-:W2:Y:S01]  /*4f70*/  MUFU.EX2 R28, R28 ;  /* 0x0000001c001c7308 */ /* 0x000ea20000000800 */
[C---:B0-----:R-:W-:Y:S01]  /*4f80*/  F2FP.SATFINITE.E4M3.F32.PACK_AB_MERGE_C R62, R63.reuse, R62, RZ ;  /* 0x0000003e3f3e723e */ /* 0x041fe200048070ff */
[----:B------:R-:W-:Y:S01]  /*4f90*/  FADD.FTZ R63, R63, R24 ;  /* 0x000000183f3f7221 */ /* 0x000fe20000010000 */
[--C-:B------:R-:W-:Y:S02]  /*4fa0*/  IMAD.MOV.U32 R38, RZ, RZ, R119.reuse ;  /* 0x000000ffff267224 */ /* 0x100fe400078e0077 */
[----:B------:R-:W-:Y:S01]  /*4fb0*/  F2FP.SATFINITE.E4M3.F32.PACK_AB_MERGE_C R211, R59, R58, R62 ;  /* 0x0000003a3bd3723e */ /* 0x000fe2000480703e */
[----:B------:R-:W-:-:S02]  /*4fc0*/  IMAD.MOV.U32 R62, RZ, RZ, R119 ;  /* 0x000000ffff3e7224 */ /* 0x000fc400078e0077 */
[----:B------:R-:W0:Y:S01]  /*4fd0*/  MUFU.EX2 R29, R29 ;  /* 0x0000001d001d7308 */ /* 0x000e220000000800 */
[----:B-1----:R-:W-:-:S01]  /*4fe0*/  FADD.FTZ R24, R6, R63 ;  /* 0x0000003f06187221 */ /* 0x002fc20000010000 */
[--C-:B------:R-:W-:Y:S02]  /*4ff0*/  IMAD.MOV.U32 R63, RZ, RZ, R119.reuse ;  /* 0x000000ffff3f7224 */ /* 0x100fe400078e0077 */
[--C-:B------:R-:W-:Y:S02]  /*5000*/  IMAD.MOV.U32 R59, RZ, RZ, R119.reuse ;  /* 0x000000ffff3b7224 */ /* 0x100fe400078e0077 */
[----:B------:R-:W-:Y:S01]  /*5010*/  FADD.FTZ R24, R3, R24 ;  /* 0x0000001803187221 */ /* 0x000fe20000010000 */
[----:B------:R-:W-:Y:S01]  /*5020*/  IMAD.MOV.U32 R58, RZ, RZ, R119 ;  /* 0x000000ffff3a7224 */ /* 0x000fe200078e0077 */
[----:B------:R-:W1:Y:S01]  /*5030*/  MUFU.EX2 R7, R7 ;  /* 0x0000000700077308 */ /* 0x000e620000000800 */
[----:B--2---:R-:W-:-:S01]  /*5040*/  FADD.FTZ R30, R28, R25 ;  /* 0x000000191c1e7221 */ /* 0x004fc20000010000 */
[----:B------:R-:W-:-:S06]  /*5050*/  IMAD.MOV.U32 R35, RZ, RZ, R119 ;  /* 0x000000ffff237224 */ /* 0x000fcc00078e0077 */
[----:B------:R-:W2:Y:S01]  /*5060*/  MUFU.EX2 R10, R10 ;  /* 0x0000000a000a7308 */ /* 0x000ea20000000800 */
[----:B0-----:R-:W-:-:S07]  /*5070*/  FADD.FTZ R27, R29, R30 ;  /* 0x0000001e1d1b7221 */ /* 0x001fce0000010000 */
[----:B------:R-:W0:Y:S01]  /*5080*/  MUFU.EX2 R88, R88 ;  /* 0x0000005800587308 */ /* 0x000e220000000800 */
[----:B-1----:R-:W-:-:S07]  /*5090*/  FADD.FTZ R31, R7, R24 ;  /* 0x00000018071f7221 */ /* 0x002fce0000010000 */
[----:B------:R-:W1:Y:S01]  /*50a0*/  MUFU.EX2 R36, R36 ;  /* 0x0000002400247308 */ /* 0x000e620000000800 */
[C---:B--2---:R-:W-:Y:S01]  /*50b0*/  F2FP.SATFINITE.E4M3.F32.PACK_AB_MERGE_C R30, R10.reuse, R7, RZ ;  /* 0x000000070a1e723e */ /* 0x044fe200048070ff */
[----:B------:R-:W-:Y:S01]  /*50c0*/  FADD.FTZ R10, R10, R31 ;  /* 0x0000001f0a0a7221 */ /* 0x000fe20000010000 */
[--C-:B------:R-:W-:Y:S02]  /*50d0*/  IMAD.MOV.U32 R31, RZ, RZ, R119.reuse ;  /* 0x000000ffff1f7224 */ /* 0x100fe400078e0077 */
[----:B------:R-:W-:Y:S01]  /*50e0*/  F2FP.SATFINITE.E4M3.F32.PACK_AB_MERGE_C R213, R3, R6, R30 ;  /* 0x0000000603d5723e */ /* 0x000fe2000480701e */
[----:B------:R-:W-:Y:S02]  /*50f0*/  IMAD.MOV.U32 R30, RZ, RZ, R119 ;  /* 0x000000ffff1e7224 */ /* 0x000fe400078e0077 */
[----:B------:R-:W2:Y:S01]  /*5100*/  MUFU.EX2 R11, R11 ;  /* 0x0000000b000b7308 */ /* 0x000ea20000000800 */
[----:B0-----:R-:W-:-:S01]  /*5110*/  FADD.FTZ R27, R88, R27 ;  /* 0x0000001b581b7221 */ /* 0x001fc20000010000 */
[----:B------:R-:W-:Y:S01]  /*5120*/  F2FP.SATFINITE.E4M3.F32.PACK_AB_MERGE_C R29, R88, R29, RZ ;  /* 0x0000001d581d723e */ /* 0x000fe200048070ff */
[----:B------:R-:W-:-:S03]  /*5130*/  IMAD.MOV.U32 R88, RZ, RZ, R119 ;  /* 0x000000ffff587224 */ /* 0x000fc600078e0077 */
[----:B------:R-:W-:Y:S01]  /*5140*/  F2FP.SATFINITE.E4M3.F32.PACK_AB_MERGE_C R212, R28, R41, R29 ;  /* 0x000000291cd4723e */ /* 0x000fe2000480701d */
[----:B------:R-:W-:Y:S01]  /*5150*/  IMAD.MOV.U32 R41, RZ, RZ, R119 ;  /* 0x000000ffff297224 */ /* 0x000fe200078e0077 */
[----:B------:R-:W0:Y:S01]  /*5160*/  MUFU.EX2 R91, R91 ;  /* 0x0000005b005b7308 */ /* 0x000e220000000800 */
[----:B-1----:R-:W-:-:S01]  /*5170*/  FADD.FTZ R24, R36, R27 ;  /* 0x0000001b24187221 */ /* 0x002fc20000010000 */
[----:B------:R-:W-:Y:S01]  /*5180*/  IMAD.MOV.U32 R29, RZ, RZ, R119 ;  /* 0x000000ffff1d7224 */ /* 0x000fe200078e0077 */
[----:B------:R-:W-:-:S05]  /*5190*/  MOV R28, R119 ;  /* 0x00000077001c7202 */ /* 0x000fca0000000f00 */
[----:B------:R-:W1:Y:S01]  /*51a0*/  MUFU.EX2 R20, R20 ;  /* 0x0000001400147308 */ /* 0x000e620000000800 */
[----:B--2---:R-:W-:-:S07]  /*51b0*/  FADD.FTZ R7, R11, R10 ;  /* 0x0000000a0b077221 */ /* 0x004fce0000010000 */
[----:B------:R-:W-:Y:S01]  /*51c0*/  MUFU.EX2 R42, R42 ;  /* 0x0000002a002a7308 */ /* 0x000fe20000000800 */
[----:B0-----:R-:W-:-:S07]  /*51d0*/  FADD.FTZ R27, R91, R24 ;  /* 0x000000185b1b7221 */ /* 0x001fce0000010000 */
[----:B------:R-:W0:Y:S01]  /*51e0*/  MUFU.EX2 R55, R55 ;  /* 0x0000003700377308 */ /* 0x000e220000000800 */
[----:B-1----:R-:W-:-:S07]  /*51f0*/  FADD.FTZ R10, R20, R7 ;  /* 0x00000007140a7221 */ /* 0x002fce0000010000 */
[----:B------:R-:W1:Y:S08]  /*5200*/  MUFU.EX2 R21, R21 ;  /* 0x0000001500157308 */ /* 0x000e700000000800 */
[----:B------:R2:W3:Y:S01]  /*5210*/  MUFU.EX2 R26, R33 ;  /* 0x00000021001a7308 */ /* 0x0004e20000000800 */
[----:B0-----:R-:W-:Y:S01]  /*5220*/  F2FP.SATFINITE.E4M3.F32.PACK_AB_MERGE_C R24, R55, R42, RZ ;  /* 0x0000002a3718723e */ /* 0x001fe200048070ff */
[----:B------:R-:W-:Y:S01]  /*5230*/  FADD.FTZ R42, R42, R27 ;  /* 0x0000001b2a2a7221 */ /* 0x000fe20000010000 */
[----:B------:R-:W-:-:S02]  /*5240*/  IMAD.MOV.U32 R27, RZ, RZ, R119 ;  /* 0x000000ffff1b7224 */ /* 0x000fc400078e0077 */
[----:B------:R-:W-:Y:S01]  /*5250*/  F2FP.SATFINITE.E4M3.F32.PACK_AB_MERGE_C R214, R91, R36, R24 ;  /* 0x000000245bd6723e */ /* 0x000fe20004807018 */
[----:B------:R-:W-:-:S01]  /*5260*/  FADD.FTZ R55, R55, R42 ;  /* 0x0000002a37377221 */ /* 0x000fc20000010000 */
[----:B------:R-:W-:Y:S01]  /*5270*/  IMAD.MOV.U32 R91, RZ, RZ, R119 ;  /* 0x000000ffff5b7224 */ /* 0x000fe200078e0077 */
[----:B------:R-:W-:Y:S01]  /*5280*/  MUFU.EX2 R64, R64 ;  /* 0x0000004000407308 */ /* 0x000fe20000000800 */
[----:B-1----:R-:W-:-:S01]  /*5290*/  FADD.FTZ R7, R21, R10 ;  /* 0x0000000a15077221 */ /* 0x002fc20000010000 */
[--C-:B------:R-:W-:Y:S02]  /*52a0*/  IMAD.MOV.U32 R42, RZ, RZ, R119.reuse ;  /* 0x000000ffff2a7224 */ /* 0x100fe400078e0077 */
[--C-:B------:R-:W-:Y:S02]  /*52b0*/  IMAD.MOV.U32 R36, RZ, RZ, R119.reuse ;  /* 0x000000ffff247224 */ /* 0x100fe400078e0077 */
[----:B--2---:R-:W-:Y:S02]  /*52c0*/  IMAD.MOV.U32 R33, RZ, RZ, R119 ;  /* 0x000000ffff217224 */ /* 0x004fe400078e0077 */
[----:B------:R-:W0:Y:S01]  /*52d0*/  MUFU.EX2 R67, R67 ;  /* 0x0000004300437308 */ /* 0x000e220000000800 */
[C---:B---3--:R-:W-:Y:S01]  /*52e0*/  F2FP.SATFINITE.E4M3.F32.PACK_AB_MERGE_C R21, R26.reuse, R21, RZ ;  /* 0x000000151a15723e */ /* 0x048fe200048070ff */
[----:B------:R-:W-:Y:S01]  /*52f0*/  FADD.FTZ R26, R26, R7 ;  /* 0x000000071a1a7221 */ /* 0x000fe20000010000 */
[----:B------:R-:W-:-:S02]  /*5300*/  IMAD.MOV.U32 R24, RZ, RZ, R119 ;  /* 0x000000ffff187224 */ /* 0x000fc400078e0077 */
[----:B------:R-:W-:-:S03]  /*5310*/  F2FP.SATFINITE.E4M3.F32.PACK_AB_MERGE_C R215, R20, R11, R21 ;  /* 0x0000000b14d7723e */ /* 0x000fc60004807015 */
[----:B------:R-:W1:Y:S08]  /*5320*/  MUFU.EX2 R46, R46 ;  /* 0x0000002e002e7308 */ /* 0x000e700000000800 */
[----:B------:R-:W2:Y:S01]  /*5330*/  MUFU.EX2 R37, R37 ;  /* 0x0000002500257308 */ /* 0x000ea20000000800 */
[----:B0-----:R-:W-:-:S07]  /*5340*/  F2FP.SATFINITE.E4M3.F32.PACK_AB_MERGE_C R7, R67, R64, RZ ;  /* 0x000000404307723e */ /* 0x001fce00048070ff */
[----:B------:R-:W0:Y:S01]  /*5350*/  MUFU.EX2 R65, R65 ;  /* 0x0000004100417308 */ /* 0x000e220000000800 */
[----:B-1----:R-:W-:-:S01]  /*5360*/  FADD.FTZ R4, R46, R55 ;  /* 0x000000372e047221 */ /* 0x002fc20000010000 */
[----:B------:R-:W-:-:S06]  /*5370*/  IMAD.MOV.U32 R55, RZ, RZ, R119 ;  /* 0x000000ffff377224 */ /* 0x000fcc00078e0077 */
[----:B------:R1:W3:Y:S01]  /*5380*/  MUFU.EX2 R32, R45 ;  /* 0x0000002d00207308 */ /* 0x0002e20000000800 */
[----:B--2---:R-:W-:-:S01]  /*5390*/  FADD.FTZ R5, R37, R26 ;  /* 0x0000001a25057221 */ /* 0x004fc20000010000 */
[----:B------:R-:W-:-:S06]  /*53a0*/  IMAD.MOV.U32 R26, RZ, RZ, R119 ;  /* 0x000000ffff1a7224 */ /* 0x000fcc00078e0077 */
[----:B------:R-:W2:Y:S01]  /*53b0*/  MUFU.EX2 R84, R84 ;  /* 0x0000005400547308 */ /* 0x000ea20000000800 */
[C---:B0-----:R-:W-:Y:S01]  /*53c0*/  F2FP.SATFINITE.E4M3.F32.PACK_AB_MERGE_C R216, R65.reuse, R46, R7 ;  /* 0x0000002e41d8723e */ /* 0x041fe20004807007 */
[----:B------:R-:W-:Y:S01]  /*53d0*/  FADD.FTZ R65, R65, R4 ;  /* 0x0000000441417221 */ /* 0x000fe20000010000 */
[--C-:B------:R-:W-:Y:S02]  /*53e0*/  IMAD.MOV.U32 R46, RZ, RZ, R119.reuse ;  /* 0x000000ffff2e7224 */ /* 0x100fe400078e0077 */
[----:B-1----:R-:W-:Y:S02]  /*53f0*/  IMAD.MOV.U32 R45, RZ, RZ, R119 ;  /* 0x000000ffff2d7224 */ /* 0x002fe400078e0077 */
[----:B------:R-:W-:-:S01]  /*5400*/  FADD.FTZ R64, R64, R65 ;  /* 0x0000004140407221 */ /* 0x000fc20000010000 */
[----:B------:R-:W-:Y:S01]  /*5410*/  MOV R65, R119 ;  /* 0x0000007700417202 */ /* 0x000fe20000000f00 */
[----:B------:R0:W1:Y:S01]  /*5420*/  MUFU.EX2 R25, R86 ;  /* 0x0000005600197308 */ /* 0x0000620000000800 */
[----:B---3--:R-:W-:-:S01]  /*5430*/  FADD.FTZ R5, R32, R5 ;  /* 0x0000000520057221 */ /* 0x008fc20000010000 */
[----:B------:R-:W-:Y:S01]  /*5440*/  FADD.FTZ R67, R67, R64 ;  /* 0x0000004043437221 */ /* 0x000fe20000010000 */
[----:B------:R-:W-:-:S05]  /*5450*/  IMAD.MOV.U32 R64, RZ, RZ, R119 ;  /* 0x000000ffff407224 */ /* 0x000fca00078e0077 */
[----:B------:R-:W-:Y:S01]  /*5460*/  MUFU.EX2 R68, R68 ;  /* 0x0000004400447308 */ /* 0x000fe20000000800 */
[----:B--2---:R-:W-:-:S01]  /*5470*/  FADD.FTZ R4, R84, R5 ;  /* 0x0000000554047221 */ /* 0x004fc20000010000 */
[----:B0-----:R-:W-:-:S06]  /*5480*/  IMAD.MOV.U32 R86, RZ, RZ, R119 ;  /* 0x000000ffff567224 */ /* 0x001fcc00078e0077 */
[----:B------:R-:W0:Y:S01]  /*5490*/  MUFU.EX2 R71, R71 ;  /* 0x0000004700477308 */ /* 0x000e220000000800 */
[C---:B-1----:R-:W-:Y:S01]  /*54a0*/  F2FP.SATFINITE.E4M3.F32.PACK_AB_MERGE_C R84, R25.reuse, R84, RZ ;  /* 0x000000541954723e */ /* 0x042fe200048070ff */
[----:B------:R-:W-:-:S03]  /*54b0*/  FADD.FTZ R25, R25, R4 ;  /* 0x0000000419197221 */ /* 0x000fc60000010000 */
[----:B------:R-:W-:Y:S01]  /*54c0*/  F2FP.SATFINITE.E4M3.F32.PACK_AB_MERGE_C R217, R32, R37, R84 ;  /* 0x0000002520d9723e */ /* 0x000fe20004807054 */
[--C-:B------:R-:W-:Y:S02]  /*54d0*/  IMAD.MOV.U32 R84, RZ, RZ, R119.reuse ;  /* 0x000000ffff547224 */ /* 0x100fe400078e0077 */
[----:B------:R-:W1:Y:S01]  /*54e0*/  MUFU.EX2 R66, R66 ;  /* 0x0000004200427308 */ /* 0x000e620000000800 */
[--C-:B------:R-:W-:Y:S02]  /*54f0*/  IMAD.MOV.U32 R37, RZ, RZ, R119.reuse ;  /* 0x000000ffff257224 */ /* 0x100fe400078e0077 */
[----:B------:R-:W-:-:S05]  /*5500*/  IMAD.MOV.U32 R32, RZ, RZ, R119 ;  /* 0x000000ffff207224 */ /* 0x000fca00078e0077 */
[----:B------:R-:W2:Y:S01]  /*5510*/  MUFU.EX2 R44, R44 ;  /* 0x0000002c002c7308 */ /* 0x000ea20000000800 */
[----:B0-----:R-:W-:-:S07]  /*5520*/  F2FP.SATFINITE.E4M3.F32.PACK_AB_MERGE_C R5, R71, R68, RZ ;  /* 0x000000444705723e */ /* 0x001fce00048070ff */
[----:B------:R-:W0:Y:S01]  /*5530*/  MUFU.EX2 R69, R69 ;  /* 0x0000004500457308 */ /* 0x000e220000000800 */
[----:B-1----:R-:W-:-:S01]  /*5540*/  FADD.FTZ R4, R66, R67 ;  /* 0x0000004342047221 */ /* 0x002fc20000010000 */
[----:B------:R-:W-:-:S06]  /*5550*/  IMAD.MOV.U32 R67, RZ, RZ, R119 ;  /* 0x000000ffff437224 */ /* 0x000fcc00078e0077 */
        /* <DEDUP_REMOVED lines=74> */
[----:B------:R-:W-:-:S02]  /*5a00*/  UMOV UR51, UR43 ;  /* 0x0000002b00337c82 */ /* 0x000fc40008000000 */
[----:B------:R-:W-:Y:S01]  /*5a10*/  UMOV UR49, UR42 ;  /* 0x0000002a00317c82 */ /* 0x000fe20008000000 */
[----:B------:R-:W-:-:S08]  /*5a20*/  ULDC UR48, c[0x0][0x988] ;  /* 0x0002620000307ab9 */ /* 0x000fd00000000800 */
.L_x_210:
[----:B------:R-:W-:Y:S01]  /*5a30*/  ISETP.NE.AND P2, PT, RZ, UR41, PT ;  /* 0x00000029ff007c0c */ /* 0x000fe2000bf45270 */
[----:B------:R-:W-:-:S04]  /*5a40*/  UISETP.NE.AND UP0, UPT, UR49, 0x1, UPT ;  /* 0x000000013100788c */ /* 0x000fc8000bf05270 */
[----:B------:R-:W-:-:S04]  /*5a50*/  USEL UR43, URZ, 0x1, UP0 ;  /* 0x000000013f2b7887 */ /* 0x000fc80008000000 */
[----:B------:R-:W-:-:S04]  /*5a60*/  ULOP3.LUT UR43, UR51, UR43, URZ, 0x3c, !UPT ;  /* 0x0000002b332b7292 */ /* 0x000fc8000f8e3c3f */
[----:B------:R-:W-:Y:S08]  /*5a70*/  @P2 BRA `(.L_x_200) ;  /* 0x0000000000442947 */ /* 0x000ff00003800000 */
[----:B------:R-:W-:Y:S05]  /*5a80*/  @!P0 BRA `(.L_x_201) ;  /* 0x0000000000048947 */ /* 0x000fea0003800000 */
[----:B------:R-:W-:Y:S01]  /*5a90*/  BPT.TRAP 0x1 ;  /* 0x000000040000795c */ /* 0x000fe20000300000 */
.L_x_201:
[----:B------:R-:W0:Y:S01]  /*5aa0*/  S2UR UR10, SR_CgaCtaId ;  /* 0x00000000000a79c3 */ /* 0x000e220000008800 */
[----:B------:R-:W-:Y:S01]  /*5ab0*/  UIADD3 UR6, UR49, 0x1, URZ ;  /* 0x0000000131067890 */ /* 0x000fe2000fffe03f */
[----:B------:R-:W-:Y:S01]  /*5ac0*/  IMAD.U32 R7, RZ, RZ, UR43 ;  /* 0x0000002bff077e24 */ /* 0x000fe2000f8e00ff */
[----:B------:R-:W-:Y:S02]  /*5ad0*/  UMOV UR7, 0x400 ;  /* 0x0000040000077882 */ /* 0x000fe40000000000 */
[----:B------:R-:W-:Y:S02]  /*5ae0*/  UISETP.NE.AND UP0, UPT, UR6, 0x2, UPT ;  /* 0x000000020600788c */ /* 0x000fe4000bf05270 */
[----:B------:R-:W-:Y:S02]  /*5af0*/  SHF.L.U32 R7, R7, 0x1f, RZ ;  /* 0x0000001f07077819 */ /* 0x000fe400000006ff */
[----:B------:R-:W-:Y:S02]  /*5b00*/  USEL UR6, UR6, URZ, UP0 ;  /* 0x0000003f06067287 */ /* 0x000fe40008000000 */
[----:B0-----:R-:W-:-:S04]  /*5b10*/  ULEA UR7, UR10, UR7, 0x18 ;  /* 0x000000070a077291 */ /* 0x001fc8000f8ec03f */
[----:B------:R-:W-:-:S09]  /*5b20*/  ULEA UR6, UR6, UR7, 0x3 ;  /* 0x0000000706067291 */ /* 0x000fd2000f8e183f */
[----:B------:R0:W1:Y:S01]  /*5b30*/  SYNCS.PHASECHK.TRANS64.TRYWAIT P1, [UR6+0x33430], R7 ;  /* 0x03343007ff0075a7 */ /* 0x0000620008020146 */
[----:B------:R-:W-:Y:S05]  /*5b40*/  @!P0 BRA `(.L_x_202) ;  /* 0x0000000000048947 */ /* 0x000fea0003800000 */
[----:B------:R-:W-:Y:S01]  /*5b50*/  BPT.TRAP 0x1 ;  /* 0x000000040000795c */ /* 0x000fe20000300000 */
.L_x_202:
[----:B-1----:R-:W-:Y:S05]  /*5b60*/  @P1 BRA `(.L_x_200) ;  /* 0x0000000000081947 */ /* 0x002fea0003800000 */
[----:B------:R-:W1:Y:S02]  /*5b70*/  SYNCS.PHASECHK.TRANS64.TRYWAIT P1, [UR6+0x33430], R7 ;  /* 0x03343007ff0075a7 */ /* 0x000e640008020146 */
[----:B-1----:R-:W-:Y:S05]  /*5b80*/  @!P1 BRA `(.L_x_203) ;  /* 0x000000dc00d89947 */ /* 0x002fea0003800000 */
.L_x_200:
        /* <DEDUP_REMOVED lines=189> */
.L_x_205:
[----:B------:R-:W0:Y:S01]  /*6760*/  S2UR UR7, SR_CgaCtaId ;  /* 0x00000000000779c3 */ /* 0x000e220000008800 */
[----:B------:R-:W-:Y:S01]  /*6770*/  UMOV UR6, 0x400 ;  /* 0x0000040000067882 */ /* 0x000fe20000000000 */
[----:B------:R-:W-:-:S05]  /*6780*/  IMAD.U32 R7, RZ, RZ, UR51 ;  /* 0x00000033ff077e24 */ /* 0x000fca000f8e00ff */
[----:B------:R-:W-:Y:S01]  /*6790*/  SHF.L.U32 R7, R7, 0x1f, RZ ;  /* 0x0000001f07077819 */ /* 0x000fe200000006ff */
[----:B0-----:R-:W-:-:S04]  /*67a0*/  ULEA UR6, UR7, UR6, 0x18 ;  /* 0x0000000607067291 */ /* 0x001fc8000f8ec03f */
[----:B------:R-:W-:-:S09]  /*67b0*/  ULEA UR6, UR49, UR6, 0x3 ;  /* 0x0000000631067291 */ /* 0x000fd2000f8e183f */
[----:B------:R0:W1:Y:S01]  /*67c0*/  SYNCS.PHASECHK.TRANS64.TRYWAIT P1, [UR6+0x33450], R7 ;  /* 0x03345007ff0075a7 */ /* 0x0000620008020146 */
[----:B------:R-:W-:Y:S05]  /*67d0*/  @!P0 BRA `(.L_x_206) ;  /* 0x0000000000048947 */ /* 0x000fea0003800000 */
[----:B------:R-:W-:Y:S01]  /*67e0*/  BPT.TRAP 0x1 ;  /* 0x000000040000795c */ /* 0x000fe20000300000 */
.L_x_206:
[----:B-1----:R-:W-:Y:S05]  /*67f0*/  @P1 BRA `(.L_x_204) ;  /* 0x0000000000081947 */ /* 0x002fea0003800000 */
[----:B------:R-:W1:Y:S02]  /*6800*/  SYNCS.PHASECHK.TRANS64.TRYWAIT P1, [UR6+0x33450], R7 ;  /* 0x03345007ff0075a7 */ /* 0x000e640008020146 */
[----:B-1----:R-:W-:Y:S05]  /*6810*/  @!P1 BRA `(.L_x_207) ;  /* 0x000000d000cc9947 */ /* 0x002fea0003800000 */
.L_x_204:
[----:B------:R-:W2:Y:S01]  /*6820*/  S2UR UR11, SR_CgaCtaId ;  /* 0x00000000000b79c3 */ /* 0x000ea20000008800 */
[----:B------:R-:W-:Y:S01]  /*6830*/  UMOV UR6, 0x400 ;  /* 0x0000040000067882 */ /* 0x000fe20000000000 */
[----:B------:R-:W-:Y:S01]  /*6840*/  WARPGROUP.ARRIVE ;  /* 0x00000000000079c5 */ /* 0x000fe20000000000 */
[----:B------:R-:W-:Y:S01]  /*6850*/  UMOV UR7, 0xc0000010 ;  /* 0xc000001000077882 */ /* 0x000fe20000000000 */
[----:B01----:R-:W-:Y:S01]  /*6860*/  IADD3 R7, -R23, 0xb, RZ ;  /* 0x0000000b17077810 */ /* 0x003fe20007ffe1ff */
[----:B--2---:R-:W-:-:S04]  /*6870*/  ULEA UR14, UR11, UR6, 0x18 ;  /* 0x000000060b0e7291 */ /* 0x004fc8000f8ec03f */
[----:B------:R-:W-:-:S04]  /*6880*/  UIADD3 UR6, UR14, 0x200, URZ ;  /* 0x000002000e067890 */ /* 0x000fc8000fffe03f */
        /* <DEDUP_REMOVED lines=30> */
.L_x_208:
        /* <DEDUP_REMOVED lines=505> */
.L_x_209:
        /* <DEDUP_REMOVED lines=148> */
.L_x_199:
[----:B------:R-:W-:Y:S06]  /*9340*/  BAR.ARV 0x8, 0x180 ;  /* 0x0206000000007b1d */ /* 0x000fec0000002000 */
[----:B------:R-:W-:Y:S05]  /*9350*/  @!P0 BRA `(.L_x_211) ;  /* 0x0000000000048947 */ /* 0x000fea0003800000 */
[----:B------:R-:W-:Y:S01]  /*9360*/  BPT.TRAP 0x1 ;  /* 0x000000040000795c */ /* 0x000fe20000300000 */
.L_x_211:
        /* <DEDUP_REMOVED lines=9> */
.L_x_212:
[----:B-1----:R-:W-:Y:S05]  /*9400*/  @P1 BRA `(.L_x_213) ;  /* 0x0000000000081947 */ /* 0x002fea0003800000 */
[----:B------:R-:W1:Y:S02]  /*9410*/  SYNCS.PHASECHK.TRANS64.TRYWAIT P1, [UR16+0x33450], R0 ;  /* 0x03345000ff0075a7 */ /* 0x000e640008020150 */
[----:B-1----:R-:W-:Y:S05]  /*9420*/  @!P1 BRA `(.L_x_214) ;  /* 0x000000a400e09947 */ /* 0x002fea0003800000 */
.L_x_213:
[----:B------:R-:W-:Y:S01]  /*9430*/  UIADD3 UR4, UR4, 0x200, URZ ;  /* 0x0000020004047890 */ /* 0x000fe2000fffe03f */
[----:B------:R-:W-:Y:S01]  /*9440*/  WARPGROUP.ARRIVE ;  /* 0x00000000000079c5 */ /* 0x000fe20000000000 */
[----:B------:R-:W-:Y:S01]  /*9450*/  UMOV UR11, 0xc0000010 ;  /* 0xc0000010000b7882 */ /* 0x000fe20000000000 */
[----:B------:R-:W-:Y:S01]  /*9460*/  UMOV UR15, 0xc0000010 ;  /* 0xc0000010000f7882 */ /* 0x000fe20000000000 */
[----:B------:R-:W-:Y:S01]  /*9470*/  USHF.R.U32.HI UR4, URZ, 0x4, UR4 ;  /* 0x000000043f047899 */ /* 0x000fe20008011604 */
[----:B------:R-:W-:Y:S01]  /*9480*/  IMAD.MOV.U32 R5, RZ, RZ, 0x3f800000 ;  /* 0x3f800000ff057424 */ /* 0x000fe200078e00ff */
[----:B------:R-:W-:Y:S02]  /*9490*/  ULDC.64 UR8, c[0x0][0x9a0] ;  /* 0x0002680000087ab9 */ /* 0x000fe40000000a00 */
[----:B------:R-:W-:Y:S02]  /*94a0*/  ULOP3.LUT UR4, UR4, 0x3fff, URZ, 0xc0, !UPT ;  /* 0x00003fff04047892 */ /* 0x000fe4000f8ec03f */
[----:B------:R-:W-:-:S02]  /*94b0*/  UISETP.NE.U32.AND UP0, UPT, UR8, URZ, UPT ;  /* 0x0000003f0800728c */ /* 0x000fc4000bf05070 */
[----:B------:R-:W-:Y:S02]  /*94c0*/  ULOP3.LUT UR4, UR4, 0x10000, URZ, 0xfc, !UPT ;  /* 0x0001000004047892 */ /* 0x000fe4000f8efc3f */
[----:B------:R-:W-:Y:S02]  /*94d0*/  UISETP.NE.AND.EX UP0, UPT, UR9, URZ, UPT, UP0 ;  /* 0x0000003f0900728c */ /* 0x000fe4000bf05300 */
[----:B------:R-:W-:-:S04]  /*94e0*/  UIMAD UR10, UR42, 0x780, UR4 ;  /* 0x000007802a0a78a4 */ /* 0x000fc8000f8e0204 */
[----:B------:R-:W-:Y:S01]  /*94f0*/  UIADD3 UR4, UR10, 0x180, URZ ;  /* 0x000001800a047890 */ /* 0x000fe2000fffe03f */
[----:B------:R-:W-:-:S04]  /*9500*/  PLOP3.LUT P1, PT, PT, PT, UP0, 0x80, 0x0 ;  /* 0x000000000000781c */ /* 0x000fc80003f2f008 */
[----:B------:R-:W-:Y:S01]  /*9510*/  QGMMA.64x192x32.F32.E4M3.E4M3 R24, R200, gdesc[UR8], R24, gsb0 ;  /* 0x02e00008c8187df3 */ /* 0x000fe20008000818 */
[----:B------:R-:W-:Y:S01]  /*9520*/  @UP0 ULDC.64 UR12, c[0x0][0x9c8] ;  /* 0x00027200000c0ab9 */ /* 0x000fe20000000a00 */
[----:B------:R-:W-:Y:S01]  /*9530*/  UMOV UR14, UR4 ;  /* 0x00000004000e7c82 */ /* 0x000fe20008000000 */
[----:B------:R-:W-:Y:S02]  /*9540*/  UIADD3 UR4, UR10, 0x300, URZ ;  /* 0x000003000a047890 */ /* 0x000fe4000fffe03f */
[----:B------:R-:W-:Y:S02]  /*9550*/  @UP0 UIMAD UR7, UR38, UR12, URZ ;  /* 0x0000000c260702a4 */ /* 0x000fe4000f8e023f */
[----:B------:R-:W-:Y:S02]  /*9560*/  @UP0 USHF.R.S32.HI UR11, URZ, 0x1f, UR46 ;  /* 0x0000001f3f0b0899 */ /* 0x000fe4000801142e */
[----:B------:R-:W-:Y:S01]  /*9570*/  @UP0 UIMAD UR7, UR37, UR13, UR7 ;  /* 0x0000000d250702a4 */ /* 0x000fe2000f8e0207 */
[----:B------:R-:W-:-:S02]  /*9580*/  WARPGROUP.DEPBAR.LE gsb0, 0x0 ;  /* 0x00008000000079c5 */ /* 0x000fc40000010000 */
[----:B------:R-:W-:-:S08]  /*9590*/  WARPGROUP.ARRIVE ;  /* 0x00000000000079c5 */ /* 0x000fd00000000000 */
[----:B------:R-:W-:Y:S01]  /*95a0*/  QGMMA.64x192x32.F32.E4M3.E4M3 R24, R204, gdesc[UR12], R24, gsb0 ;  /* 0x02e0000ccc187df3 */ /* 0x000fe20008000818 */
[----:B------:R-:W-:Y:S01]  /*95b0*/  UMOV UR14, UR4 ;  /* 0x00000004000e7c82 */ /* 0x000fe20008000000 */
[----:B------:R-:W-:Y:S01]  /*95c0*/  UMOV UR15, 0xc0000010 ;  /* 0xc0000010000f7882 */ /* 0x000fe20000000000 */
[----:B------:R-:W-:-:S03]  /*95d0*/  @UP0 UIMAD.WIDE.U32 UR4, UR37, UR12, URZ ;  /* 0x0000000c250402a5 */ /* 0x000fc6000f8e003f */
[----:B------:R-:W-:Y:S01]  /*95e0*/  @UP0 ULDC.64 UR12, c[0x0][0x9d0] ;  /* 0x00027400000c0ab9 */ /* 0x000fe20000000a00 */
[----:B------:R-:W-:Y:S02]  /*95f0*/  @UP0 UIADD3 UR5, UR5, UR7, URZ ;  /* 0x0000000705050290 */ /* 0x000fe4000fffe03f */
[----:B------:R-:W-:Y:S02]  /*9600*/  @UP0 UIMAD UR7, UR11, UR12, URZ ;  /* 0x0000000c0b0702a4 */ /* 0x000fe4000f8e023f */
[----:B------:R-:W-:Y:S02]  /*9610*/  @UP0 UIMAD.WIDE.U32 UR4, UR46, UR12, UR4 ;  /* 0x0000000c2e0402a5 */ /* 0x000fe4000f8e0004 */
        /* <DEDUP_REMOVED lines=8> */
[----:B------:R-:W-:Y:S02]  /*96a0*/  WARPGROUP.DEPBAR.LE gsb0, 0x0 ;  /* 0x00008000000079c5 */ /* 0x000fe40000010000 */
[----:B------:R-:W-:-:S06]  /*96b0*/  WARPGROUP.ARRIVE ;  /* 0x00000000000079c5 */ /* 0x000fcc0000000000 */
[----:B------:R-:W-:Y:S01]  /*96c0*/  QGMMA.64x192x32.F32.E4M3.E4M3 R24, R208, gdesc[UR12], R24, gsb0 ;  /* 0x02e0000cd0187df3 */ /* 0x000fe20008000818 */
[----:B------:R-:W-:Y:S01]  /*96d0*/  UMOV UR14, UR4 ;  /* 0x00000004000e7c82 */ /* 0x000fe20008000000 */
[----:B------:R-:W-:Y:S01]  /*96e0*/  UMOV UR15, 0xc0000010 ;  /* 0xc0000010000f7882 */ /* 0x000fe20000000000 */
[----:B------:R-:W-:Y:S01]  /*96f0*/  UIADD3 UR10, UR10, 0x600, URZ ;  /* 0x000006000a0a7890 */ /* 0x000fe2000fffe03f */
[----:B------:R-:W-:Y:S01]  /*9700*/  UMOV UR11, 0xc0000010 ;  /* 0xc0000010000b7882 */ /* 0x000fe20000000000 */
[----:B-1----:R-:W1:Y:S04]  /*9710*/  SHFL.BFLY PT, R3, R4, 0x2, 0x1f ;  /* 0x0c401f0004037f89 */ /* 0x002e6800000e0000 */
[----:B------:R-:W4:Y:S01]  /*9720*/  SHFL.BFLY PT, R7, R6, 0x2, 0x1f ;  /* 0x0c401f0006077f89 */ /* 0x000f2200000e0000 */
[----:B------:R-:W-:-:S02]  /*9730*/  WARPGROUP.DEPBAR.LE gsb0, 0x0 ;  /* 0x00008000000079c5 */ /* 0x000fc40000010000 */
[----:B------:R-:W-:-:S08]  /*9740*/  WARPGROUP.ARRIVE ;  /* 0x00000000000079c5 */ /* 0x000fd00000000000 */
[----:B------:R-:W-:Y:S01]  /*9750*/  QGMMA.64x192x32.F32.E4M3.E4M3 R24, R212, gdesc[UR12], R24, gsb0 ;  /* 0x02e0000cd4187df3 */ /* 0x000fe20008000818 */
[----:B-1----:R-:W-:-:S01]  /*9760*/  FADD.FTZ R3, R3, R4 ;  /* 0x0000000403037221 */ /* 0x002fc20000010000 */
[----:B----4-:R-:W-:-:S04]  /*9770*/  FADD.FTZ R7, R7, R6 ;  /* 0x0000000607077221 */ /* 0x010fc80000010000 */
[----:B0-----:R-:W0:Y:S04]  /*9780*/  SHFL.BFLY PT, R0, R3, 0x1, 0x1f ;  /* 0x0c201f0003007f89 */ /* 0x001e2800000e0000 */
[----:B--2---:R-:W1:Y:S01]  /*9790*/  SHFL.BFLY PT, R8, R7, 0x1, 0x1f ;  /* 0x0c201f0007087f89 */ /* 0x004e6200000e0000 */
[----:B------:R-:W-:Y:S02]  /*97a0*/  IMAD.MOV.U32 R4, RZ, RZ, RZ ;  /* 0x000000ffff047224 */ /* 0x000fe400078e00ff */
        /* <DEDUP_REMOVED lines=10> */
[----:B------:R-:W0:Y:S08]  /*9850*/  @P2 MUFU.LG2 R6, R12 ;  /* 0x0000000c00062308 */ /* 0x000e300000000c00 */
[----:B------:R-:W1:Y:S08]  /*9860*/  @P3 MUFU.LG2 R9, R13 ;  /* 0x0000000d00093308 */ /* 0x000e700000000c00 */
[----:B------:R-:W2:Y:S01]  /*9870*/  @P1 MUFU.RCP R8, R11 ;  /* 0x0000000b00081308 */ /* 0x000ea20000001000 */
[----:B------:R-:W-:Y:S01]  /*9880*/  IMAD.U32 R7, RZ, RZ, UR6 ;  /* 0x00000006ff077e24 */ /* 0x000fe2000f8e00ff */
[----:B------:R-:W-:-:S02]  /*9890*/  WARPGROUP.DEPBAR.LE gsb0, 0x0 ;  /* 0x00008000000079c5 */ /* 0x000fc40000010000 */
[----:B------:R-:W-:-:S06]  /*98a0*/  WARPGROUP.ARRIVE ;  /* 0x00000000000079c5 */ /* 0x000fcc0000000000 */
[----:B------:R-:W-:Y:S01]  /*98b0*/  QGMMA.64x192x32.F32.E4M3.E4M3 R24, R216, gdesc[UR8], R24, gsb0 ;  /* 0x02e00008d8187df3 */ /* 0x000fe20008000818 */
[----:B------:R-:W-:Y:S02]  /*98c0*/  IMAD.U32 R14, RZ, RZ, UR6 ;  /* 0x00000006ff0e7e24 */ /* 0x000fe4000f8e00ff */
[----:B------:R-:W-:Y:S01]  /*98d0*/  @P2 FMUL.FTZ R7, R7, 0.69314718246459960938 ;  /* 0x3f31721807072820 */ /* 0x000fe20000410000 */
[----:B0-----:R-:W-:Y:S01]  /*98e0*/  @P2 FMUL.FTZ R6, R6, 0.69314718246459960938 ;  /* 0x3f31721806062820 */ /* 0x001fe20000410000 */
[----:B-1----:R-:W-:Y:S01]  /*98f0*/  @P3 FMUL.FTZ R9, R9, 0.69314718246459960938 ;  /* 0x3f31721809093820 */ /* 0x002fe20000410000 */
[----:B------:R-:W-:Y:S01]  /*9900*/  @P3 FMUL.FTZ R10, R14, 0.69314718246459960938 ;  /* 0x3f3172180e0a3820 */ /* 0x000fe20000410000 */
[----:B------:R-:W-:Y:S02]  /*9910*/  IMAD.MOV.U32 R0, RZ, RZ, -0x800000 ;  /* 0xff800000ff007424 */ /* 0x000fe400078e00ff */
[----:B------:R-:W-:-:S01]  /*9920*/  @P2 FFMA.FTZ R0, R7, R120, R6 ;  /* 0x0000007807002223 */ /* 0x000fc20000010006 */
[----:B------:R-:W-:-:S02]  /*9930*/  IMAD.MOV.U32 R3, RZ, RZ, -0x800000 ;  /* 0xff800000ff037424 */ /* 0x000fc400078e00ff */
[----:B------:R-:W-:-:S01]  /*9940*/  @P3 FFMA.FTZ R3, R10, R122, R9 ;  /* 0x0000007a0a033223 */ /* 0x000fc20000010009 */
[-C--:B---3--:R-:W-:Y:S01]  /*9950*/  FMUL.FTZ R4, R4, R5.reuse ;  /* 0x0000000504047220 */ /* 0x088fe20000410000 */
[----:B--2---:R-:W-:Y:S01]  /*9960*/  FMUL.FTZ R6, R8, R5 ;  /* 0x0000000508067220 */ /* 0x004fe20000410000 */
[----:B------:R-:W-:Y:S02]  /*9970*/  WARPGROUP.DEPBAR.LE gsb0, 0x0 ;  /* 0x00008000000079c5 */ /* 0x000fe40000010000 */
[----:B------:R-:W-:Y:S05]  /*9980*/  @!P0 BRA `(.L_x_215) ;  /* 0x0000000000048947 */ /* 0x000fea0003800000 */
[----:B------:R-:W-:Y:S01]  /*9990*/  BPT.TRAP 0x1 ;  /* 0x000000040000795c */ /* 0x000fe20000300000 */
.L_x_215:
[----:B------:R-:W-:Y:S01]  /*99a0*/  UIADD3 UR4, UR16, 0x33460, URZ ;  /* 0x0003346010047890 */ /* 0x000fe2000fffe03f */
[-C--:B------:R-:W-:Y:S01]  /*99b0*/  FMUL.FTZ R140, R25, R4.reuse ;  /* 0x00000004198c7220 */ /* 0x080fe20000410000 */
[----:B------:R-:W-:Y:S01]  /*99c0*/  UIADD3 UR42, UR42, 0x1, URZ ;  /* 0x000000012a2a7890 */ /* 0x000fe2000fffe03f */
[-C--:B------:R-:W-:Y:S01]  /*99d0*/  FMUL.FTZ R141, R28, R4.reuse ;  /* 0x000000041c8d7220 */ /* 0x080fe20000410000 */
[----:B------:R-:W-:Y:S01]  /*99e0*/  UPRMT UR4, UR17, 0x654, UR4 ;  /* 0x0000065411047896 */ /* 0x000fe20008000004 */
[-C--:B------:R-:W-:Y:S01]  /*99f0*/  FMUL.FTZ R139, R29, R4.reuse ;  /* 0x000000041d8b7220 */ /* 0x080fe20000410000 */
[----:B------:R-:W-:Y:S01]  /*9a00*/  UISETP.NE.AND UP0, UPT, UR42, 0x2, UPT ;  /* 0x000000022a00788c */ /* 0x000fe2000bf05270 */
        /* <DEDUP_REMOVED lines=36> */
[----:B------:R-:W-:Y:S01]  /*9c50*/  SYNCS.ARRIVE.TRANS64.RED.A1T0 RZ, [UR4], RZ ;  /* 0x000000ffffff79a7 */ /* 0x000fe20008100404 */
        /* <DEDUP_REMOVED lines=22> */
[----:B------:R-:W-:Y:S01]  /*9dc0*/  USEL UR4, URZ, 0x1, UP0 ;  /* 0x000000013f047887 */ /* 0x000fe20008000000 */
        /* <DEDUP_REMOVED lines=30> */
[----:B------:R-:W-:Y:S01]  /*9fb0*/  PLOP3.LUT P0, PT, PT, PT, PT, 0x8, 0x0 ;  /* 0x000000000000781c */ /* 0x000fe20003f0e170 */
[-C--:B------:R-:W-:Y:S01]  /*9fc0*/  FMUL.FTZ R13, R111, R6.reuse ;  /* 0x000000066f0d7220 */ /* 0x080fe20000410000 */
[-C--:B------:R-:W-:Y:S01]  /*9fd0*/  FMUL.FTZ R14, R114, R6.reuse ;  /* 0x00000006720e7220 */ /* 0x080fe20000410000 */
[-C--:B------:R-:W-:Y:S01]  /*9fe0*/  FMUL.FTZ R10, R115, R6.reuse ;  /* 0x00000006730a7220 */ /* 0x080fe20000410000 */
[-C--:B------:R-:W-:Y:S01]  /*9ff0*/  FMUL.FTZ R9, R118, R6.reuse ;  /* 0x0000000676097220 */ /* 0x080fe20000410000 */
[----:B------:R-:W-:Y:S01]  /*a000*/  FMUL.FTZ R119, R119, R6 ;  /* 0x0000000677777220 */ /* 0x000fe20000410000 */
[----:B------:R-:W-:-:S02]  /*a010*/  UIADD3 UR44, UR44, 0x1, URZ ;  /* 0x000000012c2c7890 */ /* 0x000fc4000fffe03f */
[----:B------:R-:W-:Y:S02]  /*a020*/  USEL UR42, UR42, URZ, UP0 ;  /* 0x0000003f2a2a7287 */ /* 0x000fe40008000000 */
[----:B------:R-:W-:-:S12]  /*a030*/  ULOP3.LUT UR43, UR43, UR4, URZ, 0x3c, !UPT ;  /* 0x000000042b2b7292 */ /* 0x000fd8000f8e3c3f */
.L_x_191:
[----:B------:R-:W0:Y:S01]  /*a040*/  S2R R7, SR_CgaCtaId ;  /* 0x0000000000077919 */ /* 0x000e220000008800 */
[----:B------:R-:W-:Y:S01]  /*a050*/  MOV R4, 0x400 ;  /* 0x0000040000047802 */ /* 0x000fe20000000f00 */
[----:B------:R-:W-:Y:S01]  /*a060*/  BSSY B0, `(.L_x_216) ;  /* 0x0000312000007945 */ /* 0x000fe20003800000 */
[----:B------:R-:W-:Y:S02]  /*a070*/  BAR.SYNC.DEFER_BLOCKING 0x5, 0x180 ;  /* 0x0146000000007b1d */ /* 0x000fe40000010000 */
[----:B0-----:R-:W-:-:S05]  /*a080*/  LEA R4, R7, R4, 0x18 ;  /* 0x0000000407047211 */ /* 0x001fca00078ec0ff */
[----:B------:R-:W0:Y:S02]  /*a090*/  LDS.128 R64, [R4+0x334d0] ;  /* 0x0334d00004407984 */ /* 0x000e240000000c00 */
[----:B0-----:R-:W-:Y:S02]  /*a0a0*/  R2UR UR5, R65 ;  /* 0x00000000410572ca */ /* 0x001fe400000e0000 */
[----:B------:R-:W-:Y:S01]  /*a0b0*/  R2UR UR46, R66 ;  /* 0x00000000422e72ca */ /* 0x000fe200000e0000 */
[----:B------:R-:W-:Y:S06]  /*a0c0*/  BAR.ARV 0x4, 0x180 ;  /* 0x0106000000007b1d */ /* 0x000fec0000002000 */
[----:B------:R-:W-:Y:S08]  /*a0d0*/  @P0 BRA `(.L_x_217) ;  /* 0x0000002400000947 */ /* 0x000ff00003800000 */
[----:B------:R-:W0:Y:S01]  /*a0e0*/  S2R R70, SR_TID.X ;  /* 0x0000000000467919 */ /* 0x000e220000002100 */
[----:B------:R-:W-:Y:S01]  /*a0f0*/  ULDC.64 UR6, c[0x4][0x38] ;  /* 0x01000e0000067ab9 */ /* 0x000fe20000000a00 */
[----:B0-----:R-:W-:-:S05]  /*a100*/  IMAD.SHL.U32 R6, R70, 0x4, RZ ;  /* 0x0000000446067824 */ /* 0x001fca00078e00ff */
[----:B------:R-:W-:-:S04]  /*a110*/  LOP3.LUT R6, R6, 0xc, RZ, 0xc0, !PT ;  /* 0x0000000c06067812 */ /* 0x000fc800078ec0ff */
[----:B------:R-:W-:-:S05]  /*a120*/  IADD3 R6, P0, R6, UR6, RZ ;  /* 0x0000000606067c10 */ /* 0x000fca000ff1e0ff */
[----:B------:R-:W-:Y:S01]  /*a130*/  IMAD.X R7, RZ, RZ, UR7, P0 ;  /* 0x00000007ff077e24 */ /* 0x000fe200080e06ff */
[----:B------:R-:W-:Y:S01]  /*a140*/  F2FP.BF16.F32.PACK_AB R24, R13, R24 ;  /* 0x000000180d18723e */ /* 0x000fe200000010ff */
[----:B------:R-:W-:-:S03]  /*a150*/  ULDC.64 UR6, c[0x0][0xc00] ;  /* 0x0003000000067ab9 */ /* 0x000fc60000000a00 */
[----:B------:R0:W2:Y:S01]  /*a160*/  LDG.E.CONSTANT R6, desc[UR52][R6.64] ;  /* 0x0000003406067981 */ /* 0x0000a2000c1e9900 */
[----:B------:R-:W-:Y:S01]  /*a170*/  F2FP.BF16.F32.PACK_AB R73, R73, R76 ;  /* 0x0000004c4949723e */ /* 0x000fe200000010ff */
[----:B------:R-:W-:Y:S01]  /*a180*/  UISETP.NE.U32.AND UP0, UPT, UR6, URZ, UPT ;  /* 0x0000003f0600728c */ /* 0x000fe2000bf05070 */
[----:B------:R-:W-:Y:S01]  /*a190*/  F2FP.BF16.F32.PACK_AB R72, R69, R72 ;  /* 0x000000484548723e */ /* 0x000fe200000010ff */
[----:B------:R-:W1:Y:S01]  /*a1a0*/  S2R R13, SR_SWINHI ;  /* 0x00000000000d7919 */ /* 0x000e620000002f00 */
[----:B------:R-:W-:Y:S01]  /*a1b0*/  F2FP.BF16.F32.PACK_AB R63, R63, R68 ;  /* 0x000000443f3f723e */ /* 0x000fe200000010ff */
[----:B------:R-:W-:Y:S01]  /*a1c0*/  USHF.L.U32 UR8, UR37, 0x2, URZ ;  /* 0x0000000225087899 */ /* 0x000fe2000800063f */
[----:B------:R-:W-:Y:S01]  /*a1d0*/  F2FP.BF16.F32.PACK_AB R62, R59, R62 ;  /* 0x0000003e3b3e723e */ /* 0x000fe200000010ff */
[----:B------:R-:W-:Y:S01]  /*a1e0*/  UISETP.NE.AND.EX UP0, UPT, UR7, URZ, UPT, UP0 ;  /* 0x0000003f0700728c */ /* 0x000fe2000bf05300 */
[----:B------:R-:W-:Y:S01]  /*a1f0*/  F2FP.BF16.F32.PACK_AB R25, R25, R28 ;  /* 0x0000001c1919723e */ /* 0x000fe200000010ff */
[----:B------:R-:W-:Y:S01]  /*a200*/  USHF.L.U64.HI UR9, UR37, 0x2, UR38 ;  /* 0x0000000225097899 */ /* 0x000fe20008010226 */
[----:B0-----:R-:W-:Y:S01]  /*a210*/  LOP3.LUT P0, R7, R70, 0x3, RZ, 0xc0, !PT ;  /* 0x0000000346077812 */ /* 0x001fe2000780c0ff */
[----:B------:R-:W-:Y:S01]  /*a220*/  UIADD3 UR4, UP1, UR8, UR6, URZ ;  /* 0x0000000608047290 */ /* 0x000fe2000ff3e03f */
[----:B------:R-:W-:-:S02]  /*a230*/  F2FP.BF16.F32.PACK_AB R8, R15, R8 ;  /* 0x000000080f08723e */ /* 0x000fc400000010ff */
[----:B------:R-:W-:Y:S01]  /*a240*/  ISETP.EQ.OR P0, PT, R7, 0x3, !P0 ;  /* 0x000000030700780c */ /* 0x000fe20004702670 */
[----:B------:R-:W-:Y:S01]  /*a250*/  UIADD3.X UR6, UR9, UR7, URZ, UP1, !UPT ;  /* 0x0000000709067290 */ /* 0x000fe20008ffe43f */
[----:B------:R-:W-:Y:S02]  /*a260*/  F2FP.BF16.F32.PACK_AB R55, R55, R58 ;  /* 0x0000003a3737723e */ /* 0x000fe400000010ff */
[----:B------:R-:W-:Y:S02]  /*a270*/  F2FP.BF16.F32.PACK_AB R54, R51, R54 ;  /* 0x000000363336723e */ /* 0x000fe400000010ff */
[----:B------:R-:W-:Y:S02]  /*a280*/  SEL R79, R73, R72, P0 ;  /* 0x00000048494f7207 */ /* 0x000fe40000000000 */
[----:B------:R-:W-:Y:S02]  /*a290*/  SEL R72, R72, R73, P0 ;  /* 0x0000004948487207 */ /* 0x000fe40000000000 */
[----:B------:R-:W-:-:S02]  /*a2a0*/  F2FP.BF16.F32.PACK_AB R120, R61, R120 ;  /* 0x000000783d78723e */ /* 0x000fc400000010ff */
[----:B------:R-:W-:Y:S02]  /*a2b0*/  F2FP.BF16.F32.PACK_AB R47, R47, R50 ;  /* 0x000000322f2f723e */ /* 0x000fe400000010ff */
[----:B------:R-:W-:Y:S02]  /*a2c0*/  F2FP.BF16.F32.PACK_AB R46, R43, R46 ;  /* 0x0000002e2b2e723e */ /* 0x000fe400000010ff */
[----:B------:R-:W-:Y:S02]  /*a2d0*/  F2FP.BF16.F32.PACK_AB R41, R41, R44 ;  /* 0x0000002c2929723e */ /* 0x000fe400000010ff */
[----:B------:R-:W-:Y:S02]  /*a2e0*/  SEL R73, R63, R62, P0 ;  /* 0x0000003e3f497207 */ /* 0x000fe40000000000 */
[----:B------:R-:W-:Y:S02]  /*a2f0*/  F2FP.BF16.F32.PACK_AB R14, R9, R14 ;  /* 0x0000000e090e723e */ /* 0x000fe400000010ff */
[----:B------:R-:W-:-:S02]  /*a300*/  SEL R61, R25, R8, P0 ;  /* 0x00000008193d7207 */ /* 0x000fc40000000000 */
[----:B------:R-:W-:Y:S02]  /*a310*/  SEL R44, R8, R25, P0 ;  /* 0x00000019082c7207 */ /* 0x000fe40000000000 */
[----:B------:R-:W-:Y:S02]  /*a320*/  SEL R62, R62, R63, P0 ;  /* 0x0000003f3e3e7207 */ /* 0x000fe40000000000 */
[----:B------:R-:W-:Y:S02]  /*a330*/  F2FP.BF16.F32.PACK_AB R39, R39, R42 ;  /* 0x0000002a2727723e */ /* 0x000fe400000010ff */
[----:B------:R-:W-:Y:S02]  /*a340*/  F2FP.BF16.F32.PACK_AB R38, R35, R38 ;  /* 0x000000262326723e */ /* 0x000fe400000010ff */
[----:B------:R-:W-:Y:S02]  /*a350*/  SEL R63, R55, R54, P0 ;  /* 0x00000036373f7207 */ /* 0x000fe40000000000 */
[----:B------:R-:W-:-:S02]  /*a360*/  MOV R8, R4 ;  /* 0x0000000400087202 */ /* 0x000fc40000000f00 */
[----:B-1----:R-:W-:Y:S02]  /*a370*/  MOV R9, R13 ;  /* 0x0000000d00097202 */ /* 0x002fe40000000f00 */
[----:B------:R-:W-:Y:S02]  /*a380*/  SEL R54, R54, R55, P0 ;  /* 0x0000003736367207 */ /* 0x000fe40000000000 */
[----:B------:R-:W-:Y:S02]  /*a390*/  SEL R55, R47, R46, P0 ;  /* 0x0000002e2f377207 */ /* 0x000fe40000000000 */
[----:B------:R-:W-:Y:S02]  /*a3a0*/  SEL R46, R46, R47, P0 ;  /* 0x0000002f2e2e7207 */ /* 0x000fe40000000000 */
[----:B------:R-:W-:Y:S02]  /*a3b0*/  F2FP.BF16.F32.PACK_AB R89, R89, R92 ;  /* 0x0000005c5959723e */ /* 0x000fe400000010ff */
[----:B------:R-:W-:-:S02]  /*a3c0*/  F2FP.BF16.F32.PACK_AB R88, R85, R88 ;  /* 0x000000585558723e */ /* 0x000fc400000010ff */
[----:B------:R-:W-:Y:S02]  /*a3d0*/  SEL R47, R39, R38, P0 ;  /* 0x00000026272f7207 */ /* 0x000fe40000000000 */
[----:B------:R-:W-:Y:S01]  /*a3e0*/  SEL R58, R38, R39, P0 ;  /* 0x00000027263a7207 */ /* 0x000fe20000000000 */
[----:B------:R-:W-:Y:S01]  /*a3f0*/  IMAD.WIDE R38, R224, 0x2, R8 ;  /* 0x00000002e0267825 */ /* 0x000fe200078e0208 */
[----:B------:R-:W-:Y:S02]  /*a400*/  SEL R75, R89, R88, P0 ;  /* 0x00000058594b7207 */ /* 0x000fe40000000000 */
[----:B------:R-:W-:Y:S02]  /*a410*/  F2FP.BF16.F32.PACK_AB R11, R11, R20 ;  /* 0x000000140b0b723e */ /* 0x000fe400000010ff */
[----:B------:R-:W-:Y:S02]  /*a420*/  F2FP.BF16.F32.PACK_AB R12, R12, R5 ;  /* 0x000000050c0c723e */ /* 0x000fe400000010ff */
[----:B------:R-:W-:-:S02]  /*a430*/  SEL R88, R88, R89, P0 ;  /* 0x0000005958587207 */ /* 0x000fc40000000000 */
[----:B------:R-:W-:Y:S02]  /*a440*/  IADD3 R89, P5, R38, 0x40, RZ ;  /* 0x0000004026597810 */ /* 0x000fe40007fbe0ff */
[----:B------:R-:W-:Y:S02]  /*a450*/  SEL R65, R11, R12, P0 ;  /* 0x0000000c0b417207 */ /* 0x000fe40000000000 */
[----:B------:R-:W-:Y:S01]  /*a460*/  SEL R50, R12, R11, P0 ;  /* 0x0000000b0c327207 */ /* 0x000fe20000000000 */
[----:B------:R-:W-:Y:S01]  /*a470*/  IMAD.X R35, RZ, RZ, R39, P5 ;  /* 0x000000ffff237224 */ /* 0x000fe200028e0627 */
[----:B------:R-:W-:Y:S02]  /*a480*/  LOP3.LUT R12, R89, 0x380, RZ, 0xc0, !PT ;  /* 0x00000380590c7812 */ /* 0x000fe400078ec0ff */
[----:B------:R-:W-:Y:S02]  /*a490*/  F2FP.BF16.F32.PACK_AB R57, R57, R60 ;  /* 0x0000003c3939723e */ /* 0x000fe400000010ff */
[----:B------:R-:W-:-:S02]  /*a4a0*/  F2FP.BF16.F32.PACK_AB R56, R53, R56 ;  /* 0x000000383538723e */ /* 0x000fc400000010ff */
[----:B------:R-:W-:Y:S02]  /*a4b0*/  F2FP.BF16.F32.PACK_AB R119, R119, R10 ;  /* 0x0000000a7777723e */ /* 0x000fe400000010ff */
[C---:B------:R-:W-:Y:S02]  /*a4c0*/  IADD3 R87, P4, R38.reuse, 0x20, RZ ;  /* 0x0000002026577810 */ /* 0x040fe40007f9e0ff */
[----:B------:R-:W-:Y:S02]  /*a4d0*/  F2FP.BF16.F32.PACK_AB R49, R49, R52 ;  /* 0x000000343131723e */ /* 0x000fe400000010ff */
[----:B------:R-:W-:Y:S02]  /*a4e0*/  F2FP.BF16.F32.PACK_AB R48, R45, R48 ;  /* 0x000000302d30723e */ /* 0x000fe400000010ff */
[----:B------:R-:W-:Y:S02]  /*a4f0*/  IADD3 R91, P6, R38, 0x60, RZ ;  /* 0x00000060265b7810 */ /* 0x000fe40007fde0ff */
[----:B------:R-:W-:-:S02]  /*a500*/  SHF.R.U64 R12, R12, 0x3, RZ ;  /* 0x000000030c0c7819 */ /* 0x000fc400000012ff */
[----:B------:R-:W-:Y:S02]  /*a510*/  IADD3 R95, P2, R38, 0x4020, RZ ;  /* 0x00004020265f7810 */ /* 0x000fe40007f5e0ff */
[----:B------:R-:W-:Y:S01]  /*a520*/  F2FP.BF16.F32.PACK_AB R40, R37, R40 ;  /* 0x000000282528723e */ /* 0x000fe200000010ff */
[----:B------:R-:W-:Y:S01]  /*a530*/  IMAD.X R37, RZ, RZ, R39, P4 ;  /* 0x000000ffff257224 */ /* 0x000fe200020e0627 */
[----:B------:R-:W-:Y:S02]  /*a540*/  SEL R59, R57, R56, P0 ;  /* 0x00000038393b7207 */ /* 0x000fe40000000000 */
[----:B------:R-:W-:Y:S02]  /*a550*/  F2FP.BF16.F32.PACK_AB R97, R97, R100 ;  /* 0x000000646161723e */ /* 0x000fe400000010ff */
[----:B------:R-:W-:Y:S02]  /*a560*/  F2FP.BF16.F32.PACK_AB R96, R93, R96 ;  /* 0x000000605d60723e */ /* 0x000fe400000010ff */
[----:B------:R-:W-:-:S02]  /*a570*/  F2FP.BF16.F32.PACK_AB R31, R31, R34 ;  /* 0x000000221f1f723e */ /* 0x000fc400000010ff */
[----:B------:R-:W-:Y:S02]  /*a580*/  SEL R56, R56, R57, P0 ;  /* 0x0000003938387207 */ /* 0x000fe40000000000 */
[----:B------:R-:W-:Y:S02]  /*a590*/  SEL R85, R14, R119, P0 ;  /* 0x000000770e557207 */ /* 0x000fe40000000000 */
[----:B------:R-:W-:Y:S02]  /*a5a0*/  SEL R74, R119, R14, P0 ;  /* 0x0000000e774a7207 */ /* 0x000fe40000000000 */
[----:B------:R-:W-:Y:S02]  /*a5b0*/  LOP3.LUT R10, R87, 0x380, RZ, 0xc0, !PT ;  /* 0x00000380570a7812 */ /* 0x000fe400078ec0ff */
[----:B------:R-:W-:Y:S02]  /*a5c0*/  F2FP.BF16.F32.PACK_AB R33, R33, R36 ;  /* 0x000000242121723e */ /* 0x000fe400000010ff */
[----:B------:R-:W-:-:S02]  /*a5d0*/  F2FP.BF16.F32.PACK_AB R32, R29, R32 ;  /* 0x000000201d20723e */ /* 0x000fc400000010ff */
[----:B------:R-:W-:Y:S02]  /*a5e0*/  SEL R57, R49, R48, P0 ;  /* 0x0000003031397207 */ /* 0x000fe40000000000 */
[----:B------:R-:W-:Y:S02]  /*a5f0*/  LOP3.LUT R14, R91, 0x380, RZ, 0xc0, !PT ;  /* 0x000003805b0e7812 */ /* 0x000fe400078ec0ff */
[----:B------:R-:W-:Y:S02]  /*a600*/  LOP3.LUT R34, R12, R89, RZ, 0x3c, !PT ;  /* 0x000000590c227212 */ /* 0x000fe400078e3cff */
[----:B------:R-:W-:Y:S02]  /*a610*/  SEL R48, R48, R49, P0 ;  /* 0x0000003130307207 */ /* 0x000fe40000000000 */
[----:B------:R-:W-:Y:S02]  /*a620*/  LOP3.LUT R12, R95, 0x380, RZ, 0xc0, !PT ;  /* 0x000003805f0c7812 */ /* 0x000fe400078ec0ff */
[----:B------:R-:W-:-:S02]  /*a630*/  SEL R49, R41, R40, P0 ;  /* 0x0000002829317207 */ /* 0x000fc40000000000 */
[----:B------:R-:W-:Y:S02]  /*a640*/  SEL R40, R40, R41, P0 ;  /* 0x0000002928287207 */ /* 0x000fe40000000000 */
[----:B------:R-:W-:Y:S02]  /*a650*/  SEL R71, R97, R96, P0 ;  /* 0x0000006061477207 */ /* 0x000fe40000000000 */
[----:B------:R-:W-:Y:S02]  /*a660*/  SHF.R.U64 R10, R10, 0x3, RZ ;  /* 0x000000030a0a7819 */ /* 0x000fe400000012ff */
[----:B------:R-:W-:Y:S02]  /*a670*/  SEL R41, R33, R32, P0 ;  /* 0x0000002021297207 */ /* 0x000fe40000000000 */
[----:B------:R-:W-:Y:S01]  /*a680*/  SEL R42, R32, R33, P0 ;  /* 0x00000021202a7207 */ /* 0x000fe20000000000 */
[----:B------:R-:W-:Y:S01]  /*a690*/  IMAD.X R33, RZ, RZ, R39, P6 ;  /* 0x000000ffff217224 */ /* 0x000fe200030e0627 */
[----:B------:R-:W-:-:S02]  /*a6a0*/  SEL R96, R96, R97, P0 ;  /* 0x0000006160607207 */ /* 0x000fc40000000000 */
[----:B------:R-:W-:Y:S02]  /*a6b0*/  IADD3 R93, P1, R38, 0x4000, RZ ;  /* 0x00004000265d7810 */ /* 0x000fe40007f3e0ff */
[----:B------:R-:W-:Y:S02]  /*a6c0*/  SHF.R.U64 R14, R14, 0x3, RZ ;  /* 0x000000030e0e7819 */ /* 0x000fe400000012ff */
[----:B------:R-:W-:Y:S02]  /*a6d0*/  IADD3 R97, P3, R38, 0x4040, RZ ;  /* 0x0000404026617810 */ /* 0x000fe40007f7e0ff */
[----:B------:R-:W-:Y:S02]  /*a6e0*/  SHF.R.U64 R12, R12, 0x3, RZ ;  /* 0x000000030c0c7819 */ /* 0x000fe400000012ff */
[----:B------:R-:W-:Y:S01]  /*a6f0*/  IADD3 R103, P6, R38, 0x8020, RZ ;  /* 0x0000802026677810 */ /* 0x000fe20007fde0ff */
[----:B------:R-:W-:Y:S01]  /*a700*/  IMAD.X R29, RZ, RZ, R39, P3 ;  /* 0x000000ffff1d7224 */ /* 0x000fe200018e0627 */
[----:B------:R-:W-:-:S02]  /*a710*/  LOP3.LUT R36, R10, R87, RZ, 0x3c, !PT ;  /* 0x000000570a247212 */ /* 0x000fc400078e3cff */
[----:B------:R-:W-:Y:S01]  /*a720*/  F2FP.BF16.F32.PACK_AB R21, R21, R26 ;  /* 0x0000001a1515723e */ /* 0x000fe200000010ff */
[----:B------:R-:W-:Y:S01]  /*a730*/  IMAD.X R15, RZ, RZ, R39, P6 ;  /* 0x000000ffff0f7224 */ /* 0x000fe200030e0627 */
[----:B------:R-:W-:Y:S02]  /*a740*/  LOP3.LUT R32, R14, R91, RZ, 0x3c, !PT ;  /* 0x0000005b0e207212 */ /* 0x000fe400078e3cff */
[----:B------:R-:W-:Y:S02]  /*a750*/  LOP3.LUT R10, R93, 0x380, RZ, 0xc0, !PT ;  /* 0x000003805d0a7812 */ /* 0x000fe400078ec0ff */
[----:B------:R-:W-:Y:S02]  /*a760*/  F2FP.BF16.F32.PACK_AB R81, R81, R84 ;  /* 0x000000545151723e */ /* 0x000fe400000010ff */
[----:B------:R-:W-:Y:S02]  /*a770*/  F2FP.BF16.F32.PACK_AB R80, R77, R80 ;  /* 0x000000504d50723e */ /* 0x000fe400000010ff */
[----:B------:R-:W-:-:S02]  /*a780*/  LOP3.LUT R14, R97, 0x380, RZ, 0xc0, !PT ;  /* 0x00000380610e7812 */ /* 0x000fc400078ec0ff */
[----:B------:R-:W-:Y:S02]  /*a790*/  LOP3.LUT R26, R12, R95, RZ, 0x3c, !PT ;  /* 0x0000005f0c1a7212 */ /* 0x000fe400078e3cff */
[----:B------:R-:W-:Y:S02]  /*a7a0*/  LOP3.LUT R12, R103, 0x380, RZ, 0xc0, !PT ;  /* 0x00000380670c7812 */ /* 0x000fe400078ec0ff */
[----:B------:R-:W-:Y:S01]  /*a7b0*/  F2FP.BF16.F32.PACK_AB R30, R27, R30 ;  /* 0x0000001e1b1e723e */ /* 0x000fe200000010ff */
[----:B------:R-:W-:Y:S01]  /*a7c0*/  IMAD.X R27, RZ, RZ, R39, P2 ;  /* 0x000000ffff1b7224 */ /* 0x000fe200010e0627 */
[----:B------:R-:W-:Y:S02]  /*a7d0*/  F2FP.BF16.F32.PACK_AB R104, R101, R104 ;  /* 0x000000686568723e */ /* 0x000fe400000010ff */
[----:B------:R-:W-:Y:S02]  /*a7e0*/  IADD3 R99, P4, R38, 0x4060, RZ ;  /* 0x0000406026637810 */ /* 0x000fe40007f9e0ff */
[----:B------:R-:W-:-:S02]  /*a7f0*/  SHF.R.U64 R10, R10, 0x3, RZ ;  /* 0x000000030a0a7819 */ /* 0x000fc400000012ff */
[----:B------:R-:W-:Y:S01]  /*a800*/  SEL R77, R81, R80, P0 ;  /* 0x00000050514d7207 */ /* 0x000fe20000000000 */
[----:B------:R-:W-:Y:S01]  /*a810*/  IMAD.X R25, RZ, RZ, R39, P4 ;  /* 0x000000ffff197224 */ /* 0x000fe200020e0627 */
[----:B------:R-:W-:Y:S02]  /*a820*/  IADD3 R101, P5, R38, 0x8000, RZ ;  /* 0x0000800026657810 */ /* 0x000fe40007fbe0ff */
[----:B------:R-:W-:Y:S02]  /*a830*/  SHF.R.U64 R14, R14, 0x3, RZ ;  /* 0x000000030e0e7819 */ /* 0x000fe400000012ff */
[----:B------:R-:W-:Y:S02]  /*a840*/  SEL R80, R80, R81, P0 ;  /* 0x0000005150507207 */ /* 0x000fe40000000000 */
[----:B------:R-:W-:Y:S02]  /*a850*/  IADD3 R107, P2, R38, 0x8060, RZ ;  /* 0x00008060266b7810 */ /* 0x000fe40007f5e0ff */
[----:B------:R-:W-:-:S02]  /*a860*/  SHF.R.U64 R12, R12, 0x3, RZ ;  /* 0x000000030c0c7819 */ /* 0x000fc400000012ff */
[----:B------:R-:W-:Y:S02]  /*a870*/  F2FP.BF16.F32.PACK_AB R141, R141, R142 ;  /* 0x0000008e8d8d723e */ /* 0x000fe400000010ff */
[----:B------:R-:W-:Y:S02]  /*a880*/  F2FP.BF16.F32.PACK_AB R140, R139, R140 ;  /* 0x0000008c8b8c723e */ /* 0x000fe400000010ff */
[----:B------:R-:W-:Y:S02]  /*a890*/  SEL R81, R31, R30, P0 ;  /* 0x0000001e1f517207 */ /* 0x000fe40000000000 */
[----:B------:R-:W-:Y:S01]  /*a8a0*/  SEL R64, R30, R31, P0 ;  /* 0x0000001f1e407207 */ /* 0x000fe20000000000 */
[----:B------:R-:W-:Y:S01]  /*a8b0*/  IMAD.X R31, RZ, RZ, R39, P1 ;  /* 0x000000ffff1f7224 */ /* 0x000fe200008e0627 */
[----:B------:R-:W-:Y:S02]  /*a8c0*/  LOP3.LUT R11, R38, 0x380, RZ, 0xc0, !PT ;  /* 0x00000380260b7812 */ /* 0x000fe400078ec0ff */
[----:B------:R-:W-:-:S02]  /*a8d0*/  LOP3.LUT R20, R99, 0x380, RZ, 0xc0, !PT ;  /* 0x0000038063147812 */ /* 0x000fc400078ec0ff */
[----:B------:R-:W-:Y:S02]  /*a8e0*/  LOP3.LUT R30, R10, R93, RZ, 0x3c, !PT ;  /* 0x0000005d0a1e7212 */ /* 0x000fe400078e3cff */
[----:B------:R-:W-:Y:S02]  /*a8f0*/  F2FP.BF16.F32.PACK_AB R105, R105, R108 ;  /* 0x0000006c6969723e */ /* 0x000fe400000010ff */
[----:B------:R-:W-:Y:S02]  /*a900*/  LOP3.LUT R28, R14, R97, RZ, 0x3c, !PT ;  /* 0x000000610e1c7212 */ /* 0x000fe400078e3cff */
[----:B------:R-:W-:Y:S02]  /*a910*/  LOP3.LUT R10, R101, 0x380, RZ, 0xc0, !PT ;  /* 0x00000380650a7812 */ /* 0x000fe400078ec0ff */
[----:B------:R-:W-:Y:S02]  /*a920*/  LOP3.LUT R60, R107, 0x380, RZ, 0xc0, !PT ;  /* 0x000003806b3c7812 */ /* 0x000fe400078ec0ff */
[----:B------:R-:W-:-:S02]  /*a930*/  LOP3.LUT R14, R12, R103, RZ, 0x3c, !PT ;  /* 0x000000670c0e7212 */ /* 0x000fc400078e3cff */
[----:B------:R-:W-:Y:S02]  /*a940*/  SEL R5, R141, R140, P0 ;  /* 0x0000008c8d057207 */ /* 0x000fe40000000000 */
[----:B------:R-:W-:Y:S02]  /*a950*/  F2FP.BF16.F32.PACK_AB R137, R137, R138 ;  /* 0x0000008a8989723e */ /* 0x000fe400000010ff */
[----:B------:R-:W-:Y:S02]  /*a960*/  F2FP.BF16.F32.PACK_AB R136, R135, R136 ;  /* 0x000000888788723e */ /* 0x000fe400000010ff */
[----:B------:R-:W-:Y:S02]  /*a970*/  SHF.R.U64 R11, R11, 0x3, RZ ;  /* 0x000000030b0b7819 */ /* 0x000fe400000012ff */
[----:B------:R-:W-:Y:S02]  /*a980*/  SHF.R.U64 R20, R20, 0x3, RZ ;  /* 0x0000000314147819 */ /* 0x000fe400000012ff */
[----:B------:R-:W-:-:S02]  /*a990*/  SEL R69, R105, R104, P0 ;  /* 0x0000006869457207 */ /* 0x000fc40000000000 */
[----:B------:R-:W-:Y:S02]  /*a9a0*/  SHF.R.U64 R10, R10, 0x3, RZ ;  /* 0x000000030a0a7819 */ /* 0x000fe400000012ff */
[----:B------:R-:W-:Y:S02]  /*a9b0*/  F2FP.BF16.F32.PACK_AB R133, R133, R134 ;  /* 0x000000868585723e */ /* 0x000fe400000010ff */
[----:B------:R-:W-:Y:S02]  /*a9c0*/  F2FP.BF16.F32.PACK_AB R132, R131, R132 ;  /* 0x000000848384723e */ /* 0x000fe400000010ff */
[----:B------:R-:W-:Y:S02]  /*a9d0*/  SEL R104, R104, R105, P0 ;  /* 0x0000006968687207 */ /* 0x000fe40000000000 */
[----:B------:R-:W-:Y:S02]  /*a9e0*/  SHF.R.U64 R60, R60, 0x3, RZ ;  /* 0x000000033c3c7819 */ /* 0x000fe400000012ff */
[----:B------:R-:W-:-:S02]  /*a9f0*/  F2FP.BF16.F32.PACK_AB R129, R129, R130 ;  /* 0x000000828181723e */ /* 0x000fc400000010ff */
[----:B------:R-:W-:Y:S02]  /*aa00*/  F2FP.BF16.F32.PACK_AB R128, R127, R128 ;  /* 0x000000807f80723e */ /* 0x000fe400000010ff */
[----:B------:R-:W-:Y:S02]  /*aa10*/  SEL R83, R21, R24, P0 ;  /* 0x0000001815537207 */ /* 0x000fe40000000000 */
[----:B------:R-:W-:Y:S01]  /*aa20*/  SEL R68, R24, R21, P0 ;  /* 0x0000001518447207 */ /* 0x000fe20000000000 */
[--C-:B------:R-:W-:Y:S01]  /*aa30*/  IMAD.X R21, RZ, RZ, R39.reuse, P5 ;  /* 0x000000ffff157224 */ /* 0x100fe200028e0627 */
[----:B------:R-:W-:Y:S02]  /*aa40*/  IADD3 R105, P1, R38, 0x8040, RZ ;  /* 0x0000804026697810 */ /* 0x000fe40007f3e0ff */
[----:B------:R-:W-:Y:S02]  /*aa50*/  MOV R84, R14 ;  /* 0x0000000e00547202 */ /* 0x000fe40000000f00 */
[----:B------:R-:W-:Y:S01]  /*aa60*/  F2FP.BF16.F32.PACK_AB R125, R125, R126 ;  /* 0x0000007e7d7d723e */ /* 0x000fe200000010ff */
[----:B------:R-:W-:Y:S01]  /*aa70*/  IMAD.X R13, RZ, RZ, R39, P1 ;  /* 0x000000ffff0d7224 */ /* 0x000fe200008e0627 */
[----:B------:R-:W-:-:S02]  /*aa80*/  F2FP.BF16.F32.PACK_AB R124, R123, R124 ;  /* 0x0000007c7b7c723e */ /* 0x000fc400000010ff */
[----:B------:R-:W-:Y:S02]  /*aa90*/  SEL R7, R137, R136, P0 ;  /* 0x0000008889077207 */ /* 0x000fe40000000000 */
[----:B------:R-:W-:Y:S02]  /*aaa0*/  LOP3.LUT R38, R11, R38, RZ, 0x3c, !PT ;  /* 0x000000260b267212 */ /* 0x000fe400078e3cff */
[----:B------:R-:W-:Y:S02]  /*aab0*/  LOP3.LUT R24, R20, R99, RZ, 0x3c, !PT ;  /* 0x0000006314187212 */ /* 0x000fe400078e3cff */
[----:B------:R-:W-:Y:S02]  /*aac0*/  F2FP.BF16.F32.PACK_AB R121, R121, R122 ;  /* 0x0000007a7979723e */ /* 0x000fe400000010ff */
[----:B------:R-:W-:Y:S02]  /*aad0*/  SEL R140, R140, R141, P0 ;  /* 0x0000008d8c8c7207 */ /* 0x000fe40000000000 */
[----:B------:R-:W-:-:S02]  /*aae0*/  IADD3.X R11, RZ, R39, RZ, P2, !PT ;  /* 0x00000027ff0b7210 */ /* 0x000fc400017fe4ff */
[----:B------:R-:W-:Y:S02]  /*aaf0*/  LOP3.LUT R20, R10, R101, RZ, 0x3c, !PT ;  /* 0x000000650a147212 */ /* 0x000fe400078e3cff */
[----:B------:R-:W-:Y:S02]  /*ab00*/  SEL R136, R136, R137, P0 ;  /* 0x0000008988887207 */ /* 0x000fe40000000000 */
[----:B------:R-:W-:Y:S02]  /*ab10*/  SEL R43, R133, R132, P0 ;  /* 0x00000084852b7207 */ /* 0x000fe40000000000 */
[----:B------:R-:W-:Y:S02]  /*ab20*/  LOP3.LUT R10, R60, R107, RZ, 0x3c, !PT ;  /* 0x0000006b3c0a7212 */ /* 0x000fe400078e3cff */
[----:B------:R-:W-:Y:S02]  /*ab30*/  SEL R132, R132, R133, P0 ;  /* 0x0000008584847207 */ /* 0x000fe40000000000 */
[----:B------:R-:W-:-:S02]  /*ab40*/  SEL R45, R129, R128, P0 ;  /* 0x00000080812d7207 */ /* 0x000fc40000000000 */
[----:B------:R-:W-:Y:S02]  /*ab50*/  SEL R128, R128, R129, P0 ;  /* 0x0000008180807207 */ /* 0x000fe40000000000 */
[----:B------:R-:W-:Y:S02]  /*ab60*/  SEL R51, R125, R124, P0 ;  /* 0x0000007c7d337207 */ /* 0x000fe40000000000 */
[----:B------:R-:W-:Y:S02]  /*ab70*/  LOP3.LUT R52, R105, 0x380, RZ, 0xc0, !PT ;  /* 0x0000038069347812 */ /* 0x000fe400078ec0ff */
[----:B------:R-:W-:Y:S02]  /*ab80*/  MOV R91, R26 ;  /* 0x0000001a005b7202 */ /* 0x000fe40000000f00 */
[----:B------:R-:W-:Y:S02]  /*ab90*/  SEL R124, R124, R125, P0 ;  /* 0x0000007d7c7c7207 */ /* 0x000fe40000000000 */
[----:B------:R-:W-:-:S02]  /*aba0*/  SEL R53, R121, R120, P0 ;  /* 0x0000007879357207 */ /* 0x000fc40000000000 */
[----:B------:R-:W-:Y:S02]  /*abb0*/  SEL R120, R120, R121, P0 ;  /* 0x0000007978787207 */ /* 0x000fe40000000000 */
[----:B------:R-:W-:Y:S02]  /*abc0*/  MOV R78, R10 ;  /* 0x0000000a004e7202 */ /* 0x000fe40000000f00 */
[----:B------:R-:W-:Y:S02]  /*abd0*/  SHF.R.U64 R52, R52, 0x3, RZ ;  /* 0x0000000334347819 */ /* 0x000fe400000012ff */
[----:B------:R-:W-:Y:S02]  /*abe0*/  MOV R86, R20 ;  /* 0x0000001400567202 */ /* 0x000fe40000000f00 */
[----:B------:R-:W-:Y:S01]  /*abf0*/  LOP3.LUT R12, R52, R105, RZ, 0x3c, !PT ;  /* 0x00000069340c7212 */ /* 0x000fe200078e3cff */
[----:B--2---:R0:W-:Y:S01]  /*ac00*/  SHFL.IDX PT, R14, R5, R6, 0x1c1f ;  /* 0x001c1f06050e7589 */ /* 0x0041e200000e0000 */
[----:B------:R-:W-:-:S02]  /*ac10*/  MOV R89, R24 ;  /* 0x0000001800597202 */ /* 0x000fc40000000f00 */
[----:B------:R-:W-:Y:S01]  /*ac20*/  MOV R82, R12 ;  /* 0x0000000c00527202 */ /* 0x000fe20000000f00 */
[----:B------:R-:W-:Y:S01]  /*ac30*/  SHFL.IDX PT, R26, R7, R6, 0x1c1f ;  /* 0x001c1f06071a7589 */ /* 0x000fe200000e0000 */
[----:B------:R-:W-:Y:S02]  /*ac40*/  MOV R97, R38 ;  /* 0x0000002600617202 */ /* 0x000fe40000000f00 */
[----:B------:R-:W-:Y:S01]  /*ac50*/  MOV R95, R36 ;  /* 0x00000024005f7202 */ /* 0x000fe20000000f00 */
[----:B------:R-:W-:Y:S01]  /*ac60*/  SHFL.IDX PT, R69, R69, R6, 0x1c1f ;  /* 0x001c1f0645457589 */ /* 0x000fe200000e0000 */
[----:B------:R-:W-:Y:S02]  /*ac70*/  MOV R92, R30 ;  /* 0x0000001e005c7202 */ /* 0x000fe40000000f00 */
[----:B0-----:R-:W-:Y:S01]  /*ac80*/  LOP3.LUT R5, R6, 0x2, RZ, 0x3c, !PT ;  /* 0x0000000206057812 */ /* 0x001fe200078e3cff */
[----:B------:R-:W-:Y:S01]  /*ac90*/  SHFL.IDX PT, R71, R71, R6, 0x1c1f ;  /* 0x001c1f0647477589 */ /* 0x000fe200000e0000 */
[----:B------:R-:W-:-:S02]  /*aca0*/  MOV R90, R28 ;  /* 0x0000001c005a7202 */ /* 0x000fc40000000f00 */
[----:B------:R-:W-:Y:S01]  /*acb0*/  MOV R94, R34 ;  /* 0x00000022005e7202 */ /* 0x000fe20000000f00 */
[----:B------:R-:W0:Y:S01]  /*acc0*/  SHFL.IDX PT, R7, R140, R5, 0x1c1f ;  /* 0x001c1f058c077589 */ /* 0x000e2200000e0000 */
[----:B------:R-:W-:Y:S02]  /*acd0*/  MOV R93, R32 ;  /* 0x00000020005d7202 */ /* 0x000fe40000000f00 */
[----:B------:R-:W-:Y:S01]  /*ace0*/  PLOP3.LUT P2, PT, PT, PT, UP0, 0x80, 0x0 ;  /* 0x000000000000781c */ /* 0x000fe20003f4f008 */
[----:B------:R-:W1:Y:S04]  /*acf0*/  SHFL.IDX PT, R11, R136, R5, 0x1c1f ;  /* 0x001c1f05880b7589 */ /* 0x000e6800000e0000 */
[----:B------:R-:W2:Y:S04]  /*ad00*/  SHFL.IDX PT, R104, R104, R5, 0x1c1f ;  /* 0x001c1f0568687589 */ /* 0x000ea800000e0000 */
[----:B------:R-:W3:Y:S04]  /*ad10*/  SHFL.IDX PT, R96, R96, R5, 0x1c1f ;  /* 0x001c1f0560607589 */ /* 0x000ee800000e0000 */
[----:B------:R-:W-:Y:S04]  /*ad20*/  SHFL.IDX PT, R43, R43, R6, 0x1c1f ;  /* 0x001c1f062b2b7589 */ /* 0x000fe800000e0000 */
[----:B------:R-:W-:Y:S04]  /*ad30*/  SHFL.IDX PT, R75, R75, R6, 0x1c1f ;  /* 0x001c1f064b4b7589 */ /* 0x000fe800000e0000 */
[----:B------:R-:W4:Y:S01]  /*ad40*/  SHFL.IDX PT, R132, R132, R5, 0x1c1f ;  /* 0x001c1f0584847589 */ /* 0x000f2200000e0000 */
[----:B0-----:R-:W-:-:S02]  /*ad50*/  SEL R12, R14, R7, P0 ;  /* 0x000000070e0c7207 */ /* 0x001fc40000000000 */
[----:B------:R-:W-:Y:S01]  /*ad60*/  SEL R14, R7, R14, P0 ;  /* 0x0000000e070e7207 */ /* 0x000fe20000000000 */
[----:B------:R-:W0:Y:S01]  /*ad70*/  SHFL.IDX PT, R88, R88, R5, 0x1c1f ;  /* 0x001c1f0558587589 */ /* 0x000e2200000e0000 */
[----:B-1----:R-:W-:Y:S01]  /*ad80*/  SEL R24, R26, R11, P0 ;  /* 0x0000000b1a187207 */ /* 0x002fe20000000000 */
[----:B------:R-:W-:Y:S01]  /*ad90*/  IMAD.U32 R7, RZ, RZ, UR6 ;  /* 0x00000006ff077e24 */ /* 0x000fe2000f8e00ff */
[----:B------:R-:W-:Y:S01]  /*ada0*/  SEL R26, R11, R26, P0 ;  /* 0x0000001a0b1a7207 */ /* 0x000fe20000000000 */
[----:B------:R-:W-:Y:S01]  /*adb0*/  SHFL.IDX PT, R45, R45, R6, 0x1c1f ;  /* 0x001c1f062d2d7589 */ /* 0x000fe200000e0000 */
[----:B--2---:R-:W-:Y:S01]  /*adc0*/  SEL R13, R69, R104, P0 ;  /* 0x00000068450d7207 */ /* 0x004fe20000000000 */
[----:B------:R-:W-:Y:S01]  /*add0*/  ULDC.64 UR6, c[0x0][0xc08] ;  /* 0x0003020000067ab9 */ /* 0x000fe20000000a00 */
[----:B------:R-:W-:Y:S01]  /*ade0*/  SEL R15, R104, R69, P0 ;  /* 0x00000045680f7207 */ /* 0x000fe20000000000 */
[----:B------:R-:W-:Y:S01]  /*adf0*/  SHFL.IDX PT, R77, R77, R6, 0x1c1f ;  /* 0x001c1f064d4d7589 */ /* 0x000fe200000e0000 */
[----:B---3--:R-:W-:-:S02]  /*ae00*/  SEL R25, R71, R96, P0 ;  /* 0x0000006047197207 */ /* 0x008fc40000000000 */
[----:B------:R-:W-:Y:S01]  /*ae10*/  SEL R27, R96, R71, P0 ;  /* 0x00000047601b7207 */ /* 0x000fe20000000000 */
[----:B------:R-:W1:Y:S04]  /*ae20*/  SHFL.IDX PT, R128, R128, R5, 0x1c1f ;  /* 0x001c1f0580807589 */ /* 0x000e6800000e0000 */
[----:B------:R-:W2:Y:S04]  /*ae30*/  SHFL.IDX PT, R80, R80, R5, 0x1c1f ;  /* 0x001c1f0550507589 */ /* 0x000ea800000e0000 */
[----:B------:R-:W-:Y:S01]  /*ae40*/  SHFL.IDX PT, R51, R51, R6, 0x1c1f ;  /* 0x001c1f0633337589 */ /* 0x000fe200000e0000 */
[----:B----4-:R-:W-:-:S02]  /*ae50*/  SEL R28, R43, R132, P0 ;  /* 0x000000842b1c7207 */ /* 0x010fc40000000000 */
[----:B------:R-:W-:Y:S01]  /*ae60*/  SEL R30, R132, R43, P0 ;  /* 0x0000002b841e7207 */ /* 0x000fe20000000000 */
[----:B------:R-:W-:Y:S01]  /*ae70*/  SHFL.IDX PT, R79, R79, R6, 0x1c1f ;  /* 0x001c1f064f4f7589 */ /* 0x000fe200000e0000 */
[----:B0-----:R-:W-:Y:S02]  /*ae80*/  SEL R29, R75, R88, P0 ;  /* 0x000000584b1d7207 */ /* 0x001fe40000000000 */
[----:B------:R-:W-:Y:S01]  /*ae90*/  SEL R31, R88, R75, P0 ;  /* 0x0000004b581f7207 */ /* 0x000fe20000000000 */
[----:B------:R-:W0:Y:S04]  /*aea0*/  SHFL.IDX PT, R124, R124, R5, 0x1c1f ;  /* 0x001c1f057c7c7589 */ /* 0x000e2800000e0000 */
[----:B------:R-:W3:Y:S04]  /*aeb0*/  SHFL.IDX PT, R72, R72, R5, 0x1c1f ;  /* 0x001c1f0548487589 */ /* 0x000ee800000e0000 */
[----:B------:R-:W-:Y:S01]  /*aec0*/  SHFL.IDX PT, R53, R53, R6, 0x1c1f ;  /* 0x001c1f0635357589 */ /* 0x000fe200000e0000 */
[----:B-1----:R-:W-:-:S02]  /*aed0*/  SEL R32, R45, R128, P0 ;  /* 0x000000802d207207 */ /* 0x002fc40000000000 */
[----:B------:R-:W-:Y:S01]  /*aee0*/  SEL R34, R128, R45, P0 ;  /* 0x0000002d80227207 */ /* 0x000fe20000000000 */
[----:B------:R-:W-:Y:S01]  /*aef0*/  SHFL.IDX PT, R73, R73, R6, 0x1c1f ;  /* 0x001c1f0649497589 */ /* 0x000fe200000e0000 */
[----:B--2---:R-:W-:Y:S02]  /*af00*/  SEL R33, R77, R80, P0 ;  /* 0x000000504d217207 */ /* 0x004fe40000000000 */
[----:B------:R-:W-:Y:S01]  /*af10*/  SEL R35, R80, R77, P0 ;  /* 0x0000004d50237207 */ /* 0x000fe20000000000 */
[----:B------:R-:W-:Y:S04]  /*af20*/  SHFL.IDX PT, R120, R120, R5, 0x1c1f ;  /* 0x001c1f0578787589 */ /* 0x000fe800000e0000 */
[----:B------:R-:W1:Y:S01]  /*af30*/  SHFL.IDX PT, R62, R62, R5, 0x1c1f ;  /* 0x001c1f053e3e7589 */ /* 0x000e6200000e0000 */
[----:B------:R-:W-:Y:S01]  /*af40*/  BAR.SYNC.DEFER_BLOCKING 0x1, 0x100 ;  /* 0x0044000000007b1d */ /* 0x000fe20000010000 */
[----:B0-----:R-:W-:-:S02]  /*af50*/  SEL R36, R51, R124, P0 ;  /* 0x0000007c33247207 */ /* 0x001fc40000000000 */
[----:B------:R-:W-:Y:S02]  /*af60*/  SEL R38, R124, R51, P0 ;  /* 0x000000337c267207 */ /* 0x000fe40000000000 */
[----:B---3--:R-:W-:Y:S02]  /*af70*/  SEL R37, R79, R72, P0 ;  /* 0x000000484f257207 */ /* 0x008fe40000000000 */
[----:B------:R-:W-:Y:S01]  /*af80*/  SEL R39, R72, R79, P0 ;  /* 0x0000004f48277207 */ /* 0x000fe20000000000 */
[----:B------:R-:W-:Y:S04]  /*af90*/  SHFL.IDX PT, R59, R59, R6, 0x1c1f ;  /* 0x001c1f063b3b7589 */ /* 0x000fe800000e0000 */
[----:B------:R-:W-:Y:S04]  /*afa0*/  SHFL.IDX PT, R63, R63, R6, 0x1c1f ;  /* 0x001c1f063f3f7589 */ /* 0x000fe800000e0000 */
[----:B------:R-:W-:Y:S04]  /*afb0*/  SHFL.IDX PT, R56, R56, R5, 0x1c1f ;  /* 0x001c1f0538387589 */ /* 0x000fe800000e0000 */
[----:B------:R-:W0:Y:S01]  /*afc0*/  SHFL.IDX PT, R54, R54, R5, 0x1c1f ;  /* 0x001c1f0536367589 */ /* 0x000e2200000e0000 */
[----:B-1----:R-:W-:-:S03]  /*afd0*/  SEL R43, R62, R73, P0 ;  /* 0x000000493e2b7207 */ /* 0x002fc60000000000 */
[----:B------:R-:W-:Y:S04]  /*afe0*/  SHFL.IDX PT, R57, R57, R6, 0x1c1f ;  /* 0x001c1f0639397589 */ /* 0x000fe800000e0000 */
[----:B------:R-:W-:Y:S04]  /*aff0*/  SHFL.IDX PT, R55, R55, R6, 0x1c1f ;  /* 0x001c1f0637377589 */ /* 0x000fe800000e0000 */
[----:B------:R-:W1:Y:S04]  /*b000*/  SHFL.IDX PT, R48, R48, R5, 0x1c1f ;  /* 0x001c1f0530307589 */ /* 0x000e6800000e0000 */
[----:B------:R2:W3:Y:S04]  /*b010*/  SHFL.IDX PT, R52, R46, R5, 0x1c1f ;  /* 0x001c1f052e347589 */ /* 0x0004e800000e0000 */
[----:B------:R-:W-:Y:S04]  /*b020*/  SHFL.IDX PT, R49, R49, R6, 0x1c1f ;  /* 0x001c1f0631317589 */ /* 0x000fe800000e0000 */
[----:B------:R4:W-:Y:S01]  /*b030*/  SHFL.IDX PT, R10, R41, R6, 0x1c1f ;  /* 0x001c1f06290a7589 */ /* 0x0009e200000e0000 */
[----:B0-----:R-:W-:-:S02]  /*b040*/  SEL R45, R63, R54, P0 ;  /* 0x000000363f2d7207 */ /* 0x001fc40000000000 */
[----:B--2---:R-:W-:Y:S01]  /*b050*/  SEL R46, R56, R59, P0 ;  /* 0x0000003b382e7207 */ /* 0x004fe20000000000 */
[----:B------:R-:W-:Y:S04]  /*b060*/  SHFL.IDX PT, R61, R61, R6, 0x1c1f ;  /* 0x001c1f063d3d7589 */ /* 0x000fe800000e0000 */
[----:B------:R-:W-:Y:S01]  /*b070*/  SHFL.IDX PT, R65, R65, R6, 0x1c1f ;  /* 0x001c1f0641417589 */ /* 0x000fe200000e0000 */
[----:B----4-:R-:W-:-:S03]  /*b080*/  SEL R41, R73, R62, P0 ;  /* 0x0000003e49297207 */ /* 0x010fc60000000000 */
[----:B------:R0:W-:Y:S04]  /*b090*/  SHFL.IDX PT, R60, R47, R6, 0x1c1f ;  /* 0x001c1f062f3c7589 */ /* 0x0001e800000e0000 */
[----:B------:R-:W-:Y:S04]  /*b0a0*/  SHFL.IDX PT, R66, R81, R6, 0x1c1f ;  /* 0x001c1f0651427589 */ /* 0x000fe800000e0000 */
[----:B------:R-:W-:Y:S01]  /*b0b0*/  SHFL.IDX PT, R70, R83, R6, 0x1c1f ;  /* 0x001c1f0653467589 */ /* 0x000fe200000e0000 */
[----:B0-----:R-:W-:-:S03]  /*b0c0*/  SEL R47, R54, R63, P0 ;  /* 0x0000003f362f7207 */ /* 0x001fc60000000000 */
[----:B------:R-:W-:Y:S04]  /*b0d0*/  SHFL.IDX PT, R76, R85, R6, 0x1c1f ;  /* 0x001c1f06554c7589 */ /* 0x000fe800000e0000 */
[----:B------:R0:W2:Y:S04]  /*b0e0*/  SHFL.IDX PT, R6, R40, R5, 0x1c1f ;  /* 0x001c1f0528067589 */ /* 0x0000a800000e0000 */
[----:B------:R-:W4:Y:S04]  /*b0f0*/  SHFL.IDX PT, R81, R58, R5, 0x1c1f ;  /* 0x001c1f053a517589 */ /* 0x000f2800000e0000 */
[----:B------:R1:W4:Y:S01]  /*b100*/  SHFL.IDX PT, R21, R42, R5, 0x1c1f ;  /* 0x001c1f052a157589 */ /* 0x00032200000e0000 */
[----:B0-----:R-:W-:-:S03]  /*b110*/  SEL R40, R53, R120, P0 ;  /* 0x0000007835287207 */ /* 0x001fc60000000000 */
[----:B------:R-:W0:Y:S04]  /*b120*/  SHFL.IDX PT, R83, R64, R5, 0x1c1f ;  /* 0x001c1f0540537589 */ /* 0x000e2800000e0000 */
[----:B------:R3:W-:Y:S01]  /*b130*/  SHFL.IDX PT, R20, R44, R5, 0x1c1f ;  /* 0x001c1f052c147589 */ /* 0x0007e200000e0000 */
[----:B-1----:R-:W-:-:S03]  /*b140*/  SEL R42, R120, R53, P0 ;  /* 0x00000035782a7207 */ /* 0x002fc60000000000 */
[----:B------:R-:W-:Y:S04]  /*b150*/  SHFL.IDX PT, R85, R68, R5, 0x1c1f ;  /* 0x001c1f0544557589 */ /* 0x000fe800000e0000 */
[----:B------:R-:W-:Y:S04]  /*b160*/  SHFL.IDX PT, R50, R50, R5, 0x1c1f ;  /* 0x001c1f0532327589 */ /* 0x000fe800000e0000 */
[----:B------:R-:W1:Y:S01]  /*b170*/  SHFL.IDX PT, R87, R74, R5, 0x1c1f ;  /* 0x001c1f054a577589 */ /* 0x000e6200000e0000 */
[----:B---3--:R-:W-:Y:S01]  /*b180*/  SEL R44, R59, R56, P0 ;  /* 0x000000383b2c7207 */ /* 0x008fe20000000000 */
[----:B------:R-:W-:Y:S01]  /*b190*/  UISETP.NE.U32.AND UP1, UPT, UR6, URZ, UPT ;  /* 0x0000003f0600728c */ /* 0x000fe2000bf25070 */
[----:B------:R-:W3:Y:S01]  /*b1a0*/  LDC R64, c[0x0][0xbe8] ;  /* 0x0002fa00ff407b82 */ /* 0x000ee20000000800 */
[----:B------:R2:W-:Y:S04]  /*b1b0*/  STSM.16.M88.4 [R97], R12 ;  /* 0x0000000c61007844 */ /* 0x0005e80000000200 */
[----:B------:R4:W-:Y:S04]  /*b1c0*/  STSM.16.M88.4 [R95], R24 ;  /* 0x000000185f007844 */ /* 0x0009e80000000200 */
[----:B------:R0:W-:Y:S04]  /*b1d0*/  STSM.16.M88.4 [R94], R28 ;  /* 0x0000001c5e007844 */ /* 0x0001e80000000200 */
[----:B------:R1:W-:Y:S01]  /*b1e0*/  STSM.16.M88.4 [R93], R32 ;  /* 0x000000205d007844 */ /* 0x0003e20000000200 */
[----:B--2---:R-:W-:-:S03]  /*b1f0*/  SEL R12, R57, R48, P0 ;  /* 0x00000030390c7207 */ /* 0x004fc60000000000 */
[----:B------:R-:W-:Y:S01]  /*b200*/  STSM.16.M88.4 [R92], R36 ;  /* 0x000000245c007844 */ /* 0x000fe20000000200 */
[----:B------:R-:W-:Y:S02]  /*b210*/  SEL R14, R48, R57, P0 ;  /* 0x00000039300e7207 */ /* 0x000fe40000000000 */
[----:B------:R-:W-:Y:S01]  /*b220*/  SEL R13, R55, R52, P0 ;  /* 0x00000034370d7207 */ /* 0x000fe20000000000 */
[----:B------:R-:W-:Y:S01]  /*b230*/  STSM.16.M88.4 [R91], R40 ;  /* 0x000000285b007844 */ /* 0x000fe20000000200 */
[----:B------:R-:W-:Y:S02]  /*b240*/  SEL R15, R52, R55, P0 ;  /* 0x00000037340f7207 */ /* 0x000fe40000000000 */
[----:B----4-:R-:W-:Y:S01]  /*b250*/  SEL R24, R49, R6, P0 ;  /* 0x0000000631187207 */ /* 0x010fe20000000000 */
[----:B------:R-:W-:Y:S01]  /*b260*/  STSM.16.M88.4 [R90], R44 ;  /* 0x0000002c5a007844 */ /* 0x000fe20000000200 */
[----:B------:R-:W-:Y:S01]  /*b270*/  SEL R26, R6, R49, P0 ;  /* 0x00000031061a7207 */ /* 0x000fe20000000000 */
[----:B------:R-:W-:Y:S01]  /*b280*/  IMAD.U32 R6, RZ, RZ, UR4 ;  /* 0x00000004ff067e24 */ /* 0x000fe2000f8e00ff */
[----:B------:R-:W-:Y:S01]  /*b290*/  SEL R25, R60, R81, P0 ;  /* 0x000000513c197207 */ /* 0x000fe20000000000 */
[----:B------:R2:W-:Y:S01]  /*b2a0*/  STSM.16.M88.4 [R89], R12 ;  /* 0x0000000c59007844 */ /* 0x0005e20000000200 */
[----:B------:R-:W-:-:S02]  /*b2b0*/  SEL R27, R81, R60, P0 ;  /* 0x0000003c511b7207 */ /* 0x000fc40000000000 */
[----:B0-----:R-:W-:Y:S02]  /*b2c0*/  SEL R28, R10, R21, P0 ;  /* 0x000000150a1c7207 */ /* 0x001fe40000000000 */
[----:B------:R-:W-:Y:S01]  /*b2d0*/  SEL R30, R21, R10, P0 ;  /* 0x0000000a151e7207 */ /* 0x000fe20000000000 */
[----:B------:R-:W-:Y:S01]  /*b2e0*/  STSM.16.M88.4 [R86], R24 ;  /* 0x0000001856007844 */ /* 0x000fe20000000200 */
[----:B------:R-:W-:Y:S02]  /*b2f0*/  SEL R29, R66, R83, P0 ;  /* 0x00000053421d7207 */ /* 0x000fe40000000000 */
[----:B------:R-:W-:Y:S02]  /*b300*/  SEL R31, R83, R66, P0 ;  /* 0x00000042531f7207 */ /* 0x000fe40000000000 */
[----:B-1----:R-:W-:Y:S02]  /*b310*/  SEL R33, R76, R87, P0 ;  /* 0x000000574c217207 */ /* 0x002fe40000000000 */
[----:B------:R-:W-:Y:S01]  /*b320*/  SEL R35, R87, R76, P0 ;  /* 0x0000004c57237207 */ /* 0x000fe20000000000 */
[----:B------:R-:W-:Y:S01]  /*b330*/  STSM.16.M88.4 [R84], R28 ;  /* 0x0000001c54007844 */ /* 0x000fe20000000200 */
[----:B------:R-:W-:-:S02]  /*b340*/  SEL R32, R65, R50, P0 ;  /* 0x0000003241207207 */ /* 0x000fc40000000000 */
[----:B--2---:R-:W-:Y:S02]  /*b350*/  SEL R12, R61, R20, P0 ;  /* 0x000000143d0c7207 */ /* 0x004fe40000000000 */
[----:B------:R-:W-:Y:S02]  /*b360*/  SEL R14, R20, R61, P0 ;  /* 0x0000003d140e7207 */ /* 0x000fe40000000000 */
[----:B------:R-:W-:Y:S02]  /*b370*/  SEL R13, R70, R85, P0 ;  /* 0x00000055460d7207 */ /* 0x000fe40000000000 */
[----:B------:R-:W-:Y:S02]  /*b380*/  SEL R15, R85, R70, P0 ;  /* 0x00000046550f7207 */ /* 0x000fe40000000000 */
[----:B------:R-:W-:-:S03]  /*b390*/  SEL R34, R50, R65, P0 ;  /* 0x0000004132227207 */ /* 0x000fc60000000000 */
[----:B------:R0:W-:Y:S04]  /*b3a0*/  STSM.16.M88.4 [R82], R12 ;  /* 0x0000000c52007844 */ /* 0x0001e80000000200 */
[----:B------:R1:W-:Y:S01]  /*b3b0*/  STSM.16.M88.4 [R78], R32 ;  /* 0x000000204e007844 */ /* 0x0003e20000000200 */
[----:B------:R-:W-:Y:S06]  /*b3c0*/  BAR.SYNC.DEFER_BLOCKING 0x1, 0x100 ;  /* 0x0044000000007b1d */ /* 0x000fec0000010000 */
[----:B------:R-:W2:Y:S01]  /*b3d0*/  @P2 LDG.E R5, desc[UR52][R6.64] ;  /* 0x0000003406052981 */ /* 0x000ea2000c1e1900 */
[----:B------:R-:W-:Y:S01]  /*b3e0*/  UISETP.NE.AND.EX UP1, UPT, UR7, URZ, UPT, UP1 ;  /* 0x0000003f0700728c */ /* 0x000fe2000bf25310 */
[----:B---3--:R-:W-:Y:S01]  /*b3f0*/  ISETP.NE.AND P1, PT, R64, 0x1, PT ;  /* 0x000000014000780c */ /* 0x008fe20003f25270 */
[----:B------:R-:W-:Y:S01]  /*b400*/  UMOV UR4, URZ ;  /* 0x0000003f00047c82 */ /* 0x000fe20008000000 */
[----:B0-----:R-:W-:-:S03]  /*b410*/  IMAD.U32 R14, RZ, RZ, UR39 ;  /* 0x00000027ff0e7e24 */ /* 0x001fc6000f8e00ff */
[----:B------:R-:W-:-:S05]  /*b420*/  PLOP3.LUT P0, PT, PT, PT, UP1, 0x80, 0x0 ;  /* 0x000000000000781c */ /* 0x000fca0003f0f018 */
[----:B------:R-:W-:-:S03]  /*b430*/  @UP1 UIADD3 UR6, UP2, UR8, UR6, URZ ;  /* 0x0000000608061290 */ /* 0x000fc6000ff5e03f */
[----:B------:R-:W-:Y:S01]  /*b440*/  ULDC UR8, c[0x0][0xa88] ;  /* 0x0002a20000087ab9 */ /* 0x000fe20000000800 */
[----:B------:R-:W-:Y:S01]  /*b450*/  @UP1 UIADD3.X UR7, UR9, UR7, URZ, UP2, !UPT ;  /* 0x0000000709071290 */ /* 0x000fe200097fe43f */
[----:B------:R-:W0:Y:S01]  /*b460*/  @P1 LDC R10, c[0x0][0xbec] ;  /* 0x0002fb00ff0a1b82 */ /* 0x000e220000000800 */
[----:B------:R-:W-:-:S04]  /*b470*/  IMAD.U32 R12, RZ, RZ, UR6 ;  /* 0x00000006ff0c7e24 */ /* 0x000fc8000f8e00ff */
[----:B------:R-:W-:-:S03]  /*b480*/  IMAD.U32 R13, RZ, RZ, UR7 ;  /* 0x00000007ff0d7e24 */ /* 0x000fc6000f8e00ff */
[----:B------:R-:W3:Y:S01]  /*b490*/  @P1 LDC R20, c[0x0][0xbf0] ;  /* 0x0002fc00ff141b82 */ /* 0x000ee20000000800 */
[----:B--2---:R-:W-:Y:S01]  /*b4a0*/  @P2 R2UR UR4, R5 ;  /* 0x00000000050422ca */ /* 0x004fe200000e0000 */
[----:B------:R-:W-:-:S06]  /*b4b0*/  IMAD.U32 R5, RZ, RZ, UR8 ;  /* 0x00000008ff057e24 */ /* 0x000fcc000f8e00ff */
[----:B------:R1:W5:Y:S01]  /*b4c0*/  @P0 LDG.E R5, desc[UR52][R12.64] ;  /* 0x000000340c050981 */ /* 0x000362000c1e1900 */
[----:B0--3--:R-:W-:Y:S07]  /*b4d0*/  @P0 BRA `(.L_x_218) ;  /* 0x0000000000100947 */ /* 0x009fee0003800000 */
[----:B------:R-:W-:Y:S05]  /*b4e0*/  @!P2 BRA `(.L_x_218) ;  /* 0x00000000000ca947 */ /* 0x000fea0003800000 */
[----:B-1----:R-:W2:Y:S04]  /*b4f0*/  LDG.E R12, desc[UR52][R6.64] ;  /* 0x00000034060c7981 */ /* 0x002ea8000c1e1900 */
[----:B-----5:R-:W2:Y:S02]  /*b500*/  LDG.E R5, desc[UR52][R6.64+0x4] ;  /* 0x0000043406057981 */ /* 0x020ea4000c1e1900 */
[----:B--2---:R-:W-:-:S07]  /*b510*/  IMAD.IADD R5, R5, 0x1, -R12 ;  /* 0x0000000105057824 */ /* 0x004fce00078e0a0c */
.L_x_218:
[----:B------:R-:W-:Y:S01]  /*b520*/  USHF.R.S32.HI UR14, URZ, 0x1f, UR40 ;  /* 0x0000001f3f0e7899 */ /* 0x000fe20008011428 */
[----:B-1----:R-:W-:Y:S01]  /*b530*/  IMAD R13, R14, 0x80, R223 ;  /* 0x000000800e0d7824 */ /* 0x002fe200078e02df */
[----:B------:R-:W-:Y:S01]  /*b540*/  ULDC.64 UR12, c[0x0][0xb90] ;  /* 0x0002e400000c7ab9 */ /* 0x000fe20000000a00 */
[----:B------:R-:W-:Y:S01]  /*b550*/  USHF.R.S32.HI UR9, URZ, 0x1f, UR4 ;  /* 0x0000001f3f097899 */ /* 0x000fe20008011404 */
[----:B------:R-:W-:Y:S01]  /*b560*/  IMAD.U32 R30, RZ, RZ, UR39 ;  /* 0x00000027ff1e7e24 */ /* 0x000fe2000f8e00ff */
[----:B------:R-:W-:Y:S01]  /*b570*/  UIMAD UR10, UR14, UR12, URZ ;  /* 0x0000000c0e0a72a4 */ /* 0x000fe2000f8e023f */
[----:B------:R-:W-:Y:S01]  /*b580*/  @P1 IMAD.HI.U32 R7, R13, R10, RZ ;  /* 0x0000000a0d071227 */ /* 0x000fe200078e00ff */
[----:B------:R-:W-:Y:S01]  /*b590*/  UMOV UR8, UR4 ;  /* 0x0000000400087c82 */ /* 0x000fe20008000000 */
[----:B------:R-:W-:Y:S02]  /*b5a0*/  USEL UR38, UR38, URZ, !UP0 ;  /* 0x0000003f26267287 */ /* 0x000fe4000c000000 */
[----:B------:R-:W-:Y:S01]  /*b5b0*/  UIMAD.WIDE.U32 UR6, UR40, UR12, UR8 ;  /* 0x0000000c280672a5 */ /* 0x000fe2000f8e0008 */
[----:B------:R-:W-:Y:S01]  /*b5c0*/  IMAD.MOV.U32 R6, RZ, RZ, R13 ;  /* 0x000000ffff067224 */ /* 0x000fe200078e000d */
[----:B------:R-:W-:Y:S01]  /*b5d0*/  UIMAD UR10, UR40, UR13, UR10 ;  /* 0x0000000d280a72a4 */ /* 0x000fe2000f8e020a */
[----:B------:R-:W-:Y:S01]  /*b5e0*/  @P1 SHF.R.U32.HI R6, RZ, R20, R7 ;  /* 0x00000014ff061219 */ /* 0x000fe20000011607 */
[----:B------:R-:W-:Y:S01]  /*b5f0*/  USEL UR37, UR37, URZ, !UP0 ;  /* 0x0000003f25257287 */ /* 0x000fe2000c000000 */
[----:B------:R-:W-:Y:S01]  /*b600*/  IMAD R7, R19, 0x40, R2 ;  /* 0x0000004013077824 */ /* 0x000fe200078e0202 */
[----:B------:R-:W-:Y:S01]  /*b610*/  ULDC.64 UR12, c[0x0][0xb98] ;  /* 0x0002e600000c7ab9 */ /* 0x000fe20000000a00 */
[----:B------:R-:W-:Y:S01]  /*b620*/  UIADD3 UR7, UR7, UR10, URZ ;  /* 0x0000000a07077290 */ /* 0x000fe2000fffe03f */
[----:B------:R-:W-:Y:S01]  /*b630*/  IMAD.MOV R11, RZ, RZ, -R6 ;  /* 0x000000ffff0b7224 */ /* 0x000fe200078e0a06 */
[----:B------:R-:W-:Y:S01]  /*b640*/  UIMAD UR8, UR38, UR12, URZ ;  /* 0x0000000c260872a4 */ /* 0x000fe2000f8e023f */
[----:B------:R-:W-:Y:S01]  /*b650*/  IMAD.WIDE R8, R7, 0x2, R8 ;  /* 0x0000000207087825 */ /* 0x000fe200078e0208 */
[----:B------:R-:W-:Y:S01]  /*b660*/  UIMAD.WIDE.U32 UR6, UR37, UR12, UR6 ;  /* 0x0000000c250672a5 */ /* 0x000fe2000f8e0006 */
[----:B------:R-:W-:Y:S01]  /*b670*/  SHF.R.S32.HI R7, RZ, 0x1f, R6 ;  /* 0x0000001fff077819 */ /* 0x000fe20000011406 */
[----:B------:R-:W-:Y:S01]  /*b680*/  UIMAD UR8, UR37, UR13, UR8 ;  /* 0x0000000d250872a4 */ /* 0x000fe2000f8e0208 */
[----:B------:R-:W-:Y:S01]  /*b690*/  IMAD R11, R64, R11, R13 ;  /* 0x0000000b400b7224 */ /* 0x000fe200078e020d */
[----:B------:R-:W-:Y:S01]  /*b6a0*/  IADD3 R15, P6, R8, 0x2000, RZ ;  /* 0x00002000080f7810 */ /* 0x000fe20007fde0ff */
[----:B------:R-:W-:Y:S01]  /*b6b0*/  IMAD R30, R30, 0x80, R221 ;  /* 0x000000801e1e7824 */ /* 0x000fe200078e02dd */
[----:B------:R-:W-:Y:S01]  /*b6c0*/  IADD3 R6, P0, R6, UR6, RZ ;  /* 0x0000000606067c10 */ /* 0x000fe2000ff1e0ff */
[----:B-----5:R-:W-:Y:S01]  /*b6d0*/  IMAD R65, R5, R64, RZ ;  /* 0x0000004005417224 */ /* 0x020fe200078e02ff */
[----:B------:R-:W-:Y:S01]  /*b6e0*/  LOP3.LUT R12, R15, 0x380, RZ, 0xc0, !PT ;  /* 0x000003800f0c7812 */ /* 0x000fe200078ec0ff */
[----:B------:R-:W-:Y:S01]  /*b6f0*/  IMAD.U32 R10, RZ, RZ, UR8 ;  /* 0x00000008ff0a7e24 */ /* 0x000fe2000f8e00ff */
[----:B------:R-:W-:Y:S01]  /*b700*/  IADD3 R25, P2, R8, 0x1000, RZ ;  /* 0x0000100008197810 */ /* 0x000fe20007f5e0ff */
[----:B------:R-:W-:Y:S01]  /*b710*/  ULDC.64 UR10, c[0x0][0xaa0] ;  /* 0x0002a800000a7ab9 */ /* 0x000fe20000000a00 */
[----:B------:R-:W-:-:S02]  /*b720*/  SHF.R.U64 R12, R12, 0x3, RZ ;  /* 0x000000030c0c7819 */ /* 0x000fc400000012ff */
[----:B------:R-:W-:Y:S01]  /*b730*/  IADD3.X R7, R7, UR7, R10, P0, !PT ;  /* 0x0000000707077c10 */ /* 0x000fe200087fe40a */
[----:B------:R-:W-:Y:S01]  /*b740*/  ULDC.64 UR6, c[0x0][0xb88] ;  /* 0x0002e20000067ab9 */ /* 0x000fe20000000a00 */
[----:B------:R-:W-:Y:S02]  /*b750*/  SHF.R.S32.HI R10, RZ, 0x1f, R11 ;  /* 0x0000001fff0a7819 */ /* 0x000fe4000001140b */
[----:B------:R-:W-:Y:S01]  /*b760*/  LOP3.LUT R12, R12, R15, RZ, 0x3c, !PT ;  /* 0x0000000f0c0c7212 */ /* 0x000fe200078e3cff */
[----:B------:R-:W-:Y:S01]  /*b770*/  IMAD.WIDE.U32 R6, R11, UR6, R6 ;  /* 0x000000060b067c25 */ /* 0x000fe2000f8e0006 */
[----:B------:R-:W-:Y:S02]  /*b780*/  LOP3.LUT R24, R25, 0x380, RZ, 0xc0, !PT ;  /* 0x0000038019187812 */ /* 0x000fe400078ec0ff */
[----:B------:R-:W-:Y:S01]  /*b790*/  IADD3 R45, P0, R8, 0x5000, RZ ;  /* 0x00005000082d7810 */ /* 0x000fe20007f1e0ff */
[----:B------:R-:W-:Y:S01]  /*b7a0*/  IMAD R14, R10, UR6, RZ ;  /* 0x000000060a0e7c24 */ /* 0x000fe2000f8e02ff */
[----:B------:R-:W-:-:S02]  /*b7b0*/  SHF.R.U64 R24, R24, 0x3, RZ ;  /* 0x0000000318187819 */ /* 0x000fc400000012ff */
[----:B------:R-:W-:Y:S01]  /*b7c0*/  LOP3.LUT R44, R45, 0x380, RZ, 0xc0, !PT ;  /* 0x000003802d2c7812 */ /* 0x000fe200078ec0ff */
[----:B------:R-:W-:Y:S01]  /*b7d0*/  IMAD R15, R11, UR7, R14 ;  /* 0x000000070b0f7c24 */ /* 0x000fe2000f8e020e */
[----:B------:R-:W-:Y:S01]  /*b7e0*/  ULDC.64 UR6, c[0x0][0xb50] ;  /* 0x0002d40000067ab9 */ /* 0x000fe20000000a00 */
[----:B------:R-:W-:Y:S01]  /*b7f0*/  LOP3.LUT R24, R24, R25, RZ, 0x3c, !PT ;  /* 0x0000001918187212 */ /* 0x000fe200078e3cff */
[----:B------:R-:W-:Y:S01]  /*b800*/  IMAD.X R25, RZ, RZ, R9, P2 ;  /* 0x000000ffff197224 */ /* 0x000fe200010e0609 */
[----:B------:R-:W-:Y:S01]  /*b810*/  IADD3 R29, P2, R8, 0x7000, RZ ;  /* 0x00007000081d7810 */ /* 0x000fe20007f5e0ff */
[----:B------:R-:W-:Y:S01]  /*b820*/  IMAD.IADD R7, R7, 0x1, R15 ;  /* 0x0000000107077824 */ /* 0x000fe200078e020f */
[----:B------:R-:W-:Y:S01]  /*b830*/  LEA R15, P3, R6, UR6, 0x2 ;  /* 0x00000006060f7c11 */ /* 0x000fe2000f8610ff */
[----:B------:R-:W-:Y:S01]  /*b840*/  VIADD R14, R30, 0x8 ;  /* 0x000000081e0e7836 */ /* 0x000fe20000000000 */
[----:B------:R-:W-:Y:S02]  /*b850*/  SHF.R.U64 R44, R44, 0x3, RZ ;  /* 0x000000032c2c7819 */ /* 0x000fe400000012ff */
[----:B------:R-:W-:Y:S01]  /*b860*/  LEA.HI.X R27, R6, UR7, R7, 0x2, P3 ;  /* 0x00000007061b7c11 */ /* 0x000fe200098f1407 */
[----:B------:R-:W-:Y:S01]  /*b870*/  SHFL.IDX PT, R20, R15, 0x1, 0x1c1f ;  /* 0x003c1f000f147f89 */ /* 0x000fe200000e0000 */
[----:B------:R-:W-:-:S02]  /*b880*/  IADD3 R37, P3, R8, 0x6000, RZ ;  /* 0x0000600008257810 */ /* 0x000fc40007f7e0ff */
[----:B------:R-:W-:Y:S01]  /*b890*/  LOP3.LUT R28, R29, 0x380, RZ, 0xc0, !PT ;  /* 0x000003801d1c7812 */ /* 0x000fe200078ec0ff */
[----:B------:R-:W-:Y:S01]  /*b8a0*/  SHFL.IDX PT, R6, R15, RZ, 0x1c1f ;  /* 0x001c1fff0f067589 */ /* 0x000fe200000e0000 */
[----:B------:R-:W-:Y:S02]  /*b8b0*/  LOP3.LUT R36, R37, 0x380, RZ, 0xc0, !PT ;  /* 0x0000038025247812 */ /* 0x000fe400078ec0ff */
[----:B------:R-:W-:Y:S01]  /*b8c0*/  LOP3.LUT R44, R44, R45, RZ, 0x3c, !PT ;  /* 0x0000002d2c2c7212 */ /* 0x000fe200078e3cff */
[----:B------:R-:W0:Y:S01]  /*b8d0*/  SHFL.IDX PT, R7, R27, RZ, 0x1c1f ;  /* 0x001c1fff1b077589 */ /* 0x000e2200000e0000 */
[----:B------:R-:W-:Y:S01]  /*b8e0*/  SHF.R.U64 R36, R36, 0x3, RZ ;  /* 0x0000000324247819 */ /* 0x000fe200000012ff */
[--C-:B------:R-:W-:Y:S01]  /*b8f0*/  IMAD.X R45, RZ, RZ, R9.reuse, P0 ;  /* 0x000000ffff2d7224 */ /* 0x100fe200000e0609 */
[----:B------:R-:W-:Y:S01]  /*b900*/  SHF.R.U64 R28, R28, 0x3, RZ ;  /* 0x000000031c1c7819 */ /* 0x000fe200000012ff */
[----:B------:R-:W1:Y:S01]  /*b910*/  SHFL.IDX PT, R21, R27, 0x1, 0x1c1f ;  /* 0x003c1f001b157f89 */ /* 0x000e6200000e0000 */
[----:B------:R-:W-:Y:S01]  /*b920*/  LOP3.LUT R36, R36, R37, RZ, 0x3c, !PT ;  /* 0x0000002524247212 */ /* 0x000fe200078e3cff */
[----:B------:R-:W-:Y:S01]  /*b930*/  IMAD.X R37, RZ, RZ, R9, P3 ;  /* 0x000000ffff257224 */ /* 0x000fe200018e0609 */
[----:B------:R-:W-:-:S02]  /*b940*/  IADD3 R26, P3, R8, 0xb000, RZ ;  /* 0x0000b000081a7810 */ /* 0x000fc40007f7e0ff */
[----:B------:R-:W-:Y:S02]  /*b950*/  LOP3.LUT P0, RZ, R22, 0x3, RZ, 0xc0, !PT ;  /* 0x0000000316ff7812 */ /* 0x000fe4000780c0ff */
[----:B------:R-:W-:Y:S01]  /*b960*/  LOP3.LUT R28, R28, R29, RZ, 0x3c, !PT ;  /* 0x0000001d1c1c7212 */ /* 0x000fe200078e3cff */
[--C-:B------:R-:W-:Y:S01]  /*b970*/  IMAD.X R29, RZ, RZ, R9.reuse, P2 ;  /* 0x000000ffff1d7224 */ /* 0x100fe200010e0609 */
[----:B------:R-:W-:Y:S01]  /*b980*/  LOP3.LUT R5, R26, 0x380, RZ, 0xc0, !PT ;  /* 0x000003801a057812 */ /* 0x000fe200078ec0ff */
[----:B------:R-:W-:Y:S01]  /*b990*/  UIMAD UR8, UR9, UR10, URZ ;  /* 0x0000000a090872a4 */ /* 0x000fe2000f8e023f */
[-C--:B------:R-:W-:Y:S02]  /*b9a0*/  ISETP.GE.OR P2, PT, R30, R65.reuse, P0 ;  /* 0x000000411e00720c */ /* 0x080fe40000746670 */
[C---:B------:R-:W-:Y:S02]  /*b9b0*/  IADD3 R13, P5, R8.reuse, 0x3000, RZ ;  /* 0x00003000080d7810 */ /* 0x040fe40007fbe0ff */
[----:B------:R-:W-:Y:S01]  /*b9c0*/  IADD3 R49, P4, R8, 0x4000, RZ ;  /* 0x0000400008317810 */ /* 0x000fe20007f9e0ff */
[----:B------:R-:W-:Y:S01]  /*b9d0*/  UIMAD.WIDE.U32 UR6, UR4, UR10, URZ ;  /* 0x0000000a040672a5 */ /* 0x000fe2000f8e003f */
[----:B------:R-:W-:Y:S01]  /*b9e0*/  SHF.R.U64 R5, R5, 0x3, RZ ;  /* 0x0000000305057819 */ /* 0x000fe200000012ff */
[----:B------:R-:W-:Y:S01]  /*b9f0*/  UIMAD UR8, UR4, UR11, UR8 ;  /* 0x0000000b040872a4 */ /* 0x000fe2000f8e0208 */
[----:B------:R-:W-:Y:S01]  /*ba00*/  ISETP.GE.OR P0, PT, R14, R65, P0 ;  /* 0x000000410e00720c */ /* 0x000fe20000706670 */
[--C-:B------:R-:W-:Y:S01]  /*ba10*/  IMAD.X R11, RZ, RZ, R9.reuse, P5 ;  /* 0x000000ffff0b7224 */ /* 0x100fe200028e0609 */
[----:B------:R-:W-:Y:S01]  /*ba20*/  LOP3.LUT R40, R5, R26, RZ, 0x3c, !PT ;  /* 0x0000001a05287212 */ /* 0x000fe200078e3cff */
[----:B------:R-:W-:Y:S01]  /*ba30*/  ULDC.64 UR10, c[0x0][0xae8] ;  /* 0x0002ba00000a7ab9 */ /* 0x000fe20000000a00 */
[----:B------:R-:W2:Y:S01]  /*ba40*/  @P1 LDC R5, c[0x0][0xbec] ;  /* 0x0002fb00ff051b82 */ /* 0x000ea20000000800 */
[----:B0-----:R0:W-:Y:S01]  /*ba50*/  @!P2 ST.E desc[UR52][R6.64], R0 ;  /* 0x000000000600a985 */ /* 0x0011e2000c101934 */
[----:B------:R-:W-:Y:S01]  /*ba60*/  LOP3.LUT R10, R13, 0x380, RZ, 0xc0, !PT ;  /* 0x000003800d0a7812 */ /* 0x000fe200078ec0ff */
[--C-:B------:R-:W-:Y:S01]  /*ba70*/  IMAD.X R41, RZ, RZ, R9.reuse, P3 ;  /* 0x000000ffff297224 */ /* 0x100fe200018e0609 */
[----:B------:R-:W-:Y:S01]  /*ba80*/  LOP3.LUT R48, R49, 0x380, RZ, 0xc0, !PT ;  /* 0x0000038031307812 */ /* 0x000fe200078ec0ff */
[----:B------:R-:W-:Y:S01]  /*ba90*/  UIADD3 UR7, UR7, UR8, URZ ;  /* 0x0000000807077290 */ /* 0x000fe2000fffe03f */
[----:B------:R-:W-:Y:S01]  /*baa0*/  SHF.R.U64 R10, R10, 0x3, RZ ;  /* 0x000000030a0a7819 */ /* 0x000fe200000012ff */
[----:B------:R-:W-:Y:S01]  /*bab0*/  UIMAD UR4, UR14, UR10, URZ ;  /* 0x0000000a0e0472a4 */ /* 0x000fe2000f8e023f */
[----:B------:R-:W-:Y:S01]  /*bac0*/  SHF.R.U64 R48, R48, 0x3, RZ ;  /* 0x0000000330307819 */ /* 0x000fe200000012ff */
[----:B-1----:R1:W-:Y:S01]  /*bad0*/  @!P0 ST.E desc[UR52][R20.64], R3 ;  /* 0x0000000314008985 */ /* 0x0023e2000c101934 */
[----:B------:R-:W-:Y:S01]  /*bae0*/  LOP3.LUT R10, R10, R13, RZ, 0x3c, !PT ;  /* 0x0000000d0a0a7212 */ /* 0x000fe200078e3cff */
[----:B------:R-:W-:Y:S01]  /*baf0*/  IMAD.X R13, RZ, RZ, R9, P6 ;  /* 0x000000ffff0d7224 */ /* 0x000fe200030e0609 */
[----:B------:R-:W-:Y:S01]  /*bb00*/  LOP3.LUT R48, R48, R49, RZ, 0x3c, !PT ;  /* 0x0000003130307212 */ /* 0x000fe200078e3cff */
[----:B0-----:R-:W0:Y:S01]  /*bb10*/  @P1 LDC R7, c[0x0][0xbf0] ;  /* 0x0002fc00ff071b82 */ /* 0x001e220000000800 */
[----:B------:R-:W-:Y:S01]  /*bb20*/  IMAD R0, R18, 0x20, R19 ;  /* 0x0000002012007824 */ /* 0x000fe200078e0213 */
[----:B------:R-:W-:Y:S01]  /*bb30*/  UIMAD UR4, UR40, UR11, UR4 ;  /* 0x0000000b280472a4 */ /* 0x000fe2000f8e0204 */
[----:B------:R-:W-:Y:S01]  /*bb40*/  IMAD.X R49, RZ, RZ, R9, P4 ;  /* 0x000000ffff317224 */ /* 0x000fe200020e0609 */
[----:B------:R-:W-:Y:S01]  /*bb50*/  UIMAD.WIDE.U32 UR6, UR40, UR10, UR6 ;  /* 0x0000000a280672a5 */ /* 0x000fe2000f8e0006 */
[C---:B------:R-:W-:Y:S01]  /*bb60*/  IADD3 R61, P6, R8.reuse, 0x8000, RZ ;  /* 0x00008000083d7810 */ /* 0x040fe20007fde0ff */
[----:B------:R-:W-:Y:S01]  /*bb70*/  ULDC.64 UR8, c[0x0][0xaf0] ;  /* 0x0002bc0000087ab9 */ /* 0x000fe20000000a00 */
[C---:B------:R-:W-:Y:S01]  /*bb80*/  IADD3 R57, P5, R8.reuse, 0x9000, RZ ;  /* 0x0000900008397810 */ /* 0x040fe20007fbe0ff */
[----:B-1----:R-:W-:Y:S01]  /*bb90*/  IMAD.U32 R3, RZ, RZ, UR39 ;  /* 0x00000027ff037e24 */ /* 0x002fe2000f8e00ff */
[----:B------:R-:W-:Y:S01]  /*bba0*/  IADD3 R53, P4, R8, 0xa000, RZ ;  /* 0x0000a00008357810 */ /* 0x000fe20007f9e0ff */
[----:B------:R-:W-:Y:S01]  /*bbb0*/  UIADD3 UR7, UR7, UR4, URZ ;  /* 0x0000000407077290 */ /* 0x000fe2000fffe03f */
[----:B------:R-:W-:Y:S01]  /*bbc0*/  LOP3.LUT R60, R61, 0x380, RZ, 0xc0, !PT ;  /* 0x000003803d3c7812 */ /* 0x000fe200078ec0ff */
[----:B------:R-:W-:Y:S01]  /*bbd0*/  IMAD R20, R3, 0x80, R0 ;  /* 0x0000008003147824 */ /* 0x000fe200078e0200 */
[----:B------:R-:W-:Y:S01]  /*bbe0*/  LOP3.LUT R56, R57, 0x380, RZ, 0xc0, !PT ;  /* 0x0000038039387812 */ /* 0x000fe200078ec0ff */
[----:B------:R-:W-:Y:S01]  /*bbf0*/  UIMAD UR4, UR38, UR8, URZ ;  /* 0x00000008260472a4 */ /* 0x000fe2000f8e023f */
[----:B------:R-:W-:Y:S01]  /*bc00*/  LOP3.LUT R52, R53, 0x380, RZ, 0xc0, !PT ;  /* 0x0000038035347812 */ /* 0x000fe200078ec0ff */
[----:B--2---:R-:W-:Y:S01]  /*bc10*/  @P1 IMAD.HI.U32 R0, R20, R5, RZ ;  /* 0x0000000514001227 */ /* 0x004fe200078e00ff */
[----:B------:R-:W-:Y:S01]  /*bc20*/  LOP3.LUT R33, R8, 0x380, RZ, 0xc0, !PT ;  /* 0x0000038008217812 */ /* 0x000fe200078ec0ff */
[----:B------:R-:W-:Y:S01]  /*bc30*/  UIMAD.WIDE.U32 UR6, UR37, UR8, UR6 ;  /* 0x00000008250672a5 */ /* 0x000fe2000f8e0006 */
[----:B------:R-:W-:Y:S01]  /*bc40*/  SHF.R.U64 R60, R60, 0x3, RZ ;  /* 0x000000033c3c7819 */ /* 0x000fe200000012ff */
[----:B------:R-:W-:Y:S01]  /*bc50*/  IMAD.MOV.U32 R3, RZ, RZ, R20 ;  /* 0x000000ffff037224 */ /* 0x000fe200078e0014 */
[----:B------:R-:W-:Y:S01]  /*bc60*/  SHF.R.U64 R56, R56, 0x3, RZ ;  /* 0x0000000338387819 */ /* 0x000fe200000012ff */
[----:B------:R-:W-:Y:S01]  /*bc70*/  UIMAD UR4, UR37, UR9, UR4 ;  /* 0x00000009250472a4 */ /* 0x000fe2000f8e0204 */
[----:B------:R-:W-:Y:S01]  /*bc80*/  SHF.R.U64 R52, R52, 0x3, RZ ;  /* 0x0000000334347819 */ /* 0x000fe200000012ff */
[----:B------:R-:W5:Y:S01]  /*bc90*/  LD.E.128 R24, desc[UR52][R24.64] ;  /* 0x0000003418187980 */ /* 0x000f62000c101d00 */
[----:B0-----:R-:W-:-:S02]  /*bca0*/  @P1 SHF.R.U32.HI R3, RZ, R7, R0 ;  /* 0x00000007ff031219 */ /* 0x001fc40000011600 */
[----:B------:R-:W-:Y:S01]  /*bcb0*/  SHF.R.U64 R33, R33, 0x3, RZ ;  /* 0x0000000321217819 */ /* 0x000fe200000012ff */
[----:B------:R-:W-:Y:S01]  /*bcc0*/  UIADD3 UR4, UR7, UR4, URZ ;  /* 0x0000000407047290 */ /* 0x000fe2000fffe03f */
[----:B------:R-:W-:Y:S01]  /*bcd0*/  SHF.R.S32.HI R0, RZ, 0x1f, R3 ;  /* 0x0000001fff007819 */ /* 0x000fe20000011403 */
[----:B------:R-:W5:Y:S01]  /*bce0*/  LD.E.128 R12, desc[UR52][R12.64] ;  /* 0x000000340c0c7980 */ /* 0x000f62000c101d00 */
[----:B------:R-:W-:Y:S01]  /*bcf0*/  IADD3 R5, -R3, RZ, RZ ;  /* 0x000000ff03057210 */ /* 0x000fe20007ffe1ff */
[----:B------:R-:W-:Y:S01]  /*bd00*/  IMAD.U32 R6, RZ, RZ, UR6 ;  /* 0x00000006ff067e24 */ /* 0x000fe2000f8e00ff */
[----:B------:R-:W-:Y:S01]  /*bd10*/  LOP3.LUT R60, R60, R61, RZ, 0x3c, !PT ;  /* 0x0000003d3c3c7212 */ /* 0x000fe200078e3cff */
[--C-:B------:R-:W-:Y:S01]  /*bd20*/  IMAD.X R61, RZ, RZ, R9.reuse, P6 ;  /* 0x000000ffff3d7224 */ /* 0x100fe200030e0609 */
[----:B------:R-:W-:Y:S01]  /*bd30*/  LOP3.LUT R56, R56, R57, RZ, 0x3c, !PT ;  /* 0x0000003938387212 */ /* 0x000fe200078e3cff */
[--C-:B------:R-:W-:Y:S01]  /*bd40*/  IMAD.X R57, RZ, RZ, R9.reuse, P5 ;  /* 0x000000ffff397224 */ /* 0x100fe200028e0609 */
[----:B------:R-:W-:Y:S01]  /*bd50*/  LOP3.LUT R52, R52, R53, RZ, 0x3c, !PT ;  /* 0x0000003534347212 */ /* 0x000fe200078e3cff */
[--C-:B------:R-:W-:Y:S01]  /*bd60*/  IMAD.X R53, RZ, RZ, R9.reuse, P4 ;  /* 0x000000ffff357224 */ /* 0x100fe200020e0609 */
[----:B------:R-:W-:Y:S01]  /*bd70*/  LOP3.LUT R32, R33, R8, RZ, 0x3c, !PT ;  /* 0x0000000821207212 */ /* 0x000fe200078e3cff */
[----:B------:R-:W-:Y:S01]  /*bd80*/  IMAD.MOV.U32 R33, RZ, RZ, R9 ;  /* 0x000000ffff217224 */ /* 0x000fe200078e0009 */
[----:B------:R-:W5:Y:S01]  /*bd90*/  LD.E.128 R48, desc[UR52][R48.64] ;  /* 0x0000003430307980 */ /* 0x000f62000c101d00 */
[----:B------:R-:W-:Y:S01]  /*bda0*/  IMAD.U32 R7, RZ, RZ, UR7 ;  /* 0x00000007ff077e24 */ /* 0x000fe2000f8e00ff */
[----:B------:R-:W-:Y:S01]  /*bdb0*/  ULDC.64 UR6, c[0x0][0xae0] ;  /* 0x0002b80000067ab9 */ /* 0x000fe20000000a00 */
[----:B------:R-:W-:Y:S01]  /*bdc0*/  IMAD R5, R64, R5, R20 ;  /* 0x0000000540057224 */ /* 0x000fe200078e0214 */
[----:B------:R-:W5:Y:S01]  /*bdd0*/  LD.E.128 R8, desc[UR52][R10.64] ;  /* 0x000000340a087980 */ /* 0x000f62000c101d00 */
[----:B------:R-:W-:-:S02]  /*bde0*/  IMAD R0, R0, UR6, RZ ;  /* 0x0000000600007c24 */ /* 0x000fc4000f8e02ff */
[----:B------:R-:W-:Y:S01]  /*bdf0*/  IMAD.U32 R7, RZ, RZ, UR4 ;  /* 0x00000004ff077e24 */ /* 0x000fe2000f8e00ff */
[----:B------:R-:W5:Y:S01]  /*be00*/  LD.E.128 R32, desc[UR52][R32.64] ;  /* 0x0000003420207980 */ /* 0x000f62000c101d00 */
[C---:B------:R-:W-:Y:S01]  /*be10*/  IMAD R21, R3.reuse, UR7, R0 ;  /* 0x0000000703157c24 */ /* 0x040fe2000f8e0200 */
[----:B------:R-:W-:Y:S02]  /*be20*/  SHF.R.S32.HI R0, RZ, 0x1f, R5 ;  /* 0x0000001fff007819 */ /* 0x000fe40000011405 */
[----:B------:R-:W5:Y:S01]  /*be30*/  LD.E.128 R44, desc[UR52][R44.64] ;  /* 0x000000342c2c7980 */ /* 0x000f62000c101d00 */
[----:B------:R-:W-:Y:S01]  /*be40*/  IMAD.WIDE.U32 R6, R3, UR6, R6 ;  /* 0x0000000603067c25 */ /* 0x000fe2000f8e0006 */
[----:B------:R-:W-:Y:S02]  /*be50*/  ULDC.64 UR6, c[0x0][0xad8] ;  /* 0x0002b60000067ab9 */ /* 0x000fe40000000a00 */
[----:B------:R-:W5:Y:S04]  /*be60*/  LD.E.128 R36, desc[UR52][R36.64] ;  /* 0x0000003424247980 */ /* 0x000f68000c101d00 */
[----:B------:R-:W5:Y:S04]  /*be70*/  LD.E.128 R28, desc[UR52][R28.64] ;  /* 0x000000341c1c7980 */ /* 0x000f68000c101d00 */
[----:B------:R-:W5:Y:S04]  /*be80*/  LD.E.128 R60, desc[UR52][R60.64] ;  /* 0x000000343c3c7980 */ /* 0x000f68000c101d00 */
[----:B------:R-:W5:Y:S04]  /*be90*/  LD.E.128 R56, desc[UR52][R56.64] ;  /* 0x0000003438387980 */ /* 0x000f68000c101d00 */
[----:B------:R-:W5:Y:S04]  /*bea0*/  LD.E.128 R52, desc[UR52][R52.64] ;  /* 0x0000003434347980 */ /* 0x000f68000c101d00 */
[----:B------:R-:W5:Y:S01]  /*beb0*/  LD.E.128 R40, desc[UR52][R40.64] ;  /* 0x0000003428287980 */ /* 0x000f62000c101d00 */
[----:B------:R-:W-:Y:S01]  /*bec0*/  IMAD.U32 R66, RZ, RZ, UR39 ;  /* 0x00000027ff427e24 */ /* 0x000fe2000f8e00ff */
[----:B------:R-:W-:Y:S01]  /*bed0*/  @!PT LDS RZ, [RZ] ;  /* 0x00000000fffff984 */ /* 0x000fe20000000800 */
[----:B------:R-:W-:Y:S01]  /*bee0*/  @!PT LDS RZ, [RZ] ;  /* 0x00000000fffff984 */ /* 0x000fe20000000800 */
[----:B------:R-:W-:Y:S01]  /*bef0*/  @!PT LDS RZ, [RZ] ;  /* 0x00000000fffff984 */ /* 0x000fe20000000800 */
[----:B------:R-:W-:Y:S01]  /*bf00*/  @!PT LDS RZ, [RZ] ;  /* 0x00000000fffff984 */ /* 0x000fe20000000800 */
[----:B------:R0:W-:Y:S06]  /*bf10*/  MEMBAR.ALL.CTA ;  /* 0x0000000000007992 */ /* 0x0001ec0000008000 */
[----:B0-----:R-:W0:Y:S01]  /*bf20*/  FENCE.VIEW.ASYNC.S ;  /* 0x00000000000073c6 */ /* 0x001e220000000000 */
[----:B------:R-:W-:-:S02]  /*bf30*/  IMAD.IADD R7, R7, 0x1, R21 ;  /* 0x0000000107077824 */ /* 0x000fc400078e0215 */
[----:B------:R-:W-:Y:S02]  /*bf40*/  IMAD R20, R0, UR6, RZ ;  /* 0x0000000600147c24 */ /* 0x000fe4000f8e02ff */
[----:B------:R-:W-:Y:S02]  /*bf50*/  IMAD R66, R66, 0x80, R19 ;  /* 0x0000008042427824 */ /* 0x000fe400078e0213 */
[C---:B------:R-:W-:Y:S02]  /*bf60*/  IMAD R3, R5.reuse, UR7, R20 ;  /* 0x0000000705037c24 */ /* 0x040fe4000f8e0214 */
[----:B------:R-:W-:Y:S01]  /*bf70*/  IMAD.WIDE.U32 R6, R5, UR6, R6 ;  /* 0x0000000605067c25 */ /* 0x000fe2000f8e0006 */
[C---:B------:R-:W-:Y:S01]  /*bf80*/  ISETP.GE.AND P2, PT, R66.reuse, R65, PT ;  /* 0x000000414200720c */ /* 0x040fe20003f46270 */
[----:B------:R-:W-:Y:S02]  /*bf90*/  ULDC.64 UR6, c[0x0][0xa80] ;  /* 0x0002a00000067ab9 */ /* 0x000fe40000000a00 */
[----:B------:R-:W-:Y:S01]  /*bfa0*/  VIADD R0, R66, 0x20 ;  /* 0x0000002042007836 */ /* 0x000fe20000000000 */
[----:B------:R-:W-:Y:S01]  /*bfb0*/  LEA R64, P3, R6, UR6, 0x1 ;  /* 0x0000000606407c11 */ /* 0x000fe2000f8608ff */
[----:B------:R-:W-:-:S02]  /*bfc0*/  IMAD.IADD R3, R7, 0x1, R3 ;  /* 0x0000000107037824 */ /* 0x000fc400078e0203 */
[----:B------:R-:W-:Y:S01]  /*bfd0*/  VIADD R4, R4, 0x33420 ;  /* 0x0003342004047836 */ /* 0x000fe20000000000 */
[-C--:B------:R-:W-:Y:S01]  /*bfe0*/  ISETP.GE.AND P1, PT, R0, R65.reuse, PT ;  /* 0x000000410000720c */ /* 0x080fe20003f26270 */
[----:B------:R-:W-:Y:S01]  /*bff0*/  VIADD R0, R66, 0x40 ;  /* 0x0000004042007836 */ /* 0x000fe20000000000 */
[----:B------:R-:W-:Y:S02]  /*c000*/  LEA.HI.X R3, R6, UR7, R3, 0x1, P3 ;  /* 0x0000000706037c11 */ /* 0x000fe400098f0c03 */
[----:B------:R-:W-:Y:S01]  /*c010*/  PRMT R4, RZ, 0x654, R4 ;  /* 0x00000654ff047816 */ /* 0x000fe20000000004 */
[----:B0-----:R0:W1:Y:S01]  /*c020*/  SHFL.IDX PT, R21, R64, RZ, 0x181f ;  /* 0x00181fff40157589 */ /* 0x00106200000e0000 */
[----:B------:R-:W-:Y:S01]  /*c030*/  ISETP.GE.AND P0, PT, R0, R65, PT ;  /* 0x000000410000720c */ /* 0x000fe20003f06270 */
[----:B------:R-:W-:Y:S01]  /*c040*/  BSSY B1, `(.L_x_219) ;  /* 0x0000011000017945 */ /* 0x000fe20003800000 */
[----:B------:R0:W-:Y:S01]  /*c050*/  SYNCS.ARRIVE.TRANS64.RED.A1T0 RZ, [R4+URZ], RZ ;  /* 0x000000ff04ff79a7 */ /* 0x0001e2000810043f */
[----:B------:R0:W2:Y:S02]  /*c060*/  SHFL.IDX PT, R0, R3, RZ, 0x181f ;  /* 0x00181fff03007589 */ /* 0x0000a400000e0000 */
[----:B------:R-:W-:Y:S08]  /*c070*/  @P2 BRA `(.L_x_220) ;  /* 0x0000000000342947 */ /* 0x000ff00003800000 */
[----:B------:R-:W-:Y:S02]  /*c080*/  ULDC UR4, c[0x0][0xac8] ;  /* 0x0002b20000047ab9 */ /* 0x000fe40000000800 */
[----:B------:R-:W-:Y:S02]  /*c090*/  ISETP.GE.AND P4, PT, R2, UR4, PT ;  /* 0x0000000402007c0c */ /* 0x000fe4000bf86270 */
[----:B------:R-:W-:Y:S02]  /*c0a0*/  ISETP.GE.AND P3, PT, R16, UR4, PT ;  /* 0x0000000410007c0c */ /* 0x000fe4000bf66270 */
[----:B------:R-:W-:-:S09]  /*c0b0*/  ISETP.GE.AND P2, PT, R17, UR4, PT ;  /* 0x0000000411007c0c */ /* 0x000fd2000bf46270 */
[-C--:B01----:R-:W-:Y:S02]  /*c0c0*/  @!P4 LEA R4, P6, R2, R21.reuse, 0x1 ;  /* 0x000000150204c211 */ /* 0x083fe400078c08ff */
[-C--:B------:R-:W-:Y:S02]  /*c0d0*/  @!P3 LEA R6, P5, R16, R21.reuse, 0x1 ;  /* 0x000000151006b211 */ /* 0x080fe400078a08ff */
[-C--:B--2---:R-:W-:Y:S02]  /*c0e0*/  @!P4 LEA.HI.X R5, R2, R0.reuse, R227, 0x1, P6 ;  /* 0x000000000205c211 */ /* 0x084fe400030f0ce3 */
[C---:B------:R-:W-:Y:S02]  /*c0f0*/  @!P2 LEA R20, P6, R17.reuse, R21, 0x1 ;  /* 0x000000151114a211 */ /* 0x040fe400078c08ff */
[-C--:B------:R-:W-:Y:S01]  /*c100*/  @!P3 LEA.HI.X R7, R16, R0.reuse, R226, 0x1, P5 ;  /* 0x000000001007b211 */ /* 0x080fe200028f0ce2 */
[----:B-----5:R3:W-:Y:S01]  /*c110*/  @!P4 ST.E.128 desc[UR52][R4.64], R32 ;  /* 0x000000200400c985 */ /* 0x0207e2000c101d34 */
[----:B------:R-:W-:-:S03]  /*c120*/  @!P2 LEA.HI.X R21, R17, R0, R225, 0x1, P6 ;  /* 0x000000001115a211 */ /* 0x000fc600030f0ce1 */
[----:B------:R3:W-:Y:S04]  /*c130*/  @!P3 ST.E.128 desc[UR52][R6.64], R48 ;  /* 0x000000300600b985 */ /* 0x0007e8000c101d34 */
[----:B------:R3:W-:Y:S02]  /*c140*/  @!P2 ST.E.128 desc[UR52][R20.64], R60 ;  /* 0x0000003c1400a985 */ /* 0x0007e4000c101d34 */
.L_x_220:
[----:B------:R-:W-:Y:S05]  /*c150*/  BSYNC B1 ;  /* 0x0000000000017941 */ /* 0x000fea0003800000 */
.L_x_219:
[----:B--2---:R2:W4:Y:S01]  /*c160*/  SHFL.IDX PT, R0, R3, 0x1, 0x181f ;  /* 0x00381f0003007f89 */ /* 0x00452200000e0000 */
[----:B------:R-:W-:Y:S03]  /*c170*/  BSSY B1, `(.L_x_221) ;  /* 0x0000010000017945 */ /* 0x000fe60003800000 */
[----:B-1-3--:R2:W1:Y:S01]  /*c180*/  SHFL.IDX PT, R21, R64, 0x1, 0x181f ;  /* 0x00381f0040157f89 */ /* 0x00a46200000e0000 */
[----:B------:R-:W-:Y:S05]  /*c190*/  @P1 BRA `(.L_x_222) ;  /* 0x0000000000341947 */ /* 0x000fea0003800000 */
[----:B------:R-:W-:Y:S02]  /*c1a0*/  ULDC UR4, c[0x0][0xac8] ;  /* 0x0002b20000047ab9 */ /* 0x000fe40000000800 */
[----:B------:R-:W-:Y:S02]  /*c1b0*/  ISETP.GE.AND P4, PT, R2, UR4, PT ;  /* 0x0000000402007c0c */ /* 0x000fe4000bf86270 */
[----:B------:R-:W-:Y:S02]  /*c1c0*/  ISETP.GE.AND P5, PT, R16, UR4, PT ;  /* 0x0000000410007c0c */ /* 0x000fe4000bfa6270 */
[----:B------:R-:W-:-:S09]  /*c1d0*/  ISETP.GE.AND P6, PT, R17, UR4, PT ;  /* 0x0000000411007c0c */ /* 0x000fd2000bfc6270 */
[-C--:B01----:R-:W-:Y:S02]  /*c1e0*/  @!P4 LEA R4, P1, R2, R21.reuse, 0x1 ;  /* 0x000000150204c211 */ /* 0x083fe400078208ff */
[-C--:B------:R-:W-:Y:S02]  /*c1f0*/  @!P5 LEA R6, P2, R16, R21.reuse, 0x1 ;  /* 0x000000151006d211 */ /* 0x080fe400078408ff */
[C---:B------:R-:W-:Y:S02]  /*c200*/  @!P6 LEA R20, P3, R17.reuse, R21, 0x1 ;  /* 0x000000151114e211 */ /* 0x040fe400078608ff */
[-C--:B----4-:R-:W-:Y:S02]  /*c210*/  @!P4 LEA.HI.X R5, R2, R0.reuse, R227, 0x1, P1 ;  /* 0x000000000205c211 */ /* 0x090fe400008f0ce3 */
[-C--:B------:R-:W-:Y:S02]  /*c220*/  @!P5 LEA.HI.X R7, R16, R0.reuse, R226, 0x1, P2 ;  /* 0x000000001007d211 */ /* 0x080fe400010f0ce2 */
[----:B------:R-:W-:Y:S01]  /*c230*/  @!P6 LEA.HI.X R21, R17, R0, R225, 0x1, P3 ;  /* 0x000000001115e211 */ /* 0x000fe200018f0ce1 */
[----:B-----5:R3:W-:Y:S04]  /*c240*/  @!P4 ST.E.128 desc[UR52][R4.64], R24 ;  /* 0x000000180400c985 */ /* 0x0207e8000c101d34 */
[----:B------:R3:W-:Y:S04]  /*c250*/  @!P5 ST.E.128 desc[UR52][R6.64], R44 ;  /* 0x0000002c0600d985 */ /* 0x0007e8000c101d34 */
[----:B------:R3:W-:Y:S02]  /*c260*/  @!P6 ST.E.128 desc[UR52][R20.64], R56 ;  /* 0x000000381400e985 */ /* 0x0007e4000c101d34 */
.L_x_222:
[----:B------:R-:W-:Y:S05]  /*c270*/  BSYNC B1 ;  /* 0x0000000000017941 */ /* 0x000fea0003800000 */
.L_x_221:
[----:B----4-:R4:W0:Y:S01]  /*c280*/  SHFL.IDX PT, R0, R3, 0x2, 0x181f ;  /* 0x00581f0003007f89 */ /* 0x01082200000e0000 */
        /* <DEDUP_REMOVED lines=10> */
[-C--:B------:R-:W-:Y:S02]  /*c330*/  @!P3 LEA.HI.X R5, R2, R0.reuse, R227, 0x1, P0 ;  /* 0x000000000205b211 */ /* 0x080fe400000f0ce3 */
[-C--:B------:R-:W-:Y:S02]  /*c340*/  @!P4 LEA.HI.X R7, R16, R0.reuse, R226, 0x1, P1 ;  /* 0x000000001007c211 */ /* 0x080fe400008f0ce2 */
[----:B------:R-:W-:Y:S01]  /*c350*/  @!P5 LEA.HI.X R21, R17, R0, R225, 0x1, P2 ;  /* 0x000000001115d211 */ /* 0x000fe200010f0ce1 */
[----:B-----5:R3:W-:Y:S04]  /*c360*/  @!P3 ST.E.128 desc[UR52][R4.64], R12 ;  /* 0x0000000c0400b985 */ /* 0x0207e8000c101d34 */
[----:B------:R3:W-:Y:S04]  /*c370*/  @!P4 ST.E.128 desc[UR52][R6.64], R36 ;  /* 0x000000240600c985 */ /* 0x0007e8000c101d34 */
[----:B------:R3:W-:Y:S02]  /*c380*/  @!P5 ST.E.128 desc[UR52][R20.64], R52 ;  /* 0x000000341400d985 */ /* 0x0007e4000c101d34 */
.L_x_224:
[----:B------:R-:W-:Y:S05]  /*c390*/  BSYNC B1 ;  /* 0x0000000000017941 */ /* 0x000fea0003800000 */
.L_x_223:
[----:B0-----:R-:W-:Y:S01]  /*c3a0*/  VIADD R0, R66, 0x60 ;  /* 0x0000006042007836 */ /* 0x001fe20000000000 */
[----:B--2-4-:R-:W0:Y:S04]  /*c3b0*/  SHFL.IDX PT, R3, R3, 0x3, 0x181f ;  /* 0x00781f0003037f89 */ /* 0x014e2800000e0000 */
[----:B------:R-:W-:Y:S01]  /*c3c0*/  ISETP.GE.AND P0, PT, R0, R65, PT ;  /* 0x000000410000720c */ /* 0x000fe20003f06270 */
[----:B---3-5:R2:W3:-:S12]  /*c3d0*/  SHFL.IDX PT, R13, R64, 0x3, 0x181f ;  /* 0x00781f00400d7f89 */ /* 0x0284d800000e0000 */
[----:B--2---:R-:W-:Y:S05]  /*c3e0*/  @P0 BRA `(.L_x_225) ;  /* 0x0000000c00640947 */ /* 0x004fea0003800000 */
[----:B------:R-:W-:Y:S02]  /*c3f0*/  ULDC UR4, c[0x0][0xac8] ;  /* 0x0002b20000047ab9 */ /* 0x000fe40000000800 */
[----:B------:R-:W-:Y:S02]  /*c400*/  ISETP.GE.AND P2, PT, R2, UR4, PT ;  /* 0x0000000402007c0c */ /* 0x000fe4000bf46270 */
[----:B------:R-:W-:-:S11]  /*c410*/  ISETP.GE.AND P3, PT, R16, UR4, PT ;  /* 0x0000000410007c0c */ /* 0x000fd6000bf66270 */
[-C--:B---3--:R-:W-:Y:S02]  /*c420*/  @!P2 LEA R4, P0, R2, R13.reuse, 0x1 ;  /* 0x0000000d0204a211 */ /* 0x088fe400078008ff */
[----:B------:R-:W-:Y:S02]  /*c430*/  @!P3 LEA R6, P1, R16, R13, 0x1 ;  /* 0x0000000d1006b211 */ /* 0x000fe400078208ff */
[-C--:B0-----:R-:W-:Y:S02]  /*c440*/  @!P2 LEA.HI.X R5, R2, R3.reuse, R227, 0x1, P0 ;  /* 0x000000030205a211 */ /* 0x081fe400000f0ce3 */
[----:B------:R-:W-:Y:S02]  /*c450*/  @!P3 LEA.HI.X R7, R16, R3, R226, 0x1, P1 ;  /* 0x000000031007b211 */ /* 0x000fe400008f0ce2 */
[----:B------:R-:W-:Y:S01]  /*c460*/  ISETP.GE.AND P0, PT, R17, UR4, PT ;  /* 0x0000000411007c0c */ /* 0x000fe2000bf06270 */
[----:B------:R2:W-:Y:S04]  /*c470*/  @!P2 ST.E.128 desc[UR52][R4.64], R8 ;  /* 0x000000080400a985 */ /* 0x0005e8000c101d34 */
[----:B------:R2:W-:Y:S08]  /*c480*/  @!P3 ST.E.128 desc[UR52][R6.64], R28 ;  /* 0x0000001c0600b985 */ /* 0x0005f0000c101d34 */
[----:B------:R-:W-:Y:S05]  /*c490*/  @P0 BRA `(.L_x_225) ;  /* 0x0000000c00380947 */ /* 0x000fea0003800000 */
[----:B--2---:R-:W-:-:S04]  /*c4a0*/  LEA R4, P0, R17, R13, 0x1 ;  /* 0x0000000d11047211 */ /* 0x004fc800078008ff */
[----:B------:R-:W-:-:S05]  /*c4b0*/  LEA.HI.X R5, R17, R3, R225, 0x1, P0 ;  /* 0x0000000311057211 */ /* 0x000fca00000f0ce1 */
[----:B------:R4:W-:Y:S01]  /*c4c0*/  ST.E.128 desc[UR52][R4.64], R40 ;  /* 0x0000002804007985 */ /* 0x0009e2000c101d34 */
[----:B------:R-:W-:Y:S05]  /*c4d0*/  BRA `(.L_x_225) ;  /* 0x0000000c00287947 */ /* 0x000fea0003800000 */
.L_x_217:
[----:B------:R-:W-:Y:S01]  /*c4e0*/  ULDC.64 UR6, c[0x0][0xc00] ;  /* 0x0003000000067ab9 */ /* 0x000fe20000000a00 */
[----:B------:R-:W-:Y:S01]  /*c4f0*/  ULDC UR4, c[0x0][0xa88] ;  /* 0x0002a20000047ab9 */ /* 0x000fe20000000800 */
[----:B------:R-:W-:Y:S01]  /*c500*/  UISETP.NE.U32.AND UP0, UPT, UR6, URZ, UPT ;  /* 0x0000003f0600728c */ /* 0x000fe2000bf05070 */
[----:B------:R-:W0:Y:S03]  /*c510*/  LDC R11, c[0x0][0xbe8] ;  /* 0x0002fa00ff0b7b82 */ /* 0x000e260000000800 */
[----:B------:R-:W-:-:S03]  /*c520*/  UISETP.NE.AND.EX UP0, UPT, UR7, URZ, UPT, UP0 ;  /* 0x0000003f0700728c */ /* 0x000fc6000bf05300 */
[----:B------:R-:W-:Y:S02]  /*c530*/  ULDC.64 UR6, c[0x0][0xc00] ;  /* 0x0003000000067ab9 */ /* 0x000fe40000000a00 */
[----:B------:R-:W-:Y:S01]  /*c540*/  UIMAD.WIDE UR6, UR37, 0x4, UR6 ;  /* 0x00000004250678a5 */ /* 0x000fe2000f8e0206 */
[----:B------:R-:W-:-:S05]  /*c550*/  PLOP3.LUT P2, PT, PT, PT, UP0, 0x80, 0x0 ;  /* 0x000000000000781c */ /* 0x000fca0003f4f008 */
[----:B------:R-:W-:Y:S02]  /*c560*/  IMAD.U32 R4, RZ, RZ, UR6 ;  /* 0x00000006ff047e24 */ /* 0x000fe4000f8e00ff */
[----:B------:R-:W-:Y:S01]  /*c570*/  IMAD.U32 R5, RZ, RZ, UR7 ;  /* 0x00000007ff057e24 */ /* 0x000fe2000f8e00ff */
[----:B------:R-:W-:Y:S02]  /*c580*/  ULDC.64 UR6, c[0x0][0xc08] ;  /* 0x0003020000067ab9 */ /* 0x000fe40000000a00 */
[----:B------:R-:W-:-:S03]  /*c590*/  UISETP.NE.U32.AND UP1, UPT, UR6, URZ, UPT ;  /* 0x0000003f0600728c */ /* 0x000fc6000bf25070 */
[----:B------:R-:W2:Y:S01]  /*c5a0*/  @P2 LDG.E R3, desc[UR52][R4.64] ;  /* 0x0000003404032981 */ /* 0x000ea2000c1e1900 */
[----:B------:R-:W-:Y:S01]  /*c5b0*/  UISETP.NE.AND.EX UP1, UPT, UR7, URZ, UPT, UP1 ;  /* 0x0000003f0700728c */ /* 0x000fe2000bf25310 */
[----:B------:R-:W-:-:S05]  /*c5c0*/  IMAD.U32 R0, RZ, RZ, UR4 ;  /* 0x00000004ff007e24 */ /* 0x000fca000f8e00ff */
[----:B------:R-:W-:-:S05]  /*c5d0*/  PLOP3.LUT P3, PT, PT, PT, UP1, 0x80, 0x0 ;  /* 0x000000000000781c */ /* 0x000fca0003f6f018 */
[----:B------:R-:W-:Y:S02]  /*c5e0*/  @UP1 ULDC.64 UR6, c[0x0][0xc08] ;  /* 0x0003020000061ab9 */ /* 0x000fe40000000a00 */
[----:B------:R-:W-:-:S06]  /*c5f0*/  @UP1 UIMAD.WIDE UR6, UR37, 0x4, UR6 ;  /* 0x00000004250618a5 */ /* 0x000fcc000f8e0206 */
[----:B------:R-:W-:Y:S02]  /*c600*/  IMAD.U32 R6, RZ, RZ, UR6 ;  /* 0x00000006ff067e24 */ /* 0x000fe4000f8e00ff */
[----:B------:R-:W-:-:S05]  /*c610*/  IMAD.U32 R7, RZ, RZ, UR7 ;  /* 0x00000007ff077e24 */ /* 0x000fca000f8e00ff */
[----:B------:R1:W5:Y:S01]  /*c620*/  @P3 LDG.E R0, desc[UR52][R6.64] ;  /* 0x0000003406003981 */ /* 0x000362000c1e1900 */
[----:B0-----:R-:W-:Y:S01]  /*c630*/  ISETP.NE.AND P0, PT, R11, 0x1, PT ;  /* 0x000000010b00780c */ /* 0x001fe20003f05270 */
[----:B------:R-:W-:Y:S01]  /*c640*/  UMOV UR4, URZ ;  /* 0x0000003f00047c82 */ /* 0x000fe20008000000 */
[----:B------:R-:W-:Y:S01]  /*c650*/  USHF.R.S32.HI UR10, URZ, 0x1f, UR40 ;  /* 0x0000001f3f0a7899 */ /* 0x000fe20008011428 */
[----:B------:R-:W-:-:S10]  /*c660*/  ISETP.GE.AND P1, PT, R228, 0x80, PT ;  /* 0x00000080e400780c */ /* 0x000fd40003f26270 */
[----:B------:R-:W0:Y:S01]  /*c670*/  @P0 LDC R9, c[0x0][0xbec] ;  /* 0x0002fb00ff090b82 */ /* 0x000e220000000800 */
[----:B--2---:R-:W-:-:S13]  /*c680*/  @P2 R2UR UR4, R3 ;  /* 0x00000000030422ca */ /* 0x004fda00000e0000 */
[----:B------:R-:W-:Y:S01]  /*c690*/  USHF.R.S32.HI UR9, URZ, 0x1f, UR4 ;  /* 0x0000001f3f097899 */ /* 0x000fe20008011404 */
[----:B01----:R-:W-:Y:S11]  /*c6a0*/  @P3 BRA `(.L_x_226) ;  /* 0x0000000000103947 */ /* 0x003ff60003800000 */
[----:B------:R-:W-:Y:S05]  /*c6b0*/  @!P2 BRA `(.L_x_226) ;  /* 0x00000000000ca947 */ /* 0x000fea0003800000 */
[----:B------:R-:W2:Y:S04]  /*c6c0*/  LDG.E R3, desc[UR52][R4.64] ;  /* 0x0000003404037981 */ /* 0x000ea8000c1e1900 */
[----:B-----5:R-:W2:Y:S02]  /*c6d0*/  LDG.E R0, desc[UR52][R4.64+0x4] ;  /* 0x0000043404007981 */ /* 0x020ea4000c1e1900 */
[----:B--2---:R-:W-:-:S07]  /*c6e0*/  IMAD.IADD R0, R0, 0x1, -R3 ;  /* 0x0000000100007824 */ /* 0x004fce00078e0a03 */
.L_x_226:
[----:B------:R-:W-:Y:S01]  /*c6f0*/  USEL UR37, UR37, URZ, !UP0 ;  /* 0x0000003f25257287 */ /* 0x000fe2000c000000 */
[----:B------:R-:W-:Y:S01]  /*c700*/  BSSY B1, `(.L_x_227) ;  /* 0x000002d000017945 */ /* 0x000fe20003800000 */
[----:B------:R-:W-:-:S03]  /*c710*/  USEL UR38, UR38, URZ, !UP0 ;  /* 0x0000003f26267287 */ /* 0x000fc6000c000000 */
[----:B------:R-:W-:Y:S09]  /*c720*/  @P1 BRA `(.L_x_228) ;  /* 0x0000000000a81947 */ /* 0x000ff20003800000 */
[----:B------:R-:W0:Y:S01]  /*c730*/  S2R R4, SR_TID.X ;  /* 0x0000000000047919 */ /* 0x000e220000002100 */
[----:B------:R-:W1:Y:S01]  /*c740*/  LDC R6, c[0x0][0xbe8] ;  /* 0x0002fa00ff067b82 */ /* 0x000e620000000800 */
[----:B------:R-:W-:-:S04]  /*c750*/  IMAD.U32 R3, RZ, RZ, UR39 ;  /* 0x00000027ff037e24 */ /* 0x000fc8000f8e00ff */
[----:B0-----:R-:W-:Y:S02]  /*c760*/  IMAD R3, R3, 0x80, R4 ;  /* 0x0000008003037824 */ /* 0x001fe400078e0204 */
[----:B-1---5:R-:W-:Y:S02]  /*c770*/  IMAD R4, R0, R6, RZ ;  /* 0x0000000600047224 */ /* 0x022fe400078e02ff */
[----:B------:R-:W-:-:S05]  /*c780*/  VIADD R5, R3, 0xffffff80 ;  /* 0xffffff8003057836 */ /* 0x000fca0000000000 */
[----:B------:R-:W-:-:S13]  /*c790*/  ISETP.GE.AND P1, PT, R5, R4, PT ;  /* 0x000000040500720c */ /* 0x000fda0003f26270 */
[----:B------:R-:W-:Y:S05]  /*c7a0*/  @P1 BRA `(.L_x_228) ;  /* 0x0000000000881947 */ /* 0x000fea0003800000 */
[----:B------:R-:W-:Y:S01]  /*c7b0*/  ISETP.NE.AND P1, PT, R6, 0x1, PT ;  /* 0x000000010600780c */ /* 0x000fe20003f25270 */
[----:B------:R-:W-:Y:S01]  /*c7c0*/  ULDC.64 UR12, c[0x0][0xb90] ;  /* 0x0002e400000c7ab9 */ /* 0x000fe20000000a00 */
[----:B------:R-:W-:Y:S01]  /*c7d0*/  UMOV UR6, UR4 ;  /* 0x0000000400067c82 */ /* 0x000fe20008000000 */
[----:B------:R-:W-:Y:S01]  /*c7e0*/  UIMAD UR8, UR10, UR12, URZ ;  /* 0x0000000c0a0872a4 */ /* 0x000fe2000f8e023f */
[----:B------:R-:W-:Y:S02]  /*c7f0*/  UMOV UR7, UR9 ;  /* 0x0000000900077c82 */ /* 0x000fe40008000000 */
[----:B------:R-:W-:Y:S02]  /*c800*/  UIMAD.WIDE.U32 UR6, UR40, UR12, UR6 ;  /* 0x0000000c280672a5 */ /* 0x000fe4000f8e0006 */
[----:B------:R-:W-:-:S03]  /*c810*/  UIMAD UR8, UR40, UR13, UR8 ;  /* 0x0000000d280872a4 */ /* 0x000fc6000f8e0208 */
[----:B------:R-:W-:Y:S02]  /*c820*/  ULDC.64 UR12, c[0x0][0xb98] ;  /* 0x0002e600000c7ab9 */ /* 0x000fe40000000a00 */
[----:B------:R-:W0:Y:S01]  /*c830*/  @P1 LDC R4, c[0x0][0xbec] ;  /* 0x0002fb00ff041b82 */ /* 0x000e220000000800 */
[----:B------:R-:W-:Y:S02]  /*c840*/  UIADD3 UR7, UR7, UR8, URZ ;  /* 0x0000000807077290 */ /* 0x000fe4000fffe03f */
[----:B------:R-:W-:Y:S02]  /*c850*/  UIMAD UR8, UR38, UR12, URZ ;  /* 0x0000000c260872a4 */ /* 0x000fe4000f8e023f */
[----:B------:R-:W-:Y:S02]  /*c860*/  UIMAD.WIDE.U32 UR6, UR37, UR12, UR6 ;  /* 0x0000000c250672a5 */ /* 0x000fe4000f8e0006 */
[----:B------:R-:W-:Y:S01]  /*c870*/  UIMAD UR8, UR37, UR13, UR8 ;  /* 0x0000000d250872a4 */ /* 0x000fe2000f8e0208 */
[----:B------:R-:W1:Y:S02]  /*c880*/  @P1 LDC R8, c[0x0][0xbf0] ;  /* 0x0002fc00ff081b82 */ /* 0x000e640000000800 */
[----:B------:R-:W-:Y:S01]  /*c890*/  ULDC.64 UR12, c[0x0][0xb88] ;  /* 0x0002e200000c7ab9 */ /* 0x000fe20000000a00 */
[----:B0-----:R-:W-:-:S04]  /*c8a0*/  @P1 IMAD.HI.U32 R3, R5, R4, RZ ;  /* 0x0000000405031227 */ /* 0x001fc800078e00ff */
[----:B------:R-:W-:Y:S01]  /*c8b0*/  IMAD.MOV.U32 R4, RZ, RZ, R5 ;  /* 0x000000ffff047224 */ /* 0x000fe200078e0005 */
[----:B-1----:R-:W-:Y:S01]  /*c8c0*/  @P1 SHF.R.U32.HI R4, RZ, R8, R3 ;  /* 0x00000008ff041219 */ /* 0x002fe20000011603 */
[----:B------:R-:W-:-:S04]  /*c8d0*/  IMAD.U32 R8, RZ, RZ, UR8 ;  /* 0x00000008ff087e24 */ /* 0x000fc8000f8e00ff */
[----:B------:R-:W-:-:S04]  /*c8e0*/  IMAD.MOV R3, RZ, RZ, -R4 ;  /* 0x000000ffff037224 */ /* 0x000fc800078e0a04 */
[----:B------:R-:W-:Y:S01]  /*c8f0*/  IMAD R3, R6, R3, R5 ;  /* 0x0000000306037224 */ /* 0x000fe200078e0205 */
[----:B------:R-:W-:Y:S02]  /*c900*/  SHF.R.S32.HI R5, RZ, 0x1f, R4 ;  /* 0x0000001fff057819 */ /* 0x000fe40000011404 */
[----:B------:R-:W-:Y:S02]  /*c910*/  IADD3 R4, P1, R4, UR6, RZ ;  /* 0x0000000604047c10 */ /* 0x000fe4000ff3e0ff */
[----:B------:R-:W-:Y:S02]  /*c920*/  SHF.R.S32.HI R6, RZ, 0x1f, R3 ;  /* 0x0000001fff067819 */ /* 0x000fe40000011403 */
[----:B------:R-:W-:Y:S01]  /*c930*/  IADD3.X R5, R5, UR7, R8, P1, !PT ;  /* 0x0000000705057c10 */ /* 0x000fe20008ffe408 */
[----:B------:R-:W-:Y:S02]  /*c940*/  ULDC.64 UR6, c[0x0][0xb50] ;  /* 0x0002d40000067ab9 */ /* 0x000fe40000000a00 */
[----:B------:R-:W-:-:S02]  /*c950*/  IMAD R6, R6, UR12, RZ ;  /* 0x0000000c06067c24 */ /* 0x000fc4000f8e02ff */
[----:B------:R-:W-:-:S04]  /*c960*/  IMAD.WIDE.U32 R4, R3, UR12, R4 ;  /* 0x0000000c03047c25 */ /* 0x000fc8000f8e0004 */
[----:B------:R-:W-:Y:S01]  /*c970*/  IMAD R7, R3, UR13, R6 ;  /* 0x0000000d03077c24 */ /* 0x000fe2000f8e0206 */
[----:B------:R-:W-:-:S03]  /*c980*/  LEA R6, P1, R4, UR6, 0x2 ;  /* 0x0000000604067c11 */ /* 0x000fc6000f8210ff */
[----:B------:R-:W-:-:S05]  /*c990*/  IMAD.IADD R3, R5, 0x1, R7 ;  /* 0x0000000105037824 */ /* 0x000fca00078e0207 */
[----:B------:R-:W-:Y:S01]  /*c9a0*/  LEA.HI.X R7, R4, UR7, R3, 0x2, P1 ;  /* 0x0000000704077c11 */ /* 0x000fe200088f1403 */
[----:B------:R-:W-:-:S05]  /*c9b0*/  IMAD.MOV.U32 R3, RZ, RZ, -0x800000 ;  /* 0xff800000ff037424 */ /* 0x000fca00078e00ff */
[----:B------:R0:W-:Y:S02]  /*c9c0*/  STG.E desc[UR52][R6.64], R3 ;  /* 0x0000000306007986 */ /* 0x0001e4000c101934 */
.L_x_228:
[----:B------:R-:W-:Y:S05]  /*c9d0*/  BSYNC B1 ;  /* 0x0000000000017941 */ /* 0x000fea0003800000 */
.L_x_227:
[----:B------:R-:W1:Y:S01]  /*c9e0*/  @P0 LDC R5, c[0x0][0xbf0] ;  /* 0x0002fc00ff050b82 */ /* 0x000e620000000800 */
[----:B------:R-:W-:Y:S01]  /*c9f0*/  ULDC.64 UR12, c[0x0][0xaa0] ;  /* 0x0002a800000c7ab9 */ /* 0x000fe20000000a00 */
[----:B0-----:R-:W-:Y:S01]  /*ca00*/  IMAD R3, R18, 0x20, R19 ;  /* 0x0000002012037824 */ /* 0x001fe200078e0213 */
[----:B------:R-:W-:Y:S01]  /*ca10*/  UIMAD UR8, UR9, UR12, URZ ;  /* 0x0000000c090872a4 */ /* 0x000fe2000f8e023f */
[----:B------:R-:W-:Y:S01]  /*ca20*/  IMAD.U32 R8, RZ, RZ, UR39 ;  /* 0x00000027ff087e24 */ /* 0x000fe2000f8e00ff */
[----:B------:R-:W-:Y:S01]  /*ca30*/  UIMAD.WIDE.U32 UR6, UR4, UR12, URZ ;  /* 0x0000000c040672a5 */ /* 0x000fe2000f8e003f */
[----:B------:R-:W-:Y:S01]  /*ca40*/  BSSY B1, `(.L_x_229) ;  /* 0x000003d000017945 */ /* 0x000fe20003800000 */
[----:B------:R-:W-:Y:S01]  /*ca50*/  UIMAD UR8, UR4, UR13, UR8 ;  /* 0x0000000d040872a4 */ /* 0x000fe2000f8e0208 */
[----:B------:R-:W-:Y:S02]  /*ca60*/  IMAD R8, R8, 0x80, R3 ;  /* 0x0000008008087824 */ /* 0x000fe400078e0203 */
[----:B------:R-:W-:Y:S01]  /*ca70*/  ULDC.64 UR12, c[0x0][0xae8] ;  /* 0x0002ba00000c7ab9 */ /* 0x000fe20000000a00 */
[----:B------:R-:W-:Y:S01]  /*ca80*/  UIADD3 UR7, UR7, UR8, URZ ;  /* 0x0000000807077290 */ /* 0x000fe2000fffe03f */
[----:B------:R-:W-:Y:S01]  /*ca90*/  @P0 IMAD.HI.U32 R4, R8, R9, RZ ;  /* 0x0000000908040227 */ /* 0x000fe200078e00ff */
[----:B------:R-:W-:-:S02]  /*caa0*/  UIMAD UR4, UR10, UR12, URZ ;  /* 0x0000000c0a0472a4 */ /* 0x000fc4000f8e023f */
[----:B------:R-:W-:Y:S01]  /*cab0*/  UIMAD.WIDE.U32 UR6, UR40, UR12, UR6 ;  /* 0x0000000c280672a5 */ /* 0x000fe2000f8e0006 */
[----:B------:R-:W-:Y:S01]  /*cac0*/  IMAD.MOV.U32 R3, RZ, RZ, R8 ;  /* 0x000000ffff037224 */ /* 0x000fe200078e0008 */
[----:B------:R-:W-:Y:S01]  /*cad0*/  UIMAD UR4, UR40, UR13, UR4 ;  /* 0x0000000d280472a4 */ /* 0x000fe2000f8e0204 */
[----:B------:R-:W-:-:S03]  /*cae0*/  ULDC.64 UR8, c[0x0][0xaf0] ;  /* 0x0002bc0000087ab9 */ /* 0x000fc60000000a00 */
[----:B------:R-:W-:Y:S02]  /*caf0*/  UIADD3 UR7, UR7, UR4, URZ ;  /* 0x0000000407077290 */ /* 0x000fe4000fffe03f */
[----:B------:R-:W-:Y:S01]  /*cb00*/  UIMAD UR4, UR38, UR8, URZ ;  /* 0x00000008260472a4 */ /* 0x000fe2000f8e023f */
[----:B-1----:R-:W-:Y:S01]  /*cb10*/  @P0 SHF.R.U32.HI R3, RZ, R5, R4 ;  /* 0x00000005ff030219 */ /* 0x002fe20000011604 */
[----:B------:R-:W-:Y:S02]  /*cb20*/  UIMAD.WIDE.U32 UR6, UR37, UR8, UR6 ;  /* 0x00000008250672a5 */ /* 0x000fe4000f8e0006 */
[----:B------:R-:W-:Y:S01]  /*cb30*/  UIMAD UR4, UR37, UR9, UR4 ;  /* 0x00000009250472a4 */ /* 0x000fe2000f8e0204 */
[--C-:B------:R-:W-:Y:S01]  /*cb40*/  SHF.R.S32.HI R4, RZ, 0x1f, R3.reuse ;  /* 0x0000001fff047819 */ /* 0x100fe20000011403 */
[----:B------:R-:W-:Y:S01]  /*cb50*/  IMAD.MOV R7, RZ, RZ, -R3 ;  /* 0x000000ffff077224 */ /* 0x000fe200078e0a03 */
[----:B------:R-:W-:Y:S01]  /*cb60*/  ULDC.64 UR8, c[0x0][0xae0] ;  /* 0x0002b80000087ab9 */ /* 0x000fe20000000a00 */
[----:B------:R-:W-:-:S02]  /*cb70*/  UIADD3 UR4, UR7, UR4, URZ ;  /* 0x0000000407047290 */ /* 0x000fc4000fffe03f */
[----:B------:R-:W-:Y:S02]  /*cb80*/  IMAD.U32 R5, RZ, RZ, UR7 ;  /* 0x00000007ff057e24 */ /* 0x000fe4000f8e00ff */
[----:B------:R-:W-:Y:S02]  /*cb90*/  IMAD R6, R4, UR8, RZ ;  /* 0x0000000804067c24 */ /* 0x000fe4000f8e02ff */
[----:B------:R-:W-:Y:S01]  /*cba0*/  IMAD.U32 R4, RZ, RZ, UR6 ;  /* 0x00000006ff047e24 */ /* 0x000fe2000f8e00ff */
[----:B------:R-:W-:Y:S01]  /*cbb0*/  ULDC.64 UR6, c[0x0][0xad8] ;  /* 0x0002b60000067ab9 */ /* 0x000fe20000000a00 */
[----:B------:R-:W-:Y:S02]  /*cbc0*/  IMAD.U32 R5, RZ, RZ, UR4 ;  /* 0x00000004ff057e24 */ /* 0x000fe4000f8e00ff */
[----:B------:R-:W-:Y:S02]  /*cbd0*/  IMAD R7, R11, R7, R8 ;  /* 0x000000070b077224 */ /* 0x000fe400078e0208 */
[----:B------:R-:W-:-:S02]  /*cbe0*/  IMAD R9, R3, UR9, R6 ;  /* 0x0000000903097c24 */ /* 0x000fc4000f8e0206 */
[----:B------:R-:W-:Y:S01]  /*cbf0*/  IMAD.WIDE.U32 R4, R3, UR8, R4 ;  /* 0x0000000803047c25 */ /* 0x000fe2000f8e0004 */
[----:B------:R-:W-:-:S03]  /*cc00*/  SHF.R.S32.HI R3, RZ, 0x1f, R7 ;  /* 0x0000001fff037819 */ /* 0x000fc60000011407 */
[----:B------:R-:W-:Y:S02]  /*cc10*/  IMAD.U32 R8, RZ, RZ, UR39 ;  /* 0x00000027ff087e24 */ /* 0x000fe4000f8e00ff */
[----:B------:R-:W-:Y:S02]  /*cc20*/  IMAD.IADD R5, R5, 0x1, R9 ;  /* 0x0000000105057824 */ /* 0x000fe400078e0209 */
[----:B------:R-:W-:Y:S02]  /*cc30*/  IMAD R6, R3, UR6, RZ ;  /* 0x0000000603067c24 */ /* 0x000fe4000f8e02ff */
[----:B------:R-:W-:Y:S02]  /*cc40*/  IMAD R8, R8, 0x80, R19 ;  /* 0x0000008008087824 */ /* 0x000fe400078e0213 */
[----:B-----5:R-:W-:Y:S02]  /*cc50*/  IMAD R11, R0, R11, RZ ;  /* 0x0000000b000b7224 */ /* 0x020fe400078e02ff */
[----:B------:R-:W-:-:S02]  /*cc60*/  IMAD R3, R7, UR7, R6 ;  /* 0x0000000707037c24 */ /* 0x000fc4000f8e0206 */
[----:B------:R-:W-:Y:S01]  /*cc70*/  IMAD.WIDE.U32 R4, R7, UR6, R4 ;  /* 0x0000000607047c25 */ /* 0x000fe2000f8e0004 */
[C---:B------:R-:W-:Y:S01]  /*cc80*/  ISETP.GE.AND P2, PT, R8.reuse, R11, PT ;  /* 0x0000000b0800720c */ /* 0x040fe20003f46270 */
[----:B------:R-:W-:Y:S02]  /*cc90*/  ULDC.64 UR6, c[0x0][0xa80] ;  /* 0x0002a00000067ab9 */ /* 0x000fe40000000a00 */
[----:B------:R-:W-:Y:S01]  /*cca0*/  VIADD R0, R8, 0x20 ;  /* 0x0000002008007836 */ /* 0x000fe20000000000 */
[----:B------:R-:W-:Y:S02]  /*ccb0*/  IADD3 R3, R5, R3, RZ ;  /* 0x0000000305037210 */ /* 0x000fe40007ffe0ff */
[----:B------:R-:W-:Y:S02]  /*ccc0*/  LEA R6, P3, R4, UR6, 0x1 ;  /* 0x0000000604067c11 */ /* 0x000fe4000f8608ff */
[-C--:B------:R-:W-:Y:S01]  /*ccd0*/  ISETP.GE.AND P1, PT, R0, R11.reuse, PT ;  /* 0x0000000b0000720c */ /* 0x080fe20003f26270 */
[----:B------:R-:W-:Y:S01]  /*cce0*/  VIADD R0, R8, 0x40 ;  /* 0x0000004008007836 */ /* 0x000fe20000000000 */
[----:B------:R-:W-:Y:S01]  /*ccf0*/  LEA.HI.X R3, R4, UR7, R3, 0x1, P3 ;  /* 0x0000000704037c11 */ /* 0x000fe200098f0c03 */
[----:B------:R0:W1:Y:S03]  /*cd00*/  SHFL.IDX PT, R5, R6, RZ, 0x181f ;  /* 0x00181fff06057589 */ /* 0x00006600000e0000 */
[----:B------:R-:W-:-:S02]  /*cd10*/  ISETP.GE.AND P0, PT, R0, R11, PT ;  /* 0x0000000b0000720c */ /* 0x000fc40003f06270 */
[----:B------:R0:W2:Y:S01]  /*cd20*/  SHFL.IDX PT, R0, R3, RZ, 0x181f ;  /* 0x00181fff03007589 */ /* 0x0000a200000e0000 */
[----:B------:R-:W-:Y:S10]  /*cd30*/  @P2 BRA `(.L_x_230) ;  /* 0x0000000000342947 */ /* 0x000ff40003800000 */
[----:B------:R-:W-:Y:S02]  /*cd40*/  ULDC UR4, c[0x0][0xac8] ;  /* 0x0002b20000047ab9 */ /* 0x000fe40000000800 */
[----:B------:R-:W-:Y:S02]  /*cd50*/  ISETP.GE.AND P4, PT, R2, UR4, PT ;  /* 0x0000000402007c0c */ /* 0x000fe4000bf86270 */
[----:B------:R-:W-:Y:S02]  /*cd60*/  ISETP.GE.AND P3, PT, R16, UR4, PT ;  /* 0x0000000410007c0c */ /* 0x000fe4000bf66270 */
[----:B------:R-:W-:-:S09]  /*cd70*/  ISETP.GE.AND P2, PT, R17, UR4, PT ;  /* 0x0000000411007c0c */ /* 0x000fd2000bf46270 */
[-C--:B-1----:R-:W-:Y:S02]  /*cd80*/  @!P4 LEA R12, P6, R2, R5.reuse, 0x1 ;  /* 0x00000005020cc211 */ /* 0x082fe400078c08ff */
[-C--:B------:R-:W-:Y:S02]  /*cd90*/  @!P3 LEA R14, P5, R16, R5.reuse, 0x1 ;  /* 0x00000005100eb211 */ /* 0x080fe400078a08ff */
[-C--:B--2---:R-:W-:Y:S02]  /*cda0*/  @!P4 LEA.HI.X R13, R2, R0.reuse, R227, 0x1, P6 ;  /* 0x00000000020dc211 */ /* 0x084fe400030f0ce3 */
[C---:B------:R-:W-:Y:S02]  /*cdb0*/  @!P2 LEA R4, P6, R17.reuse, R5, 0x1 ;  /* 0x000000051104a211 */ /* 0x040fe400078c08ff */
[-C--:B------:R-:W-:Y:S01]  /*cdc0*/  @!P3 LEA.HI.X R15, R16, R0.reuse, R226, 0x1, P5 ;  /* 0x00000000100fb211 */ /* 0x080fe200028f0ce2 */
[----:B------:R3:W-:Y:S01]  /*cdd0*/  @!P4 ST.E.128 desc[UR52][R12.64], RZ ;  /* 0x000000ff0c00c985 */ /* 0x0007e2000c101d34 */
[----:B------:R-:W-:-:S03]  /*cde0*/  @!P2 LEA.HI.X R5, R17, R0, R225, 0x1, P6 ;  /* 0x000000001105a211 */ /* 0x000fc600030f0ce1 */
[----:B------:R3:W-:Y:S04]  /*cdf0*/  @!P3 ST.E.128 desc[UR52][R14.64], RZ ;  /* 0x000000ff0e00b985 */ /* 0x0007e8000c101d34 */
[----:B------:R3:W-:Y:S02]  /*ce00*/  @!P2 ST.E.128 desc[UR52][R4.64], RZ ;  /* 0x000000ff0400a985 */ /* 0x0007e4000c101d34 */
.L_x_230:
[----:B------:R-:W-:Y:S05]  /*ce10*/  BSYNC B1 ;  /* 0x0000000000017941 */ /* 0x000fea0003800000 */
.L_x_229:
        /* <DEDUP_REMOVED lines=8> */
[-C--:B-1----:R-:W-:Y:S02]  /*cea0*/  @!P4 LEA R12, P1, R2, R5.reuse, 0x1 ;  /* 0x00000005020cc211 */ /* 0x082fe400078208ff */
[-C--:B------:R-:W-:Y:S02]  /*ceb0*/  @!P5 LEA R14, P2, R16, R5.reuse, 0x1 ;  /* 0x00000005100ed211 */ /* 0x080fe400078408ff */
[C---:B------:R-:W-:Y:S02]  /*cec0*/  @!P6 LEA R4, P3, R17.reuse, R5, 0x1 ;  /* 0x000000051104e211 */ /* 0x040fe400078608ff */
[-C--:B----4-:R-:W-:Y:S02]  /*ced0*/  @!P4 LEA.HI.X R13, R2, R0.reuse, R227, 0x1, P1 ;  /* 0x00000000020dc211 */ /* 0x090fe400008f0ce3 */
[-C--:B------:R-:W-:Y:S02]  /*cee0*/  @!P5 LEA.HI.X R15, R16, R0.reuse, R226, 0x1, P2 ;  /* 0x00000000100fd211 */ /* 0x080fe400010f0ce2 */
[----:B------:R-:W-:Y:S01]  /*cef0*/  @!P6 LEA.HI.X R5, R17, R0, R225, 0x1, P3 ;  /* 0x000000001105e211 */ /* 0x000fe200018f0ce1 */
[----:B------:R3:W-:Y:S04]  /*cf00*/  @!P4 ST.E.128 desc[UR52][R12.64], RZ ;  /* 0x000000ff0c00c985 */ /* 0x0007e8000c101d34 */
[----:B------:R3:W-:Y:S04]  /*cf10*/  @!P5 ST.E.128 desc[UR52][R14.64], RZ ;  /* 0x000000ff0e00d985 */ /* 0x0007e8000c101d34 */
[----:B------:R3:W-:Y:S02]  /*cf20*/  @!P6 ST.E.128 desc[UR52][R4.64], RZ ;  /* 0x000000ff0400e985 */ /* 0x0007e4000c101d34 */
.L_x_232:
[----:B------:R-:W-:Y:S05]  /*cf30*/  BSYNC B1 ;  /* 0x0000000000017941 */ /* 0x000fea0003800000 */
.L_x_231:
        /* <DEDUP_REMOVED lines=11> */
[-C--:B0-----:R-:W-:Y:S02]  /*cff0*/  @!P3 LEA.HI.X R13, R2, R0.reuse, R227, 0x1, P0 ;  /* 0x00000000020db211 */ /* 0x081fe400000f0ce3 */
[-C--:B------:R-:W-:Y:S02]  /*d000*/  @!P4 LEA.HI.X R15, R16, R0.reuse, R226, 0x1, P1 ;  /* 0x00000000100fc211 */ /* 0x080fe400008f0ce2 */
[----:B------:R-:W-:Y:S01]  /*d010*/  @!P5 LEA.HI.X R5, R17, R0, R225, 0x1, P2 ;  /* 0x000000001105d211 */ /* 0x000fe200010f0ce1 */
[----:B------:R3:W-:Y:S04]  /*d020*/  @!P3 ST.E.128 desc[UR52][R12.64], RZ ;  /* 0x000000ff0c00b985 */ /* 0x0007e8000c101d34 */
[----:B------:R3:W-:Y:S04]  /*d030*/  @!P4 ST.E.128 desc[UR52][R14.64], RZ ;  /* 0x000000ff0e00c985 */ /* 0x0007e8000c101d34 */
[----:B------:R3:W-:Y:S02]  /*d040*/  @!P5 ST.E.128 desc[UR52][R4.64], RZ ;  /* 0x000000ff0400d985 */ /* 0x0007e4000c101d34 */
.L_x_234:
[----:B------:R-:W-:Y:S05]  /*d050*/  BSYNC B1 ;  /* 0x0000000000017941 */ /* 0x000fea0003800000 */
.L_x_233:
[----:B0-----:R-:W-:Y:S01]  /*d060*/  VIADD R0, R8, 0x60 ;  /* 0x0000006008007836 */ /* 0x001fe20000000000 */
[----:B--2-4-:R-:W0:Y:S04]  /*d070*/  SHFL.IDX PT, R3, R3, 0x3, 0x181f ;  /* 0x00781f0003037f89 */ /* 0x014e2800000e0000 */
[----:B------:R-:W-:Y:S01]  /*d080*/  ISETP.GE.AND P0, PT, R0, R11, PT ;  /* 0x0000000b0000720c */ /* 0x000fe20003f06270 */
[----:B-1-3--:R1:W2:-:S12]  /*d090*/  SHFL.IDX PT, R5, R6, 0x3, 0x181f ;  /* 0x00781f0006057f89 */ /* 0x00a29800000e0000 */
[----:B-1----:R-:W-:Y:S05]  /*d0a0*/  @P0 BRA `(.L_x_225) ;  /* 0x0000000000340947 */ /* 0x002fea0003800000 */
[----:B------:R-:W-:Y:S02]  /*d0b0*/  ULDC UR4, c[0x0][0xac8] ;  /* 0x0002b20000047ab9 */ /* 0x000fe40000000800 */
[----:B------:R-:W-:Y:S02]  /*d0c0*/  ISETP.GE.AND P3, PT, R2, UR4, PT ;  /* 0x0000000402007c0c */ /* 0x000fe4000bf66270 */
[----:B------:R-:W-:Y:S02]  /*d0d0*/  ISETP.GE.AND P4, PT, R16, UR4, PT ;  /* 0x0000000410007c0c */ /* 0x000fe4000bf86270 */
[----:B------:R-:W-:-:S09]  /*d0e0*/  ISETP.GE.AND P5, PT, R17, UR4, PT ;  /* 0x0000000411007c0c */ /* 0x000fd2000bfa6270 */
[-C--:B--2---:R-:W-:Y:S02]  /*d0f0*/  @!P3 LEA R6, P0, R2, R5.reuse, 0x1 ;  /* 0x000000050206b211 */ /* 0x084fe400078008ff */
        /* <DEDUP_REMOVED lines=8> */
.L_x_225:
[----:B------:R-:W-:Y:S05]  /*d180*/  BSYNC B0 ;  /* 0x0000000000007941 */ /* 0x000fea0003800000 */
.L_x_216:
[----:B------:R-:W-:Y:S02]  /*d190*/  ULDC UR4, c[0x0][0xc3c] ;  /* 0x00030f0000047ab9 */ /* 0x000fe40000000800 */
[----:B------:R-:W-:-:S13]  /*d1a0*/  ISETP.GE.AND P0, PT, R67, UR4, PT ;  /* 0x0000000443007c0c */ /* 0x000fda000bf06270 */
[----:B------:R-:W-:Y:S05]  /*d1b0*/  @!P0 BRA `(.L_x_235) ;  /* 0xffffff3800f08947 */ /* 0x000fea000383ffff */
[----:B------:R-:W-:Y:S05]  /*d1c0*/  EXIT ;  /* 0x000000000000794d */ /* 0x000fea0003800000 */
.L_x_188:
[----:B------:R-:W-:-:S08]  /*d1d0*/  NOP ;  /* 0x0000000000007918 */ /* 0x000fd00000000000 */
[----:B------:R-:W0:-:S00]  /*d1e0*/  USETMAXREG.DEALLOC.CTAPOOL 0x28 ;  /* 0x00000028000079c8 */ /* 0x000e0000080e0500 */
[----:B0-----:R-:W-:Y:S02]  /*d1f0*/  LOP3.LUT R0, R0, 0x3, RZ, 0xc0, !PT ;  /* 0x0000000300007812 */ /* 0x001fe400078ec0ff */
[----:B------:R-:W-:-:S04]  /*d200*/  LOP3.LUT R32, R32, 0xfffffeff, RZ, 0xc0, !PT ;  /* 0xfffffeff20207812 */ /* 0x000fc800078ec0ff */
[----:B------:R-:W0:Y:S02]  /*d210*/  SHFL.IDX PT, R0, R0, RZ, 0x1f ;  /* 0x00001fff00007589 */ /* 0x000e2400000e0000 */
[----:B0-----:R-:W-:-:S13]  /*d220*/  ISETP.NE.AND P0, PT, R0, RZ, PT ;  /* 0x000000ff0000720c */ /* 0x001fda0003f05270 */
[----:B------:R-:W-:Y:S01]  /*d230*/  @P0 BAR.SYNC.DEFER_BLOCKING 0x5, 0x180 ;  /* 0x0146000000000b1d */ /* 0x000fe20000010000 */
[----:B------:R-:W-:Y:S02]  /*d240*/  @P0 MOV R3, 0x400 ;  /* 0x0000040000030802 */ /* 0x000fe40000000f00 */
[----:B------:R-:W-:Y:S02]  /*d250*/  @P0 LOP3.LUT R32, R32, 0x100, RZ, 0xfc, !PT ;  /* 0x0000010020200812 */ /* 0x000fe400078efcff */
[----:B------:R-:W-:-:S05]  /*d260*/  @P0 LEA R2, R2, R3, 0x18 ;  /* 0x0000000302020211 */ /* 0x000fca00078ec0ff */
[----:B------:R-:W0:Y:S02]  /*d270*/  @P0 LDS.128 R16, [R2+0x334d0] ;  /* 0x0334d00002100984 */ /* 0x000e240000000c00 */
[----:B0-----:R-:W-:Y:S01]  /*d280*/  @P0 R2UR UR40, R19 ;  /* 0x00000000132802ca */ /* 0x001fe200000e0000 */
[----:B------:R-:W-:Y:S06]  /*d290*/  @P0 BAR.ARV 0x4, 0x180 ;  /* 0x0106000000000b1d */ /* 0x000fec0000002000 */
[----:B------:R-:W-:Y:S08]  /*d2a0*/  @P0 BRA `(.L_x_236) ;  /* 0x00000008000c0947 */ /* 0x000ff00003800000 */
[----:B------:R-:W0:Y:S01]  /*d2b0*/  S2R R4, SR_TID.X ;  /* 0x0000000000047919 */ /* 0x000e220000002100 */
[----:B------:R-:W-:Y:S01]  /*d2c0*/  ULDC UR4, c[0x0][0xc3c] ;  /* 0x00030f0000047ab9 */ /* 0x000fe20000000800 */
[----:B------:R-:W-:Y:S01]  /*d2d0*/  IMAD.MOV.U32 R0, RZ, RZ, RZ ;  /* 0x000000ffff007224 */ /* 0x000fe200078e00ff */
[----:B------:R-:W1:Y:S01]  /*d2e0*/  LDC R11, c[0x0][0xc38] ;  /* 0x00030e00ff0b7b82 */ /* 0x000e620000000800 */
[----:B0-----:R-:W-:-:S04]  /*d2f0*/  LOP3.LUT R5, R4, 0x1f, RZ, 0xc0, !PT ;  /* 0x0000001f04057812 */ /* 0x001fc800078ec0ff */
[----:B------:R-:W-:-:S04]  /*d300*/  ISETP.NE.AND P0, PT, R5, 0x1f, PT ;  /* 0x0000001f0500780c */ /* 0x000fc80003f05270 */
[----:B------:R-:W-:-:S13]  /*d310*/  ISETP.GE.OR P1, PT, R5, UR4, !P0 ;  /* 0x0000000405007c0c */ /* 0x000fda000c726670 */
[----:B------:R-:W0:Y:S02]  /*d320*/  @!P1 LDC.64 R2, c[0x0][0xc80] ;  /* 0x00032000ff029b82 */ /* 0x000e240000000a00 */
[----:B0-----:R-:W-:-:S05]  /*d330*/  @!P1 IMAD.WIDE.U32 R2, R5, 0x4, R2 ;  /* 0x0000000405029825 */ /* 0x001fca00078e0002 */
[----:B------:R-:W2:Y:S01]  /*d340*/  @!P1 LDG.E R0, desc[UR52][R2.64] ;  /* 0x0000003402009981 */ /* 0x000ea2000c1e1900 */
[C---:B------:R-:W-:Y:S01]  /*d350*/  ISETP.NE.AND P1, PT, R5.reuse, RZ, PT ;  /* 0x000000ff0500720c */ /* 0x040fe20003f25270 */
[----:B------:R-:W-:Y:S01]  /*d360*/  UMOV UR4, URZ ;  /* 0x0000003f00047c82 */ /* 0x000fe20008000000 */
[C---:B------:R-:W-:Y:S01]  /*d370*/  ISETP.GE.U32.AND P2, PT, R5.reuse, 0x2, PT ;  /* 0x000000020500780c */ /* 0x040fe20003f46070 */
[----:B------:R-:W-:Y:S01]  /*d380*/  IMAD.MOV.U32 R16, RZ, RZ, RZ ;  /* 0x000000ffff107224 */ /* 0x000fe200078e00ff */
[C---:B------:R-:W-:Y:S02]  /*d390*/  ISETP.GE.U32.AND P3, PT, R5.reuse, 0x4, PT ;  /* 0x000000040500780c */ /* 0x040fe40003f66070 */
[C---:B------:R-:W-:Y:S02]  /*d3a0*/  ISETP.GE.U32.AND P4, PT, R5.reuse, 0x8, PT ;  /* 0x000000080500780c */ /* 0x040fe40003f86070 */
[----:B------:R-:W-:Y:S01]  /*d3b0*/  ISETP.GE.U32.AND P5, PT, R5, 0x10, PT ;  /* 0x000000100500780c */ /* 0x000fe20003fa6070 */
[----:B--2---:R-:W0:Y:S02]  /*d3c0*/  SHFL.UP PT, R4, R0, 0x1, RZ ;  /* 0x0420000000047989 */ /* 0x004e2400000e00ff */
[----:B0-----:R-:W-:-:S05]  /*d3d0*/  SEL R7, R4, RZ, P1 ;  /* 0x000000ff04077207 */ /* 0x001fca0000800000 */
[----:B------:R-:W-:-:S05]  /*d3e0*/  IMAD.IADD R7, R0, 0x1, R7 ;  /* 0x0000000100077824 */ /* 0x000fca00078e0207 */
[----:B------:R-:W0:Y:S02]  /*d3f0*/  SHFL.UP PT, R4, R7, 0x2, RZ ;  /* 0x0440000007047989 */ /* 0x000e2400000e00ff */
        /* <DEDUP_REMOVED lines=10> */
[----:B------:R-:W-:Y:S02]  /*d4a0*/  IMAD.IADD R6, R2, 0x1, R7 ;  /* 0x0000000102067824 */ /* 0x000fe400078e0207 */
[----:B------:R-:W0:Y:S03]  /*d4b0*/  S2R R7, SR_CTAID.X ;  /* 0x0000000000077919 */ /* 0x000e260000002500 */
[----:B------:R-:W1:Y:S02]  /*d4c0*/  SHFL.IDX PT, R4, R6, 0x1f, 0x1f ;  /* 0x03e01f0006047f89 */ /* 0x000e6400000e0000 */
[----:B-1----:R-:W-:-:S04]  /*d4d0*/  IMAD R4, R4, R11, RZ ;  /* 0x0000000b04047224 */ /* 0x002fc800078e02ff */
[----:B------:R-:W-:Y:S01]  /*d4e0*/  IMAD.MOV.U32 R3, RZ, RZ, R4 ;  /* 0x000000ffff037224 */ /* 0x000fe200078e0004 */
[----:B0-----:R-:W-:-:S13]  /*d4f0*/  ISETP.GT.AND P6, PT, R4, R7, PT ;  /* 0x000000070400720c */ /* 0x001fda0003fc4270 */
[----:B------:R-:W-:Y:S05]  /*d500*/  @P6 BRA `(.L_x_237) ;  /* 0x0000000000946947 */ /* 0x000fea0003800000 */
[----:B------:R-:W-:Y:S01]  /*d510*/  IMAD.MOV.U32 R4, RZ, RZ, R3 ;  /* 0x000000ffff047224 */ /* 0x000fe200078e0003 */
[----:B------:R-:W-:Y:S01]  /*d520*/  UMOV UR4, URZ ;  /* 0x0000003f00047c82 */ /* 0x000fe20008000000 */
[----:B------:R-:W-:-:S05]  /*d530*/  ULDC UR5, c[0x0][0xc3c] ;  /* 0x00030f0000057ab9 */ /* 0x000fca0000000800 */
.L_x_241:
[----:B------:R-:W-:-:S04]  /*d540*/  UIADD3 UR4, UR4, 0x1f, URZ ;  /* 0x0000001f04047890 */ /* 0x000fc8000fffe03f */
[----:B------:R-:W-:-:S06]  /*d550*/  UISETP.GE.AND UP0, UPT, UR4, UR5, UPT ;  /* 0x000000050400728c */ /* 0x000fcc000bf06270 */
[----:B------:R-:W-:-:S13]  /*d560*/  PLOP3.LUT P6, PT, PT, PT, UP0, 0x40, 0x0 ;  /* 0x000000000000781c */ /* 0x000fda0003fce808 */
[----:B------:R-:W-:Y:S05]  /*d570*/  @!P6 BRA `(.L_x_238) ;  /* 0x00000004002ce947 */ /* 0x000fea0003800000 */
[----:B------:R-:W-:Y:S01]  /*d580*/  VIADD R9, R5, UR4 ;  /* 0x0000000405097c36 */ /* 0x000fe20008000000 */
[----:B------:R-:W-:Y:S01]  /*d590*/  BSSY B0, `(.L_x_239) ;  /* 0x0000007000007945 */ /* 0x000fe20003800000 */
[----:B------:R-:W-:-:S03]  /*d5a0*/  IMAD.MOV.U32 R0, RZ, RZ, RZ ;  /* 0x000000ffff007224 */ /* 0x000fc600078e00ff */
[----:B------:R-:W-:-:S13]  /*d5b0*/  ISETP.GE.OR P6, PT, R9, UR5, !P0 ;  /* 0x0000000509007c0c */ /* 0x000fda000c7c6670 */
[----:B------:R-:W-:Y:S05]  /*d5c0*/  @P6 BRA `(.L_x_240) ;  /* 0x00000000000c6947 */ /* 0x000fea0003800000 */
[----:B------:R-:W0:Y:S02]  /*d5d0*/  LDC.64 R2, c[0x0][0xc80] ;  /* 0x00032000ff027b82 */ /* 0x000e240000000a00 */
[----:B0-----:R-:W-:-:S05]  /*d5e0*/  IMAD.WIDE R2, R9, 0x4, R2 ;  /* 0x0000000409027825 */ /* 0x001fca00078e0202 */
[----:B------:R0:W5:Y:S02]  /*d5f0*/  LDG.E R0, desc[UR52][R2.64] ;  /* 0x0000003402007981 */ /* 0x000164000c1e1900 */
.L_x_240:
[----:B------:R-:W-:Y:S05]  /*d600*/  BSYNC B0 ;  /* 0x0000000000007941 */ /* 0x000fea0003800000 */
.L_x_239:
[----:B0----5:R-:W0:Y:S02]  /*d610*/  SHFL.UP PT, R2, R0, 0x1, RZ ;  /* 0x0420000000027989 */ /* 0x021e2400000e00ff */
        /* <DEDUP_REMOVED lines=14> */
[----:B------:R-:W0:Y:S03]  /*d700*/  LDC R11, c[0x0][0xc38] ;  /* 0x00030e00ff0b7b82 */ /* 0x000e260000000800 */
[----:B------:R-:W0:Y:S02]  /*d710*/  SHFL.IDX PT, R3, R6, 0x1f, 0x1f ;  /* 0x03e01f0006037f89 */ /* 0x000e2400000e0000 */
[----:B0-----:R-:W-:-:S04]  /*d720*/  IMAD R3, R3, R11, RZ ;  /* 0x0000000b03037224 */ /* 0x001fc800078e02ff */
[----:B------:R-:W-:-:S05]  /*d730*/  IMAD.IADD R4, R3, 0x1, R4 ;  /* 0x0000000103047824 */ /* 0x000fca00078e0204 */
[----:B------:R-:W-:-:S13]  /*d740*/  ISETP.GT.AND P6, PT, R4, R7, PT ;  /* 0x000000070400720c */ /* 0x000fda0003fc4270 */
[----:B------:R-:W-:Y:S05]  /*d750*/  @!P6 BRA `(.L_x_241) ;  /* 0xfffffffc0078e947 */ /* 0x000fea000383ffff */
.L_x_237:
[----:B------:R-:W-:-:S04]  /*d760*/  IMAD.IADD R8, R4, 0x1, -R3 ;  /* 0x0000000104087824 */ /* 0x000fc800078e0a03 */
[----:B------:R-:W-:-:S05]  /*d770*/  IMAD R2, R6, R11, R8 ;  /* 0x0000000b06027224 */ /* 0x000fca00078e0208 */
[----:B------:R-:W-:-:S13]  /*d780*/  ISETP.GT.AND P0, PT, R2, R7, PT ;  /* 0x000000070200720c */ /* 0x000fda0003f04270 */
[----:B------:R-:W-:Y:S02]  /*d790*/  VOTEU.ANY UR5, UPT, !P0 ;  /* 0x0000000000057886 */ /* 0x000fe400040e0100 */
[----:B------:R-:W-:Y:S02]  /*d7a0*/  UPOPC UR40, UR5 ;  /* 0x00000005002872bf */ /* 0x000fe40008000000 */
[----:B------:R-:W-:-:S04]  /*d7b0*/  ISETP.NE.AND P0, PT, RZ, UR5, PT ;  /* 0x00000005ff007c0c */ /* 0x000fc8000bf05270 */
[----:B------:R-:W-:-:S05]  /*d7c0*/  IMAD.U32 R13, RZ, RZ, UR40 ;  /* 0x00000028ff0d7e24 */ /* 0x000fca000f8e00ff */
[----:B------:R-:W0:Y:S02]  /*d7d0*/  SHFL.IDX PT, R10, R0, R13, 0x1f ;  /* 0x00001f0d000a7589 */ /* 0x000e2400000e0000 */
[----:B0-----:R-:W-:-:S04]  /*d7e0*/  IABS R9, R10 ;  /* 0x0000000a00097213 */ /* 0x001fc80000000000 */
[----:B------:R-:W0:Y:S08]  /*d7f0*/  I2F.RP R4, R9 ;  /* 0x0000000900047306 */ /* 0x000e300000209400 */
[----:B0-----:R-:W0:Y:S02]  /*d800*/  MUFU.RCP R4, R4 ;  /* 0x0000000400047308 */ /* 0x001e240000001000 */
[----:B0-----:R-:W-:-:S06]  /*d810*/  VIADD R2, R4, 0xffffffe ;  /* 0x0ffffffe04027836 */ /* 0x001fcc0000000000 */
[----:B------:R0:W1:Y:S01]  /*d820*/  F2I.FTZ.U32.TRUNC.NTZ R3, R2 ;  /* 0x0000000200037305 */ /* 0x000062000021f000 */
[----:B------:R-:W-:Y:S05]  /*d830*/  @!P0 BRA `(.L_x_242) ;  /* 0x00000000000c8947 */ /* 0x000fea0003800000 */
[----:B------:R-:W-:-:S06]  /*d840*/  UIADD3 UR5, UR40, -0x1, URZ ;  /* 0xffffffff28057890 */ /* 0x000fcc000fffe03f */
[----:B------:R-:W-:-:S05]  /*d850*/  IMAD.U32 R13, RZ, RZ, UR5 ;  /* 0x00000005ff0d7e24 */ /* 0x000fca000f8e00ff */
[----:B------:R2:W3:Y:S02]  /*d860*/  SHFL.IDX PT, R16, R6, R13, 0x1f ;  /* 0x00001f0d06107589 */ /* 0x0004e400000e0000 */
.L_x_242:
[----:B---3--:R-:W-:Y:S01]  /*d870*/  IMAD R16, R16, R11, R8 ;  /* 0x0000000b10107224 */ /* 0x008fe200078e0208 */
[----:B0-----:R-:W-:Y:S01]  /*d880*/  IABS R2, R10 ;  /* 0x0000000a00027213 */ /* 0x001fe20000000000 */
[----:B-1----:R-:W-:Y:S01]  /*d890*/  IMAD.MOV R0, RZ, RZ, -R3 ;  /* 0x000000ffff007224 */ /* 0x002fe200078e0a03 */
[----:B------:R-:W-:Y:S01]  /*d8a0*/  UIADD3 UR40, UR40, UR4, URZ ;  /* 0x0000000428287290 */ /* 0x000fe2000fffe03f */
[----:B------:R-:W-:Y:S02]  /*d8b0*/  IMAD.IADD R11, R7, 0x1, -R16 ;  /* 0x00000001070b7824 */ /* 0x000fe400078e0a10 */
[----:B------:R-:W-:Y:S02]  /*d8c0*/  IMAD.MOV R4, RZ, RZ, -R2 ;  /* 0x000000ffff047224 */ /* 0x000fe400078e0a02 */
[----:B------:R-:W-:Y:S01]  /*d8d0*/  IMAD R7, R0, R9, RZ ;  /* 0x0000000900077224 */ /* 0x000fe200078e02ff */
[----:B------:R-:W-:Y:S01]  /*d8e0*/  IABS R0, R11 ;  /* 0x0000000b00007213 */ /* 0x000fe20000000000 */
[----:B------:R-:W-:-:S04]  /*d8f0*/  IMAD.MOV.U32 R2, RZ, RZ, RZ ;  /* 0x000000ffff027224 */ /* 0x000fc800078e00ff */
[----:B------:R-:W-:-:S04]  /*d900*/  IMAD.HI.U32 R2, R3, R7, R2 ;  /* 0x0000000703027227 */ /* 0x000fc800078e0002 */
[----:B------:R-:W-:Y:S02]  /*d910*/  IMAD.MOV.U32 R3, RZ, RZ, R0 ;  /* 0x000000ffff037224 */ /* 0x000fe400078e0000 */
[----:B------:R-:W-:Y:S02]  /*d920*/  IMAD.MOV.U32 R0, RZ, RZ, R4 ;  /* 0x000000ffff007224 */ /* 0x000fe400078e0004 */
[----:B------:R-:W-:-:S04]  /*d930*/  IMAD.HI.U32 R2, R2, R3, RZ ;  /* 0x0000000302027227 */ /* 0x000fc800078e00ff */
[----:B------:R-:W-:-:S05]  /*d940*/  IMAD R0, R2, R0, R3 ;  /* 0x0000000002007224 */ /* 0x000fca00078e0203 */
[----:B------:R-:W-:-:S13]  /*d950*/  ISETP.GT.U32.AND P1, PT, R9, R0, PT ;  /* 0x000000000900720c */ /* 0x000fda0003f24070 */
[----:B------:R-:W-:Y:S02]  /*d960*/  @!P1 IMAD.IADD R0, R0, 0x1, -R9 ;  /* 0x0000000100009824 */ /* 0x000fe400078e0a09 */
[----:B------:R-:W-:Y:S01]  /*d970*/  @!P1 VIADD R2, R2, 0x1 ;  /* 0x0000000102029836 */ /* 0x000fe20000000000 */
[----:B------:R-:W-:Y:S02]  /*d980*/  ISETP.NE.AND P1, PT, R10, RZ, PT ;  /* 0x000000ff0a00720c */ /* 0x000fe40003f25270 */
[----:B------:R-:W-:Y:S02]  /*d990*/  ISETP.GE.U32.AND P0, PT, R0, R9, PT ;  /* 0x000000090000720c */ /* 0x000fe40003f06070 */
[----:B------:R-:W-:-:S04]  /*d9a0*/  LOP3.LUT R0, R11, R10, RZ, 0x3c, !PT ;  /* 0x0000000a0b007212 */ /* 0x000fc800078e3cff */
[----:B------:R-:W-:-:S07]  /*d9b0*/  ISETP.GE.AND P2, PT, R0, RZ, PT ;  /* 0x000000ff0000720c */ /* 0x000fce0003f46270 */
[----:B------:R-:W-:-:S06]  /*d9c0*/  @P0 VIADD R2, R2, 0x1 ;  /* 0x0000000102020836 */ /* 0x000fcc0000000000 */
[----:B------:R-:W-:Y:S01]  /*d9d0*/  @!P2 IMAD.MOV R2, RZ, RZ, -R2 ;  /* 0x000000ffff02a224 */ /* 0x000fe200078e0a02 */
[----:B------:R-:W-:-:S05]  /*d9e0*/  @!P1 LOP3.LUT R2, RZ, R10, RZ, 0x33, !PT ;  /* 0x0000000aff029212 */ /* 0x000fca00078e33ff */
[--C-:B------:R-:W-:Y:S02]  /*d9f0*/  IMAD.MOV R17, RZ, RZ, -R2.reuse ;  /* 0x000000ffff117224 */ /* 0x100fe400078e0a02 */
[----:B------:R-:W-:Y:S02]  /*da00*/  IMAD.MOV.U32 R18, RZ, RZ, R2 ;  /* 0x000000ffff127224 */ /* 0x000fe400078e0002 */
[----:B------:R-:W-:Y:S01]  /*da10*/  IMAD R17, R10, R17, R11 ;  /* 0x000000110a117224 */ /* 0x000fe200078e020b */
[----:B------:R-:W-:Y:S06]  /*da20*/  BRA `(.L_x_243) ;  /* 0x0000000000107947 */ /* 0x000fec0003800000 */
.L_x_238:
[----:B------:R-:W-:Y:S01]  /*da30*/  IMAD.MOV.U32 R16, RZ, RZ, R7 ;  /* 0x000000ffff107224 */ /* 0x000fe200078e0007 */
[----:B------:R-:W-:Y:S01]  /*da40*/  MOV R17, RZ ;  /* 0x000000ff00117202 */ /* 0x000fe20000000f00 */
[----:B------:R-:W-:Y:S01]  /*da50*/  IMAD.MOV.U32 R18, RZ, RZ, RZ ;  /* 0x000000ffff127224 */ /* 0x000fe200078e00ff */
[----:B------:R-:W-:-:S06]  /*da60*/  ULDC UR40, c[0x0][0xc3c] ;  /* 0x00030f0000287ab9 */ /* 0x000fcc0000000800 */
.L_x_243:
[----:B------:R-:W-:Y:S01]  /*da70*/  ISETP.NE.AND P0, PT, R5, RZ, PT ;  /* 0x000000ff0500720c */ /* 0x000fe20003f05270 */
[----:B------:R-:W-:-:S12]  /*da80*/  IMAD.U32 R19, RZ, RZ, UR40 ;  /* 0x00000028ff137e24 */ /* 0x000fd8000f8e00ff */
[----:B------:R-:W0:Y:S01]  /*da90*/  @!P0 S2R R3, SR_CgaCtaId ;  /* 0x0000000000038919 */ /* 0x000e220000008800 */
[----:B------:R-:W-:-:S04]  /*daa0*/  @!P0 MOV R0, 0x400 ;  /* 0x0000040000008802 */ /* 0x000fc80000000f00 */
[----:B0-----:R-:W-:-:S05]  /*dab0*/  @!P0 LEA R0, R3, R0, 0x18 ;  /* 0x0000000003008211 */ /* 0x001fca00078ec0ff */
[----:B------:R0:W-:Y:S01]  /*dac0*/  @!P0 STS.128 [R0+0x334d0], R16 ;  /* 0x0334d01000008388 */ /* 0x0001e20000000c00 */
[----:B------:R-:W-:Y:S06]  /*dad0*/  BAR.ARV 0x5, 0x180 ;  /* 0x0146000000007b1d */ /* 0x000fec0000002000 */
.L_x_236:
[----:B------:R-:W-:Y:S01]  /*dae0*/  ULDC UR4, c[0x0][0xc3c] ;  /* 0x00030f0000047ab9 */ /* 0x000fe20000000800 */
[----:B------:R1:W-:Y:S01]  /*daf0*/  STL [R1+0x14], RZ ;  /* 0x000014ff01007387 */ /* 0x0003e20000100800 */
[----:B------:R-:W-:Y:S01]  /*db00*/  UISETP.GE.AND UP0, UPT, UR40, UR4, UPT ;  /* 0x000000042800728c */ /* 0x000fe2000bf06270 */
[----:B------:R-:W-:Y:S02]  /*db10*/  IMAD.MOV.U32 R31, RZ, RZ, 0x1 ;  /* 0x00000001ff1f7424 */ /* 0x000fe400078e00ff */
[----:B------:R-:W-:-:S03]  /*db20*/  IMAD.MOV.U32 R28, RZ, RZ, RZ ;  /* 0x000000ffff1c7224 */ /* 0x000fc600078e00ff */
[----:B------:R-:W-:-:S13]  /*db30*/  PLOP3.LUT P0, PT, PT, PT, UP0, 0x80, 0x0 ;  /* 0x000000000000781c */ /* 0x000fda0003f0f008 */
[----:B-1----:R-:W-:Y:S05]  /*db40*/  @P0 BRA `(.L_x_244) ;  /* 0x0000005800b40947 */ /* 0x002fea0003800000 */
[----:B------:R-:W0:Y:S01]  /*db50*/  S2R R10, SR_TID.X ;  /* 0x00000000000a7919 */ /* 0x000e220000002100 */
[----:B------:R-:W1:Y:S01]  /*db60*/  S2UR UR4, SR_CgaCtaId ;  /* 0x00000000000479c3 */ /* 0x000e620000008800 */
[----:B------:R-:W-:Y:S01]  /*db70*/  MOV R22, 0x400 ;  /* 0x0000040000167802 */ /* 0x000fe20000000f00 */
[----:B------:R-:W-:Y:S01]  /*db80*/  IMAD.MOV.U32 R31, RZ, RZ, 0x1 ;  /* 0x00000001ff1f7424 */ /* 0x000fe200078e00ff */
[----:B------:R-:W-:Y:S01]  /*db90*/  ULOP3.LUT UR46, UR36, 0x2, URZ, 0xfc, !UPT ;  /* 0x00000002242e7892 */ /* 0x000fe2000f8efc3f */
[----:B------:R-:W-:Y:S01]  /*dba0*/  IMAD.MOV.U32 R28, RZ, RZ, RZ ;  /* 0x000000ffff1c7224 */ /* 0x000fe200078e00ff */
[----:B------:R-:W-:Y:S01]  /*dbb0*/  ULOP3.LUT UR47, UR36, 0x1, URZ, 0xfc, !UPT ;  /* 0x00000001242f7892 */ /* 0x000fe2000f8efc3f */
[----:B------:R-:W-:Y:S01]  /*dbc0*/  ULDC UR48, c[0x0][0xc] ;  /* 0x0000030000307ab9 */ /* 0x000fe20000000800 */
[----:B-1----:R-:W-:-:S05]  /*dbd0*/  IMAD.U32 R37, RZ, RZ, UR4 ;  /* 0x00000004ff257e24 */ /* 0x002fca000f8e00ff */
[----:B------:R-:W-:Y:S01]  /*dbe0*/  LEA R22, R37, R22, 0x18 ;  /* 0x0000001625167211 */ /* 0x000fe200078ec0ff */
[C---:B0-----:R-:W-:Y:S01]  /*dbf0*/  IMAD.SHL.U32 R0, R10.reuse, 0x40, RZ ;  /* 0x000000400a007824 */ /* 0x041fe200078e00ff */
[----:B------:R-:W-:Y:S01]  /*dc00*/  SHF.R.U32.HI R3, RZ, 0x1, R10 ;  /* 0x00000001ff037819 */ /* 0x000fe2000001160a */
[C---:B------:R-:W-:Y:S02]  /*dc10*/  IMAD.SHL.U32 R4, R10.reuse, 0x20, RZ ;  /* 0x000000200a047824 */ /* 0x040fe400078e00ff */
[----:B------:R-:W-:Y:S01]  /*dc20*/  IMAD.SHL.U32 R33, R10, 0x10, RZ ;  /* 0x000000100a217824 */ /* 0x000fe200078e00ff */
[----:B------:R-:W-:Y:S01]  /*dc30*/  LOP3.LUT R2, R0, 0x180, RZ, 0xc0, !PT ;  /* 0x0000018000027812 */ /* 0x000fe200078ec0ff */
[----:B------:R-:W-:Y:S01]  /*dc40*/  IMAD.SHL.U32 R8, R10, 0x4, RZ ;  /* 0x000000040a087824 */ /* 0x000fe200078e00ff */
[----:B------:R-:W-:Y:S01]  /*dc50*/  LOP3.LUT R5, R4, 0x80, RZ, 0xc0, !PT ;  /* 0x0000008004057812 */ /* 0x000fe200078ec0ff */
[----:B------:R-:W-:Y:S01]  /*dc60*/  IMAD.SHL.U32 R9, R10, 0x2, RZ ;  /* 0x000000020a097824 */ /* 0x000fe200078e00ff */
[----:B------:R-:W-:Y:S01]  /*dc70*/  LOP3.LUT R2, R2, 0x30, R3, 0xf8, !PT ;  /* 0x0000003002027812 */ /* 0x000fe200078ef803 */
[----:B------:R-:W-:Y:S01]  /*dc80*/  IMAD.SHL.U32 R3, R10, 0x8, RZ ;  /* 0x000000080a037824 */ /* 0x000fe200078e00ff */
[----:B------:R-:W-:-:S02]  /*dc90*/  LOP3.LUT R7, R33, 0x600, RZ, 0xc0, !PT ;  /* 0x0000060021077812 */ /* 0x000fc400078ec0ff */
[----:B------:R-:W-:Y:S02]  /*dca0*/  LOP3.LUT R5, R5, 0x10, R10, 0xf8, !PT ;  /* 0x0000001005057812 */ /* 0x000fe400078ef80a */
[----:B------:R-:W-:Y:S02]  /*dcb0*/  LOP3.LUT R7, R7, 0x60, R4, 0xf8, !PT ;  /* 0x0000006007077812 */ /* 0x000fe400078ef804 */
[----:B------:R-:W-:Y:S02]  /*dcc0*/  LOP3.LUT R3, R2, 0x30, R3, 0x78, !PT ;  /* 0x0000003002037812 */ /* 0x000fe400078e7803 */
[----:B------:R-:W-:Y:S02]  /*dcd0*/  LOP3.LUT R5, R5, 0x10, R8, 0x78, !PT ;  /* 0x0000001005057812 */ /* 0x000fe400078e7808 */
[----:B------:R-:W-:Y:S02]  /*dce0*/  LOP3.LUT R2, R7, 0x100, R4, 0xf8, !PT ;  /* 0x0000010007027812 */ /* 0x000fe400078ef804 */
[----:B------:R-:W-:-:S02]  /*dcf0*/  LOP3.LUT R0, R3, 0x640, R0, 0xf8, !PT ;  /* 0x0000064003007812 */ /* 0x000fc400078ef800 */
[----:B--2---:R-:W-:Y:S02]  /*dd00*/  LOP3.LUT R6, R33, 0x1b0, RZ, 0xc0, !PT ;  /* 0x000001b021067812 */ /* 0x004fe400078ec0ff */
[----:B------:R-:W-:Y:S01]  /*dd10*/  LOP3.LUT R2, R2, R5, RZ, 0xfc, !PT ;  /* 0x0000000502027212 */ /* 0x000fe200078efcff */
[----:B------:R0:W-:Y:S01]  /*dd20*/  STL [R1+0x8], R0 ;  /* 0x0000080001007387 */ /* 0x0001e20000100800 */
[----:B------:R-:W-:-:S03]  /*dd30*/  LOP3.LUT R6, R6, 0x30, R9, 0x78, !PT ;  /* 0x0000003006067812 */ /* 0x000fc600078e7809 */
[----:B------:R1:W-:Y:S04]  /*dd40*/  STL [R1+0x4], R2 ;  /* 0x0000040201007387 */ /* 0x0003e80000100800 */
[----:B------:R-:W-:Y:S01]  /*dd50*/  STL [R1+0x14], RZ ;  /* 0x000014ff01007387 */ /* 0x000fe20000100800 */
[----:B0-----:R-:W-:-:S04]  /*dd60*/  LOP3.LUT R0, R10, 0x7f, RZ, 0xc0, !PT ;  /* 0x0000007f0a007812 */ /* 0x001fc800078ec0ff */
[----:B-1----:R-:W-:Y:S02]  /*dd70*/  SHF.R.U32.HI R2, RZ, 0x2, R0 ;  /* 0x00000002ff027819 */ /* 0x002fe40000011600 */
[----:B------:R-:W-:Y:S02]  /*dd80*/  LOP3.LUT R0, R6, 0x640, R33, 0xf8, !PT ;  /* 0x0000064006007812 */ /* 0x000fe400078ef821 */
[----:B------:R-:W-:Y:S02]  /*dd90*/  LOP3.LUT R33, R33, 0x30, RZ, 0xc0, !PT ;  /* 0x0000003021217812 */ /* 0x000fe400078ec0ff */
[----:B------:R-:W-:Y:S01]  /*dda0*/  LOP3.LUT R2, R2, 0x60, R4, 0xf8, !PT ;  /* 0x0000006002027812 */ /* 0x000fe200078ef804 */
[----:B------:R0:W-:Y:S01]  /*ddb0*/  STL [R1], R0 ;  /* 0x0000000001007387 */ /* 0x0001e20000100800 */
[C---:B------:R-:W-:Y:S02]  /*ddc0*/  LOP3.LUT R4, R33.reuse, 0x40, RZ, 0xfc, !PT ;  /* 0x0000004021047812 */ /* 0x040fe400078efcff */
[----:B------:R-:W-:-:S02]  /*ddd0*/  LOP3.LUT R3, R33, 0x80, RZ, 0xfc, !PT ;  /* 0x0000008021037812 */ /* 0x000fc400078efcff */
[----:B------:R-:W-:Y:S01]  /*dde0*/  LOP3.LUT R2, R2, 0x80, RZ, 0xfc, !PT ;  /* 0x0000008002027812 */ /* 0x000fe200078efcff */
[----:B0-----:R-:W-:-:S05]  /*ddf0*/  IMAD.IADD R0, R22, 0x1, R0 ;  /* 0x0000000116007824 */ /* 0x001fca00078e0200 */
[----:B------:R0:W-:Y:S02]  /*de00*/  STL [R1+0xc], R0 ;  /* 0x00000c0001007387 */ /* 0x0001e40000100800 */
.L_x_321:
[----:B------:R-:W-:Y:S01]  /*de10*/  ULDC.64 UR4, c[0x0][0xc88] ;  /* 0x0003220000047ab9 */ /* 0x000fe20000000a00 */
[----:B------:R-:W-:Y:S01]  /*de20*/  ULDC.64 UR6, c[0x0][0xa00] ;  /* 0x0002800000067ab9 */ /* 0x000fe20000000a00 */
[----:B------:R-:W-:Y:S01]  /*de30*/  UIMAD.WIDE UR4, UR40, 0x4, UR4 ;  /* 0x00000004280478a5 */ /* 0x000fe2000f8e0204 */
[----:B------:R-:W-:-:S05]  /*de40*/  ULDC.64 UR8, c[0x0][0xa18] ;  /* 0x0002860000087ab9 */ /* 0x000fca0000000a00 */
[----:B0-----:R-:W-:Y:S02]  /*de50*/  IMAD.U32 R2, RZ, RZ, UR4 ;  /* 0x00000004ff027e24 */ /* 0x001fe4000f8e00ff */
[----:B--2---:R-:W-:Y:S01]  /*de60*/  IMAD.U32 R3, RZ, RZ, UR5 ;  /* 0x00000005ff037e24 */ /* 0x004fe2000f8e00ff */
[----:B------:R-:W-:-:S04]  /*de70*/  ULDC.64 UR4, c[0x0][0xa28] ;  /* 0x00028a0000047ab9 */ /* 0x000fc80000000a00 */
[----:B------:R-:W2:Y:S01]  /*de80*/  LDG.E R2, desc[UR52][R2.64] ;  /* 0x0000003402027981 */ /* 0x000ea2000c1e1900 */
[----:B------:R-:W-:-:S04]  /*de90*/  UISETP.NE.U32.AND UP0, UPT, UR4, URZ, UPT ;  /* 0x0000003f0400728c */ /* 0x000fc8000bf05070 */
[----:B------:R-:W-:Y:S02]  /*dea0*/  UISETP.NE.AND.EX UP1, UPT, UR5, URZ, UPT, UP0 ;  /* 0x0000003f0500728c */ /* 0x000fe4000bf25300 */
[----:B------:R-:W-:-:S04]  /*deb0*/  UISETP.NE.U32.AND UP0, UPT, UR6, URZ, UPT ;  /* 0x0000003f0600728c */ /* 0x000fc8000bf05070 */
[----:B------:R-:W-:Y:S01]  /*dec0*/  UISETP.NE.AND.EX UP3, UPT, UR7, URZ, UPT, UP0 ;  /* 0x0000003f0700728c */ /* 0x000fe2000bf65300 */
[----:B------:R-:W-:Y:S01]  /*ded0*/  PLOP3.LUT P0, PT, PT, PT, UP1, 0x80, 0x0 ;  /* 0x000000000000781c */ /* 0x000fe20003f0f018 */
[----:B------:R-:W-:Y:S02]  /*dee0*/  IMAD.MOV.U32 R25, RZ, RZ, RZ ;  /* 0x000000ffff197224 */ /* 0x000fe400078e00ff */
[----:B------:R-:W-:Y:S02]  /*def0*/  UP2UR UR45, UPR, URZ, 0x8 ;  /* 0x000000083f2d7883 */ /* 0x000fe40008000000 */
[----:B------:R-:W-:Y:S02]  /*df00*/  PLOP3.LUT P1, PT, PT, PT, UP3, 0x80, 0x0 ;  /* 0x000000000000781c */ /* 0x000fe40003f2f038 */
[----:B--2---:R-:W-:-:S13]  /*df10*/  R2UR UR44, R2 ;  /* 0x00000000022c72ca */ /* 0x004fda00000e0000 */
[----:B------:R-:W-:Y:S02]  /*df20*/  USHF.R.S32.HI UR43, URZ, 0x1f, UR44 ;  /* 0x0000001f3f2b7899 */ /* 0x000fe4000801142c */
[----:B------:R-:W-:Y:S02]  /*df30*/  USHF.L.U32 UR38, UR44, 0x2, URZ ;  /* 0x000000022c267899 */ /* 0x000fe4000800063f */
[----:B------:R-:W-:Y:S02]  /*df40*/  @UP1 ULEA UR4, UP2, UR44, UR4, 0x2 ;  /* 0x000000042c041291 */ /* 0x000fe4000f84103f */
[----:B------:R-:W-:Y:S02]  /*df50*/  USHF.L.U64.HI UR39, UR44, 0x2, UR43 ;  /* 0x000000022c277899 */ /* 0x000fe4000801022b */
[----:B------:R-:W-:Y:S02]  /*df60*/  UIADD3 UR6, UP0, UR38, UR6, URZ ;  /* 0x0000000626067290 */ /* 0x000fe4000ff1e03f */
[----:B------:R-:W-:Y:S01]  /*df70*/  IMAD.U32 R2, RZ, RZ, UR4 ;  /* 0x00000004ff027e24 */ /* 0x000fe2000f8e00ff */
[----:B------:R-:W-:-:S02]  /*df80*/  @UP1 ULEA.HI.X UR5, UR44, UR5, UR43, 0x2, UP2 ;  /* 0x000000052c051291 */ /* 0x000fc400090f142b */
[----:B------:R-:W-:Y:S02]  /*df90*/  UIADD3.X UR4, UR39, UR7, URZ, UP0, !UPT ;  /* 0x0000000727047290 */ /* 0x000fe400087fe43f */
[----:B------:R-:W-:Y:S02]  /*dfa0*/  UISETP.NE.U32.AND UP0, UPT, UR8, URZ, UPT ;  /* 0x0000003f0800728c */ /* 0x000fe4000bf05070 */
[----:B------:R-:W-:Y:S02]  /*dfb0*/  IMAD.U32 R3, RZ, RZ, UR5 ;  /* 0x00000005ff037e24 */ /* 0x000fe4000f8e00ff */
[----:B------:R-:W-:-:S03]  /*dfc0*/  UISETP.NE.AND.EX UP0, UPT, UR9, URZ, UPT, UP0 ;  /* 0x0000003f0900728c */ /* 0x000fc6000bf05300 */
[----:B0-----:R0:W5:Y:S02]  /*dfd0*/  @P0 LDG.E R0, desc[UR52][R2.64] ;  /* 0x0000003402000981 */ /* 0x001164000c1e1900 */
[----:B0-----:R-:W-:Y:S02]  /*dfe0*/  IMAD.U32 R2, RZ, RZ, UR6 ;  /* 0x00000006ff027e24 */ /* 0x001fe4000f8e00ff */
[----:B------:R-:W-:-:S04]  /*dff0*/  IMAD.U32 R3, RZ, RZ, UR4 ;  /* 0x00000004ff037e24 */ /* 0x000fc8000f8e00ff */
[----:B------:R-:W-:Y:S01]  /*e000*/  @UP0 UIADD3 UR4, UP1, UR38, UR8, URZ ;  /* 0x0000000826040290 */ /* 0x000fe2000ff3e03f */
[----:B------:R0:W5:Y:S01]  /*e010*/  @P1 LDG.E R25, desc[UR52][R2.64] ;  /* 0x0000003402191981 */ /* 0x000162000c1e1900 */
[----:B------:R-:W-:Y:S02]  /*e020*/  PLOP3.LUT P1, PT, PT, PT, UP0, 0x80, 0x0 ;  /* 0x000000000000781c */ /* 0x000fe40003f2f008 */
[----:B------:R-:W-:Y:S02]  /*e030*/  @UP0 UIADD3.X UR5, UR39, UR9, URZ, UP1, !UPT ;  /* 0x0000000927050290 */ /* 0x000fe40008ffe43f */
[----:B------:R-:W-:-:S04]  /*e040*/  IMAD.U32 R4, RZ, RZ, UR4 ;  /* 0x00000004ff047e24 */ /* 0x000fc8000f8e00ff */
[----:B------:R-:W-:-:S05]  /*e050*/  IMAD.U32 R5, RZ, RZ, UR5 ;  /* 0x00000005ff057e24 */ /* 0x000fca000f8e00ff */
[----:B-1----:R0:W5:Y:S01]  /*e060*/  @P1 LDG.E R35, desc[UR52][R4.64] ;  /* 0x0000003404231981 */ /* 0x002162000c1e1900 */
[----:B------:R-:W-:Y:S05]  /*e070*/  @P1 BRA `(.L_x_245) ;  /* 0x00000000001c1947 */ /* 0x000fea0003800000 */
[----:B------:R-:W-:Y:S01]  /*e080*/  UISETP.NE.AND UP0, UPT, UR45, URZ, UPT ;  /* 0x0000003f2d00728c */ /* 0x000fe2000bf05270 */
[----:B-----5:R-:W1:Y:S05]  /*e090*/  LDC R35, c[0x0][0x288] ;  /* 0x0000a200ff237b82 */ /* 0x020e6a0000000800 */
[----:B------:R-:W-:-:S13]  /*e0a0*/  PLOP3.LUT P1, PT, PT, PT, UP0, 0x40, 0x0 ;  /* 0x000000000000781c */ /* 0x000fda0003f2e808 */
[----:B------:R-:W-:Y:S05]  /*e0b0*/  @P1 BRA `(.L_x_245) ;  /* 0x00000000000c1947 */ /* 0x000fea0003800000 */
[----:B0-----:R-:W2:Y:S04]  /*e0c0*/  LDG.E R4, desc[UR52][R2.64] ;  /* 0x0000003402047981 */ /* 0x001ea8000c1e1900 */
[----:B-1----:R-:W2:Y:S02]  /*e0d0*/  LDG.E R35, desc[UR52][R2.64+0x4] ;  /* 0x0000043402237981 */ /* 0x002ea4000c1e1900 */
[----:B--2---:R-:W-:-:S07]  /*e0e0*/  IMAD.IADD R35, R35, 0x1, -R4 ;  /* 0x0000000123237824 */ /* 0x004fce00078e0a04 */
.L_x_245:
[----:B------:R-:W-:Y:S01]  /*e0f0*/  UMOV UR37, URZ ;  /* 0x0000003f00257c82 */ /* 0x000fe20008000000 */
[----:B------:R-:W-:Y:S01]  /*e100*/  ULDC.64 UR6, c[0x0][0xa20] ;  /* 0x0002880000067ab9 */ /* 0x000fe20000000a00 */
[----:B-----5:R-:W-:Y:S01]  /*e110*/  @P0 R2UR UR37, R0 ;  /* 0x00000000002502ca */ /* 0x020fe200000e0000 */
[----:B------:R-:W-:Y:S01]  /*e120*/  ULDC.64 UR4, c[0x0][0x418] ;  /* 0x0001060000047ab9 */ /* 0x000fe20000000a00 */
[----:B------:R-:W-:Y:S01]  /*e130*/  ISETP.NE.U32.AND P0, PT, RZ, UR6, PT ;  /* 0x00000006ff007c0c */ /* 0x000fe2000bf05070 */
[----:B------:R-:W-:Y:S01]  /*e140*/  UISETP.NE.U32.AND UP0, UPT, UR4, URZ, UPT ;  /* 0x0000003f0400728c */ /* 0x000fe2000bf05070 */
[----:B------:R-:W-:Y:S01]  /*e150*/  IMAD.U32 R30, RZ, RZ, UR44 ;  /* 0x0000002cff1e7e24 */ /* 0x000fe2000f8e00ff */
[----:B------:R-:W-:Y:S01]  /*e160*/  ULDC UR41, c[0x0][0x2f0] ;  /* 0x0000bc0000297ab9 */ /* 0x000fe20000000800 */
[----:B------:R-:W-:Y:S01]  /*e170*/  ISETP.NE.AND.EX P0, PT, RZ, UR7, PT, P0 ;  /* 0x00000007ff007c0c */ /* 0x000fe2000bf05300 */
[----:B------:R-:W-:Y:S01]  /*e180*/  UISETP.NE.AND.EX UP0, UPT, UR5, URZ, UPT, UP0 ;  /* 0x0000003f0500728c */ /* 0x000fe2000bf05300 */
[----:B------:R-:W-:-:S03]  /*e190*/  ULDC UR4, c[0x0][0x424] ;  /* 0x0001090000047ab9 */ /* 0x000fc60000000800 */
[----:B------:R-:W-:-:S04]  /*e1a0*/  USEL UR4, UR4, 0x1, UP0 ;  /* 0x0000000104047887 */ /* 0x000fc80008000000 */
[----:B------:R-:W-:-:S04]  /*e1b0*/  UIMAD UR41, UR4, UR41, URZ ;  /* 0x00000029042972a4 */ /* 0x000fc8000f8e023f */
[----:B------:R-:W-:Y:S08]  /*e1c0*/  @!P0 BRA `(.L_x_246) ;  /* 0x00000000001c8947 */ /* 0x000ff00003800000 */
[----:B------:R-:W-:-:S04]  /*e1d0*/  UIADD3 UR4, UP0, UR38, UR6, URZ ;  /* 0x0000000626047290 */ /* 0x000fc8000ff1e03f */
[----:B------:R-:W-:Y:S02]  /*e1e0*/  UIADD3.X UR5, UR39, UR7, URZ, UP0, !UPT ;  /* 0x0000000727057290 */ /* 0x000fe400087fe43f */
[----:B0-----:R-:W-:-:S04]  /*e1f0*/  IMAD.U32 R2, RZ, RZ, UR4 ;  /* 0x00000004ff027e24 */ /* 0x001fc8000f8e00ff */
[----:B------:R-:W-:-:S05]  /*e200*/  IMAD.U32 R3, RZ, RZ, UR5 ;  /* 0x00000005ff037e24 */ /* 0x000fca000f8e00ff */
[----:B------:R-:W2:Y:S02]  /*e210*/  LDG.E R2, desc[UR52][R2.64] ;  /* 0x0000003402027981 */ /* 0x000ea4000c1e1900 */
[----:B--2---:R-:W-:Y:S01]  /*e220*/  R2UR UR41, R2 ;  /* 0x00000000022972ca */ /* 0x004fe200000e0000 */
[----:B------:R-:W-:-:S14]  /*e230*/  BRA `(.L_x_247) ;  /* 0x00000000002c7947 */ /* 0x000fdc0003800000 */
.L_x_246:
[----:B------:R-:W-:Y:S02]  /*e240*/  ULDC.64 UR4, c[0x0][0xa08] ;  /* 0x0002820000047ab9 */ /* 0x000fe40000000a00 */
[----:B------:R-:W-:-:S04]  /*e250*/  ISETP.NE.U32.AND P0, PT, RZ, UR4, PT ;  /* 0x00000004ff007c0c */ /* 0x000fc8000bf05070 */
[----:B------:R-:W-:-:S13]  /*e260*/  ISETP.NE.AND.EX P0, PT, RZ, UR5, PT, P0 ;  /* 0x00000005ff007c0c */ /* 0x000fda000bf05300 */
[----:B------:R-:W-:Y:S05]  /*e270*/  @!P0 BRA `(.L_x_247) ;  /* 0x00000000001c8947 */ /* 0x000fea0003800000 */
[----:B0-----:R-:W0:Y:S02]  /*e280*/  LDC.64 R2, c[0x0][0xa08] ;  /* 0x00028200ff027b82 */ /* 0x001e240000000a00 */
[----:B0-----:R-:W-:-:S05]  /*e290*/  IMAD.WIDE R2, R30, 0x4, R2 ;  /* 0x000000041e027825 */ /* 0x001fca00078e0202 */
[----:B------:R-:W2:Y:S04]  /*e2a0*/  LDG.E R4, desc[UR52][R2.64] ;  /* 0x0000003402047981 */ /* 0x000ea8000c1e1900 */
[----:B------:R-:W3:Y:S01]  /*e2b0*/  LDG.E R0, desc[UR52][R2.64+0x4] ;  /* 0x0000043402007981 */ /* 0x000ee2000c1e1900 */
[----:B--2---:R-:W-:Y:S02]  /*e2c0*/  R2UR UR41, R4 ;  /* 0x00000000042972ca */ /* 0x004fe400000e0000 */
[----:B---3--:R-:W-:-:S13]  /*e2d0*/  R2UR UR4, R0 ;  /* 0x00000000000472ca */ /* 0x008fda00000e0000 */
[----:B------:R-:W-:-:S12]  /*e2e0*/  UIADD3 UR41, -UR41, UR4, URZ ;  /* 0x0000000429297290 */ /* 0x000fd8000fffe13f */
.L_x_247:
[----:B------:R-:W-:Y:S01]  /*e2f0*/  UIADD3 UR41, -UR37, UR41, URZ ;  /* 0x0000002925297290 */ /* 0x000fe2000fffe13f */
[----:B------:R-:W-:Y:S03]  /*e300*/  BSSY B7, `(.L_x_248) ;  /* 0x000049c000077945 */ /* 0x000fe60003800000 */
[----:B------:R-:W-:Y:S02]  /*e310*/  UIADD3 UR4, UR41, 0x9f, URZ ;  /* 0x0000009f29047890 */ /* 0x000fe4000fffe03f */
[----:B------:R-:W-:Y:S02]  /*e320*/  ISETP.LT.AND P0, PT, RZ, UR41, PT ;  /* 0x00000029ff007c0c */ /* 0x000fe4000bf01270 */
[----:B------:R-:W-:-:S04]  /*e330*/  UIMAD.WIDE UR4, UR4, 0x66666667, URZ ;  /* 0x66666667040478a5 */ /* 0x000fc8000f8e023f */
[----:B------:R-:W-:-:S04]  /*e340*/  USHF.R.U32.HI UR42, URZ, 0x1f, UR5 ;  /* 0x0000001f3f2a7899 */ /* 0x000fc80008011605 */
[----:B------:R-:W-:-:S03]  /*e350*/  ULEA.HI.SX32 UR42, UR5, UR42, 0x1a ;  /* 0x0000002a052a7291 */ /* 0x000fc6000f8fd23f */
[----:B------:R-:W-:Y:S09]  /*e360*/  @P0 BRA `(.L_x_249) ;  /* 0x0000000000440947 */ /* 0x000ff20003800000 */
[----:B------:R-:W2:Y:S02]  /*e370*/  S2R R0, SR_TID.X ;  /* 0x0000000000007919 */ /* 0x000ea40000002100 */
[----:B--2---:R-:W-:-:S04]  /*e380*/  LOP3.LUT R0, R0, 0x7f, RZ, 0xc0, !PT ;  /* 0x0000007f00007812 */ /* 0x004fc800078ec0ff */
[----:B------:R-:W-:-:S13]  /*e390*/  ISETP.NE.AND P0, PT, R0, RZ, PT ;  /* 0x000000ff0000720c */ /* 0x000fda0003f05270 */
[----:B------:R-:W-:Y:S05]  /*e3a0*/  @P0 BRA `(.L_x_250) ;  /* 0x0000004800440947 */ /* 0x000fea0003800000 */
[----:B0-----:R-:W0:Y:S01]  /*e3b0*/  S2R R5, SR_LANEID ;  /* 0x0000000000057919 */ /* 0x001e220000000000 */
[----:B------:R-:W-:Y:S01]  /*e3c0*/  VOTEU.ANY UR4, UPT, PT ;  /* 0x0000000000047886 */ /* 0x000fe200038e0100 */
[----:B------:R-:W2:Y:S01]  /*e3d0*/  LDC.64 R2, c[0x0][0xc60] ;  /* 0x00031800ff027b82 */ /* 0x000ea20000000a00 */
[----:B------:R-:W0:Y:S02]  /*e3e0*/  FLO.U32 R0, UR4 ;  /* 0x0000000400007d00 */ /* 0x000e2400080e0000 */
[----:B0-----:R-:W-:-:S06]  /*e3f0*/  ISETP.EQ.U32.AND P0, PT, R0, R5, PT ;  /* 0x000000050000720c */ /* 0x001fcc0003f02070 */
[----:B------:R-:W2:Y:S07]  /*e400*/  POPC R5, UR4 ;  /* 0x0000000400057d09 */ /* 0x000eae0008000000 */
[----:B--2---:R-:W2:Y:S01]  /*e410*/  @P0 ATOMG.E.ADD.STRONG.GPU PT, R3, desc[UR52][R2.64], R5 ;  /* 0x00000005020309a8 */ /* 0x004ea200081ee1f4 */
[----:B------:R-:W0:Y:S02]  /*e420*/  S2R R4, SR_LTMASK ;  /* 0x0000000000047919 */ /* 0x000e240000003900 */
[----:B0-----:R-:W-:-:S04]  /*e430*/  LOP3.LUT R4, R4, UR4, RZ, 0xc0, !PT ;  /* 0x0000000404047c12 */ /* 0x001fc8000f8ec0ff */
[----:B------:R-:W0:Y:S01]  /*e440*/  POPC R7, R4 ;  /* 0x0000000400077309 */ /* 0x000e220000000000 */
[----:B--2---:R-:W0:Y:S02]  /*e450*/  SHFL.IDX PT, R0, R3, R0, 0x1f ;  /* 0x00001f0003007589 */ /* 0x004e2400000e0000 */
[----:B0-----:R-:W-:Y:S01]  /*e460*/  IADD3 R16, R0, UR48, R7 ;  /* 0x0000003000107c10 */ /* 0x001fe2000fffe007 */
[----:B------:R-:W-:Y:S06]  /*e470*/  BRA `(.L_x_250) ;  /* 0x0000004800107947 */ /* 0x000fec0003800000 */
.L_x_249:
[----:B------:R-:W-:Y:S01]  /*e480*/  VIADD R0, R22, 0x24200 ;  /* 0x0002420016007836 */ /* 0x000fe20000000000 */
[----:B------:R-:W-:Y:S04]  /*e490*/  BSSY B6, `(.L_x_251) ;  /* 0x0000013000067945 */ /* 0x000fe80003800000 */
[----:B------:R-:W-:-:S13]  /*e4a0*/  LOP3.LUT P0, RZ, R0, 0x1bf, RZ, 0xc0, !PT ;  /* 0x000001bf00ff7812 */ /* 0x000fda000780c0ff */
[----:B------:R-:W-:Y:S05]  /*e4b0*/  @!P0 BRA `(.L_x_252) ;  /* 0x0000000000408947 */ /* 0x000fea0003800000 */
[----:B0-----:R-:W-:Y:S01]  /*e4c0*/  MOV R2, 0x0 ;  /* 0x0000000000027802 */ /* 0x001fe20000000f00 */
[----:B------:R-:W-:Y:S01]  /*e4d0*/  ULDC.64 UR6, c[0x4][0xc0] ;  /* 0x0100300000067ab9 */ /* 0x000fe20000000a00 */
[----:B------:R-:W-:Y:S01]  /*e4e0*/  ULDC.64 UR8, c[0x4][0xc8] ;  /* 0x0100320000087ab9 */ /* 0x000fe20000000a00 */
[----:B------:R-:W-:Y:S01]  /*e4f0*/  ULDC.64 UR4, c[0x4][0x8] ;  /* 0x0100020000047ab9 */ /* 0x000fe20000000a00 */
[----:B------:R-:W-:Y:S01]  /*e500*/  IMAD.U32 R4, RZ, RZ, UR6 ;  /* 0x00000006ff047e24 */ /* 0x000fe2000f8e00ff */
[----:B------:R-:W-:Y:S01]  /*e510*/  MOV R12, 0x1 ;  /* 0x00000001000c7802 */ /* 0x000fe20000000f00 */
[----:B------:R-:W0:Y:S01]  /*e520*/  LDC.64 R2, c[0x4][R2] ;  /* 0x0100000002027b82 */ /* 0x000e220000000a00 */
[----:B------:R-:W-:Y:S02]  /*e530*/  IMAD.U32 R5, RZ, RZ, UR7 ;  /* 0x00000007ff057e24 */ /* 0x000fe4000f8e00ff */
[----:B------:R-:W-:Y:S02]  /*e540*/  IMAD.U32 R6, RZ, RZ, UR8 ;  /* 0x00000008ff067e24 */ /* 0x000fe4000f8e00ff */
[----:B------:R-:W-:-:S02]  /*e550*/  IMAD.U32 R7, RZ, RZ, UR9 ;  /* 0x00000009ff077e24 */ /* 0x000fc4000f8e00ff */
[----:B------:R-:W-:Y:S02]  /*e560*/  IMAD.U32 R10, RZ, RZ, UR4 ;  /* 0x00000004ff0a7e24 */ /* 0x000fe4000f8e00ff */
[----:B------:R-:W-:Y:S02]  /*e570*/  IMAD.U32 R11, RZ, RZ, UR5 ;  /* 0x00000005ff0b7e24 */ /* 0x000fe4000f8e00ff */
[----:B------:R-:W-:Y:S02]  /*e580*/  IMAD.MOV.U32 R8, RZ, RZ, 0x70 ;  /* 0x00000070ff087424 */ /* 0x000fe400078e00ff */
[----:B------:R-:W-:-:S07]  /*e590*/  IMAD.MOV.U32 R13, RZ, RZ, RZ ;  /* 0x000000ffff0d7224 */ /* 0x000fce00078e00ff */
[----:B------:R-:W-:-:S07]  /*e5a0*/  LEPC R20, `(.L_x_252) ;  /* 0x000000001014794e */ /* 0x000fce0000000000 */
[----:B01----:R-:W-:Y:S05]  /*e5b0*/  CALL.ABS.NOINC R2 ;  /* 0x0000000002007343 */ /* 0x003fea0003c00000 */
.L_x_252:
[----:B------:R-:W-:Y:S05]  /*e5c0*/  BSYNC B6 ;  /* 0x0000000000067941 */ /* 0x000fea0003800000 */
.L_x_251:
[----:B------:R-:W-:Y:S01]  /*e5d0*/  VIADD R0, R22, 0xf200 ;  /* 0x0000f20016007836 */ /* 0x000fe20000000000 */
[----:B------:R-:W-:Y:S01]  /*e5e0*/  LOP3.LUT R32, R32, 0xfffffffe, RZ, 0xc0, !PT ;  /* 0xfffffffe20207812 */ /* 0x000fe200078ec0ff */
[----:B------:R-:W-:Y:S03]  /*e5f0*/  BSSY B6, `(.L_x_253) ;  /* 0x0000014000067945 */ /* 0x000fe60003800000 */
[----:B------:R-:W-:-:S13]  /*e600*/  LOP3.LUT P0, RZ, R0, 0x1bf, RZ, 0xc0, !PT ;  /* 0x000001bf00ff7812 */ /* 0x000fda000780c0ff */
[----:B------:R-:W-:Y:S01]  /*e610*/  @P0 LOP3.LUT R32, R32, 0x1, RZ, 0xfc, !PT ;  /* 0x0000000120200812 */ /* 0x000fe200078efcff */
[----:B------:R-:W-:Y:S06]  /*e620*/  @!P0 BRA `(.L_x_254) ;  /* 0x0000000000408947 */ /* 0x000fec0003800000 */
[----:B0-----:R-:W-:Y:S01]  /*e630*/  MOV R2, 0x0 ;  /* 0x0000000000027802 */ /* 0x001fe20000000f00 */
[----:B------:R-:W-:Y:S01]  /*e640*/  ULDC.64 UR6, c[0x4][0xc0] ;  /* 0x0100300000067ab9 */ /* 0x000fe20000000a00 */
[----:B------:R-:W-:Y:S01]  /*e650*/  ULDC.64 UR8, c[0x4][0xc8] ;  /* 0x0100320000087ab9 */ /* 0x000fe20000000a00 */
[----:B------:R-:W-:Y:S01]  /*e660*/  ULDC.64 UR4, c[0x4][0x10] ;  /* 0x0100040000047ab9 */ /* 0x000fe20000000a00 */
[----:B------:R-:W-:Y:S02]  /*e670*/  IMAD.U32 R4, RZ, RZ, UR6 ;  /* 0x00000006ff047e24 */ /* 0x000fe4000f8e00ff */
[----:B------:R-:W0:Y:S01]  /*e680*/  LDC.64 R2, c[0x4][R2] ;  /* 0x0100000002027b82 */ /* 0x000e220000000a00 */
[----:B------:R-:W-:Y:S02]  /*e690*/  IMAD.U32 R5, RZ, RZ, UR7 ;  /* 0x00000007ff057e24 */ /* 0x000fe4000f8e00ff */
        /* <DEDUP_REMOVED lines=8> */
[----:B01----:R-:W-:Y:S05]  /*e720*/  CALL.ABS.NOINC R2 ;  /* 0x0000000002007343 */ /* 0x003fea0003c00000 */
.L_x_254:
[----:B------:R-:W-:Y:S05]  /*e730*/  BSYNC B6 ;  /* 0x0000000000067941 */ /* 0x000fea0003800000 */
.L_x_253:
        /* <DEDUP_REMOVED lines=20> */
.L_x_256:
[----:B------:R-:W-:Y:S05]  /*e880*/  BSYNC B6 ;  /* 0x0000000000067941 */ /* 0x000fea0003800000 */
.L_x_255:
[----:B------:R-:W-:Y:S01]  /*e890*/  LOP3.LUT P6, RZ, R32, 0x1, RZ, 0xc0, !PT ;  /* 0x0000000120ff7812 */ /* 0x000fe200078cc0ff */
[----:B------:R-:W-:-:S12]  /*e8a0*/  BSSY B6, `(.L_x_257) ;  /* 0x0000012000067945 */ /* 0x000fd80003800000 */
        /* <DEDUP_REMOVED lines=17> */
.L_x_258:
[----:B------:R-:W-:Y:S05]  /*e9c0*/  BSYNC B6 ;  /* 0x0000000000067941 */ /* 0x000fea0003800000 */
.L_x_257:
[----:B------:R-:W-:Y:S01]  /*e9d0*/  ULDC.64 UR4, c[0x0][0x9f8] ;  /* 0x00027e0000047ab9 */ /* 0x000fe20000000a00 */
[----:B------:R-:W2:Y:S01]  /*e9e0*/  LDC R19, c[0x0][0x430] ;  /* 0x00010c00ff137b82 */ /* 0x000ea20000000800 */
[----:B------:R-:W-:-:S04]  /*e9f0*/  UISETP.NE.U32.AND UP0, UPT, UR4, URZ, UPT ;  /* 0x0000003f0400728c */ /* 0x000fc8000bf05070 */
[----:B------:R-:W-:-:S06]  /*ea00*/  UISETP.NE.AND.EX UP0, UPT, UR5, URZ, UPT, UP0 ;  /* 0x0000003f0500728c */ /* 0x000fcc000bf05300 */
[----:B------:R-:W-:-:S05]  /*ea10*/  PLOP3.LUT P0, PT, PT, PT, UP0, 0x80, 0x0 ;  /* 0x000000000000781c */ /* 0x000fca0003f0f008 */
[----:B------:R-:W-:-:S04]  /*ea20*/  @UP0 UIADD3 UR4, UP1, UR38, UR4, URZ ;  /* 0x0000000426040290 */ /* 0x000fc8000ff3e03f */
[----:B------:R-:W-:Y:S02]  /*ea30*/  @UP0 UIADD3.X UR5, UR39, UR5, URZ, UP1, !UPT ;  /* 0x0000000527050290 */ /* 0x000fe40008ffe43f */
[----:B0-----:R-:W-:-:S04]  /*ea40*/  IMAD.U32 R2, RZ, RZ, UR4 ;  /* 0x00000004ff027e24 */ /* 0x001fc8000f8e00ff */
[----:B------:R-:W-:-:S05]  /*ea50*/  IMAD.U32 R3, RZ, RZ, UR5 ;  /* 0x00000005ff037e24 */ /* 0x000fca000f8e00ff */
[----:B------:R0:W5:Y:S01]  /*ea60*/  @P0 LDG.E R30, desc[UR52][R2.64] ;  /* 0x00000034021e0981 */ /* 0x000162000c1e1900 */
[----:B--2---:R-:W-:Y:S01]  /*ea70*/  ISETP.NE.AND P1, PT, R19, 0x1, PT ;  /* 0x000000011300780c */ /* 0x004fe20003f25270 */
[----:B------:R-:W-:Y:S01]  /*ea80*/  UMOV UR4, 0xffffffff ;  /* 0xffffffff00047882 */ /* 0x000fe20000000000 */
[----:B------:R-:W-:-:S11]  /*ea90*/  LOP3.LUT R32, R32, 0xffffffbf, RZ, 0xc0, !PT ;  /* 0xffffffbf20207812 */ /* 0x000fd600078ec0ff */
[----:B------:R-:W-:Y:S01]  /*eaa0*/  @P1 LOP3.LUT R32, R32, 0x40, RZ, 0xfc, !PT ;  /* 0x0000004020201812 */ /* 0x000fe200078efcff */
[----:B0-----:R-:W-:Y:S06]  /*eab0*/  BRA.DIV UR4, `(.L_x_259) ;  /* 0x0000005204547947 */ /* 0x001fec000b800000 */
.L_x_341:
[----:B------:R-:W0:Y:S01]  /*eac0*/  S2R R0, SR_TID.X ;  /* 0x0000000000007919 */ /* 0x000e220000002100 */
[----:B------:R-:W-:Y:S01]  /*ead0*/  UMOV UR4, 0xa0 ;  /* 0x000000a000047882 */ /* 0x000fe20000000000 */
[----:B------:R-:W2:Y:S01]  /*eae0*/  @P1 LDC R7, c[0x0][0x438] ;  /* 0x00010e00ff071b82 */ /* 0x000ea20000000800 */
[----:B------:R-:W-:Y:S01]  /*eaf0*/  UIMAD UR4, UR42, UR4, -0xa0 ;  /* 0xffffff602a0474a4 */ /* 0x000fe2000f8e0204 */
[----:B------:R-:W3:Y:S01]  /*eb00*/  S2R R2, SR_TID.X ;  /* 0x0000000000027919 */ /* 0x000ee20000002100 */
[----:B-----5:R-:W-:-:S05]  /*eb10*/  SHF.R.S32.HI R36, RZ, 0x1f, R30 ;  /* 0x0000001fff247819 */ /* 0x020fca000001141e */
[----:B------:R-:W4:Y:S01]  /*eb20*/  @P1 LDC R5, c[0x0][0x434] ;  /* 0x00010d00ff051b82 */ /* 0x000f220000000800 */
[----:B0-----:R-:W-:Y:S01]  /*eb30*/  LOP3.LUT R0, R0, 0x7f, RZ, 0xc0, !PT ;  /* 0x0000007f00007812 */ /* 0x001fe200078ec0ff */
[----:B---3--:R-:W-:-:S03]  /*eb40*/  IMAD.SHL.U32 R14, R2, 0x20, RZ ;  /* 0x00000020020e7824 */ /* 0x008fc600078e00ff */
[----:B------:R-:W-:Y:S01]  /*eb50*/  SHF.R.U32.HI R3, RZ, 0x2, R0 ;  /* 0x00000002ff037819 */ /* 0x000fe20000011600 */
[----:B------:R-:W-:Y:S02]  /*eb60*/  IMAD.SHL.U32 R2, R2, 0x20, RZ ;  /* 0x0000002002027824 */ /* 0x000fe400078e00ff */
[----:B------:R-:W0:Y:S01]  /*eb70*/  @P1 LDC R0, c[0x0][0x434] ;  /* 0x00010d00ff001b82 */ /* 0x000e220000000800 */
[C---:B------:R-:W-:Y:S02]  /*eb80*/  LOP3.LUT R14, R3.reuse, 0x60, R14, 0xf8, !PT ;  /* 0x00000060030e7812 */ /* 0x040fe400078ef80e */
[----:B------:R-:W-:Y:S02]  /*eb90*/  LOP3.LUT R2, R3, 0x60, R2, 0xf8, !PT ;  /* 0x0000006003027812 */ /* 0x000fe400078ef802 */
[----:B------:R-:W-:Y:S02]  /*eba0*/  LOP3.LUT R14, R14, 0x80, RZ, 0xfc, !PT ;  /* 0x000000800e0e7812 */ /* 0x000fe400078efcff */
[----:B------:R-:W-:-:S02]  /*ebb0*/  IADD3 R8, R2, UR4, RZ ;  /* 0x0000000402087c10 */ /* 0x000fc4000fffe0ff */
[----:B------:R-:W3:Y:S01]  /*ebc0*/  @P1 LDC R2, c[0x0][0x438] ;  /* 0x00010e00ff021b82 */ /* 0x000ee20000000800 */
[----:B------:R-:W-:Y:S02]  /*ebd0*/  VIADD R4, R14, UR4 ;  /* 0x000000040e047c36 */ /* 0x000fe40008000000 */
[----:B------:R-:W-:-:S03]  /*ebe0*/  VIADD R3, R8, UR37 ;  /* 0x0000002508037c36 */ /* 0x000fc60008000000 */
[----:B------:R-:W-:Y:S01]  /*ebf0*/  ISETP.GE.AND P0, PT, R4, UR41, PT ;  /* 0x0000002904007c0c */ /* 0x000fe2000bf06270 */
[----:B------:R-:W-:-:S03]  /*ec00*/  IMAD.MOV.U32 R12, RZ, RZ, R3 ;  /* 0x000000ffff0c7224 */ /* 0x000fc600078e0003 */
[----:B------:R-:W-:Y:S01]  /*ec10*/  ISETP.GT.U32.OR P0, PT, R14, 0x9f, P0 ;  /* 0x0000009f0e00780c */ /* 0x000fe20000704470 */
[----:B0-----:R-:W-:-:S05]  /*ec20*/  @P1 IMAD.HI.U32 R0, R3, R0, RZ ;  /* 0x0000000003001227 */ /* 0x001fca00078e00ff */
[----:B--2---:R-:W-:Y:S01]  /*ec30*/  @P1 SHF.R.U32.HI R12, RZ, R7, R0 ;  /* 0x00000007ff0c1219 */ /* 0x004fe20000011600 */
[----:B------:R-:W-:-:S06]  /*ec40*/  VIADD R0, R4, UR37 ;  /* 0x0000002504007c36 */ /* 0x000fcc0008000000 */
[----:B------:R-:W0:Y:S01]  /*ec50*/  @!P0 LDC.64 R6, c[0x0][0x428] ;  /* 0x00010a00ff068b82 */ /* 0x000e220000000a00 */
[----:B----4-:R-:W-:-:S04]  /*ec60*/  @P1 IMAD.HI.U32 R5, R0, R5, RZ ;  /* 0x0000000500051227 */ /* 0x010fc800078e00ff */
[----:B------:R-:W-:Y:S01]  /*ec70*/  IMAD.MOV.U32 R4, RZ, RZ, R0 ;  /* 0x000000ffff047224 */ /* 0x000fe200078e0000 */
[----:B---3--:R-:W-:Y:S01]  /*ec80*/  @P1 SHF.R.U32.HI R4, RZ, R2, R5 ;  /* 0x00000002ff041219 */ /* 0x008fe20000011605 */
[----:B------:R-:W-:Y:S01]  /*ec90*/  IMAD.MOV R2, RZ, RZ, -R12 ;  /* 0x000000ffff027224 */ /* 0x000fe200078e0a0c */
[----:B------:R-:W-:-:S03]  /*eca0*/  ISETP.GE.AND P1, PT, R8, UR41, PT ;  /* 0x0000002908007c0c */ /* 0x000fc6000bf26270 */
[----:B------:R-:W-:Y:S01]  /*ecb0*/  IMAD R5, R19, R2, R3 ;  /* 0x0000000213057224 */ /* 0x000fe200078e0203 */
[--C-:B------:R-:W-:Y:S01]  /*ecc0*/  @!P0 SHF.R.S32.HI R3, RZ, 0x1f, R4.reuse ;  /* 0x0000001fff038819 */ /* 0x100fe20000011404 */
[----:B------:R-:W-:Y:S02]  /*ecd0*/  @!P0 IMAD.MOV.U32 R2, RZ, RZ, R4 ;  /* 0x000000ffff028224 */ /* 0x000fe400078e0004 */
[-C--:B0-----:R-:W-:Y:S02]  /*ece0*/  @!P0 IMAD R8, R36, R6.reuse, RZ ;  /* 0x0000000624088224 */ /* 0x081fe400078e02ff */
[----:B------:R-:W-:-:S04]  /*ecf0*/  @!P0 IMAD.WIDE.U32 R2, R30, R6, R2 ;  /* 0x000000061e028225 */ /* 0x000fc800078e0002 */
[----:B------:R-:W-:Y:S02]  /*ed00*/  @!P0 IMAD R8, R30, R7, R8 ;  /* 0x000000071e088224 */ /* 0x000fe400078e0208 */
[----:B------:R-:W0:Y:S02]  /*ed10*/  @!P0 LDC.64 R6, c[0x0][0x418] ;  /* 0x00010600ff068b82 */ /* 0x000e240000000a00 */
[----:B------:R-:W-:Y:S01]  /*ed20*/  @!P0 IMAD.IADD R8, R8, 0x1, R3 ;  /* 0x0000000108088824 */ /* 0x000fe200078e0203 */
[----:B0-----:R-:W-:Y:S01]  /*ed30*/  @!P0 LEA R10, P2, R2, R6, 0x2 ;  /* 0x00000006020a8211 */ /* 0x001fe200078410ff */
[----:B------:R-:W-:-:S03]  /*ed40*/  IMAD.MOV.U32 R6, RZ, RZ, RZ ;  /* 0x000000ffff067224 */ /* 0x000fc600078e00ff */
[----:B------:R-:W-:Y:S02]  /*ed50*/  @!P0 LEA.HI.X R11, R2, R7, R8, 0x2, P2 ;  /* 0x00000007020b8211 */ /* 0x000fe400010f1408 */
[----:B------:R-:W0:Y:S01]  /*ed60*/  @!P1 LDC.64 R8, c[0x0][0x428] ;  /* 0x00010a00ff089b82 */ /* 0x000e220000000a00 */
[--C-:B------:R-:W-:Y:S01]  /*ed70*/  @!P1 SHF.R.S32.HI R3, RZ, 0x1f, R12.reuse ;  /* 0x0000001fff039819 */ /* 0x100fe2000001140c */
[----:B------:R-:W-:Y:S01]  /*ed80*/  @!P1 IMAD.MOV.U32 R2, RZ, RZ, R12 ;  /* 0x000000ffff029224 */ /* 0x000fe200078e000c */
[----:B------:R-:W5:Y:S01]  /*ed90*/  @!P0 LDG.E R6, desc[UR52][R10.64] ;  /* 0x000000340a068981 */ /* 0x000f62000c1e1900 */
[-C--:B0-----:R-:W-:Y:S02]  /*eda0*/  @!P1 IMAD R7, R36, R8.reuse, RZ ;  /* 0x0000000824079224 */ /* 0x081fe400078e02ff */
[----:B------:R-:W-:-:S04]  /*edb0*/  @!P1 IMAD.WIDE.U32 R2, R30, R8, R2 ;  /* 0x000000081e029225 */ /* 0x000fc800078e0002 */
[----:B------:R-:W-:Y:S02]  /*edc0*/  @!P1 IMAD R7, R30, R9, R7 ;  /* 0x000000091e079224 */ /* 0x000fe400078e0207 */
[----:B------:R-:W0:Y:S02]  /*edd0*/  @!P1 LDC.64 R8, c[0x0][0x418] ;  /* 0x00010600ff089b82 */ /* 0x000e240000000a00 */
[----:B------:R-:W-:Y:S01]  /*ede0*/  @!P1 IMAD.IADD R7, R3, 0x1, R7 ;  /* 0x0000000103079824 */ /* 0x000fe200078e0207 */
[----:B------:R-:W-:Y:S02]  /*edf0*/  ISETP.GT.U32.AND P2, PT, R14, 0x9f, PT ;  /* 0x0000009f0e00780c */ /* 0x000fe40003f44070 */
[----:B0-----:R-:W-:-:S04]  /*ee00*/  @!P1 LEA R8, P0, R2, R8, 0x2 ;  /* 0x0000000802089211 */ /* 0x001fc800078010ff */
[----:B------:R-:W-:Y:S01]  /*ee10*/  @!P1 LEA.HI.X R9, R2, R9, R7, 0x2, P0 ;  /* 0x0000000902099211 */ /* 0x000fe200000f1407 */
[----:B------:R-:W-:Y:S01]  /*ee20*/  IMAD.MOV.U32 R7, RZ, RZ, RZ ;  /* 0x000000ffff077224 */ /* 0x000fe200078e00ff */
[----:B------:R-:W0:Y:S01]  /*ee30*/  LDC R2, c[0x0][0x2f4] ;  /* 0x0000bd00ff027b82 */ /* 0x000e220000000800 */
[----:B------:R-:W-:Y:S01]  /*ee40*/  LOP3.LUT R32, R32, 0xfffffff7, RZ, 0xc0, !PT ;  /* 0xfffffff720207812 */ /* 0x000fe200078ec0ff */
[----:B------:R-:W-:Y:S02]  /*ee50*/  IMAD.MOV R3, RZ, RZ, -R4 ;  /* 0x000000ffff037224 */ /* 0x000fe400078e0a04 */
[----:B------:R-:W-:Y:S01]  /*ee60*/  IMAD.U32 R4, RZ, RZ, UR46 ;  /* 0x0000002eff047e24 */ /* 0x000fe2000f8e00ff */
[----:B------:R2:W5:Y:S01]  /*ee70*/  @!P1 LDG.E R7, desc[UR52][R8.64] ;  /* 0x0000003408079981 */ /* 0x000562000c1e1900 */
[----:B------:R-:W-:Y:S02]  /*ee80*/  @P2 LOP3.LUT R32, R32, 0x8, RZ, 0xfc, !PT ;  /* 0x0000000820202812 */ /* 0x000fe400078efcff */
[----:B------:R-:W-:-:S02]  /*ee90*/  LOP3.LUT R13, R33, 0x40, RZ, 0xfc, !PT ;  /* 0x00000040210d7812 */ /* 0x000fc400078efcff */
[----:B------:R-:W-:Y:S02]  /*eea0*/  ISETP.NE.AND P3, PT, R4, 0x3, PT ;  /* 0x000000030400780c */ /* 0x000fe40003f65270 */
[----:B------:R-:W-:Y:S02]  /*eeb0*/  LOP3.LUT R32, R32, 0xffffffef, RZ, 0xc0, !PT ;  /* 0xffffffef20207812 */ /* 0x000fe400078ec0ff */
[----:B------:R-:W-:Y:S01]  /*eec0*/  SHF.R.S32.HI R34, RZ, 0x1f, R18 ;  /* 0x0000001fff227819 */ /* 0x000fe20000011412 */
[----:B--2---:R-:W-:Y:S01]  /*eed0*/  IMAD R8, R19, R3, R0 ;  /* 0x0000000313087224 */ /* 0x004fe200078e0200 */
[----:B------:R-:W-:Y:S01]  /*eee0*/  LOP3.LUT R32, R32, 0xfffffffb, RZ, 0xc0, !PT ;  /* 0xfffffffb20207812 */ /* 0x000fe200078ec0ff */
[----:B------:R-:W-:-:S04]  /*eef0*/  IMAD.U32 R0, RZ, RZ, UR42 ;  /* 0x0000002aff007e24 */ /* 0x000fc8000f8e00ff */
[----:B------:R-:W-:Y:S01]  /*ef00*/  VIADD R9, R0, 0xffffffff ;  /* 0xffffffff00097836 */ /* 0x000fe20000000000 */
[-C--:B0-----:R-:W-:Y:S02]  /*ef10*/  ISETP.GE.AND P1, PT, R33, R2.reuse, PT ;  /* 0x000000022100720c */ /* 0x081fe40003f26270 */
[----:B------:R-:W-:Y:S02]  /*ef20*/  ISETP.GE.AND P0, PT, R13, R2, PT ;  /* 0x000000020d00720c */ /* 0x000fe40003f06270 */
[----:B------:R-:W-:-:S09]  /*ef30*/  LOP3.LUT R13, R33, 0x80, RZ, 0xfc, !PT ;  /* 0x00000080210d7812 */ /* 0x000fd200078efcff */
[----:B------:R-:W-:-:S04]  /*ef40*/  @P1 LOP3.LUT R32, R32, 0x4, RZ, 0xfc, !PT ;  /* 0x0000000420201812 */ /* 0x000fc800078efcff */
[----:B------:R-:W-:-:S04]  /*ef50*/  @P3 LOP3.LUT R32, R32, 0x10, RZ, 0xfc, !PT ;  /* 0x0000001020203812 */ /* 0x000fc800078efcff */
[----:B------:R-:W-:-:S04]  /*ef60*/  LOP3.LUT R32, R32, 0xfffffffd, RZ, 0xc0, !PT ;  /* 0xfffffffd20207812 */ /* 0x000fc800078ec0ff */
[----:B------:R-:W-:Y:S02]  /*ef70*/  @P0 LOP3.LUT R32, R32, 0x2, RZ, 0xfc, !PT ;  /* 0x0000000220200812 */ /* 0x000fe400078efcff */
[----:B------:R-:W-:Y:S02]  /*ef80*/  ISETP.GE.AND P0, PT, R13, R2, PT ;  /* 0x000000020d00720c */ /* 0x000fe40003f06270 */
[----:B------:R-:W-:-:S11]  /*ef90*/  LOP3.LUT R32, R32, 0xfffffffe, RZ, 0xc0, !PT ;  /* 0xfffffffe20207812 */ /* 0x000fd600078ec0ff */
[----:B------:R-:W-:Y:S01]  /*efa0*/  @P0 LOP3.LUT R32, R32, 0x1, RZ, 0xfc, !PT ;  /* 0x0000000120200812 */ /* 0x000fe200078efcff */
[----:B------:R-:W-:Y:S06]  /*efb0*/  @!P3 BRA `(.L_x_260) ;  /* 0x000000000004b947 */ /* 0x000fec0003800000 */
[----:B------:R-:W-:Y:S01]  /*efc0*/  BPT.TRAP 0x1 ;  /* 0x000000040000795c */ /* 0x000fe20000300000 */
.L_x_260:
[----:B------:R-:W-:Y:S01]  /*efd0*/  IMAD R4, R28, 0x8, R22 ;  /* 0x000000081c047824 */ /* 0x000fe200078e0216 */
[----:B------:R-:W-:Y:S01]  /*efe0*/  SHF.L.U32 R0, R31, 0x1f, RZ ;  /* 0x0000001f1f007819 */ /* 0x000fe200000006ff */
[----:B------:R-:W-:Y:S01]  /*eff0*/  BSSY B0, `(.L_x_261) ;  /* 0x0000005000007945 */ /* 0x000fe20003800000 */
[----:B------:R-:W-:Y:S02]  /*f000*/  SHF.R.S32.HI R27, RZ, 0x1f, R5 ;  /* 0x0000001fff1b7819 */ /* 0x000fe40000011405 */
[----:B------:R-:W0:Y:S01]  /*f010*/  SYNCS.PHASECHK.TRANS64.TRYWAIT P0, [R4+URZ+0x33480], R0 ;  /* 0x03348000040075a7 */ /* 0x000e22000800017f */
[----:B------:R2:W-:Y:S02]  /*f020*/  STL [R1+0x10], R0 ;  /* 0x0000100001007387 */ /* 0x0005e40000100800 */
[----:B0-2---:R-:W-:Y:S05]  /*f030*/  @!P0 BRA `(.L_x_262) ;  /* 0x0000004c00208947 */ /* 0x005fea0003800000 */
.L_x_342:
[----:B------:R-:W-:Y:S05]  /*f040*/  BSYNC B0 ;  /* 0x0000000000007941 */ /* 0x000fea0003800000 */
.L_x_261:
[----:B------:R-:W2:Y:S01]  /*f050*/  LDL R11, [R1] ;  /* 0x00000000010b7983 */ /* 0x000ea20000100800 */
[----:B------:R-:W-:Y:S01]  /*f060*/  ULDC.64 UR4, c[0x0][0x328] ;  /* 0x0000ca0000047ab9 */ /* 0x000fe20000000a00 */
[----:B-----5:R-:W-:Y:S01]  /*f070*/  SHF.R.S32.HI R29, RZ, 0x1f, R7 ;  /* 0x0000001fff1d7819 */ /* 0x020fe20000011407 */
[----:B0-----:R-:W-:Y:S01]  /*f080*/  IMAD R0, R27, UR4, RZ ;  /* 0x000000041b007c24 */ /* 0x001fe2000f8e02ff */
[----:B------:R-:W-:Y:S01]  /*f090*/  ULDC.64 UR6, c[0x0][0x338] ;  /* 0x0000ce0000067ab9 */ /* 0x000fe20000000a00 */
[C---:B------:R-:W-:Y:S01]  /*f0a0*/  IMAD.WIDE.U32 R2, R5.reuse, UR4, RZ ;  /* 0x0000000405027c25 */ /* 0x040fe2000f8e00ff */
[----:B------:R-:W0:Y:S01]  /*f0b0*/  S2R R12, SR_TID.X ;  /* 0x00000000000c7919 */ /* 0x000e220000002100 */
[----:B------:R-:W-:Y:S01]  /*f0c0*/  ULDC.64 UR8, c[0x0][0x330] ;  /* 0x0000cc0000087ab9 */ /* 0x000fe20000000a00 */
[----:B------:R-:W-:Y:S01]  /*f0d0*/  SHF.R.S32.HI R24, RZ, 0x1f, R8 ;  /* 0x0000001fff187819 */ /* 0x000fe20000011408 */
[----:B------:R-:W-:Y:S01]  /*f0e0*/  IMAD R0, R5, UR5, R0 ;  /* 0x0000000505007c24 */ /* 0x000fe2000f8e0200 */
[----:B------:R-:W-:Y:S01]  /*f0f0*/  ULDC.64 UR10, c[0x0][0x318] ;  /* 0x0000c600000a7ab9 */ /* 0x000fe20000000a00 */
[----:B------:R-:W-:Y:S01]  /*f100*/  IMAD R20, R34, UR8, RZ ;  /* 0x0000000822147c24 */ /* 0x000fe2000f8e02ff */
[----:B------:R-:W-:Y:S01]  /*f110*/  SHF.R.S32.HI R26, RZ, 0x1f, R6 ;  /* 0x0000001fff1a7819 */ /* 0x000fe20000011406 */
[----:B------:R-:W-:Y:S01]  /*f120*/  IMAD.IADD R3, R3, 0x1, R0 ;  /* 0x0000000103037824 */ /* 0x000fe200078e0200 */
[----:B------:R-:W-:Y:S01]  /*f130*/  LOP3.LUT R32, R32, 0xffffffdf, RZ, 0xc0, !PT ;  /* 0xffffffdf20207812 */ /* 0x000fe200078ec0ff */
[----:B------:R-:W-:-:S02]  /*f140*/  IMAD R0, R29, UR6, RZ ;  /* 0x000000061d007c24 */ /* 0x000fc4000f8e02ff */
[----:B------:R-:W-:-:S04]  /*f150*/  IMAD.WIDE.U32 R2, R7, UR6, R2 ;  /* 0x0000000607027c25 */ /* 0x000fc8000f8e0002 */
[----:B------:R-:W-:Y:S02]  /*f160*/  IMAD R0, R7, UR7, R0 ;  /* 0x0000000707007c24 */ /* 0x000fe4000f8e0200 */
[----:B------:R-:W-:Y:S02]  /*f170*/  IMAD R20, R18, UR9, R20 ;  /* 0x0000000912147c24 */ /* 0x000fe4000f8e0214 */
[----:B------:R-:W-:Y:S02]  /*f180*/  IMAD.IADD R3, R3, 0x1, R0 ;  /* 0x0000000103037824 */ /* 0x000fe400078e0200 */
[----:B------:R-:W-:Y:S02]  /*f190*/  IMAD R0, R24, UR4, RZ ;  /* 0x0000000418007c24 */ /* 0x000fe4000f8e02ff */
[----:B------:R-:W-:-:S04]  /*f1a0*/  IMAD.WIDE.U32 R2, R18, UR8, R2 ;  /* 0x0000000812027c25 */ /* 0x000fc8000f8e0002 */
[----:B------:R-:W-:Y:S01]  /*f1b0*/  IMAD R0, R8, UR5, R0 ;  /* 0x0000000508007c24 */ /* 0x000fe2000f8e0200 */
[----:B------:R-:W-:-:S04]  /*f1c0*/  IADD3 R19, P0, R2, UR10, RZ ;  /* 0x0000000a02137c10 */ /* 0x000fc8000ff1e0ff */
[----:B------:R-:W-:Y:S01]  /*f1d0*/  IADD3.X R10, R3, UR11, R20, P0, !PT ;  /* 0x0000000b030a7c10 */ /* 0x000fe200087fe414 */
[----:B------:R-:W-:Y:S01]  /*f1e0*/  IMAD.WIDE.U32 R2, R8, UR4, RZ ;  /* 0x0000000408027c25 */ /* 0x000fe2000f8e00ff */
[----:B0-----:R-:W-:Y:S01]  /*f1f0*/  LOP3.LUT R12, R12, 0x7f, RZ, 0xc0, !PT ;  /* 0x0000007f0c0c7812 */ /* 0x001fe200078ec0ff */
[----:B------:R-:W-:Y:S02]  /*f200*/  UMOV UR4, 0xffffffff ;  /* 0xffffffff00047882 */ /* 0x000fe40000000000 */
[----:B------:R-:W-:Y:S01]  /*f210*/  IMAD.IADD R3, R3, 0x1, R0 ;  /* 0x0000000103037824 */ /* 0x000fe200078e0200 */
[----:B------:R-:W-:Y:S01]  /*f220*/  SHF.R.U32.HI R12, RZ, 0x2, R12 ;  /* 0x00000002ff0c7819 */ /* 0x000fe2000001160c */
[----:B------:R-:W-:Y:S02]  /*f230*/  IMAD R0, R26, UR6, RZ ;  /* 0x000000061a007c24 */ /* 0x000fe4000f8e02ff */
[----:B------:R-:W-:-:S04]  /*f240*/  IMAD.WIDE.U32 R2, R6, UR6, R2 ;  /* 0x0000000606027c25 */ /* 0x000fc8000f8e0002 */
[----:B------:R-:W-:-:S04]  /*f250*/  IMAD R0, R6, UR7, R0 ;  /* 0x0000000706007c24 */ /* 0x000fc8000f8e0200 */
[----:B------:R-:W-:Y:S02]  /*f260*/  IMAD.IADD R3, R3, 0x1, R0 ;  /* 0x0000000103037824 */ /* 0x000fe400078e0200 */
[----:B------:R-:W-:Y:S02]  /*f270*/  IMAD.MOV.U32 R0, RZ, RZ, -0xa0 ;  /* 0xffffff60ff007424 */ /* 0x000fe400078e00ff */
[----:B------:R-:W-:-:S04]  /*f280*/  IMAD.WIDE.U32 R2, R18, UR8, R2 ;  /* 0x0000000812027c25 */ /* 0x000fc8000f8e0002 */
[----:B------:R-:W-:Y:S01]  /*f290*/  IMAD R9, R9, R0, UR41 ;  /* 0x0000002909097e24 */ /* 0x000fe2000f8e0200 */
[----:B------:R-:W-:-:S03]  /*f2a0*/  IADD3 R23, P0, R2, UR10, RZ ;  /* 0x0000000a02177c10 */ /* 0x000fc6000ff1e0ff */
[----:B------:R-:W-:Y:S01]  /*f2b0*/  IMAD.IADD R9, R9, 0x1, -R12 ;  /* 0x0000000109097824 */ /* 0x000fe200078e0a0c */
[----:B------:R-:W-:-:S04]  /*f2c0*/  IADD3.X R20, R20, UR11, R3, P0, !PT ;  /* 0x0000000b14147c10 */ /* 0x000fc800087fe403 */
[----:B------:R-:W-:-:S13]  /*f2d0*/  ISETP.GE.AND P0, PT, R9, 0x1, PT ;  /* 0x000000010900780c */ /* 0x000fda0003f06270 */
[----:B------:R-:W-:Y:S01]  /*f2e0*/  @P0 LOP3.LUT R32, R32, 0x20, RZ, 0xfc, !PT ;  /* 0x0000002020200812 */ /* 0x000fe200078efcff */
[----:B--2---:R-:W-:Y:S01]  /*f2f0*/  IMAD R21, R28, 0x7800, R11 ;  /* 0x000078001c157824 */ /* 0x004fe200078e020b */
[----:B------:R-:W-:Y:S06]  /*f300*/  BRA.DIV UR4, `(.L_x_263) ;  /* 0x0000004a04847947 */ /* 0x000fec000b800000 */
[----:B------:R-:W0:Y:S01]  /*f310*/  SHFL.IDX PT, R2, R19, RZ, 0x1c1f ;  /* 0x001c1fff13027589 */ /* 0x000e2200000e0000 */
[----:B------:R-:W2:Y:S01]  /*f320*/  LDC R12, c[0x0][0x2f4] ;  /* 0x0000bd00ff0c7b82 */ /* 0x000ea20000000800 */
[C---:B------:R-:W-:Y:S02]  /*f330*/  LOP3.LUT R13, R33.reuse, 0x40, RZ, 0xfc, !PT ;  /* 0x00000040210d7812 */ /* 0x040fe400078efcff */
[----:B------:R-:W3:Y:S01]  /*f340*/  SHFL.IDX PT, R0, R10, RZ, 0x1c1f ;  /* 0x001c1fff0a007589 */ /* 0x000ee200000e0000 */
[----:B------:R-:W-:Y:S02]  /*f350*/  LOP3.LUT R11, R33, 0x80, RZ, 0xfc, !PT ;  /* 0x00000080210b7812 */ /* 0x000fe400078efcff */
[C---:B------:R-:W-:Y:S01]  /*f360*/  ISETP.GE.AND P6, PT, R9.reuse, 0x81, PT ;  /* 0x000000810900780c */ /* 0x040fe20003fc6270 */
[----:B------:R-:W-:Y:S01]  /*f370*/  SHFL.IDX PT, R20, R20, RZ, 0x1c1f ;  /* 0x001c1fff14147589 */ /* 0x000fe200000e0000 */
[----:B------:R-:W-:Y:S02]  /*f380*/  LOP3.LUT R32, R32, 0xffffff7f, RZ, 0xc0, !PT ;  /* 0xffffff7f20207812 */ /* 0x000fe400078ec0ff */
[----:B------:R-:W-:-:S02]  /*f390*/  ISETP.GE.AND P5, PT, R9, 0x21, PT ;  /* 0x000000210900780c */ /* 0x000fc40003fa6270 */
[----:B------:R-:W-:-:S07]  /*f3a0*/  ISETP.GE.AND P4, PT, R9, 0x41, PT ;  /* 0x000000410900780c */ /* 0x000fce0003f86270 */
[----:B------:R-:W-:Y:S02]  /*f3b0*/  @P6 LOP3.LUT R32, R32, 0x80, RZ, 0xfc, !PT ;  /* 0x0000008020206812 */ /* 0x000fe400078efcff */
[C---:B0-----:R-:W-:Y:S02]  /*f3c0*/  IADD3 R2, P0, R33.reuse, R2, RZ ;  /* 0x0000000221027210 */ /* 0x041fe40007f1e0ff */
[-C--:B--2---:R-:W-:Y:S02]  /*f3d0*/  ISETP.GE.AND P2, PT, R33, R12.reuse, PT ;  /* 0x0000000c2100720c */ /* 0x084fe40003f46270 */
[----:B------:R-:W-:Y:S01]  /*f3e0*/  ISETP.GE.AND P1, PT, R13, R12, PT ;  /* 0x0000000c0d00720c */ /* 0x000fe20003f26270 */
[----:B---3--:R-:W-:Y:S01]  /*f3f0*/  IMAD.X R3, RZ, RZ, R0, P0 ;  /* 0x000000ffff037224 */ /* 0x008fe200000e0600 */
[C---:B------:R-:W-:Y:S01]  /*f400*/  ISETP.LT.OR P0, PT, R9.reuse, 0x1, P2 ;  /* 0x000000010900780c */ /* 0x040fe20001701670 */
[----:B------:R-:W-:Y:S01]  /*f410*/  IMAD.IADD R0, R22, 0x1, R21 ;  /* 0x0000000116007824 */ /* 0x000fe200078e0215 */
[----:B------:R-:W-:-:S11]  /*f420*/  ISETP.LT.OR P3, PT, R9, 0x1, P1 ;  /* 0x000000010900780c */ /* 0x000fd60000f61670 */
[----:B------:R-:W-:Y:S01]  /*f430*/  LDGSTS.E.BYPASS.LTC128B.128 [R0+0xf200], desc[UR52][R2.64], !P0 ;  /* 0x0f20000002007fae */ /* 0x000fe2000c101d74 */
[----:B------:R-:W-:-:S03]  /*f440*/  ISETP.GE.AND P0, PT, R11, R12, PT ;  /* 0x0000000c0b00720c */ /* 0x000fc60003f06270 */
[----:B------:R-:W-:Y:S01]  /*f450*/  LDGSTS.E.BYPASS.LTC128B.128 [R0+0x11a00], desc[UR52][R2.64+0x40], !P3 ;  /* 0x11a0004002007fae */ /* 0x000fe2000d901d74 */
[----:B------:R-:W-:-:S13]  /*f460*/  ISETP.LT.OR P3, PT, R9, 0x1, P0 ;  /* 0x000000010900780c */ /* 0x000fda0000761670 */
[----:B------:R0:W-:Y:S04]  /*f470*/  LDGSTS.E.BYPASS.LTC128B.128 [R0+0x14200], desc[UR52][R2.64+0x80], !P3 ;  /* 0x1420008002007fae */ /* 0x0001e8000d901d74 */
[----:B0-----:R-:W0:Y:S04]  /*f480*/  SHFL.IDX PT, R2, R19, 0x1, 0x1c1f ;  /* 0x003c1f0013027f89 */ /* 0x001e2800000e0000 */
[----:B------:R-:W2:Y:S01]  /*f490*/  SHFL.IDX PT, R3, R10, 0x1, 0x1c1f ;  /* 0x003c1f000a037f89 */ /* 0x000ea200000e0000 */
[----:B0-----:R-:W-:-:S05]  /*f4a0*/  IADD3 R2, P3, R33, R2, RZ ;  /* 0x0000000221027210 */ /* 0x001fca0007f7e0ff */
[----:B--2---:R-:W-:Y:S01]  /*f4b0*/  IMAD.X R3, RZ, RZ, R3, P3 ;  /* 0x000000ffff037224 */ /* 0x004fe200018e0603 */
[----:B------:R-:W-:-:S13]  /*f4c0*/  ISETP.LT.OR P3, PT, R9, 0x21, P2 ;  /* 0x000000210900780c */ /* 0x000fda0001761670 */
[----:B------:R-:W-:Y:S01]  /*f4d0*/  LDGSTS.E.BYPASS.LTC128B.128 [R0+0xfa00], desc[UR52][R2.64], !P3 ;  /* 0x0fa0000002007fae */ /* 0x000fe2000d901d74 */
[----:B------:R-:W-:-:S13]  /*f4e0*/  ISETP.LT.OR P3, PT, R9, 0x21, P1 ;  /* 0x000000210900780c */ /* 0x000fda0000f61670 */
[----:B------:R-:W-:Y:S01]  /*f4f0*/  LDGSTS.E.BYPASS.LTC128B.128 [R0+0x12200], desc[UR52][R2.64+0x40], !P3 ;  /* 0x1220004002007fae */ /* 0x000fe2000d901d74 */
[----:B------:R-:W-:-:S13]  /*f500*/  ISETP.LT.OR P3, PT, R9, 0x21, P0 ;  /* 0x000000210900780c */ /* 0x000fda0000761670 */
[----:B------:R0:W-:Y:S04]  /*f510*/  LDGSTS.E.BYPASS.LTC128B.128 [R0+0x14a00], desc[UR52][R2.64+0x80], !P3 ;  /* 0x14a0008002007fae */ /* 0x0001e8000d901d74 */
[----:B0-----:R-:W0:Y:S04]  /*f520*/  SHFL.IDX PT, R2, R19, 0x2, 0x1c1f ;  /* 0x005c1f0013027f89 */ /* 0x001e2800000e0000 */
[----:B------:R-:W2:Y:S04]  /*f530*/  SHFL.IDX PT, R3, R10, 0x2, 0x1c1f ;  /* 0x005c1f000a037f89 */ /* 0x000ea800000e0000 */
[----:B------:R-:W-:Y:S01]  /*f540*/  SHFL.IDX PT, R10, R10, 0x3, 0x1c1f ;  /* 0x007c1f000a0a7f89 */ /* 0x000fe200000e0000 */
        /* <DEDUP_REMOVED lines=8> */
[----:B0-----:R-:W0:Y:S02]  /*f5d0*/  SHFL.IDX PT, R2, R19, 0x3, 0x1c1f ;  /* 0x007c1f0013027f89 */ /* 0x001e2400000e0000 */
[----:B0-----:R-:W-:-:S05]  /*f5e0*/  IADD3 R2, P3, R33, R2, RZ ;  /* 0x0000000221027210 */ /* 0x001fca0007f7e0ff */
[----:B------:R-:W-:Y:S01]  /*f5f0*/  IMAD.X R3, RZ, RZ, R10, P3 ;  /* 0x000000ffff037224 */ /* 0x000fe200018e060a */
[----:B------:R-:W-:-:S13]  /*f600*/  ISETP.LT.OR P3, PT, R9, 0x61, P2 ;  /* 0x000000610900780c */ /* 0x000fda0001761670 */
[----:B------:R-:W-:Y:S01]  /*f610*/  LDGSTS.E.BYPASS.LTC128B.128 [R0+0x10a00], desc[UR52][R2.64], !P3 ;  /* 0x10a0000002007fae */ /* 0x000fe2000d901d74 */
[----:B------:R-:W-:-:S13]  /*f620*/  ISETP.LT.OR P3, PT, R9, 0x61, P1 ;  /* 0x000000610900780c */ /* 0x000fda0000f61670 */
[----:B------:R-:W-:Y:S01]  /*f630*/  LDGSTS.E.BYPASS.LTC128B.128 [R0+0x13200], desc[UR52][R2.64+0x40], !P3 ;  /* 0x1320004002007fae */ /* 0x000fe2000d901d74 */
[----:B------:R-:W-:-:S13]  /*f640*/  ISETP.LT.OR P3, PT, R9, 0x61, P0 ;  /* 0x000000610900780c */ /* 0x000fda0000761670 */
[----:B------:R0:W-:Y:S01]  /*f650*/  LDGSTS.E.BYPASS.LTC128B.128 [R0+0x15a00], desc[UR52][R2.64+0x80], !P3 ;  /* 0x15a0008002007fae */ /* 0x0001e2000d901d74 */
[----:B------:R-:W-:-:S03]  /*f660*/  ISETP.GE.AND P3, PT, R9, 0x61, PT ;  /* 0x000000610900780c */ /* 0x000fc60003f66270 */
[----:B0-----:R0:W2:Y:S10]  /*f670*/  SHFL.IDX PT, R2, R23, RZ, 0x1c1f ;  /* 0x001c1fff17027589 */ /* 0x0010b400000e0000 */
.L_x_354:
[C---:B------:R-:W-:Y:S02]  /*f680*/  ISETP.LT.OR P2, PT, R9.reuse, 0x81, P2 ;  /* 0x000000810900780c */ /* 0x040fe40001741670 */
[C---:B------:R-:W-:Y:S02]  /*f690*/  ISETP.LT.OR P1, PT, R9.reuse, 0x81, P1 ;  /* 0x000000810900780c */ /* 0x040fe40000f21670 */
[----:B------:R-:W-:Y:S02]  /*f6a0*/  ISETP.LT.OR P0, PT, R9, 0x81, P0 ;  /* 0x000000810900780c */ /* 0x000fe40000701670 */
[----:B--2---:R-:W-:-:S05]  /*f6b0*/  IADD3 R2, P6, R33, R2, RZ ;  /* 0x0000000221027210 */ /* 0x004fca0007fde0ff */
[----:B------:R-:W-:-:S05]  /*f6c0*/  IMAD.X R3, RZ, RZ, R20, P6 ;  /* 0x000000ffff037224 */ /* 0x000fca00030e0614 */
[----:B------:R-:W-:Y:S01]  /*f6d0*/  @!PT LDS RZ, [RZ] ;  /* 0x00000000fffff984 */ /* 0x000fe20000000800 */
[----:B------:R-:W-:Y:S01]  /*f6e0*/  @!PT LDS RZ, [RZ] ;  /* 0x00000000fffff984 */ /* 0x000fe20000000800 */
[----:B------:R-:W-:Y:S01]  /*f6f0*/  @!PT LDS RZ, [RZ] ;  /* 0x00000000fffff984 */ /* 0x000fe20000000800 */
[----:B------:R2:W-:Y:S04]  /*f700*/  LDGSTS.E.BYPASS.LTC128B.128 [R0+0x11200], desc[UR52][R2.64], !P2 ;  /* 0x1120000002007fae */ /* 0x0005e8000d101d74 */
[----:B------:R2:W-:Y:S04]  /*f710*/  LDGSTS.E.BYPASS.LTC128B.128 [R0+0x13a00], desc[UR52][R2.64+0x40], !P1 ;  /* 0x13a0004002007fae */ /* 0x0005e8000c901d74 */
[----:B------:R2:W-:Y:S01]  /*f720*/  LDGSTS.E.BYPASS.LTC128B.128 [R0+0x16200], desc[UR52][R2.64+0x80], !P0 ;  /* 0x1620008002007fae */ /* 0x0005e2000c101d74 */
[----:B------:R-:W-:Y:S01]  /*f730*/  PLOP3.LUT P0, PT, PT, PT, PT, 0x80, 0x0 ;  /* 0x000000000000781c */ /* 0x000fe20003f0f070 */
[----:B------:R-:W-:-:S12]  /*f740*/  NOP ;  /* 0x0000000000007918 */ /* 0x000fd80000000000 */
.L_x_264:
        /* <DEDUP_REMOVED lines=11> */
.L_x_265:
[----:B------:R2:W-:Y:S01]  /*f800*/  SYNCS.ARRIVE.TRANS64.A1T0 RZ, [R4+URZ+0x33470], RZ ;  /* 0x033470ff04ff79a7 */ /* 0x0005e2000810003f */
[----:B------:R-:W-:Y:S05]  /*f810*/  @!P2 BRA `(.L_x_266) ;  /* 0x000000000004a947 */ /* 0x000fea0003800000 */
[----:B------:R-:W-:Y:S01]  /*f820*/  BPT.TRAP 0x1 ;  /* 0x000000040000795c */ /* 0x000fe20000300000 */
.L_x_266:
[----:B------:R-:W3:Y:S01]  /*f830*/  LDL R2, [R1+0x10] ;  /* 0x0000100001027983 */ /* 0x000ee20000100800 */
[----:B------:R-:W-:Y:S01]  /*f840*/  BSSY B0, `(.L_x_267) ;  /* 0x0000003000007945 */ /* 0x000fe20003800000 */
[----:B---3--:R-:W3:Y:S03]  /*f850*/  SYNCS.PHASECHK.TRANS64.TRYWAIT P0, [R4+URZ+0x33440], R2 ;  /* 0x03344002040075a7 */ /* 0x008ee6000800017f */
[----:B---3--:R-:W-:Y:S05]  /*f860*/  @!P0 BRA `(.L_x_268) ;  /* 0x0000004c00388947 */ /* 0x008fea0003800000 */
.L_x_355:
[----:B------:R-:W-:Y:S05]  /*f870*/  BSYNC B0 ;  /* 0x0000000000007941 */ /* 0x000fea0003800000 */
.L_x_267:
[----:B------:R-:W-:Y:S01]  /*f880*/  ULDC.64 UR4, c[0x0][0x300] ;  /* 0x0000c00000047ab9 */ /* 0x000fe20000000a00 */
[----:B------:R-:W-:Y:S01]  /*f890*/  ULDC.64 UR6, c[0x0][0x310] ;  /* 0x0000c40000067ab9 */ /* 0x000fe20000000a00 */
[----:B------:R-:W-:Y:S02]  /*f8a0*/  IMAD R9, R27, UR4, RZ ;  /* 0x000000041b097c24 */ /* 0x000fe4000f8e02ff */
[----:B---3--:R-:W-:-:S04]  /*f8b0*/  IMAD.WIDE.U32 R2, R5, UR4, RZ ;  /* 0x0000000405027c25 */ /* 0x008fc8000f8e00ff */
[----:B------:R-:W-:Y:S02]  /*f8c0*/  IMAD R9, R5, UR5, R9 ;  /* 0x0000000505097c24 */ /* 0x000fe4000f8e0209 */
[----:B------:R-:W-:Y:S02]  /*f8d0*/  IMAD R29, R29, UR6, RZ ;  /* 0x000000061d1d7c24 */ /* 0x000fe4000f8e02ff */
[----:B------:R-:W-:Y:S02]  /*f8e0*/  IMAD.IADD R3, R3, 0x1, R9 ;  /* 0x0000000103037824 */ /* 0x000fe400078e0209 */
[C---:B------:R-:W-:Y:S02]  /*f8f0*/  IMAD R29, R7.reuse, UR7, R29 ;  /* 0x00000007071d7c24 */ /* 0x040fe4000f8e021d */
[----:B------:R-:W-:-:S04]  /*f900*/  IMAD.WIDE.U32 R2, R7, UR6, R2 ;  /* 0x0000000607027c25 */ /* 0x000fc8000f8e0002 */
[----:B------:R-:W-:Y:S02]  /*f910*/  IMAD R5, R24, UR4, RZ ;  /* 0x0000000418057c24 */ /* 0x000fe4000f8e02ff */
[----:B------:R-:W-:Y:S02]  /*f920*/  IMAD.IADD R11, R3, 0x1, R29 ;  /* 0x00000001030b7824 */ /* 0x000fe400078e021d */
[----:B------:R-:W-:Y:S02]  /*f930*/  IMAD.MOV.U32 R10, RZ, RZ, R2 ;  /* 0x000000ffff0a7224 */ /* 0x000fe400078e0002 */
[C---:B------:R-:W-:Y:S02]  /*f940*/  IMAD R5, R8.reuse, UR5, R5 ;  /* 0x0000000508057c24 */ /* 0x040fe4000f8e0205 */
[----:B------:R-:W-:Y:S01]  /*f950*/  IMAD.WIDE.U32 R2, R8, UR4, RZ ;  /* 0x0000000408027c25 */ /* 0x000fe2000f8e00ff */
[----:B------:R-:W-:-:S03]  /*f960*/  ULDC.64 UR4, c[0x0][0x308] ;  /* 0x0000c20000047ab9 */ /* 0x000fc60000000a00 */
[----:B------:R-:W-:Y:S02]  /*f970*/  IMAD.IADD R3, R3, 0x1, R5 ;  /* 0x0000000103037824 */ /* 0x000fe400078e0205 */
[----:B------:R-:W-:Y:S02]  /*f980*/  IMAD R7, R26, UR6, RZ ;  /* 0x000000061a077c24 */ /* 0x000fe4000f8e02ff */
[----:B------:R-:W-:-:S04]  /*f990*/  IMAD.WIDE.U32 R2, R6, UR6, R2 ;  /* 0x0000000606027c25 */ /* 0x000fc8000f8e0002 */
[----:B------:R-:W-:Y:S01]  /*f9a0*/  IMAD R7, R6, UR7, R7 ;  /* 0x0000000706077c24 */ /* 0x000fe2000f8e0207 */
[----:B------:R-:W-:Y:S01]  /*f9b0*/  ULDC.64 UR6, c[0x0][0x2e8] ;  /* 0x0000ba0000067ab9 */ /* 0x000fe20000000a00 */
[----:B------:R-:W-:-:S04]  /*f9c0*/  IMAD.WIDE.U32 R10, R18, UR4, R10 ;  /* 0x00000004120a7c25 */ /* 0x000fc8000f8e000a */
[----:B------:R-:W-:Y:S01]  /*f9d0*/  IMAD R8, R34, UR4, RZ ;  /* 0x0000000422087c24 */ /* 0x000fe2000f8e02ff */
[----:B------:R-:W-:Y:S01]  /*f9e0*/  IADD3 R5, P0, R10, UR6, RZ ;  /* 0x000000060a057c10 */ /* 0x000fe2000ff1e0ff */
[----:B------:R-:W-:Y:S02]  /*f9f0*/  IMAD.IADD R3, R3, 0x1, R7 ;  /* 0x0000000103037824 */ /* 0x000fe400078e0207 */
[C---:B------:R-:W-:Y:S02]  /*fa00*/  IMAD R8, R18.reuse, UR5, R8 ;  /* 0x0000000512087c24 */ /* 0x040fe4000f8e0208 */
[----:B------:R-:W-:Y:S01]  /*fa10*/  IMAD.WIDE.U32 R2, R18, UR4, R2 ;  /* 0x0000000412027c25 */ /* 0x000fe2000f8e0002 */
[----:B------:R-:W-:Y:S02]  /*fa20*/  UMOV UR4, 0xffffffff ;  /* 0xffffffff00047882 */ /* 0x000fe40000000000 */
[----:B------:R-:W-:Y:S02]  /*fa30*/  IADD3.X R10, R11, UR7, R8, P0, !PT ;  /* 0x000000070b0a7c10 */ /* 0x000fe400087fe408 */
[----:B------:R-:W-:-:S04]  /*fa40*/  IADD3 R6, P0, R2, UR6, RZ ;  /* 0x0000000602067c10 */ /* 0x000fc8000ff1e0ff */
[----:B------:R-:W-:Y:S01]  /*fa50*/  IADD3.X R7, R8, UR7, R3, P0, !PT ;  /* 0x0000000708077c10 */ /* 0x000fe200087fe403 */
[----:B------:R-:W-:Y:S08]  /*fa60*/  BRA.DIV UR4, `(.L_x_269) ;  /* 0x0000004a04d07947 */ /* 0x000ff0000b800000 */
[----:B------:R-:W3:Y:S01]  /*fa70*/  SHFL.IDX PT, R3, R5, RZ, 0x1c1f ;  /* 0x001c1fff05037589 */ /* 0x000ee200000e0000 */
[----:B------:R-:W-:Y:S01]  /*fa80*/  LOP3.LUT R32, R32, 0xfffffdff, RZ, 0xc0, !PT ;  /* 0xfffffdff20207812 */ /* 0x000fe200078ec0ff */
[----:B------:R-:W4:Y:S01]  /*fa90*/  LDC R9, c[0x0][0x2f4] ;  /* 0x0000bd00ff097b82 */ /* 0x000f220000000800 */
[C---:B------:R-:W-:Y:S01]  /*faa0*/  LOP3.LUT R11, R33.reuse, 0x40, RZ, 0xfc, !PT ;  /* 0x00000040210b7812 */ /* 0x040fe200078efcff */
[----:B------:R-:W5:Y:S01]  /*fab0*/  SHFL.IDX PT, R2, R10, RZ, 0x1c1f ;  /* 0x001c1fff0a027589 */ /* 0x000f6200000e0000 */
[----:B------:R-:W-:Y:S02]  /*fac0*/  @P3 LOP3.LUT R32, R32, 0x200, RZ, 0xfc, !PT ;  /* 0x0000020020203812 */ /* 0x000fe400078efcff */
[----:B------:R-:W-:Y:S01]  /*fad0*/  LOP3.LUT R8, R33, 0x80, RZ, 0xfc, !PT ;  /* 0x0000008021087812 */ /* 0x000fe200078efcff */
[----:B------:R-:W-:Y:S01]  /*fae0*/  SHFL.IDX PT, R14, R5, 0x3, 0x1c1f ;  /* 0x007c1f00050e7f89 */ /* 0x000fe200000e0000 */
[----:B------:R-:W-:-:S03]  /*faf0*/  LOP3.LUT P3, RZ, R32, 0x20, RZ, 0xc0, !PT ;  /* 0x0000002020ff7812 */ /* 0x000fc6000786c0ff */
[----:B------:R-:W-:Y:S10]  /*fb00*/  SHFL.IDX PT, R7, R7, RZ, 0x1c1f ;  /* 0x001c1fff07077589 */ /* 0x000ff400000e0000 */
[----:B---3--:R-:W-:-:S02]  /*fb10*/  @P3 IADD3 R3, P0, R33, R3, RZ ;  /* 0x0000000321033210 */ /* 0x008fc40007f1e0ff */
[-C--:B----4-:R-:W-:Y:S02]  /*fb20*/  ISETP.GE.AND P6, PT, R33, R9.reuse, PT ;  /* 0x000000092100720c */ /* 0x090fe40003fc6270 */
[-C--:B------:R-:W-:Y:S01]  /*fb30*/  ISETP.GE.AND P2, PT, R11, R9.reuse, PT ;  /* 0x000000090b00720c */ /* 0x080fe20003f46270 */
[----:B-----5:R-:W-:Y:S01]  /*fb40*/  @P3 IMAD.X R2, RZ, RZ, R2, P0 ;  /* 0x000000ffff023224 */ /* 0x020fe200000e0602 */
[----:B------:R-:W-:-:S04]  /*fb50*/  ISETP.GE.AND P1, PT, R8, R9, PT ;  /* 0x000000090800720c */ /* 0x000fc80003f26270 */
[----:B------:R-:W-:-:S04]  /*fb60*/  @P3 LOP3.LUT R3, R3, R2, RZ, 0x3c, !PT ;  /* 0x0000000203033212 */ /* 0x000fc800078e3cff */
[----:B------:R-:W-:-:S04]  /*fb70*/  @P3 LOP3.LUT R2, R3, R2, RZ, 0x3c, !PT ;  /* 0x0000000203023212 */ /* 0x000fc800078e3cff */
[----:B------:R-:W-:-:S05]  /*fb80*/  @P3 LOP3.LUT R3, R3, R2, RZ, 0x3c, !PT ;  /* 0x0000000203033212 */ /* 0x000fca00078e3cff */
[----:B------:R-:W-:Y:S04]  /*fb90*/  @P3 LDGSTS.E.BYPASS.LTC128B.128 [R0+0x24200], desc[UR52][R2.64], !P6 ;  /* 0x2420000002003fae */ /* 0x000fe8000f101d74 */
[----:B------:R-:W-:Y:S04]  /*fba0*/  @P3 LDGSTS.E.BYPASS.LTC128B.128 [R0+0x26a00], desc[UR52][R2.64+0x40], !P2 ;  /* 0x26a0004002003fae */ /* 0x000fe8000d101d74 */
[----:B------:R3:W-:Y:S01]  /*fbb0*/  @P3 LDGSTS.E.BYPASS.LTC128B.128 [R0+0x29200], desc[UR52][R2.64+0x80], !P1 ;  /* 0x2920008002003fae */ /* 0x0007e2000c901d74 */
[----:B------:R-:W-:-:S03]  /*fbc0*/  LOP3.LUT P3, RZ, R32, 0x200, RZ, 0xc0, !PT ;  /* 0x0000020020ff7812 */ /* 0x000fc6000786c0ff */
[----:B---3--:R-:W3:Y:S04]  /*fbd0*/  SHFL.IDX PT, R3, R5, 0x1, 0x1c1f ;  /* 0x003c1f0005037f89 */ /* 0x008ee800000e0000 */
[----:B------:R-:W4:Y:S01]  /*fbe0*/  SHFL.IDX PT, R2, R10, 0x1, 0x1c1f ;  /* 0x003c1f000a027f89 */ /* 0x000f2200000e0000 */
[----:B---3--:R-:W-:-:S04]  /*fbf0*/  @P5 IADD3 R3, P0, R33, R3, RZ ;  /* 0x0000000321035210 */ /* 0x008fc80007f1e0ff */
[----:B----4-:R-:W-:-:S04]  /*fc00*/  @P5 IADD3.X R2, RZ, R2, RZ, P0, !PT ;  /* 0x00000002ff025210 */ /* 0x010fc800007fe4ff */
[----:B------:R-:W-:-:S04]  /*fc10*/  @P5 LOP3.LUT R3, R3, R2, RZ, 0x3c, !PT ;  /* 0x0000000203035212 */ /* 0x000fc800078e3cff */
[----:B------:R-:W-:-:S04]  /*fc20*/  @P5 LOP3.LUT R2, R3, R2, RZ, 0x3c, !PT ;  /* 0x0000000203025212 */ /* 0x000fc800078e3cff */
[----:B------:R-:W-:-:S05]  /*fc30*/  @P5 LOP3.LUT R3, R3, R2, RZ, 0x3c, !PT ;  /* 0x0000000203035212 */ /* 0x000fca00078e3cff */
[----:B------:R-:W-:Y:S04]  /*fc40*/  @P5 LDGSTS.E.BYPASS.LTC128B.128 [R0+0x24a00], desc[UR52][R2.64], !P6 ;  /* 0x24a0000002005fae */ /* 0x000fe8000f101d74 */
[----:B------:R-:W-:Y:S04]  /*fc50*/  @P5 LDGSTS.E.BYPASS.LTC128B.128 [R0+0x27200], desc[UR52][R2.64+0x40], !P2 ;  /* 0x2720004002005fae */ /* 0x000fe8000d101d74 */
[----:B------:R3:W-:Y:S04]  /*fc60*/  @P5 LDGSTS.E.BYPASS.LTC128B.128 [R0+0x29a00], desc[UR52][R2.64+0x80], !P1 ;  /* 0x29a0008002005fae */ /* 0x0007e8000c901d74 */
[----:B---3--:R-:W3:Y:S04]  /*fc70*/  SHFL.IDX PT, R3, R5, 0x2, 0x1c1f ;  /* 0x005c1f0005037f89 */ /* 0x008ee800000e0000 */
[----:B------:R-:W4:Y:S04]  /*fc80*/  SHFL.IDX PT, R2, R10, 0x2, 0x1c1f ;  /* 0x005c1f000a027f89 */ /* 0x000f2800000e0000 */
[----:B------:R-:W5:Y:S01]  /*fc90*/  SHFL.IDX PT, R10, R10, 0x3, 0x1c1f ;  /* 0x007c1f000a0a7f89 */ /* 0x000f6200000e0000 */
[----:B---3--:R-:W-:-:S05]  /*fca0*/  @P4 IADD3 R3, P0, R33, R3, RZ ;  /* 0x0000000321034210 */ /* 0x008fca0007f1e0ff */
[----:B----4-:R-:W-:Y:S01]  /*fcb0*/  @P4 IMAD.X R2, RZ, RZ, R2, P0 ;  /* 0x000000ffff024224 */ /* 0x010fe200000e0602 */
[----:B------:R-:W-:-:S04]  /*fcc0*/  @P3 IADD3 R14, P0, R33, R14, RZ ;  /* 0x0000000e210e3210 */ /* 0x000fc80007f1e0ff */
[----:B------:R-:W-:Y:S01]  /*fcd0*/  @P4 LOP3.LUT R3, R3, R2, RZ, 0x3c, !PT ;  /* 0x0000000203034212 */ /* 0x000fe200078e3cff */
[----:B-----5:R-:W-:-:S03]  /*fce0*/  @P3 IMAD.X R9, RZ, RZ, R10, P0 ;  /* 0x000000ffff093224 */ /* 0x020fc600000e060a */
[----:B------:R-:W-:-:S04]  /*fcf0*/  @P4 LOP3.LUT R2, R3, R2, RZ, 0x3c, !PT ;  /* 0x0000000203024212 */ /* 0x000fc800078e3cff */
[----:B------:R-:W-:-:S05]  /*fd00*/  @P4 LOP3.LUT R3, R3, R2, RZ, 0x3c, !PT ;  /* 0x0000000203034212 */ /* 0x000fca00078e3cff */
[----:B------:R-:W-:Y:S04]  /*fd10*/  @P4 LDGSTS.E.BYPASS.LTC128B.128 [R0+0x25200], desc[UR52][R2.64], !P6 ;  /* 0x2520000002004fae */ /* 0x000fe8000f101d74 */
[----:B------:R-:W-:Y:S04]  /*fd20*/  @P4 LDGSTS.E.BYPASS.LTC128B.128 [R0+0x27a00], desc[UR52][R2.64+0x40], !P2 ;  /* 0x27a0004002004fae */ /* 0x000fe8000d101d74 */
[----:B------:R3:W-:Y:S02]  /*fd30*/  @P4 LDGSTS.E.BYPASS.LTC128B.128 [R0+0x2a200], desc[UR52][R2.64+0x80], !P1 ;  /* 0x2a20008002004fae */ /* 0x0007e4000c901d74 */
[----:B---3--:R-:W-:-:S02]  /*fd40*/  @P3 IMAD.MOV.U32 R2, RZ, RZ, R14 ;  /* 0x000000ffff023224 */ /* 0x008fc400078e000e */
[----:B------:R-:W-:Y:S01]  /*fd50*/  @P3 IMAD.MOV.U32 R3, RZ, RZ, R9 ;  /* 0x000000ffff033224 */ /* 0x000fe200078e0009 */
[----:B------:R3:W4:Y:S04]  /*fd60*/  SHFL.IDX PT, R14, R6, RZ, 0x1c1f ;  /* 0x001c1fff060e7589 */ /* 0x00072800000e0000 */
[----:B------:R3:W-:Y:S04]  /*fd70*/  @P3 LDGSTS.E.BYPASS.LTC128B.128 [R0+0x25a00], desc[UR52][R2.64], !P6 ;  /* 0x25a0000002003fae */ /* 0x0007e8000f101d74 */
[----:B------:R3:W-:Y:S04]  /*fd80*/  @P3 LDGSTS.E.BYPASS.LTC128B.128 [R0+0x28200], desc[UR52][R2.64+0x40], !P2 ;  /* 0x2820004002003fae */ /* 0x0007e8000d101d74 */
[----:B------:R3:W-:Y:S02]  /*fd90*/  @P3 LDGSTS.E.BYPASS.LTC128B.128 [R0+0x2aa00], desc[UR52][R2.64+0x80], !P1 ;  /* 0x2aa0008002003fae */ /* 0x0007e4000c901d74 */
.L_x_367:
[----:B------:R-:W-:Y:S01]  /*fda0*/  LOP3.LUT P0, RZ, R32, 0x80, RZ, 0xc0, !PT ;  /* 0x0000008020ff7812 */ /* 0x000fe2000780c0ff */
[----:B------:R-:W-:-:S12]  /*fdb0*/  BSSY B0, `(.L_x_270) ;  /* 0x0000010000007945 */ /* 0x000fd80003800000 */
[----:B------:R-:W-:Y:S05]  /*fdc0*/  @!P0 BRA `(.L_x_271) ;  /* 0x0000000000388947 */ /* 0x000fea0003800000 */
[----:B---3--:R-:W3:Y:S01]  /*fdd0*/  LDC R6, c[0x0][0x2f4] ;  /* 0x0000bd00ff067b82 */ /* 0x008ee20000000800 */
[C---:B------:R-:W-:Y:S02]  /*fde0*/  LOP3.LUT R8, R33.reuse, 0x40, RZ, 0xfc, !PT ;  /* 0x0000004021087812 */ /* 0x040fe400078efcff */
[C---:B------:R-:W-:Y:S02]  /*fdf0*/  LOP3.LUT R5, R33.reuse, 0x80, RZ, 0xfc, !PT ;  /* 0x0000008021057812 */ /* 0x040fe400078efcff */
[----:B----4-:R-:W-:-:S05]  /*fe00*/  IADD3 R2, P0, R33, R14, RZ ;  /* 0x0000000e21027210 */ /* 0x010fca0007f1e0ff */
[----:B------:R-:W-:Y:S01]  /*fe10*/  IMAD.X R3, RZ, RZ, R7, P0 ;  /* 0x000000ffff037224 */ /* 0x000fe200000e0607 */
[-C--:B---3--:R-:W-:Y:S02]  /*fe20*/  ISETP.GE.AND P3, PT, R33, R6.reuse, PT ;  /* 0x000000062100720c */ /* 0x088fe40003f66270 */
[-C--:B------:R-:W-:Y:S02]  /*fe30*/  ISETP.GE.AND P2, PT, R8, R6.reuse, PT ;  /* 0x000000060800720c */ /* 0x080fe40003f46270 */
[----:B------:R-:W-:-:S09]  /*fe40*/  ISETP.GE.AND P1, PT, R5, R6, PT ;  /* 0x000000060500720c */ /* 0x000fd20003f26270 */
[----:B------:R-:W-:Y:S01]  /*fe50*/  @!PT LDS RZ, [RZ] ;  /* 0x00000000fffff984 */ /* 0x000fe20000000800 */
[----:B------:R-:W-:Y:S01]  /*fe60*/  @!PT LDS RZ, [RZ] ;  /* 0x00000000fffff984 */ /* 0x000fe20000000800 */
[----:B------:R-:W-:Y:S01]  /*fe70*/  @!PT LDS RZ, [RZ] ;  /* 0x00000000fffff984 */ /* 0x000fe20000000800 */
[----:B------:R3:W-:Y:S04]  /*fe80*/  LDGSTS.E.BYPASS.LTC128B.128 [R0+0x26200], desc[UR52][R2.64], !P3 ;  /* 0x2620000002007fae */ /* 0x0007e8000d901d74 */
[----:B------:R3:W-:Y:S04]  /*fe90*/  LDGSTS.E.BYPASS.LTC128B.128 [R0+0x28a00], desc[UR52][R2.64+0x40], !P2 ;  /* 0x28a0004002007fae */ /* 0x0007e8000d101d74 */
[----:B------:R3:W-:Y:S02]  /*fea0*/  LDGSTS.E.BYPASS.LTC128B.128 [R0+0x2b200], desc[UR52][R2.64+0x80], !P1 ;  /* 0x2b20008002007fae */ /* 0x0007e4000c901d74 */
.L_x_271:
[----:B------:R-:W-:Y:S05]  /*feb0*/  BSYNC B0 ;  /* 0x0000000000007941 */ /* 0x000fea0003800000 */
.L_x_270:
[----:B------:R-:W-:Y:S01]  /*fec0*/  NOP ;  /* 0x0000000000007918 */ /* 0x000fe20000000000 */
[----:B------:R-:W-:-:S13]  /*fed0*/  PLOP3.LUT P0, PT, PT, PT, PT, 0x80, 0x0 ;  /* 0x000000000000781c */ /* 0x000fda0003f0f070 */
.L_x_272:
[----:B------:R-:W-:Y:S02]  /*fee0*/  PLOP3.LUT P1, PT, P1, P0, PT, 0xa2, 0x0 ;  /* 0x000000000000781c */ /* 0x000fe40000f21472 */
[----:B------:R-:W-:-:S08]  /*fef0*/  @P0 R2UR P1, UR4, R4 ;  /* 0x00000000040402ca */ /* 0x000fd00000020000 */
[----:B------:R-:W-:-:S05]  /*ff00*/  @P0 PLOP3.LUT P0, PT, P1, PT, PT, 0x80, 0x0 ;  /* 0x000000000000081c */ /* 0x000fca0000f0f070 */
[----:B------:R-:W-:Y:S01]  /*ff10*/  @!P1 SYNCS.ARRIVE.TRANS64.RED.A0T1 RZ, [UR4+0x33430], RZ ;  /* 0x033430ffffff99a7 */ /* 0x000fe20008200404 */
[----:B------:R-:W-:Y:S07]  /*ff20*/  @!P1 ARRIVES.LDGSTSBAR.64.TRANSCNT [UR4+0x33430] ;  /* 0x03343000ff0099b0 */ /* 0x000fee0008000a84 */
[----:B------:R-:W-:Y:S05]  /*ff30*/  @P0 BRA.U.ANY `(.L_x_272) ;  /* 0xfffffffd00e80947 */ /* 0x000fea000393ffff */
[----:B------:R-:W-:Y:S01]  /*ff40*/  NOP ;  /* 0x0000000000007918 */ /* 0x000fe20000000000 */
[----:B---3--:R-:W-:-:S05]  /*ff50*/  IMAD.U32 R0, RZ, RZ, UR46 ;  /* 0x0000002eff007e24 */ /* 0x008fca000f8e00ff */
[----:B------:R-:W-:-:S13]  /*ff60*/  ISETP.NE.AND P2, PT, R0, 0x3, PT ;  /* 0x000000030000780c */ /* 0x000fda0003f45270 */
[----:B------:R-:W-:Y:S05]  /*ff70*/  @!P2 BRA `(.L_x_273) ;  /* 0x000000000004a947 */ /* 0x000fea0003800000 */
[----:B------:R-:W-:Y:S01]  /*ff80*/  BPT.TRAP 0x1 ;  /* 0x000000040000795c */ /* 0x000fe20000300000 */
.L_x_273:
[----:B------:R3:W-:Y:S02]  /*ff90*/  SYNCS.ARRIVE.TRANS64.A1T0 RZ, [R4+URZ+0x33430], RZ ;  /* 0x033430ff04ff79a7 */ /* 0x0007e4000810003f */
[----:B------:R-:W-:Y:S05]  /*ffa0*/  WARPSYNC.ALL ;  /* 0x0000000000007948 */ /* 0x000fea0003800000 */
[C---:B------:R-:W-:Y:S01]  /*ffb0*/  R2UR UR5, R25.reuse ;  /* 0x00000000190572ca */ /* 0x040fe200000e0000 */
[----:B------:R-:W-:Y:S01]  /*ffc0*/  VIADD R0, R22, 0x1e200 ;  /* 0x0001e20016007836 */ /* 0x000fe20000000000 */
[----:B------:R-:W-:Y:S01]  /*ffd0*/  R2UR UR38, R25 ;  /* 0x00000000192672ca */ /* 0x000fe200000e0000 */
[----:B------:R-:W-:Y:S01]  /*ffe0*/  ULDC.64 UR6, c[0x0][0x298] ;  /* 0x0000a60000067ab9 */ /* 0x000fe20000000a00 */
[----:B------:R-:W-:Y:S01]  /*fff0*/  UISETP.NE.AND UP0, UPT, UR45, URZ, UPT ;  /* 0x0000003f2d00728c */ /* 0x000fe2000bf05270 */
[----:B------:R-:W-:Y:S01]  /*10000*/  BSSY B6, `(.L_x_274) ;  /* 0x000001b000067945 */ /* 0x000fe20003800000 */
[----:B------:R-:W-:Y:S01]  /*10010*/  BAR.SYNC.DEFER_BLOCKING 0x8, 0x180 ;  /* 0x0206000000007b1d */ /* 0x000fe20000010000 */
[----:B------:R-:W-:Y:S01]  /*10020*/  LOP3.LUT P0, RZ, R0, 0x1bf, RZ, 0xc0, !PT ;  /* 0x000001bf00ff7812 */ /* 0x000fe2000780c0ff */
[----:B------:R-:W-:-:S02]  /*10030*/  USEL UR44, UR44, URZ, !UP0 ;  /* 0x0000003f2c2c7287 */ /* 0x000fc4000c000000 */
[----:B------:R-:W-:-:S03]  /*10040*/  USEL UR43, UR43, URZ, !UP0 ;  /* 0x0000003f2b2b7287 */ /* 0x000fc6000c000000 */
[----:B------:R-:W-:Y:S02]  /*10050*/  USHF.R.S32.HI UR4, URZ, 0x1f, UR5 ;  /* 0x0000001f3f047899 */ /* 0x000fe40008011405 */
[----:B------:R-:W-:Y:S02]  /*10060*/  UIMAD.WIDE.U32 UR38, UR38, UR6, URZ ;  /* 0x00000006262672a5 */ /* 0x000fe4000f8e003f */
[----:B------:R-:W-:-:S04]  /*10070*/  UIMAD UR4, UR4, UR6, URZ ;  /* 0x00000006040472a4 */ /* 0x000fc8000f8e023f */
[----:B------:R-:W-:-:S04]  /*10080*/  UIMAD UR4, UR5, UR7, UR4 ;  /* 0x00000007050472a4 */ /* 0x000fc8000f8e0204 */
[----:B------:R-:W-:Y:S01]  /*10090*/  UIADD3 UR45, UR39, UR4, URZ ;  /* 0x00000004272d7290 */ /* 0x000fe2000fffe03f */
[----:B------:R-:W-:Y:S11]  /*100a0*/  @!P0 BRA `(.L_x_275) ;  /* 0x0000000000408947 */ /* 0x000ff60003800000 */
[----:B------:R-:W-:Y:S01]  /*100b0*/  MOV R2, 0x0 ;  /* 0x0000000000027802 */ /* 0x000fe20000000f00 */
[----:B------:R-:W-:Y:S01]  /*100c0*/  ULDC.64 UR6, c[0x4][0xc0] ;  /* 0x0100300000067ab9 */ /* 0x000fe20000000a00 */
[----:B------:R-:W-:Y:S01]  /*100d0*/  ULDC.64 UR8, c[0x4][0xc8] ;  /* 0x0100320000087ab9 */ /* 0x000fe20000000a00 */
[----:B------:R-:W-:Y:S01]  /*100e0*/  ULDC.64 UR4, c[0x4][0x28] ;  /* 0x01000a0000047ab9 */ /* 0x000fe20000000a00 */
[----:B--23--:R-:W-:Y:S02]  /*100f0*/  IMAD.U32 R4, RZ, RZ, UR6 ;  /* 0x00000006ff047e24 */ /* 0x00cfe4000f8e00ff */
[----:B------:R-:W2:Y:S01]  /*10100*/  LDC.64 R2, c[0x4][R2] ;  /* 0x0100000002027b82 */ /* 0x000ea20000000a00 */
        /* <DEDUP_REMOVED lines=9> */
[----:B012-4-:R-:W-:Y:S05]  /*101a0*/  CALL.ABS.NOINC R2 ;  /* 0x0000000002007343 */ /* 0x017fea0003c00000 */
.L_x_275:
[----:B------:R-:W-:Y:S05]  /*101b0*/  BSYNC B6 ;  /* 0x0000000000067941 */ /* 0x000fea0003800000 */
.L_x_274:
[----:B------:R0:W5:Y:S01]  /*101c0*/  LDL R8, [R1+0xc] ;  /* 0x00000c0001087983 */ /* 0x0001620000100800 */
[----:B------:R-:W1:Y:S01]  /*101d0*/  LDC R5, c[0x0][0x448] ;  /* 0x00011200ff057b82 */ /* 0x000e620000000800 */
[----:B------:R-:W2:Y:S01]  /*101e0*/  S2R R2, SR_TID.X ;  /* 0x0000000000027919 */ /* 0x000ea20000002100 */
[----:B------:R-:W-:Y:S01]  /*101f0*/  R2UR UR6, R34 ;  /* 0x00000000220672ca */ /* 0x000fe200000e0000 */
[----:B------:R-:W-:Y:S01]  /*10200*/  IMAD.SHL.U32 R17, R17, 0x80, RZ ;  /* 0x0000008011117824 */ /* 0x000fe200078e00ff */
[C---:B------:R-:W-:Y:S01]  /*10210*/  R2UR UR7, R18.reuse ;  /* 0x00000000120772ca */ /* 0x040fe200000e0000 */
[----:B------:R-:W-:Y:S01]  /*10220*/  ULDC.64 UR8, c[0x0][0x2d8] ;  /* 0x0000b60000087ab9 */ /* 0x000fe20000000a00 */
[----:B-1----:R-:W-:Y:S02]  /*10230*/  ISETP.NE.AND P0, PT, R5, 0x1, PT ;  /* 0x000000010500780c */ /* 0x002fe40003f05270 */
[----:B------:R-:W-:Y:S02]  /*10240*/  R2UR UR10, R18 ;  /* 0x00000000120a72ca */ /* 0x000fe400000e0000 */
[C---:B--2---:R-:W-:Y:S01]  /*10250*/  LOP3.LUT R19, R2.reuse, 0x7f, RZ, 0xc0, !PT ;  /* 0x0000007f02137812 */ /* 0x044fe200078ec0ff */
[----:B------:R-:W-:-:S08]  /*10260*/  IMAD.SHL.U32 R2, R2, 0x20, RZ ;  /* 0x0000002002027824 */ /* 0x000fd000078e00ff */
[----:B------:R-:W1:Y:S01]  /*10270*/  @P0 LDC R3, c[0x0][0x44c] ;  /* 0x00011300ff030b82 */ /* 0x000e620000000800 */
[----:B------:R-:W-:-:S04]  /*10280*/  SHF.R.U32.HI R19, RZ, 0x2, R19 ;  /* 0x00000002ff137819 */ /* 0x000fc80000011613 */
[----:B------:R-:W-:-:S03]  /*10290*/  LOP3.LUT R2, R19, 0x60, R2, 0xf8, !PT ;  /* 0x0000006013027812 */ /* 0x000fc600078ef802 */
[----:B---3--:R-:W2:Y:S01]  /*102a0*/  @P0 LDC R4, c[0x0][0x450] ;  /* 0x00011400ff040b82 */ /* 0x008ea20000000800 */
[----:B------:R-:W-:Y:S01]  /*102b0*/  UIMAD UR6, UR6, UR8, URZ ;  /* 0x00000008060672a4 */ /* 0x000fe2000f8e023f */
[----:B------:R-:W-:Y:S01]  /*102c0*/  LOP3.LUT R0, R2, R17, RZ, 0xfc, !PT ;  /* 0x0000001102007212 */ /* 0x000fe200078efcff */
[----:B------:R-:W-:Y:S01]  /*102d0*/  UMOV UR4, UR38 ;  /* 0x0000002600047c82 */ /* 0x000fe20008000000 */
[----:B------:R-:W-:Y:S01]  /*102e0*/  UMOV UR5, UR45 ;  /* 0x0000002d00057c82 */ /* 0x000fe20008000000 */
[----:B------:R-:W-:Y:S02]  /*102f0*/  UIMAD UR6, UR10, UR9, UR6 ;  /* 0x000000090a0672a4 */ /* 0x000fe4000f8e0206 */
[----:B------:R-:W-:Y:S01]  /*10300*/  UIMAD.WIDE.U32 UR4, UR7, UR8, UR4 ;  /* 0x00000008070472a5 */ /* 0x000fe2000f8e0004 */
[----:B------:R-:W-:Y:S02]  /*10310*/  IMAD.MOV.U32 R2, RZ, RZ, R0 ;  /* 0x000000ffff027224 */ /* 0x000fe400078e0000 */
[----:B------:R-:W-:Y:S01]  /*10320*/  ULDC.64 UR8, c[0x0][0x2e0] ;  /* 0x0000b80000087ab9 */ /* 0x000fe20000000a00 */
[----:B------:R-:W-:Y:S01]  /*10330*/  UIADD3 UR5, UR5, UR6, URZ ;  /* 0x0000000605057290 */ /* 0x000fe2000fffe03f */
[----:B-1----:R-:W-:Y:S01]  /*10340*/  @P0 IMAD.HI.U32 R3, R0, R3, RZ ;  /* 0x0000000300030227 */ /* 0x002fe200078e00ff */
[----:B------:R-:W-:Y:S01]  /*10350*/  UIMAD UR6, UR43, UR8, URZ ;  /* 0x000000082b0672a4 */ /* 0x000fe2000f8e023f */
[----:B------:R-:W1:Y:S01]  /*10360*/  S2R R19, SR_TID.X ;  /* 0x0000000000137919 */ /* 0x000e620000002100 */
[----:B------:R-:W-:-:S02]  /*10370*/  UIMAD.WIDE.U32 UR4, UR44, UR8, UR4 ;  /* 0x000000082c0472a5 */ /* 0x000fc4000f8e0004 */
[----:B--2---:R-:W-:Y:S01]  /*10380*/  @P0 SHF.R.U32.HI R2, RZ, R4, R3 ;  /* 0x00000004ff020219 */ /* 0x004fe20000011603 */
[----:B------:R-:W-:-:S03]  /*10390*/  UIMAD UR6, UR44, UR9, UR6 ;  /* 0x000000092c0672a4 */ /* 0x000fc6000f8e0206 */
[--C-:B------:R-:W-:Y:S01]  /*103a0*/  SHF.R.S32.HI R3, RZ, 0x1f, R2.reuse ;  /* 0x0000001fff037819 */ /* 0x100fe20000011402 */
[----:B------:R-:W-:Y:S01]  /*103b0*/  IMAD.MOV R7, RZ, RZ, -R2 ;  /* 0x000000ffff077224 */ /* 0x000fe200078e0a02 */
[----:B------:R-:W-:Y:S01]  /*103c0*/  ULDC.64 UR8, c[0x0][0x2d0] ;  /* 0x0000b40000087ab9 */ /* 0x000fe20000000a00 */
[----:B------:R-:W-:Y:S01]  /*103d0*/  UIADD3 UR5, UR5, UR6, URZ ;  /* 0x0000000605057290 */ /* 0x000fe2000fffe03f */
[----:B------:R-:W-:Y:S02]  /*103e0*/  IMAD.U32 R11, RZ, RZ, UR8 ;  /* 0x00000008ff0b7e24 */ /* 0x000fe4000f8e00ff */
[----:B------:R-:W-:Y:S02]  /*103f0*/  IMAD R3, R3, UR8, RZ ;  /* 0x0000000803037c24 */ /* 0x000fe4000f8e02ff */
[----:B------:R-:W-:Y:S02]  /*10400*/  IMAD R7, R5, R7, R0 ;  /* 0x0000000705077224 */ /* 0x000fe400078e0200 */
[----:B------:R-:W-:-:S02]  /*10410*/  IMAD R9, R2, UR9, R3 ;  /* 0x0000000902097c24 */ /* 0x000fc4000f8e0203 */
[----:B------:R-:W-:Y:S01]  /*10420*/  IMAD.WIDE.U32 R2, R2, R11, UR4 ;  /* 0x0000000402027e25 */ /* 0x000fe2000f8e000b */
[----:B------:R-:W-:Y:S01]  /*10430*/  SHF.R.S32.HI R0, RZ, 0x1f, R7 ;  /* 0x0000001fff007819 */ /* 0x000fe20000011407 */
[----:B------:R-:W-:Y:S02]  /*10440*/  ULDC.64 UR4, c[0x0][0x2c8] ;  /* 0x0000b20000047ab9 */ /* 0x000fe40000000a00 */
[----:B------:R-:W-:Y:S02]  /*10450*/  IMAD.IADD R3, R3, 0x1, R9 ;  /* 0x0000000103037824 */ /* 0x000fe400078e0209 */
[----:B------:R-:W-:Y:S02]  /*10460*/  IMAD R0, R0, UR4, RZ ;  /* 0x0000000400007c24 */ /* 0x000fe4000f8e02ff */
[----:B------:R-:W-:-:S04]  /*10470*/  IMAD.WIDE.U32 R2, R7, UR4, R2 ;  /* 0x0000000407027c25 */ /* 0x000fc8000f8e0002 */
[----:B------:R-:W-:Y:S01]  /*10480*/  IMAD R7, R7, UR5, R0 ;  /* 0x0000000507077c24 */ /* 0x000fe2000f8e0200 */
[----:B------:R-:W-:Y:S02]  /*10490*/  ULDC.64 UR4, c[0x0][0x280] ;  /* 0x0000a00000047ab9 */ /* 0x000fe40000000a00 */
[----:B------:R-:W-:Y:S01]  /*104a0*/  IADD3 R0, P0, R2, UR4, RZ ;  /* 0x0000000402007c10 */ /* 0x000fe2000ff1e0ff */
[----:B------:R-:W-:Y:S01]  /*104b0*/  ULDC UR4, c[0x0][0x2b8] ;  /* 0x0000ae0000047ab9 */ /* 0x000fe20000000800 */
[C---:B------:R-:W-:Y:S02]  /*104c0*/  LOP3.LUT R10, R33.reuse, 0x40, RZ, 0xfc, !PT ;  /* 0x00000040210a7812 */ /* 0x040fe400078efcff */
[----:B------:R-:W-:Y:S02]  /*104d0*/  LOP3.LUT R6, R33, 0x80, RZ, 0xfc, !PT ;  /* 0x0000008021067812 */ /* 0x000fe400078efcff */
[----:B------:R-:W-:Y:S01]  /*104e0*/  IADD3.X R4, R3, UR5, R7, P0, !PT ;  /* 0x0000000503047c10 */ /* 0x000fe200087fe407 */
[----:B------:R-:W-:Y:S01]  /*104f0*/  UMOV UR5, 0xffffffff ;  /* 0xffffffff00057882 */ /* 0x000fe20000000000 */
[----:B-1----:R-:W-:-:S02]  /*10500*/  LOP3.LUT R19, R19, 0x7f, RZ, 0xc0, !PT ;  /* 0x0000007f13137812 */ /* 0x002fc400078ec0ff */
[----:B------:R-:W-:Y:S02]  /*10510*/  ISETP.GE.AND P3, PT, R33, UR4, PT ;  /* 0x0000000421007c0c */ /* 0x000fe4000bf66270 */
[----:B------:R-:W-:Y:S02]  /*10520*/  ISETP.GE.AND P2, PT, R10, UR4, PT ;  /* 0x000000040a007c0c */ /* 0x000fe4000bf46270 */
[----:B------:R-:W-:Y:S02]  /*10530*/  ISETP.GE.AND P1, PT, R6, UR4, PT ;  /* 0x0000000406007c0c */ /* 0x000fe4000bf26270 */
[----:B------:R-:W-:Y:S01]  /*10540*/  SHF.R.U32.HI R10, RZ, 0x2, R19 ;  /* 0x00000002ff0a7819 */ /* 0x000fe20000011613 */
[----:B0-----:R-:W-:Y:S10]  /*10550*/  BRA.DIV UR5, `(.L_x_276) ;  /* 0x0000004605e47947 */ /* 0x001ff4000b800000 */
[----:B----4-:R-:W0:Y:S01]  /*10560*/  SHFL.IDX PT, R14, R0, RZ, 0x1c1f ;  /* 0x001c1fff000e7589 */ /* 0x010e2200000e0000 */
[----:B------:R-:W-:Y:S02]  /*10570*/  IMAD R35, R35, R5, RZ ;  /* 0x0000000523237224 */ /* 0x000fe400078e02ff */
[----:B------:R-:W-:Y:S01]  /*10580*/  IMAD.IADD R17, R10, 0x1, R17 ;  /* 0x000000010a117824 */ /* 0x000fe200078e0211 */
[----:B------:R-:W1:Y:S03]  /*10590*/  SHFL.IDX PT, R2, R4, RZ, 0x1c1f ;  /* 0x001c1fff04027589 */ /* 0x000e6600000e0000 */
[C---:B------:R-:W-:Y:S01]  /*105a0*/  VIADD R6, R17.reuse, 0x20 ;  /* 0x0000002011067836 */ /* 0x040fe20000000000 */
[----:B------:R-:W-:Y:S01]  /*105b0*/  ISETP.GE.AND P0, PT, R17, R35, PT ;  /* 0x000000231100720c */ /* 0x000fe20003f06270 */
[----:B------:R-:W-:-:S12]  /*105c0*/  SHFL.IDX PT, R5, R4, 0x1, 0x1c1f ;  /* 0x003c1f0004057f89 */ /* 0x000fd800000e0000 */
[----:B0-----:R-:W-:-:S05]  /*105d0*/  @!P0 IADD3 R14, P4, R33, R14, RZ ;  /* 0x0000000e210e8210 */ /* 0x001fca0007f9e0ff */
[----:B-1----:R-:W-:Y:S02]  /*105e0*/  @!P0 IMAD.X R3, RZ, RZ, R2, P4 ;  /* 0x000000ffff038224 */ /* 0x002fe400020e0602 */
[----:B------:R-:W-:Y:S02]  /*105f0*/  @!P0 IMAD.MOV.U32 R2, RZ, RZ, R14 ;  /* 0x000000ffff028224 */ /* 0x000fe400078e000e */
[----:B------:R-:W0:Y:S04]  /*10600*/  SHFL.IDX PT, R14, R0, 0x1, 0x1c1f ;  /* 0x003c1f00000e7f89 */ /* 0x000e2800000e0000 */
[----:B-----5:R-:W-:Y:S04]  /*10610*/  @!P0 LDGSTS.E.BYPASS.LTC128B.128 [R8+0x1e200], desc[UR52][R2.64], !P3 ;  /* 0x1e20000002088fae */ /* 0x020fe8000d901d74 */
[----:B------:R-:W-:Y:S04]  /*10620*/  @!P0 LDGSTS.E.BYPASS.LTC128B.128 [R8+0x20200], desc[UR52][R2.64+0x40], !P2 ;  /* 0x2020004002088fae */ /* 0x000fe8000d101d74 */
[----:B------:R1:W-:Y:S01]  /*10630*/  @!P0 LDGSTS.E.BYPASS.LTC128B.128 [R8+0x22200], desc[UR52][R2.64+0x80], !P1 ;  /* 0x2220008002088fae */ /* 0x0003e2000c901d74 */
[----:B------:R-:W-:Y:S01]  /*10640*/  ISETP.GE.AND P0, PT, R6, R35, PT ;  /* 0x000000230600720c */ /* 0x000fe20003f06270 */
[----:B------:R-:W-:-:S12]  /*10650*/  VIADD R6, R17, 0x40 ;  /* 0x0000004011067836 */ /* 0x000fd80000000000 */
[----:B0-----:R-:W-:-:S05]  /*10660*/  @!P0 IADD3 R14, P4, R33, R14, RZ ;  /* 0x0000000e210e8210 */ /* 0x001fca0007f9e0ff */
[----:B------:R-:W-:Y:S02]  /*10670*/  @!P0 IMAD.X R5, RZ, RZ, R5, P4 ;  /* 0x000000ffff058224 */ /* 0x000fe400020e0605 */
[----:B-1----:R-:W-:Y:S02]  /*10680*/  @!P0 IMAD.MOV.U32 R2, RZ, RZ, R14 ;  /* 0x000000ffff028224 */ /* 0x002fe400078e000e */
[----:B------:R-:W0:Y:S01]  /*10690*/  SHFL.IDX PT, R14, R0, 0x2, 0x1c1f ;  /* 0x005c1f00000e7f89 */ /* 0x000e2200000e0000 */
[----:B------:R-:W-:-:S03]  /*106a0*/  @!P0 IMAD.MOV.U32 R3, RZ, RZ, R5 ;  /* 0x000000ffff038224 */ /* 0x000fc600078e0005 */
[----:B------:R-:W1:Y:S04]  /*106b0*/  SHFL.IDX PT, R5, R4, 0x2, 0x1c1f ;  /* 0x005c1f0004057f89 */ /* 0x000e6800000e0000 */
[----:B------:R-:W-:Y:S04]  /*106c0*/  @!P0 LDGSTS.E.BYPASS.LTC128B.128 [R8+0x1ea00], desc[UR52][R2.64], !P3 ;  /* 0x1ea0000002088fae */ /* 0x000fe8000d901d74 */
[----:B------:R-:W-:Y:S04]  /*106d0*/  @!P0 LDGSTS.E.BYPASS.LTC128B.128 [R8+0x20a00], desc[UR52][R2.64+0x40], !P2 ;  /* 0x20a0004002088fae */ /* 0x000fe8000d101d74 */
[----:B------:R2:W-:Y:S01]  /*106e0*/  @!P0 LDGSTS.E.BYPASS.LTC128B.128 [R8+0x22a00], desc[UR52][R2.64+0x80], !P1 ;  /* 0x22a0008002088fae */ /* 0x0005e2000c901d74 */
[----:B------:R-:W-:-:S03]  /*106f0*/  ISETP.GE.AND P0, PT, R6, R35, PT ;  /* 0x000000230600720c */ /* 0x000fc60003f06270 */
[----:B------:R-:W3:Y:S10]  /*10700*/  SHFL.IDX PT, R4, R4, 0x3, 0x1c1f ;  /* 0x007c1f0004047f89 */ /* 0x000ef400000e0000 */
[----:B0-----:R-:W-:-:S05]  /*10710*/  @!P0 IADD3 R14, P4, R33, R14, RZ ;  /* 0x0000000e210e8210 */ /* 0x001fca0007f9e0ff */
[----:B-1----:R-:W-:Y:S02]  /*10720*/  @!P0 IMAD.X R5, RZ, RZ, R5, P4 ;  /* 0x000000ffff058224 */ /* 0x002fe400020e0605 */
[----:B--2---:R-:W-:Y:S02]  /*10730*/  @!P0 IMAD.MOV.U32 R2, RZ, RZ, R14 ;  /* 0x000000ffff028224 */ /* 0x004fe400078e000e */
[----:B------:R-:W-:Y:S01]  /*10740*/  @!P0 IMAD.MOV.U32 R3, RZ, RZ, R5 ;  /* 0x000000ffff038224 */ /* 0x000fe200078e0005 */
[----:B------:R0:W1:Y:S04]  /*10750*/  SHFL.IDX PT, R14, R0, 0x3, 0x1c1f ;  /* 0x007c1f00000e7f89 */ /* 0x00006800000e0000 */
[----:B------:R0:W-:Y:S04]  /*10760*/  @!P0 LDGSTS.E.BYPASS.LTC128B.128 [R8+0x1f200], desc[UR52][R2.64], !P3 ;  /* 0x1f20000002088fae */ /* 0x0001e8000d901d74 */
[----:B------:R0:W-:Y:S04]  /*10770*/  @!P0 LDGSTS.E.BYPASS.LTC128B.128 [R8+0x21200], desc[UR52][R2.64+0x40], !P2 ;  /* 0x2120004002088fae */ /* 0x0001e8000d101d74 */
[----:B---3--:R0:W-:Y:S02]  /*10780*/  @!P0 LDGSTS.E.BYPASS.LTC128B.128 [R8+0x23200], desc[UR52][R2.64+0x80], !P1 ;  /* 0x2320008002088fae */ /* 0x0081e4000c901d74 */
.L_x_376:
[----:B0-----:R-:W-:Y:S01]  /*10790*/  VIADD R0, R17, 0x60 ;  /* 0x0000006011007836 */ /* 0x001fe20000000000 */
[----:B------:R-:W-:Y:S04]  /*107a0*/  BSSY B0, `(.L_x_277) ;  /* 0x000000b000007945 */ /* 0x000fe80003800000 */
[----:B------:R-:W-:-:S13]  /*107b0*/  ISETP.GE.AND P0, PT, R0, R35, PT ;  /* 0x000000230000720c */ /* 0x000fda0003f06270 */
[----:B------:R-:W-:Y:S05]  /*107c0*/  @P0 BRA `(.L_x_278) ;  /* 0x0000000000200947 */ /* 0x000fea0003800000 */
[----:B-1----:R-:W-:-:S05]  /*107d0*/  IADD3 R2, P0, R33, R14, RZ ;  /* 0x0000000e21027210 */ /* 0x002fca0007f1e0ff */
[----:B------:R-:W-:-:S05]  /*107e0*/  IMAD.X R3, RZ, RZ, R4, P0 ;  /* 0x000000ffff037224 */ /* 0x000fca00000e0604 */
[----:B------:R-:W-:Y:S01]  /*107f0*/  @!PT LDS RZ, [RZ] ;  /* 0x00000000fffff984 */ /* 0x000fe20000000800 */
[----:B------:R-:W-:Y:S01]  /*10800*/  @!PT LDS RZ, [RZ] ;  /* 0x00000000fffff984 */ /* 0x000fe20000000800 */
[----:B------:R-:W-:Y:S01]  /*10810*/  @!PT LDS RZ, [RZ] ;  /* 0x00000000fffff984 */ /* 0x000fe20000000800 */
[----:B------:R0:W-:Y:S04]  /*10820*/  LDGSTS.E.BYPASS.LTC128B.128 [R8+0x1fa00], desc[UR52][R2.64], !P3 ;  /* 0x1fa0000002087fae */ /* 0x0001e8000d901d74 */
[----:B------:R0:W-:Y:S04]  /*10830*/  LDGSTS.E.BYPASS.LTC128B.128 [R8+0x21a00], desc[UR52][R2.64+0x40], !P2 ;  /* 0x21a0004002087fae */ /* 0x0001e8000d101d74 */
[----:B------:R0:W-:Y:S02]  /*10840*/  LDGSTS.E.BYPASS.LTC128B.128 [R8+0x23a00], desc[UR52][R2.64+0x80], !P1 ;  /* 0x23a0008002087fae */ /* 0x0001e4000c901d74 */
.L_x_278:
[----:B------:R-:W-:Y:S05]  /*10850*/  BSYNC B0 ;  /* 0x0000000000007941 */ /* 0x000fea0003800000 */
.L_x_277:
[----:B------:R-:W-:Y:S01]  /*10860*/  NOP ;  /* 0x0000000000007918 */ /* 0x000fe20000000000 */
[----:B------:R-:W-:-:S13]  /*10870*/  PLOP3.LUT P0, PT, PT, PT, PT, 0x80, 0x0 ;  /* 0x000000000000781c */ /* 0x000fda0003f0f070 */
.L_x_279:
[----:B------:R-:W-:Y:S02]  /*10880*/  PLOP3.LUT P1, PT, P1, P0, PT, 0xa2, 0x0 ;  /* 0x000000000000781c */ /* 0x000fe40000f21472 */
[----:B------:R-:W-:-:S08]  /*10890*/  @P0 R2UR P1, UR4, R22 ;  /* 0x00000000160402ca */ /* 0x000fd00000020000 */
[----:B------:R-:W-:-:S05]  /*108a0*/  @P0 PLOP3.LUT P0, PT, P1, PT, PT, 0x80, 0x0 ;  /* 0x000000000000081c */ /* 0x000fca0000f0f070 */
[----:B------:R-:W-:Y:S01]  /*108b0*/  @!P1 SYNCS.ARRIVE.TRANS64.RED.A0T1 RZ, [UR4+0x33400], RZ ;  /* 0x033400ffffff99a7 */ /* 0x000fe20008200404 */
[----:B------:R-:W-:Y:S07]  /*108c0*/  @!P1 ARRIVES.LDGSTSBAR.64.TRANSCNT [UR4+0x33400] ;  /* 0x03340000ff0099b0 */ /* 0x000fee0008000a84 */
[----:B------:R-:W-:Y:S05]  /*108d0*/  @P0 BRA.U.ANY `(.L_x_279) ;  /* 0xfffffffd00e80947 */ /* 0x000fea000393ffff */
[----:B0-----:R-:W2:Y:S02]  /*108e0*/  LDL.LU R2, [R1+0x14] ;  /* 0x0000140001027983 */ /* 0x001ea40000300800 */
[----:B--2---:R-:W-:-:S04]  /*108f0*/  IADD3 R2, R2, 0x1, RZ ;  /* 0x0000000102027810 */ /* 0x004fc80007ffe0ff */
[----:B------:R-:W-:Y:S01]  /*10900*/  LEA.HI R0, R2, R2, RZ, 0x1 ;  /* 0x0000000202007211 */ /* 0x000fe200078f08ff */
[----:B------:R0:W-:Y:S03]  /*10910*/  STL [R1+0x14], R2 ;  /* 0x0000140201007387 */ /* 0x0001e60000100800 */
[----:B------:R-:W-:-:S05]  /*10920*/  LOP3.LUT R0, R0, 0xfffffffe, RZ, 0xc0, !PT ;  /* 0xfffffffe00007812 */ /* 0x000fca00078ec0ff */
[----:B------:R-:W-:-:S05]  /*10930*/  IMAD.IADD R0, R2, 0x1, -R0 ;  /* 0x0000000102007824 */ /* 0x000fca00078e0a00 */
[----:B------:R-:W-:Y:S01]  /*10940*/  SHF.L.U32 R3, R0, 0x1f, RZ ;  /* 0x0000001f00037819 */ /* 0x000fe200000006ff */
[----:B------:R-:W-:Y:S01]  /*10950*/  NOP ;  /* 0x0000000000007918 */ /* 0x000fe20000000000 */
[----:B------:R0:W-:Y:S01]  /*10960*/  SYNCS.ARRIVE.TRANS64.A1T0 RZ, [R22+URZ+0x33400], RZ ;  /* 0x033400ff16ff79a7 */ /* 0x0001e2000810003f */
[----:B------:R-:W-:Y:S01]  /*10970*/  BSSY B0, `(.L_x_280) ;  /* 0x0000003000007945 */ /* 0x000fe20003800000 */
[----:B------:R-:W2:Y:S03]  /*10980*/  SYNCS.PHASECHK.TRANS64.TRYWAIT P0, [R22+URZ+0x33420], R3 ;  /* 0x03342003160075a7 */ /* 0x000ea6000800017f */
[----:B0-2---:R-:W-:Y:S05]  /*10990*/  @!P0 BRA `(.L_x_281) ;  /* 0x0000004800108947 */ /* 0x005fea0003800000 */
.L_x_377:
[----:B------:R-:W-:Y:S05]  /*109a0*/  BSYNC B0 ;  /* 0x0000000000007941 */ /* 0x000fea0003800000 */
.L_x_280:
[----:B------:R-:W-:-:S06]  /*109b0*/  UISETP.GE.AND UP0, UPT, UR41, 0xa1, UPT ;  /* 0x000000a12900788c */ /* 0x000fcc000bf06270 */
[----:B------:R-:W-:-:S13]  /*109c0*/  PLOP3.LUT P0, PT, PT, PT, UP0, 0x40, 0x0 ;  /* 0x000000000000781c */ /* 0x000fda0003f0e808 */
[----:B------:R-:W-:Y:S05]  /*109d0*/  @P0 BRA `(.L_x_282) ;  /* 0x0000001800480947 */ /* 0x000fea0003800000 */
[----:B------:R-:W-:Y:S01]  /*109e0*/  UIADD3 UR4, UR42, -0x2, URZ ;  /* 0xfffffffe2a047890 */ /* 0x000fe2000fffe03f */
[----:B------:R-:W-:Y:S02]  /*109f0*/  IMAD.MOV.U32 R19, RZ, RZ, R31 ;  /* 0x000000ffff137224 */ /* 0x000fe400078e001f */
[----:B------:R-:W-:-:S03]  /*10a00*/  IMAD.MOV.U32 R17, RZ, RZ, R28 ;  /* 0x000000ffff117224 */ /* 0x000fc600078e001c */
[----:B------:R-:W-:-:S07]  /*10a10*/  IMAD.U32 R29, RZ, RZ, UR4 ;  /* 0x00000004ff1d7e24 */ /* 0x000fce000f8e00ff */
.L_x_302:
[----:B0-----:R-:W0:Y:S01]  /*10a20*/  LDC R3, c[0x0][0x430] ;  /* 0x00010c00ff037b82 */ /* 0x001e220000000800 */
[----:B--2---:R-:W2:Y:S01]  /*10a30*/  S2R R0, SR_TID.X ;  /* 0x0000000000007919 */ /* 0x004ea20000002100 */
[----:B------:R-:W-:Y:S01]  /*10a40*/  IMAD.MOV.U32 R10, RZ, RZ, 0xa0 ;  /* 0x000000a0ff0a7424 */ /* 0x000fe200078e00ff */
[----:B------:R-:W-:Y:S05]  /*10a50*/  YIELD ;  /* 0x0000000000007946 */ /* 0x000fea0003800000 */
[----:B------:R-:W3:Y:S01]  /*10a60*/  S2R R4, SR_TID.X ;  /* 0x0000000000047919 */ /* 0x000ee20000002100 */
[----:B------:R-:W-:Y:S01]  /*10a70*/  IMAD R10, R29, R10, UR37 ;  /* 0x000000251d0a7e24 */ /* 0x000fe2000f8e020a */
[----:B------:R-:W-:Y:S01]  /*10a80*/  ULDC.64 UR4, c[0x0][0x428] ;  /* 0x00010a0000047ab9 */ /* 0x000fe20000000a00 */
[----:B------:R-:W-:Y:S01]  /*10a90*/  ULDC.64 UR6, c[0x0][0x418] ;  /* 0x0001060000067ab9 */ /* 0x000fe20000000a00 */
[----:B------:R-:W4:Y:S01]  /*10aa0*/  S2R R8, SR_TID.X ;  /* 0x0000000000087919 */ /* 0x000f220000002100 */
[----:B------:R-:W-:-:S02]  /*10ab0*/  IMAD R7, R36, UR4, RZ ;  /* 0x0000000424077c24 */ /* 0x000fc4000f8e02ff */
[----:B------:R-:W-:Y:S02]  /*10ac0*/  VIADD R28, R17, 0x1 ;  /* 0x00000001111c7836 */ /* 0x000fe40000000000 */
[----:B------:R-:W-:Y:S01]  /*10ad0*/  IMAD R7, R30, UR5, R7 ;  /* 0x000000051e077c24 */ /* 0x000fe2000f8e0207 */
[----:B0-----:R-:W-:Y:S02]  /*10ae0*/  ISETP.NE.AND P2, PT, R3, 0x1, PT ;  /* 0x000000010300780c */ /* 0x001fe40003f45270 */
[C---:B--2---:R-:W-:Y:S01]  /*10af0*/  LOP3.LUT R2, R0.reuse, 0x7f, RZ, 0xc0, !PT ;  /* 0x0000007f00027812 */ /* 0x044fe200078ec0ff */
[----:B------:R-:W-:-:S10]  /*10b00*/  IMAD.SHL.U32 R0, R0, 0x20, RZ ;  /* 0x0000002000007824 */ /* 0x000fd400078e00ff */
[----:B------:R-:W0:Y:S01]  /*10b10*/  @P2 LDC R3, c[0x0][0x434] ;  /* 0x00010d00ff032b82 */ /* 0x000e220000000800 */
[----:B------:R-:W-:Y:S02]  /*10b20*/  SHF.R.U32.HI R2, RZ, 0x2, R2 ;  /* 0x00000002ff027819 */ /* 0x000fe40000011602 */
[----:B---3--:R-:W-:Y:S02]  /*10b30*/  LOP3.LUT R4, R4, 0x7f, RZ, 0xc0, !PT ;  /* 0x0000007f04047812 */ /* 0x008fe400078ec0ff */
[----:B------:R-:W-:Y:S02]  /*10b40*/  LOP3.LUT R0, R2, 0x60, R0, 0xf8, !PT ;  /* 0x0000006002007812 */ /* 0x000fe400078ef800 */
[----:B------:R-:W-:Y:S01]  /*10b50*/  SHF.R.U32.HI R9, RZ, 0x2, R4 ;  /* 0x00000002ff097819 */ /* 0x000fe20000011604 */
[----:B------:R-:W2:Y:S01]  /*10b60*/  @P2 LDC R5, c[0x0][0x438] ;  /* 0x00010e00ff052b82 */ /* 0x000ea20000000800 */
[----:B----4-:R-:W-:Y:S02]  /*10b70*/  IMAD.SHL.U32 R8, R8, 0x20, RZ ;  /* 0x0000002008087824 */ /* 0x010fe400078e00ff */
[----:B------:R-:W-:-:S03]  /*10b80*/  IMAD.IADD R0, R0, 0x1, R10 ;  /* 0x0000000100007824 */ /* 0x000fc600078e020a */
[----:B------:R-:W-:Y:S01]  /*10b90*/  LOP3.LUT R8, R9, 0x60, R8, 0xf8, !PT ;  /* 0x0000006009087812 */ /* 0x000fe200078ef808 */
[----:B------:R-:W-:-:S03]  /*10ba0*/  IMAD.MOV.U32 R6, RZ, RZ, R0 ;  /* 0x000000ffff067224 */ /* 0x000fc600078e0000 */
[----:B------:R-:W-:-:S04]  /*10bb0*/  LOP3.LUT R8, R8, 0x80, RZ, 0xfc, !PT ;  /* 0x0000008008087812 */ /* 0x000fc800078efcff */
[C---:B------:R-:W-:Y:S01]  /*10bc0*/  ISETP.GT.U32.AND P1, PT, R8.reuse, 0x9f, PT ;  /* 0x0000009f0800780c */ /* 0x040fe20003f24070 */
[----:B------:R-:W-:Y:S02]  /*10bd0*/  IMAD.IADD R10, R8, 0x1, R10 ;  /* 0x00000001080a7824 */ /* 0x000fe400078e020a */
[----:B0-----:R-:W-:-:S04]  /*10be0*/  @P2 IMAD.HI.U32 R2, R0, R3, RZ ;  /* 0x0000000300022227 */ /* 0x001fc800078e00ff */
[----:B------:R-:W-:Y:S01]  /*10bf0*/  IMAD.MOV.U32 R11, RZ, RZ, R10 ;  /* 0x000000ffff0b7224 */ /* 0x000fe200078e000a */
[----:B--2---:R-:W-:-:S04]  /*10c00*/  @P2 SHF.R.U32.HI R6, RZ, R5, R2 ;  /* 0x00000005ff062219 */ /* 0x004fc80000011602 */
[--C-:B------:R-:W-:Y:S01]  /*10c10*/  SHF.R.S32.HI R3, RZ, 0x1f, R6.reuse ;  /* 0x0000001fff037819 */ /* 0x100fe20000011406 */
[----:B------:R-:W-:-:S04]  /*10c20*/  IMAD.MOV.U32 R2, RZ, RZ, R6 ;  /* 0x000000ffff027224 */ /* 0x000fc800078e0006 */
[----:B------:R-:W-:-:S04]  /*10c30*/  IMAD.WIDE.U32 R2, R30, UR4, R2 ;  /* 0x000000041e027c25 */ /* 0x000fc8000f8e0002 */
[----:B------:R-:W-:Y:S01]  /*10c40*/  IMAD.IADD R3, R7, 0x1, R3 ;  /* 0x0000000107037824 */ /* 0x000fe200078e0203 */
[----:B------:R-:W-:-:S04]  /*10c50*/  LEA R4, P0, R2, UR6, 0x2 ;  /* 0x0000000602047c11 */ /* 0x000fc8000f8010ff */
[----:B------:R-:W-:Y:S02]  /*10c60*/  LEA.HI.X R5, R2, UR7, R3, 0x2, P0 ;  /* 0x0000000702057c11 */ /* 0x000fe400080f1403 */
[----:B------:R-:W0:Y:S08]  /*10c70*/  @P2 LDC R3, c[0x0][0x434] ;  /* 0x00010d00ff032b82 */ /* 0x000e300000000800 */
[----:B------:R-:W2:Y:S01]  /*10c80*/  @P2 LDC R2, c[0x0][0x438] ;  /* 0x00010e00ff022b82 */ /* 0x000ea20000000800 */
[----:B0-----:R-:W-:-:S05]  /*10c90*/  @P2 IMAD.HI.U32 R3, R10, R3, RZ ;  /* 0x000000030a032227 */ /* 0x001fca00078e00ff */
[----:B--2---:R-:W-:-:S04]  /*10ca0*/  @P2 SHF.R.U32.HI R11, RZ, R2, R3 ;  /* 0x00000002ff0b2219 */ /* 0x004fc80000011603 */
[--C-:B------:R-:W-:Y:S01]  /*10cb0*/  @!P1 SHF.R.S32.HI R3, RZ, 0x1f, R11.reuse ;  /* 0x0000001fff039819 */ /* 0x100fe2000001140b */
[----:B------:R-:W-:-:S04]  /*10cc0*/  @!P1 IMAD.MOV.U32 R2, RZ, RZ, R11 ;  /* 0x000000ffff029224 */ /* 0x000fc800078e000b */
[----:B------:R-:W-:Y:S01]  /*10cd0*/  @!P1 IMAD.WIDE.U32 R2, R30, UR4, R2 ;  /* 0x000000041e029c25 */ /* 0x000fe2000f8e0002 */
[----:B------:R-:W-:-:S03]  /*10ce0*/  ULDC UR4, c[0x0][0x430] ;  /* 0x00010c0000047ab9 */ /* 0x000fc60000000800 */
[----:B------:R-:W-:Y:S01]  /*10cf0*/  @!P1 IMAD.IADD R7, R7, 0x1, R3 ;  /* 0x0000000107079824 */ /* 0x000fe200078e0203 */
[----:B------:R-:W-:-:S04]  /*10d00*/  @!P1 LEA R8, P0, R2, UR6, 0x2 ;  /* 0x0000000602089c11 */ /* 0x000fc8000f8010ff */
[----:B------:R-:W-:Y:S02]  /*10d10*/  @!P1 LEA.HI.X R9, R2, UR7, R7, 0x2, P0 ;  /* 0x0000000702099c11 */ /* 0x000fe400080f1407 */
[----:B------:R0:W2:Y:S01]  /*10d20*/  LDG.E R7, desc[UR52][R4.64] ;  /* 0x0000003404077981 */ /* 0x0000a2000c1e1900 */
[----:B------:R-:W-:Y:S01]  /*10d30*/  IMAD.U32 R12, RZ, RZ, UR46 ;  /* 0x0000002eff0c7e24 */ /* 0x000fe2000f8e00ff */
[C---:B------:R-:W-:Y:S01]  /*10d40*/  ISETP.NE.AND P0, PT, R28.reuse, 0x2, PT ;  /* 0x000000021c00780c */ /* 0x040fe20003f05270 */
[----:B------:R-:W-:Y:S02]  /*10d50*/  IMAD.MOV R3, RZ, RZ, -R6 ;  /* 0x000000ffff037224 */ /* 0x000fe400078e0a06 */
[----:B------:R-:W-:Y:S01]  /*10d60*/  IMAD.MOV R11, RZ, RZ, -R11 ;  /* 0x000000ffff0b7224 */ /* 0x000fe200078e0a0b */
[----:B------:R-:W-:Y:S02]  /*10d70*/  SEL R31, RZ, 0x1, P0 ;  /* 0x00000001ff1f7807 */ /* 0x000fe40000000000 */
[----:B------:R-:W-:Y:S01]  /*10d80*/  SEL R28, R28, RZ, P0 ;  /* 0x000000ff1c1c7207 */ /* 0x000fe20000000000 */
[----:B0-----:R-:W-:-:S06]  /*10d90*/  IMAD.MOV.U32 R5, RZ, RZ, RZ ;  /* 0x000000ffff057224 */ /* 0x001fcc00078e00ff */
[----:B------:R0:W5:Y:S01]  /*10da0*/  @!P1 LDG.E R5, desc[UR52][R8.64] ;  /* 0x0000003408059981 */ /* 0x000162000c1e1900 */
[----:B------:R-:W-:Y:S01]  /*10db0*/  ISETP.NE.AND P1, PT, R12, 0x3, PT ;  /* 0x000000030c00780c */ /* 0x000fe20003f25270 */
[----:B------:R-:W-:Y:S01]  /*10dc0*/  IMAD R6, R11, UR4, R10 ;  /* 0x000000040b067c24 */ /* 0x000fe2000f8e020a */
[----:B------:R-:W-:Y:S01]  /*10dd0*/  LOP3.LUT R31, R19, R31, RZ, 0x3c, !PT ;  /* 0x0000001f131f7212 */ /* 0x000fe200078e3cff */
[----:B0-----:R-:W-:Y:S02]  /*10de0*/  IMAD R8, R3, UR4, R0 ;  /* 0x0000000403087c24 */ /* 0x001fe4000f8e0200 */
[----:B------:R-:W-:Y:S02]  /*10df0*/  IMAD.MOV.U32 R0, RZ, RZ, R29 ;  /* 0x000000ffff007224 */ /* 0x000fe400078e001d */
[----:B------:R-:W-:-:S03]  /*10e00*/  VIADD R29, R29, 0xffffffff ;  /* 0xffffffff1d1d7836 */ /* 0x000fc60000000000 */
[----:B------:R-:W-:Y:S02]  /*10e10*/  ISETP.GT.AND P2, PT, R0, RZ, PT ;  /* 0x000000ff0000720c */ /* 0x000fe40003f44270 */
[----:B--2---:R-:W-:Y:S01]  /*10e20*/  SHF.R.S32.HI R26, RZ, 0x1f, R7 ;  /* 0x0000001fff1a7819 */ /* 0x004fe20000011407 */
[----:B-1----:R-:W-:Y:S10]  /*10e30*/  @!P1 BRA `(.L_x_283) ;  /* 0x0000000000049947 */ /* 0x002ff40003800000 */
[----:B------:R-:W-:Y:S01]  /*10e40*/  BPT.TRAP 0x1 ;  /* 0x000000040000795c */ /* 0x000fe20000300000 */
.L_x_283:
[----:B------:R-:W-:Y:S01]  /*10e50*/  IMAD R4, R28, 0x8, R22 ;  /* 0x000000081c047824 */ /* 0x000fe200078e0216 */
[----:B------:R-:W-:Y:S01]  /*10e60*/  SHF.L.U32 R27, R31, 0x1f, RZ ;  /* 0x0000001f1f1b7819 */ /* 0x000fe200000006ff */
[----:B------:R-:W-:Y:S01]  /*10e70*/  BSSY B0, `(.L_x_284) ;  /* 0x0000004000007945 */ /* 0x000fe20003800000 */
[----:B------:R-:W-:Y:S02]  /*10e80*/  SHF.R.S32.HI R25, RZ, 0x1f, R8 ;  /* 0x0000001fff197819 */ /* 0x000fe40000011408 */
[----:B------:R-:W0:Y:S02]  /*10e90*/  SYNCS.PHASECHK.TRANS64.TRYWAIT P0, [R4+URZ+0x33480], R27 ;  /* 0x0334801b040075a7 */ /* 0x000e24000800017f */
[----:B0-----:R-:W-:Y:S05]  /*10ea0*/  @!P0 BRA `(.L_x_285) ;  /* 0x0000004000e08947 */ /* 0x001fea0003800000 */
.L_x_378:
[----:B------:R-:W-:Y:S05]  /*10eb0*/  BSYNC B0 ;  /* 0x0000000000007941 */ /* 0x000fea0003800000 */
.L_x_284:
[----:B-1----:R-:W2:Y:S01]  /*10ec0*/  LDL R14, [R1] ;  /* 0x00000000010e7983 */ /* 0x002ea20000100800 */
[----:B------:R-:W-:Y:S01]  /*10ed0*/  ULDC.64 UR4, c[0x0][0x328] ;  /* 0x0000ca0000047ab9 */ /* 0x000fe20000000a00 */
[----:B------:R-:W-:Y:S01]  /*10ee0*/  ULDC.64 UR6, c[0x0][0x338] ;  /* 0x0000ce0000067ab9 */ /* 0x000fe20000000a00 */
[----:B------:R-:W-:Y:S01]  /*10ef0*/  IMAD R0, R25, UR4, RZ ;  /* 0x0000000419007c24 */ /* 0x000fe2000f8e02ff */
[----:B------:R-:W-:Y:S01]  /*10f00*/  ULDC.64 UR8, c[0x0][0x330] ;  /* 0x0000cc0000087ab9 */ /* 0x000fe20000000a00 */
[C---:B------:R-:W-:Y:S01]  /*10f10*/  IMAD.WIDE.U32 R2, R8.reuse, UR4, RZ ;  /* 0x0000000408027c25 */ /* 0x040fe2000f8e00ff */
[----:B------:R-:W-:Y:S01]  /*10f20*/  SHF.R.S32.HI R21, RZ, 0x1f, R6 ;  /* 0x0000001fff157819 */ /* 0x000fe20000011406 */
[----:B------:R-:W-:Y:S01]  /*10f30*/  ULDC.64 UR10, c[0x0][0x318] ;  /* 0x0000c600000a7ab9 */ /* 0x000fe20000000a00 */
[----:B-----5:R-:W-:Y:S01]  /*10f40*/  SHF.R.S32.HI R24, RZ, 0x1f, R5 ;  /* 0x0000001fff187819 */ /* 0x020fe20000011405 */
[----:B------:R-:W-:Y:S01]  /*10f50*/  IMAD R0, R8, UR5, R0 ;  /* 0x0000000508007c24 */ /* 0x000fe2000f8e0200 */
[----:B------:R-:W1:Y:S01]  /*10f60*/  LDC R11, c[0x0][0x2f4] ;  /* 0x0000bd00ff0b7b82 */ /* 0x000e620000000800 */
[----:B------:R-:W-:Y:S01]  /*10f70*/  IMAD R23, R34, UR8, RZ ;  /* 0x0000000822177c24 */ /* 0x000fe2000f8e02ff */
[----:B------:R-:W-:Y:S01]  /*10f80*/  LOP3.LUT R13, R33, 0x80, RZ, 0xfc, !PT ;  /* 0x00000080210d7812 */ /* 0x000fe200078efcff */
[----:B------:R-:W-:Y:S01]  /*10f90*/  IMAD.IADD R3, R3, 0x1, R0 ;  /* 0x0000000103037824 */ /* 0x000fe200078e0200 */
[----:B------:R-:W-:Y:S01]  /*10fa0*/  LOP3.LUT R12, R33, 0x40, RZ, 0xfc, !PT ;  /* 0x00000040210c7812 */ /* 0x000fe200078efcff */
[----:B------:R-:W-:-:S02]  /*10fb0*/  IMAD R0, R26, UR6, RZ ;  /* 0x000000061a007c24 */ /* 0x000fc4000f8e02ff */
[----:B------:R-:W-:-:S04]  /*10fc0*/  IMAD.WIDE.U32 R2, R7, UR6, R2 ;  /* 0x0000000607027c25 */ /* 0x000fc8000f8e0002 */
[----:B------:R-:W-:Y:S02]  /*10fd0*/  IMAD R0, R7, UR7, R0 ;  /* 0x0000000707007c24 */ /* 0x000fe4000f8e0200 */
[C---:B------:R-:W-:Y:S02]  /*10fe0*/  IMAD R23, R18.reuse, UR9, R23 ;  /* 0x0000000912177c24 */ /* 0x040fe4000f8e0217 */
[----:B------:R-:W-:Y:S02]  /*10ff0*/  IMAD.IADD R3, R3, 0x1, R0 ;  /* 0x0000000103037824 */ /* 0x000fe400078e0200 */
[----:B------:R-:W-:Y:S02]  /*11000*/  IMAD R0, R21, UR4, RZ ;  /* 0x0000000415007c24 */ /* 0x000fe4000f8e02ff */
[----:B------:R-:W-:-:S04]  /*11010*/  IMAD.WIDE.U32 R2, R18, UR8, R2 ;  /* 0x0000000812027c25 */ /* 0x000fc8000f8e0002 */
[----:B------:R-:W-:Y:S01]  /*11020*/  IMAD R0, R6, UR5, R0 ;  /* 0x0000000506007c24 */ /* 0x000fe2000f8e0200 */
[----:B------:R-:W-:Y:S02]  /*11030*/  IADD3 R9, P0, R2, UR10, RZ ;  /* 0x0000000a02097c10 */ /* 0x000fe4000ff1e0ff */
[-C--:B-1----:R-:W-:Y:S02]  /*11040*/  ISETP.GE.AND P1, PT, R13, R11.reuse, PT ;  /* 0x0000000b0d00720c */ /* 0x082fe40003f26270 */
[----:B------:R-:W-:Y:S01]  /*11050*/  IADD3.X R10, R23, UR11, R3, P0, !PT ;  /* 0x0000000b170a7c10 */ /* 0x000fe200087fe403 */
[----:B------:R-:W-:Y:S01]  /*11060*/  IMAD.WIDE.U32 R2, R6, UR4, RZ ;  /* 0x0000000406027c25 */ /* 0x000fe2000f8e00ff */
[----:B------:R-:W-:Y:S01]  /*11070*/  UMOV UR4, 0xffffffff ;  /* 0xffffffff00047882 */ /* 0x000fe20000000000 */
[-C--:B------:R-:W-:Y:S02]  /*11080*/  ISETP.GE.AND P3, PT, R12, R11.reuse, PT ;  /* 0x0000000b0c00720c */ /* 0x080fe40003f66270 */
[----:B------:R-:W-:Y:S01]  /*11090*/  IMAD.IADD R3, R3, 0x1, R0 ;  /* 0x0000000103037824 */ /* 0x000fe200078e0200 */
[----:B------:R-:W-:Y:S01]  /*110a0*/  ISETP.GE.AND P4, PT, R33, R11, PT ;  /* 0x0000000b2100720c */ /* 0x000fe20003f86270 */
[----:B------:R-:W-:-:S02]  /*110b0*/  IMAD R0, R24, UR6, RZ ;  /* 0x0000000618007c24 */ /* 0x000fc4000f8e02ff */
[----:B------:R-:W-:-:S04]  /*110c0*/  IMAD.WIDE.U32 R2, R5, UR6, R2 ;  /* 0x0000000605027c25 */ /* 0x000fc8000f8e0002 */
[----:B------:R-:W-:-:S04]  /*110d0*/  IMAD R0, R5, UR7, R0 ;  /* 0x0000000705007c24 */ /* 0x000fc8000f8e0200 */
[----:B------:R-:W-:Y:S02]  /*110e0*/  IMAD.IADD R3, R3, 0x1, R0 ;  /* 0x0000000103037824 */ /* 0x000fe400078e0200 */
[----:B------:R-:W-:-:S03]  /*110f0*/  IMAD.WIDE.U32 R2, R18, UR8, R2 ;  /* 0x0000000812027c25 */ /* 0x000fc6000f8e0002 */
[----:B------:R-:W-:-:S04]  /*11100*/  IADD3 R20, P0, R2, UR10, RZ ;  /* 0x0000000a02147c10 */ /* 0x000fc8000ff1e0ff */
[----:B------:R-:W-:Y:S01]  /*11110*/  IADD3.X R23, R23, UR11, R3, P0, !PT ;  /* 0x0000000b17177c10 */ /* 0x000fe200087fe403 */
[----:B--2---:R-:W-:Y:S01]  /*11120*/  IMAD R35, R28, 0x7800, R14 ;  /* 0x000078001c237824 */ /* 0x004fe200078e020e */
[----:B------:R-:W-:Y:S07]  /*11130*/  BRA.DIV UR4, `(.L_x_286) ;  /* 0x0000004204507947 */ /* 0x000fee000b800000 */
[----:B------:R-:W1:Y:S04]  /*11140*/  SHFL.IDX PT, R2, R9, RZ, 0x1c1f ;  /* 0x001c1fff09027589 */ /* 0x000e6800000e0000 */
[----:B------:R-:W2:Y:S04]  /*11150*/  SHFL.IDX PT, R0, R10, RZ, 0x1c1f ;  /* 0x001c1fff0a007589 */ /* 0x000ea800000e0000 */
[----:B------:R-:W-:Y:S01]  /*11160*/  SHFL.IDX PT, R23, R23, RZ, 0x1c1f ;  /* 0x001c1fff17177589 */ /* 0x000fe200000e0000 */
[----:B-1----:R-:W-:-:S05]  /*11170*/  IADD3 R2, P0, R33, R2, RZ ;  /* 0x0000000221027210 */ /* 0x002fca0007f1e0ff */
[----:B--2---:R-:W-:Y:S02]  /*11180*/  IMAD.X R3, RZ, RZ, R0, P0 ;  /* 0x000000ffff037224 */ /* 0x004fe400000e0600 */
[----:B------:R-:W-:Y:S02]  /*11190*/  IMAD.IADD R0, R22, 0x1, R35 ;  /* 0x0000000116007824 */ /* 0x000fe400078e0223 */
        /* <DEDUP_REMOVED lines=25> */
.L_x_390:
        /* <DEDUP_REMOVED lines=10> */
.L_x_287:
        /* <DEDUP_REMOVED lines=11> */
.L_x_288:
[----:B------:R2:W-:Y:S01]  /*11480*/  SYNCS.ARRIVE.TRANS64.A1T0 RZ, [R4+URZ+0x33470], RZ ;  /* 0x033470ff04ff79a7 */ /* 0x0005e2000810003f */
[----:B------:R-:W-:Y:S05]  /*11490*/  @!P3 BRA `(.L_x_289) ;  /* 0x000000000004b947 */ /* 0x000fea0003800000 */
[----:B------:R-:W-:Y:S01]  /*114a0*/  BPT.TRAP 0x1 ;  /* 0x000000040000795c */ /* 0x000fe20000300000 */
.L_x_289:
[----:B------:R-:W3:Y:S01]  /*114b0*/  SYNCS.PHASECHK.TRANS64.TRYWAIT P0, [R4+URZ+0x33440], R27 ;  /* 0x0334401b040075a7 */ /* 0x000ee2000800017f */
[----:B------:R-:W-:Y:S04]  /*114c0*/  BSSY B0, `(.L_x_290) ;  /* 0x0000002000007945 */ /* 0x000fe80003800000 */
[----:B---3--:R-:W-:Y:S05]  /*114d0*/  @!P0 BRA `(.L_x_291) ;  /* 0x0000004000e88947 */ /* 0x008fea0003800000 */
.L_x_391:
[----:B------:R-:W-:Y:S05]  /*114e0*/  BSYNC B0 ;  /* 0x0000000000007941 */ /* 0x000fea0003800000 */
.L_x_290:
[----:B------:R-:W-:Y:S01]  /*114f0*/  ULDC.64 UR4, c[0x0][0x300] ;  /* 0x0000c00000047ab9 */ /* 0x000fe20000000a00 */
[----:B------:R-:W-:Y:S01]  /*11500*/  ULDC.64 UR6, c[0x0][0x310] ;  /* 0x0000c40000067ab9 */ /* 0x000fe20000000a00 */
[----:B------:R-:W-:Y:S01]  /*11510*/  IMAD R9, R25, UR4, RZ ;  /* 0x0000000419097c24 */ /* 0x000fe2000f8e02ff */
[----:B------:R-:W4:Y:S01]  /*11520*/  LDC R11, c[0x0][0x2f4] ;  /* 0x0000bd00ff0b7b82 */ /* 0x000f220000000800 */
[C---:B------:R-:W-:Y:S01]  /*11530*/  IMAD.WIDE.U32 R2, R8.reuse, UR4, RZ ;  /* 0x0000000408027c25 */ /* 0x040fe2000f8e00ff */
[C---:B------:R-:W-:Y:S02]  /*11540*/  LOP3.LUT R13, R33.reuse, 0x80, RZ, 0xfc, !PT ;  /* 0x00000080210d7812 */ /* 0x040fe400078efcff */
[----:B------:R-:W-:Y:S01]  /*11550*/  LOP3.LUT R12, R33, 0x40, RZ, 0xfc, !PT ;  /* 0x00000040210c7812 */ /* 0x000fe200078efcff */
[----:B------:R-:W-:Y:S02]  /*11560*/  IMAD R9, R8, UR5, R9 ;  /* 0x0000000508097c24 */ /* 0x000fe4000f8e0209 */
[----:B------:R-:W-:-:S02]  /*11570*/  IMAD R26, R26, UR6, RZ ;  /* 0x000000061a1a7c24 */ /* 0x000fc4000f8e02ff */
[----:B------:R-:W-:Y:S02]  /*11580*/  IMAD.IADD R3, R3, 0x1, R9 ;  /* 0x0000000103037824 */ /* 0x000fe400078e0209 */
[C---:B------:R-:W-:Y:S02]  /*11590*/  IMAD R26, R7.reuse, UR7, R26 ;  /* 0x00000007071a7c24 */ /* 0x040fe4000f8e021a */
[----:B------:R-:W-:-:S04]  /*115a0*/  IMAD.WIDE.U32 R2, R7, UR6, R2 ;  /* 0x0000000607027c25 */ /* 0x000fc8000f8e0002 */
[----:B------:R-:W-:Y:S01]  /*115b0*/  IMAD R7, R21, UR4, RZ ;  /* 0x0000000415077c24 */ /* 0x000fe2000f8e02ff */
[----:B------:R-:W-:Y:S01]  /*115c0*/  IADD3 R9, R3, R26, RZ ;  /* 0x0000001a03097210 */ /* 0x000fe20007ffe0ff */
[----:B------:R-:W-:Y:S02]  /*115d0*/  IMAD.MOV.U32 R8, RZ, RZ, R2 ;  /* 0x000000ffff087224 */ /* 0x000fe400078e0002 */
[C---:B------:R-:W-:Y:S02]  /*115e0*/  IMAD R7, R6.reuse, UR5, R7 ;  /* 0x0000000506077c24 */ /* 0x040fe4000f8e0207 */
[----:B------:R-:W-:Y:S01]  /*115f0*/  IMAD.WIDE.U32 R2, R6, UR4, RZ ;  /* 0x0000000406027c25 */ /* 0x000fe2000f8e00ff */
[----:B------:R-:W-:Y:S01]  /*11600*/  ULDC.64 UR4, c[0x0][0x308] ;  /* 0x0000c20000047ab9 */ /* 0x000fe20000000a00 */
[-C--:B----4-:R-:W-:Y:S02]  /*11610*/  ISETP.GE.AND P1, PT, R13, R11.reuse, PT ;  /* 0x0000000b0d00720c */ /* 0x090fe40003f26270 */
[----:B------:R-:W-:Y:S01]  /*11620*/  IMAD.IADD R3, R3, 0x1, R7 ;  /* 0x0000000103037824 */ /* 0x000fe200078e0207 */
[-C--:B------:R-:W-:Y:S01]  /*11630*/  ISETP.GE.AND P3, PT, R12, R11.reuse, PT ;  /* 0x0000000b0c00720c */ /* 0x080fe20003f66270 */
[----:B------:R-:W-:Y:S01]  /*11640*/  IMAD R6, R24, UR6, RZ ;  /* 0x0000000618067c24 */ /* 0x000fe2000f8e02ff */
[----:B------:R-:W-:Y:S01]  /*11650*/  ISETP.GE.AND P4, PT, R33, R11, PT ;  /* 0x0000000b2100720c */ /* 0x000fe20003f86270 */
        /* <DEDUP_REMOVED lines=14> */
[----:B------:R-:W4:Y:S04]  /*11740*/  SHFL.IDX PT, R2, R5, RZ, 0x1c1f ;  /* 0x001c1fff05027589 */ /* 0x000f2800000e0000 */
[----:B------:R-:W5:Y:S04]  /*11750*/  SHFL.IDX PT, R3, R8, RZ, 0x1c1f ;  /* 0x001c1fff08037589 */ /* 0x000f6800000e0000 */
[----:B------:R-:W-:Y:S04]  /*11760*/  SHFL.IDX PT, R7, R8, 0x2, 0x1c1f ;  /* 0x005c1f0008077f89 */ /* 0x000fe800000e0000 */
[----:B------:R-:W-:Y:S04]  /*11770*/  SHFL.IDX PT, R10, R10, RZ, 0x1c1f ;  /* 0x001c1fff0a0a7589 */ /* 0x000fe800000e0000 */
[----:B------:R-:W-:Y:S01]  /*11780*/  SHFL.IDX PT, R14, R9, RZ, 0x1c1f ;  /* 0x001c1fff090e7589 */ /* 0x000fe200000e0000 */
[----:B----4-:R-:W-:-:S05]  /*11790*/  IADD3 R2, P0, R33, R2, RZ ;  /* 0x0000000221027210 */ /* 0x010fca0007f1e0ff */
[----:B-----5:R-:W-:-:S05]  /*117a0*/  IMAD.X R3, RZ, RZ, R3, P0 ;  /* 0x000000ffff037224 */ /* 0x020fca00000e0603 */
[----:B------:R-:W-:Y:S04]  /*117b0*/  LDGSTS.E.BYPASS.LTC128B.128 [R0+0x24200], desc[UR52][R2.64], !P4 ;  /* 0x2420000002007fae */ /* 0x000fe8000e101d74 */
[----:B------:R-:W-:Y:S04]  /*117c0*/  LDGSTS.E.BYPASS.LTC128B.128 [R0+0x26a00], desc[UR52][R2.64+0x40], !P3 ;  /* 0x26a0004002007fae */ /* 0x000fe8000d901d74 */
[----:B------:R4:W-:Y:S04]  /*117d0*/  LDGSTS.E.BYPASS.LTC128B.128 [R0+0x29200], desc[UR52][R2.64+0x80], !P1 ;  /* 0x2920008002007fae */ /* 0x0009e8000c901d74 */
[----:B----4-:R-:W4:Y:S04]  /*117e0*/  SHFL.IDX PT, R2, R5, 0x1, 0x1c1f ;  /* 0x003c1f0005027f89 */ /* 0x010f2800000e0000 */
[----:B------:R-:W5:Y:S04]  /*117f0*/  SHFL.IDX PT, R3, R8, 0x1, 0x1c1f ;  /* 0x003c1f0008037f89 */ /* 0x000f6800000e0000 */
[----:B------:R-:W-:Y:S01]  /*11800*/  SHFL.IDX PT, R8, R8, 0x3, 0x1c1f ;  /* 0x007c1f0008087f89 */ /* 0x000fe200000e0000 */
[----:B----4-:R-:W-:-:S05]  /*11810*/  IADD3 R2, P0, R33, R2, RZ ;  /* 0x0000000221027210 */ /* 0x010fca0007f1e0ff */
[----:B-----5:R-:W-:-:S05]  /*11820*/  IMAD.X R3, RZ, RZ, R3, P0 ;  /* 0x000000ffff037224 */ /* 0x020fca00000e0603 */
[----:B------:R-:W-:Y:S04]  /*11830*/  LDGSTS.E.BYPASS.LTC128B.128 [R0+0x24a00], desc[UR52][R2.64], !P4 ;  /* 0x24a0000002007fae */ /* 0x000fe8000e101d74 */
[----:B------:R-:W-:Y:S04]  /*11840*/  LDGSTS.E.BYPASS.LTC128B.128 [R0+0x27200], desc[UR52][R2.64+0x40], !P3 ;  /* 0x2720004002007fae */ /* 0x000fe8000d901d74 */
[----:B------:R4:W-:Y:S04]  /*11850*/  LDGSTS.E.BYPASS.LTC128B.128 [R0+0x29a00], desc[UR52][R2.64+0x80], !P1 ;  /* 0x29a0008002007fae */ /* 0x0009e8000c901d74 */
[----:B----4-:R-:W4:Y:S02]  /*11860*/  SHFL.IDX PT, R2, R5, 0x2, 0x1c1f ;  /* 0x005c1f0005027f89 */ /* 0x010f2400000e0000 */
[----:B----4-:R-:W-:-:S02]  /*11870*/  IADD3 R6, P0, R33, R2, RZ ;  /* 0x0000000221067210 */ /* 0x010fc40007f1e0ff */
[----:B------:R-:W4:Y:S03]  /*11880*/  SHFL.IDX PT, R2, R5, 0x3, 0x1c1f ;  /* 0x007c1f0005027f89 */ /* 0x000f2600000e0000 */
[----:B------:R-:W-:-:S05]  /*11890*/  IMAD.X R7, RZ, RZ, R7, P0 ;  /* 0x000000ffff077224 */ /* 0x000fca00000e0607 */
[----:B------:R0:W-:Y:S04]  /*118a0*/  LDGSTS.E.BYPASS.LTC128B.128 [R0+0x25200], desc[UR52][R6.64], !P4 ;  /* 0x2520000006007fae */ /* 0x0001e8000e101d74 */
[----:B------:R0:W-:Y:S04]  /*118b0*/  LDGSTS.E.BYPASS.LTC128B.128 [R0+0x27a00], desc[UR52][R6.64+0x40], !P3 ;  /* 0x27a0004006007fae */ /* 0x0001e8000d901d74 */
[----:B------:R0:W-:Y:S01]  /*118c0*/  LDGSTS.E.BYPASS.LTC128B.128 [R0+0x2a200], desc[UR52][R6.64+0x80], !P1 ;  /* 0x2a20008006007fae */ /* 0x0001e2000c901d74 */
[----:B----4-:R-:W-:-:S05]  /*118d0*/  IADD3 R2, P0, R33, R2, RZ ;  /* 0x0000000221027210 */ /* 0x010fca0007f1e0ff */
[----:B------:R-:W-:-:S05]  /*118e0*/  IMAD.X R3, RZ, RZ, R8, P0 ;  /* 0x000000ffff037224 */ /* 0x000fca00000e0608 */
[----:B------:R0:W-:Y:S04]  /*118f0*/  LDGSTS.E.BYPASS.LTC128B.128 [R0+0x25a00], desc[UR52][R2.64], !P4 ;  /* 0x25a0000002007fae */ /* 0x0001e8000e101d74 */
[----:B------:R0:W-:Y:S04]  /*11900*/  LDGSTS.E.BYPASS.LTC128B.128 [R0+0x28200], desc[UR52][R2.64+0x40], !P3 ;  /* 0x2820004002007fae */ /* 0x0001e8000d901d74 */
[----:B------:R0:W-:Y:S02]  /*11910*/  LDGSTS.E.BYPASS.LTC128B.128 [R0+0x2aa00], desc[UR52][R2.64+0x80], !P1 ;  /* 0x2aa0008002007fae */ /* 0x0001e4000c901d74 */
.L_x_403:
        /* <DEDUP_REMOVED lines=10> */
.L_x_293:
[----:B------:R-:W-:Y:S02]  /*119c0*/  PLOP3.LUT P1, PT, P1, P0, PT, 0xa2, 0x0 ;  /* 0x000000000000781c */ /* 0x000fe40000f21472 */
[----:B------:R-:W-:-:S08]  /*119d0*/  @P0 R2UR P1, UR4, R4 ;  /* 0x00000000040402ca */ /* 0x000fd00000020000 */
[----:B------:R-:W-:-:S05]  /*119e0*/  @P0 PLOP3.LUT P0, PT, P1, PT, PT, 0x80, 0x0 ;  /* 0x000000000000081c */ /* 0x000fca0000f0f070 */
[----:B------:R-:W-:Y:S01]  /*119f0*/  @!P1 SYNCS.ARRIVE.TRANS64.RED.A0T1 RZ, [UR4+0x33430], RZ ;  /* 0x033430ffffff99a7 */ /* 0x000fe20008200404 */
[----:B------:R-:W-:Y:S07]  /*11a00*/  @!P1 ARRIVES.LDGSTSBAR.64.TRANSCNT [UR4+0x33430] ;  /* 0x03343000ff0099b0 */ /* 0x000fee0008000a84 */
[----:B------:R-:W-:Y:S05]  /*11a10*/  @P0 BRA.U.ANY `(.L_x_293) ;  /* 0xfffffffd00e80947 */ /* 0x000fea000393ffff */
[----:B------:R-:W-:Y:S01]  /*11a20*/  NOP ;  /* 0x0000000000007918 */ /* 0x000fe20000000000 */
[----:B0-----:R-:W-:-:S05]  /*11a30*/  IMAD.U32 R0, RZ, RZ, UR46 ;  /* 0x0000002eff007e24 */ /* 0x001fca000f8e00ff */
[----:B------:R-:W-:-:S13]  /*11a40*/  ISETP.NE.AND P3, PT, R0, 0x3, PT ;  /* 0x000000030000780c */ /* 0x000fda0003f65270 */
[----:B------:R-:W-:Y:S05]  /*11a50*/  @!P3 BRA `(.L_x_294) ;  /* 0x000000000004b947 */ /* 0x000fea0003800000 */
[----:B------:R-:W-:Y:S01]  /*11a60*/  BPT.TRAP 0x1 ;  /* 0x000000040000795c */ /* 0x000fe20000300000 */
.L_x_294:
[----:B------:R-:W-:Y:S01]  /*11a70*/  IMAD.U32 R0, RZ, RZ, UR47 ;  /* 0x0000002fff007e24 */ /* 0x000fe2000f8e00ff */
[----:B------:R0:W-:Y:S04]  /*11a80*/  SYNCS.ARRIVE.TRANS64.A1T0 RZ, [R4+URZ+0x33430], RZ ;  /* 0x033430ff04ff79a7 */ /* 0x0001e8000810003f */
[----:B------:R-:W-:-:S13]  /*11a90*/  ISETP.NE.AND P0, PT, R0, 0x3, PT ;  /* 0x000000030000780c */ /* 0x000fda0003f05270 */
[----:B0-----:R-:W-:Y:S05]  /*11aa0*/  @!P0 BRA `(.L_x_295) ;  /* 0x0000000000048947 */ /* 0x001fea0003800000 */
[----:B------:R-:W-:Y:S01]  /*11ab0*/  BPT.TRAP 0x1 ;  /* 0x000000040000795c */ /* 0x000fe20000300000 */
.L_x_295:
[----:B------:R-:W-:Y:S01]  /*11ac0*/  LOP3.LUT R3, R19, 0x1, RZ, 0x3c, !PT ;  /* 0x0000000113037812 */ /* 0x000fe200078e3cff */
[----:B------:R-:W-:Y:S01]  /*11ad0*/  IMAD R0, R17, 0x8, R22 ;  /* 0x0000000811007824 */ /* 0x000fe200078e0216 */
[----:B------:R-:W-:Y:S02]  /*11ae0*/  BSSY B0, `(.L_x_296) ;  /* 0x0000004000007945 */ /* 0x000fe40003800000 */
[----:B------:R-:W-:-:S04]  /*11af0*/  SHF.L.U32 R3, R3, 0x1f, RZ ;  /* 0x0000001f03037819 */ /* 0x000fc800000006ff */
[----:B------:R-:W0:Y:S02]  /*11b00*/  SYNCS.PHASECHK.TRANS64.TRYWAIT P1, [R0+URZ+0x33470], R3 ;  /* 0x03347003000075a7 */ /* 0x000e24000802017f */
[----:B0-----:R-:W-:Y:S05]  /*11b10*/  @!P1 BRA `(.L_x_297) ;  /* 0x0000004000e49947 */ /* 0x001fea0003800000 */
.L_x_404:
[----:B------:R-:W-:Y:S05]  /*11b20*/  BSYNC B0 ;  /* 0x0000000000007941 */ /* 0x000fea0003800000 */
.L_x_296:
[----:B------:R-:W-:-:S05]  /*11b30*/  IMAD.U32 R2, RZ, RZ, UR46 ;  /* 0x0000002eff027e24 */ /* 0x000fca000f8e00ff */
[----:B------:R-:W-:-:S13]  /*11b40*/  ISETP.NE.AND P1, PT, R2, 0x3, PT ;  /* 0x000000030200780c */ /* 0x000fda0003f25270 */
[----:B------:R-:W-:Y:S05]  /*11b50*/  @!P1 BRA `(.L_x_298) ;  /* 0x0000000000049947 */ /* 0x000fea0003800000 */
[----:B------:R-:W-:Y:S01]  /*11b60*/  BPT.TRAP 0x1 ;  /* 0x000000040000795c */ /* 0x000fe20000300000 */
.L_x_298:
[----:B0-----:R-:W-:Y:S01]  /*11b70*/  SHF.L.U32 R3, R19, 0x1f, RZ ;  /* 0x0000001f13037819 */ /* 0x001fe200000006ff */
[----:B------:R-:W-:-:S03]  /*11b80*/  IMAD R2, R17, 0x7800, RZ ;  /* 0x0000780011027824 */ /* 0x000fc600078e02ff */
[----:B------:R-:W0:Y:S02]  /*11b90*/  SYNCS.PHASECHK.TRANS64.TRYWAIT P1, [R0+URZ+0x33460], R3 ;  /* 0x03346003000075a7 */ /* 0x000e24000802017f */
[----:B0-----:R-:W-:Y:S05]  /*11ba0*/  @!P1 BRA `(.L_x_299) ;  /* 0x0000004000d49947 */ /* 0x001fea0003800000 */
.L_x_405:
[----:B--23--:R-:W0:Y:S04]  /*11bb0*/  LDL R4, [R1+0x8] ;  /* 0x0000080001047983 */ /* 0x00ce280000100800 */
[----:B------:R-:W2:Y:S01]  /*11bc0*/  LDL R8, [R1+0x4] ;  /* 0x0000040001087983 */ /* 0x000ea20000100800 */
[----:B------:R-:W-:Y:S05]  /*11bd0*/  WARPSYNC.ALL ;  /* 0x0000000000007948 */ /* 0x000fea0003800000 */
[----:B------:R-:W-:-:S05]  /*11be0*/  IMAD.U32 R17, RZ, RZ, UR46 ;  /* 0x0000002eff117e24 */ /* 0x000fca000f8e00ff */
[----:B------:R-:W-:Y:S02]  /*11bf0*/  ISETP.NE.AND P1, PT, R17, 0x3, PT ;  /* 0x000000031100780c */ /* 0x000fe40003f25270 */
[----:B0-----:R-:W-:-:S05]  /*11c00*/  LOP3.LUT R3, R2, R4, RZ, 0xfc, !PT ;  /* 0x0000000402037212 */ /* 0x001fca00078efcff */
[----:B------:R-:W-:-:S05]  /*11c10*/  IMAD.IADD R3, R22, 0x1, R3 ;  /* 0x0000000116037824 */ /* 0x000fca00078e0203 */
[----:B------:R-:W0:Y:S02]  /*11c20*/  LDSM.16.MT88.4 R4, [R3+0xf200] ;  /* 0x00f200000304783b */ /* 0x000e240000004200 */
[C-C-:B0-----:R-:W-:Y:S02]  /*11c30*/  PRMT R12, R4.reuse, 0x6420, R5.reuse ;  /* 0x00006420040c7816 */ /* 0x141fe40000000005 */
[----:B------:R-:W-:Y:S02]  /*11c40*/  PRMT R13, R4, 0x7531, R5 ;  /* 0x00007531040d7816 */ /* 0x000fe40000000005 */
[----:B--2---:R-:W-:Y:S02]  /*11c50*/  LOP3.LUT R5, R2, R8, RZ, 0xfc, !PT ;  /* 0x0000000802057212 */ /* 0x004fe400078efcff */
[C-C-:B------:R-:W-:Y:S02]  /*11c60*/  PRMT R14, R6.reuse, 0x6420, R7.reuse ;  /* 0x00006420060e7816 */ /* 0x140fe40000000007 */
[----:B------:R-:W-:Y:S01]  /*11c70*/  PRMT R15, R6, 0x7531, R7 ;  /* 0x00007531060f7816 */ /* 0x000fe20000000007 */
[----:B------:R-:W-:-:S05]  /*11c80*/  IMAD.IADD R2, R22, 0x1, R5 ;  /* 0x0000000116027824 */ /* 0x000fca00078e0205 */
[----:B------:R-:W-:Y:S04]  /*11c90*/  STSM.16.M88.4 [R2+0x200], R12 ;  /* 0x0002000c02007844 */ /* 0x000fe80000000200 */
[----:B------:R-:W0:Y:S02]  /*11ca0*/  LDSM.16.MT88.4 R4, [R3+0x11a00] ;  /* 0x011a00000304783b */ /* 0x000e240000004200 */
[C-C-:B0-----:R-:W-:Y:S02]  /*11cb0*/  PRMT R8, R4.reuse, 0x6420, R5.reuse ;  /* 0x0000642004087816 */ /* 0x141fe40000000005 */
[----:B------:R-:W-:Y:S02]  /*11cc0*/  PRMT R9, R4, 0x7531, R5 ;  /* 0x0000753104097816 */ /* 0x000fe40000000005 */
[----:B------:R-:W-:-:S02]  /*11cd0*/  PRMT R10, R6, 0x6420, R7 ;  /* 0x00006420060a7816 */ /* 0x000fc40000000007 */
[----:B------:R-:W-:-:S05]  /*11ce0*/  PRMT R11, R6, 0x7531, R7 ;  /* 0x00007531060b7816 */ /* 0x000fca0000000007 */
        /* <DEDUP_REMOVED lines=84> */
[----:B--2---:R-:W2:Y:S01]  /*12230*/  FENCE.VIEW.ASYNC.S ;  /* 0x00000000000073c6 */ /* 0x004ea20000000000 */
[----:B------:R-:W-:Y:S05]  /*12240*/  @!P1 BRA `(.L_x_300) ;  /* 0x0000000000049947 */ /* 0x000fea0003800000 */
[----:B------:R-:W-:Y:S01]  /*12250*/  BPT.TRAP 0x1 ;  /* 0x000000040000795c */ /* 0x000fe20000300000 */
.L_x_300:
[----:B--2---:R2:W-:Y:S01]  /*12260*/  SYNCS.ARRIVE.TRANS64.A1T0 RZ, [R0+URZ+0x33450], RZ ;  /* 0x033450ff00ff79a7 */ /* 0x0045e2000810003f */
[----:B------:R-:W-:Y:S06]  /*12270*/  BAR.SYNC.DEFER_BLOCKING 0x2, 0x80 ;  /* 0x0082000000007b1d */ /* 0x000fec0000010000 */
[----:B------:R-:W-:Y:S05]  /*12280*/  @!P0 BRA `(.L_x_301) ;  /* 0x0000000000048947 */ /* 0x000fea0003800000 */
[----:B------:R-:W-:Y:S01]  /*12290*/  BPT.TRAP 0x1 ;  /* 0x000000040000795c */ /* 0x000fe20000300000 */
.L_x_301:
[----:B--2---:R-:W-:Y:S02]  /*122a0*/  VIADD R0, R0, 0x33480 ;  /* 0x0003348000007836 */ /* 0x004fe40000000000 */
[----:B------:R-:W-:Y:S02]  /*122b0*/  IMAD.MOV.U32 R19, RZ, RZ, R31 ;  /* 0x000000ffff137224 */ /* 0x000fe400078e001f */
[----:B------:R-:W-:Y:S01]  /*122c0*/  IMAD.MOV.U32 R17, RZ, RZ, R28 ;  /* 0x000000ffff117224 */ /* 0x000fe200078e001c */
[----:B------:R-:W-:-:S04]  /*122d0*/  PRMT R0, R37, 0x654, R0 ;  /* 0x0000065425007816 */ /* 0x000fc80000000000 */
[----:B------:R2:W-:Y:S01]  /*122e0*/  SYNCS.ARRIVE.TRANS64.RED.A1T0 RZ, [R0+URZ], RZ ;  /* 0x000000ff00ff79a7 */ /* 0x0005e2000810043f */
[----:B------:R-:W-:Y:S05]  /*122f0*/  @P2 BRA `(.L_x_302) ;  /* 0xffffffe400c82947 */ /* 0x000fea000383ffff */
.L_x_282:
[----:B--2---:R-:W0:Y:S01]  /*12300*/  S2R R0, SR_TID.X ;  /* 0x0000000000007919 */ /* 0x004e220000002100 */
[----:B------:R-:W-:Y:S01]  /*12310*/  BSSY B0, `(.L_x_303) ;  /* 0x0000012000007945 */ /* 0x000fe20003800000 */
[----:B0-----:R-:W-:Y:S01]  /*12320*/  LOP3.LUT R2, R0, 0x7f, RZ, 0xc0, !PT ;  /* 0x0000007f00027812 */ /* 0x001fe200078ec0ff */
[----:B------:R-:W-:-:S03]  /*12330*/  IMAD.U32 R0, RZ, RZ, UR47 ;  /* 0x0000002fff007e24 */ /* 0x000fc6000f8e00ff */
[----:B------:R-:W-:Y:S02]  /*12340*/  ISETP.NE.AND P1, PT, R2, RZ, PT ;  /* 0x000000ff0200720c */ /* 0x000fe40003f25270 */
[----:B------:R-:W-:-:S11]  /*12350*/  ISETP.NE.AND P0, PT, R0, 0x3, PT ;  /* 0x000000030000780c */ /* 0x000fd60003f05270 */
[----:B------:R-:W-:Y:S05]  /*12360*/  @P1 BRA `(.L_x_304) ;  /* 0x0000000000301947 */ /* 0x000fea0003800000 */
[----:B------:R-:W0:Y:S01]  /*12370*/  S2R R5, SR_LANEID ;  /* 0x0000000000057919 */ /* 0x000e220000000000 */
        /* <DEDUP_REMOVED lines=10> */
[----:B0-----:R-:W-:-:S07]  /*12420*/  IADD3 R16, R0, UR48, R7 ;  /* 0x0000003000107c10 */ /* 0x001fce000fffe007 */
.L_x_304:
[----:B------:R-:W-:Y:S05]  /*12430*/  BSYNC B0 ;  /* 0x0000000000007941 */ /* 0x000fea0003800000 */
.L_x_303:
[----:B------:R-:W-:Y:S05]  /*12440*/  @!P0 BRA `(.L_x_305) ;  /* 0x0000000000048947 */ /* 0x000fea0003800000 */
[----:B------:R-:W-:Y:S01]  /*12450*/  BPT.TRAP 0x1 ;  /* 0x000000040000795c */ /* 0x000fe20000300000 */
.L_x_305:
[----:B------:R-:W-:Y:S01]  /*12460*/  LOP3.LUT R0, R31, 0x1, RZ, 0x3c, !PT ;  /* 0x000000011f007812 */ /* 0x000fe200078e3cff */
[----:B------:R-:W-:Y:S01]  /*12470*/  IMAD R3, R28, 0x8, R22 ;  /* 0x000000081c037824 */ /* 0x000fe200078e0216 */
[----:B------:R-:W-:Y:S02]  /*12480*/  BSSY B0, `(.L_x_306) ;  /* 0x0000004000007945 */ /* 0x000fe40003800000 */
[----:B------:R-:W-:-:S04]  /*12490*/  SHF.L.U32 R0, R0, 0x1f, RZ ;  /* 0x0000001f00007819 */ /* 0x000fc800000006ff */
[----:B------:R-:W0:Y:S02]  /*124a0*/  SYNCS.PHASECHK.TRANS64.TRYWAIT P1, [R3+URZ+0x33470], R0 ;  /* 0x03347000030075a7 */ /* 0x000e24000802017f */
[----:B0-----:R-:W-:Y:S05]  /*124b0*/  @!P1 BRA `(.L_x_307) ;  /* 0x0000003800a49947 */ /* 0x001fea0003800000 */
.L_x_406:
[----:B------:R-:W-:Y:S05]  /*124c0*/  BSYNC B0 ;  /* 0x0000000000007941 */ /* 0x000fea0003800000 */
.L_x_306:
[----:B------:R-:W-:-:S05]  /*124d0*/  IMAD.U32 R2, RZ, RZ, UR46 ;  /* 0x0000002eff027e24 */ /* 0x000fca000f8e00ff */
[----:B------:R-:W-:-:S13]  /*124e0*/  ISETP.NE.AND P1, PT, R2, 0x3, PT ;  /* 0x000000030200780c */ /* 0x000fda0003f25270 */
[----:B------:R-:W-:Y:S05]  /*124f0*/  @!P1 BRA `(.L_x_308) ;  /* 0x0000000000049947 */ /* 0x000fea0003800000 */
[----:B------:R-:W-:Y:S01]  /*12500*/  BPT.TRAP 0x1 ;  /* 0x000000040000795c */ /* 0x000fe20000300000 */
.L_x_308:
[----:B0-----:R-:W-:-:S04]  /*12510*/  SHF.L.U32 R0, R31, 0x1f, RZ ;  /* 0x0000001f1f007819 */ /* 0x001fc800000006ff */
[----:B------:R-:W0:Y:S02]  /*12520*/  SYNCS.PHASECHK.TRANS64.TRYWAIT P1, [R3+URZ+0x33460], R0 ;  /* 0x03346000030075a7 */ /* 0x000e24000802017f */
[----:B0-----:R-:W-:Y:S05]  /*12530*/  @!P1 BRA `(.L_x_309) ;  /* 0x0000003800989947 */ /* 0x001fea0003800000 */
.L_x_407:
[----:B------:R-:W2:Y:S04]  /*12540*/  LDL R4, [R1+0x8] ;  /* 0x0000080001047983 */ /* 0x000ea80000100800 */
[----:B------:R-:W3:Y:S01]  /*12550*/  LDL R10, [R1+0x4] ;  /* 0x00000400010a7983 */ /* 0x000ee20000100800 */
[----:B------:R-:W-:Y:S01]  /*12560*/  IMAD R2, R28, 0x7800, RZ ;  /* 0x000078001c027824 */ /* 0x000fe200078e02ff */
[----:B------:R-:W-:Y:S05]  /*12570*/  WARPSYNC.ALL ;  /* 0x0000000000007948 */ /* 0x000fea0003800000 */
[----:B------:R-:W-:-:S05]  /*12580*/  IMAD.U32 R12, RZ, RZ, UR46 ;  /* 0x0000002eff0c7e24 */ /* 0x000fca000f8e00ff */
[----:B------:R-:W-:Y:S02]  /*12590*/  ISETP.NE.AND P1, PT, R12, 0x3, PT ;  /* 0x000000030c00780c */ /* 0x000fe40003f25270 */
[----:B--2---:R-:W-:-:S05]  /*125a0*/  LOP3.LUT R5, R2, R4, RZ, 0xfc, !PT ;  /* 0x0000000402057212 */ /* 0x004fca00078efcff */
[----:B0-----:R-:W-:-:S05]  /*125b0*/  IMAD.IADD R0, R22, 0x1, R5 ;  /* 0x0000000116007824 */ /* 0x001fca00078e0205 */
[----:B------:R-:W0:Y:S02]  /*125c0*/  LDSM.16.MT88.4 R4, [R0+0xf200] ;  /* 0x00f200000004783b */ /* 0x000e240000004200 */
[C-C-:B0-----:R-:W-:Y:S02]  /*125d0*/  PRMT R8, R4.reuse, 0x6420, R5.reuse ;  /* 0x0000642004087816 */ /* 0x141fe40000000005 */
[----:B------:R-:W-:Y:S02]  /*125e0*/  PRMT R9, R4, 0x7531, R5 ;  /* 0x0000753104097816 */ /* 0x000fe40000000005 */
[----:B---3--:R-:W-:Y:S02]  /*125f0*/  LOP3.LUT R5, R2, R10, RZ, 0xfc, !PT ;  /* 0x0000000a02057212 */ /* 0x008fe400078efcff */
        /* <DEDUP_REMOVED lines=96> */
.L_x_310:
[----:B--2---:R2:W-:Y:S01]  /*12c00*/  SYNCS.ARRIVE.TRANS64.A1T0 RZ, [R3+URZ+0x33450], RZ ;  /* 0x033450ff03ff79a7 */ /* 0x0045e2000810003f */
[----:B------:R-:W-:Y:S06]  /*12c10*/  BAR.SYNC.DEFER_BLOCKING 0x2, 0x80 ;  /* 0x0082000000007b1d */ /* 0x000fec0000010000 */
[----:B------:R-:W-:Y:S05]  /*12c20*/  @!P0 BRA `(.L_x_311) ;  /* 0x0000000000048947 */ /* 0x000fea0003800000 */
[----:B------:R-:W-:Y:S01]  /*12c30*/  BPT.TRAP 0x1 ;  /* 0x000000040000795c */ /* 0x000fe20000300000 */
.L_x_311:
[----:B------:R-:W-:Y:S02]  /*12c40*/  VIADD R0, R3, 0x33480 ;  /* 0x0003348003007836 */ /* 0x000fe40000000000 */
[----:B------:R-:W-:-:S03]  /*12c50*/  VIADD R28, R28, 0x1 ;  /* 0x000000011c1c7836 */ /* 0x000fc60000000000 */
[----:B------:R-:W-:Y:S02]  /*12c60*/  PRMT R0, R37, 0x654, R0 ;  /* 0x0000065425007816 */ /* 0x000fe40000000000 */
[C---:B------:R-:W-:Y:S02]  /*12c70*/  ISETP.NE.AND P0, PT, R28.reuse, 0x2, PT ;  /* 0x000000021c00780c */ /* 0x040fe40003f05270 */
[----:B------:R3:W-:Y:S02]  /*12c80*/  SYNCS.ARRIVE.TRANS64.RED.A1T0 RZ, [R0+URZ], RZ ;  /* 0x000000ff00ff79a7 */ /* 0x0007e4000810043f */
[----:B------:R-:W-:Y:S02]  /*12c90*/  SEL R28, R28, RZ, P0 ;  /* 0x000000ff1c1c7207 */ /* 0x000fe40000000000 */
[----:B---3--:R-:W-:-:S04]  /*12ca0*/  SEL R0, RZ, 0x1, P0 ;  /* 0x00000001ff007807 */ /* 0x008fc80000000000 */
[----:B------:R-:W-:-:S07]  /*12cb0*/  LOP3.LUT R31, R31, R0, RZ, 0x3c, !PT ;  /* 0x000000001f1f7212 */ /* 0x000fce00078e3cff */
.L_x_250:
[----:B------:R-:W-:Y:S05]  /*12cc0*/  BSYNC B7 ;  /* 0x0000000000077941 */ /* 0x000fea0003800000 */
.L_x_248:
[----:B------:R-:W-:-:S13]  /*12cd0*/  LOP3.LUT P0, RZ, R32, 0x100, RZ, 0xc0, !PT ;  /* 0x0000010020ff7812 */ /* 0x000fda000780c0ff */
[----:B------:R-:W-:Y:S05]  /*12ce0*/  @!P0 BRA `(.L_x_312) ;  /* 0x0000000000248947 */ /* 0x000fea0003800000 */
[----:B------:R-:W3:Y:S08]  /*12cf0*/  S2UR UR4, SR_CgaCtaId ;  /* 0x00000000000479c3 */ /* 0x000ef00000008800 */
[----:B------:R-:W-:Y:S01]  /*12d00*/  BAR.SYNC.DEFER_BLOCKING 0x5, 0x180 ;  /* 0x0146000000007b1d */ /* 0x000fe20000010000 */
[----:B------:R-:W-:Y:S01]  /*12d10*/  MOV R22, 0x400 ;  /* 0x0000040000167802 */ /* 0x000fe20000000f00 */
[----:B---3--:R-:W-:-:S05]  /*12d20*/  IMAD.U32 R37, RZ, RZ, UR4 ;  /* 0x00000004ff257e24 */ /* 0x008fca000f8e00ff */
[----:B------:R-:W-:-:S05]  /*12d30*/  LEA R22, R37, R22, 0x18 ;  /* 0x0000001625167211 */ /* 0x000fca00078ec0ff */
[----:B------:R-:W3:Y:S02]  /*12d40*/  LDS.128 R16, [R22+0x334d0] ;  /* 0x0334d00016107984 */ /* 0x000ee40000000c00 */
[----:B---3--:R-:W-:Y:S01]  /*12d50*/  R2UR UR40, R19 ;  /* 0x00000000132872ca */ /* 0x008fe200000e0000 */
[----:B------:R-:W-:Y:S06]  /*12d60*/  BAR.ARV 0x4, 0x180 ;  /* 0x0106000000007b1d */ /* 0x000fec0000002000 */
[----:B------:R-:W-:Y:S08]  /*12d70*/  BRA `(.L_x_313) ;  /* 0x0000000800187947 */ /* 0x000ff00003800000 */
.L_x_312:
[----:B------:R-:W0:Y:S01]  /*12d80*/  S2R R0, SR_TID.X ;  /* 0x0000000000007919 */ /* 0x000e220000002100 */
[----:B------:R-:W-:Y:S01]  /*12d90*/  ULDC UR4, c[0x0][0xc3c] ;  /* 0x00030f0000047ab9 */ /* 0x000fe20000000800 */
[----:B0-----:R-:W-:Y:S01]  /*12da0*/  LOP3.LUT R8, R0, 0x1f, RZ, 0xc0, !PT ;  /* 0x0000001f00087812 */ /* 0x001fe200078ec0ff */
[----:B------:R-:W-:-:S03]  /*12db0*/  IMAD.MOV.U32 R0, RZ, RZ, RZ ;  /* 0x000000ffff007224 */ /* 0x000fc600078e00ff */
[C---:B------:R-:W-:Y:S01]  /*12dc0*/  ISETP.NE.AND P0, PT, R8.reuse, 0x1f, PT ;  /* 0x0000001f0800780c */ /* 0x040fe20003f05270 */
[----:B------:R-:W-:-:S05]  /*12dd0*/  VIADD R5, R8, UR40 ;  /* 0x0000002808057c36 */ /* 0x000fca0008000000 */
[----:B------:R-:W-:Y:S01]  /*12de0*/  ISETP.GE.OR P1, PT, R5, UR4, !P0 ;  /* 0x0000000405007c0c */ /* 0x000fe2000c726670 */
[----:B------:R-:W-:-:S12]  /*12df0*/  ULDC UR4, c[0x0][0xc3c] ;  /* 0x00030f0000047ab9 */ /* 0x000fd80000000800 */
[----:B--2---:R-:W0:Y:S02]  /*12e00*/  @!P1 LDC.64 R2, c[0x0][0xc80] ;  /* 0x00032000ff029b82 */ /* 0x004e240000000a00 */
[----:B0-----:R-:W-:-:S05]  /*12e10*/  @!P1 IMAD.WIDE R2, R5, 0x4, R2 ;  /* 0x0000000405029825 */ /* 0x001fca00078e0202 */
[----:B------:R-:W2:Y:S01]  /*12e20*/  @!P1 LDG.E R0, desc[UR52][R2.64] ;  /* 0x0000003402009981 */ /* 0x000ea2000c1e1900 */
[C---:B------:R-:W-:Y:S02]  /*12e30*/  ISETP.NE.AND P1, PT, R8.reuse, RZ, PT ;  /* 0x000000ff0800720c */ /* 0x040fe40003f25270 */
[C---:B------:R-:W-:Y:S02]  /*12e40*/  ISETP.GE.U32.AND P2, PT, R8.reuse, 0x2, PT ;  /* 0x000000020800780c */ /* 0x040fe40003f46070 */
        /* <DEDUP_REMOVED lines=8> */
[----:B------:R-:W-:Y:S02]  /*12ed0*/  IMAD.IADD R4, R5, 0x1, R4 ;  /* 0x0000000105047824 */ /* 0x000fe400078e0204 */
[----:B------:R-:W-:Y:S04]  /*12ee0*/  SHFL.IDX PT, R5, R16, RZ, 0x1f ;  /* 0x00001fff10057589 */ /* 0x000fe800000e0000 */
[----:B------:R-:W0:Y:S02]  /*12ef0*/  SHFL.UP PT, R6, R4, 0x4, RZ ;  /* 0x0480000004067989 */ /* 0x000e2400000e00ff */
[----:B0-----:R-:W-:-:S05]  /*12f00*/  SEL R3, R6, RZ, P3 ;  /* 0x000000ff06037207 */ /* 0x001fca0001800000 */
[----:B------:R-:W-:Y:S02]  /*12f10*/  IMAD.IADD R6, R4, 0x1, R3 ;  /* 0x0000000104067824 */ /* 0x000fe400078e0203 */
[----:B------:R-:W-:Y:S04]  /*12f20*/  SHFL.IDX PT, R4, R16, 0x1, 0x1f ;  /* 0x00201f0010047f89 */ /* 0x000fe800000e0000 */
        /* <DEDUP_REMOVED lines=11> */
[----:B------:R-:W-:Y:S05]  /*12fe0*/  @P6 BRA `(.L_x_314) ;  /* 0x0000000000906947 */ /* 0x000fea0003800000 */
.L_x_318:
[----:B------:R-:W-:-:S04]  /*12ff0*/  UIADD3 UR40, UR40, 0x1f, URZ ;  /* 0x0000001f28287890 */ /* 0x000fc8000fffe03f */
[----:B------:R-:W-:-:S06]  /*13000*/  UISETP.GE.AND UP0, UPT, UR40, UR4, UPT ;  /* 0x000000042800728c */ /* 0x000fcc000bf06270 */
[----:B------:R-:W-:-:S13]  /*13010*/  PLOP3.LUT P6, PT, PT, PT, UP0, 0x40, 0x0 ;  /* 0x000000000000781c */ /* 0x000fda0003fce808 */
[----:B------:R-:W-:Y:S05]  /*13020*/  @!P6 BRA `(.L_x_315) ;  /* 0x000000040034e947 */ /* 0x000fea0003800000 */
[----:B------:R-:W0:Y:S01]  /*13030*/  S2R R0, SR_TID.X ;  /* 0x0000000000007919 */ /* 0x000e220000002100 */
[----:B------:R-:W-:Y:S01]  /*13040*/  BSSY B0, `(.L_x_316) ;  /* 0x0000009000007945 */ /* 0x000fe20003800000 */
[----:B0-----:R-:W-:-:S04]  /*13050*/  LOP3.LUT R0, R0, 0x1f, RZ, 0xc0, !PT ;  /* 0x0000001f00007812 */ /* 0x001fc800078ec0ff */
[----:B------:R-:W-:Y:S01]  /*13060*/  IADD3 R7, R0, UR40, RZ ;  /* 0x0000002800077c10 */ /* 0x000fe2000fffe0ff */
[----:B------:R-:W-:-:S03]  /*13070*/  IMAD.MOV.U32 R0, RZ, RZ, RZ ;  /* 0x000000ffff007224 */ /* 0x000fc600078e00ff */
[----:B------:R-:W-:-:S13]  /*13080*/  ISETP.GE.OR P6, PT, R7, UR4, !P0 ;  /* 0x0000000407007c0c */ /* 0x000fda000c7c6670 */
[----:B------:R-:W-:Y:S05]  /*13090*/  @P6 BRA `(.L_x_317) ;  /* 0x00000000000c6947 */ /* 0x000fea0003800000 */
[----:B------:R-:W0:Y:S02]  /*130a0*/  LDC.64 R2, c[0x0][0xc80] ;  /* 0x00032000ff027b82 */ /* 0x000e240000000a00 */
[----:B0-----:R-:W-:-:S05]  /*130b0*/  IMAD.WIDE R2, R7, 0x4, R2 ;  /* 0x0000000407027825 */ /* 0x001fca00078e0202 */
[----:B------:R0:W5:Y:S02]  /*130c0*/  LDG.E R0, desc[UR52][R2.64] ;  /* 0x0000003402007981 */ /* 0x000164000c1e1900 */
.L_x_317:
[----:B------:R-:W-:Y:S05]  /*130d0*/  BSYNC B0 ;  /* 0x0000000000007941 */ /* 0x000fea0003800000 */
.L_x_316:
        /* <DEDUP_REMOVED lines=13> */
[----:B0-----:R-:W-:Y:S02]  /*131b0*/  SEL R9, R2, RZ, P5 ;  /* 0x000000ff02097207 */ /* 0x001fe40002800000 */
[----:B------:R-:W0:Y:S03]  /*131c0*/  LDC R2, c[0x0][0xc38] ;  /* 0x00030e00ff027b82 */ /* 0x000e260000000800 */
[----:B------:R-:W-:-:S05]  /*131d0*/  IMAD.IADD R3, R8, 0x1, R9 ;  /* 0x0000000108037824 */ /* 0x000fca00078e0209 */
[----:B------:R-:W0:Y:S02]  /*131e0*/  SHFL.IDX PT, R9, R3, 0x1f, 0x1f ;  /* 0x03e01f0003097f89 */ /* 0x000e2400000e0000 */
[----:B0-----:R-:W-:-:S04]  /*131f0*/  IMAD R9, R9, R2, RZ ;  /* 0x0000000209097224 */ /* 0x001fc800078e02ff */
[----:B------:R-:W-:-:S05]  /*13200*/  IMAD.IADD R4, R9, 0x1, R4 ;  /* 0x0000000109047824 */ /* 0x000fca00078e0204 */
[----:B------:R-:W-:-:S13]  /*13210*/  ISETP.GT.AND P6, PT, R4, R5, PT ;  /* 0x000000050400720c */ /* 0x000fda0003fc4270 */
[----:B------:R-:W-:Y:S05]  /*13220*/  @!P6 BRA `(.L_x_318) ;  /* 0xfffffffc0070e947 */ /* 0x000fea000383ffff */
.L_x_314:
[----:B------:R-:W-:Y:S02]  /*13230*/  IMAD.IADD R16, R4, 0x1, -R9 ;  /* 0x0000000104107824 */ /* 0x000fe400078e0a09 */
[----:B------:R-:W-:Y:S02]  /*13240*/  IMAD.MOV.U32 R7, RZ, RZ, RZ ;  /* 0x000000ffff077224 */ /* 0x000fe400078e00ff */
        /* <DEDUP_REMOVED lines=11> */
[----:B------:R0:W2:Y:S01]  /*13300*/  F2I.FTZ.U32.TRUNC.NTZ R9, R8 ;  /* 0x0000000800097305 */ /* 0x0000a2000021f000 */
[----:B------:R-:W-:Y:S05]  /*13310*/  @!P0 BRA `(.L_x_319) ;  /* 0x00000000000c8947 */ /* 0x000fea0003800000 */
[----:B------:R-:W-:-:S06]  /*13320*/  UIADD3 UR5, UR4, -0x1, URZ ;  /* 0xffffffff04057890 */ /* 0x000fcc000fffe03f */
[----:B------:R-:W-:-:S05]  /*13330*/  IMAD.U32 R6, RZ, RZ, UR5 ;  /* 0x00000005ff067e24 */ /* 0x000fca000f8e00ff */
[----:B------:R3:W4:Y:S02]  /*13340*/  SHFL.IDX PT, R7, R3, R6, 0x1f ;  /* 0x00001f0603077589 */ /* 0x00072400000e0000 */
.L_x_319:
[--C-:B--23--:R-:W-:Y:S01]  /*13350*/  IMAD.MOV R3, RZ, RZ, -R9.reuse ;  /* 0x000000ffff037224 */ /* 0x10cfe200078e0a09 */
[----:B------:R-:W-:Y:S01]  /*13360*/  UIADD3 UR40, UR4, UR40, URZ ;  /* 0x0000002804287290 */ /* 0x000fe2000fffe03f */
[----:B----4-:R-:W-:Y:S02]  /*13370*/  IMAD R16, R7, R2, R16 ;  /* 0x0000000207107224 */ /* 0x010fe400078e0210 */
[----:B------:R-:W-:Y:S02]  /*13380*/  IMAD R6, R3, R4, RZ ;  /* 0x0000000403067224 */ /* 0x000fe400078e02ff */
[----:B------:R-:W-:Y:S02]  /*13390*/  IMAD.MOV.U32 R2, RZ, RZ, RZ ;  /* 0x000000ffff027224 */ /* 0x000fe400078e00ff */
[----:B------:R-:W-:Y:S02]  /*133a0*/  IMAD.MOV.U32 R3, RZ, RZ, R9 ;  /* 0x000000ffff037224 */ /* 0x000fe400078e0009 */
[----:B------:R-:W-:-:S02]  /*133b0*/  IMAD.IADD R5, R5, 0x1, -R16 ;  /* 0x0000000105057824 */ /* 0x000fc400078e0a10 */
[----:B------:R-:W-:Y:S01]  /*133c0*/  IMAD.HI.U32 R9, R9, R6, R2 ;  /* 0x0000000609097227 */ /* 0x000fe200078e0002 */
[----:B------:R-:W-:Y:S02]  /*133d0*/  IABS R3, R0 ;  /* 0x0000000000037213 */ /* 0x000fe40000000000 */
[----:B------:R-:W-:-:S03]  /*133e0*/  IABS R2, R5 ;  /* 0x0000000500027213 */ /* 0x000fc60000000000 */
[----:B------:R-:W-:Y:S02]  /*133f0*/  IMAD.MOV R3, RZ, RZ, -R3 ;  /* 0x000000ffff037224 */ /* 0x000fe400078e0a03 */
[----:B------:R-:W-:-:S04]  /*13400*/  IMAD.HI.U32 R9, R9, R2, RZ ;  /* 0x0000000209097227 */ /* 0x000fc800078e00ff */
[----:B------:R-:W-:Y:S01]  /*13410*/  IMAD R3, R9, R3, R2 ;  /* 0x0000000309037224 */ /* 0x000fe200078e0202 */
[----:B------:R-:W-:-:S04]  /*13420*/  LOP3.LUT R2, R5, R0, RZ, 0x3c, !PT ;  /* 0x0000000005027212 */ /* 0x000fc800078e3cff */
[----:B------:R-:W-:Y:S02]  /*13430*/  ISETP.GT.U32.AND P1, PT, R4, R3, PT ;  /* 0x000000030400720c */ /* 0x000fe40003f24070 */
[----:B------:R-:W-:-:S11]  /*13440*/  ISETP.GE.AND P2, PT, R2, RZ, PT ;  /* 0x000000ff0200720c */ /* 0x000fd60003f46270 */
[----:B------:R-:W-:Y:S02]  /*13450*/  @!P1 IMAD.IADD R3, R3, 0x1, -R4 ;  /* 0x0000000103039824 */ /* 0x000fe400078e0a04 */
[----:B------:R-:W-:Y:S01]  /*13460*/  @!P1 VIADD R9, R9, 0x1 ;  /* 0x0000000109099836 */ /* 0x000fe20000000000 */
[----:B------:R-:W-:Y:S02]  /*13470*/  ISETP.NE.AND P1, PT, R0, RZ, PT ;  /* 0x000000ff0000720c */ /* 0x000fe40003f25270 */
[----:B------:R-:W-:-:S13]  /*13480*/  ISETP.GE.U32.AND P0, PT, R3, R4, PT ;  /* 0x000000040300720c */ /* 0x000fda0003f06070 */
[----:B------:R-:W-:-:S04]  /*13490*/  @P0 VIADD R9, R9, 0x1 ;  /* 0x0000000109090836 */ /* 0x000fc80000000000 */
[----:B------:R-:W-:Y:S01]  /*134a0*/  @!P2 IMAD.MOV R9, RZ, RZ, -R9 ;  /* 0x000000ffff09a224 */ /* 0x000fe200078e0a09 */
[----:B------:R-:W-:-:S05]  /*134b0*/  @!P1 LOP3.LUT R9, RZ, R0, RZ, 0x33, !PT ;  /* 0x00000000ff099212 */ /* 0x000fca00078e33ff */
[--C-:B------:R-:W-:Y:S02]  /*134c0*/  IMAD.MOV R17, RZ, RZ, -R9.reuse ;  /* 0x000000ffff117224 */ /* 0x100fe400078e0a09 */
[----:B------:R-:W-:Y:S02]  /*134d0*/  IMAD.MOV.U32 R18, RZ, RZ, R9 ;  /* 0x000000ffff127224 */ /* 0x000fe400078e0009 */
[----:B------:R-:W-:Y:S01]  /*134e0*/  IMAD R17, R0, R17, R5 ;  /* 0x0000001100117224 */ /* 0x000fe200078e0205 */
[----:B------:R-:W-:Y:S06]  /*134f0*/  BRA `(.L_x_320) ;  /* 0x0000000000107947 */ /* 0x000fec0003800000 */
.L_x_315:
[----:B------:R-:W-:Y:S01]  /*13500*/  IMAD.MOV.U32 R16, RZ, RZ, R5 ;  /* 0x000000ffff107224 */ /* 0x000fe200078e0005 */
[----:B------:R-:W-:Y:S01]  /*13510*/  ULDC UR40, c[0x0][0xc3c] ;  /* 0x00030f0000287ab9 */ /* 0x000fe20000000800 */
[----:B------:R-:W-:Y:S02]  /*13520*/  IMAD.MOV.U32 R17, RZ, RZ, RZ ;  /* 0x000000ffff117224 */ /* 0x000fe400078e00ff */
[----:B------:R-:W-:-:S07]  /*13530*/  IMAD.MOV.U32 R18, RZ, RZ, RZ ;  /* 0x000000ffff127224 */ /* 0x000fce00078e00ff */
.L_x_320:
[----:B------:R-:W2:Y:S01]  /*13540*/  S2R R0, SR_TID.X ;  /* 0x0000000000007919 */ /* 0x000ea20000002100 */
[----:B------:R-:W-:Y:S01]  /*13550*/  IMAD.U32 R19, RZ, RZ, UR40 ;  /* 0x00000028ff137e24 */ /* 0x000fe2000f8e00ff */
[----:B------:R-:W-:Y:S01]  /*13560*/  BAR.SYNC.DEFER_BLOCKING 0x4, 0x180 ;  /* 0x0106000000007b1d */ /* 0x000fe20000010000 */
[----:B--2---:R-:W-:-:S04]  /*13570*/  LOP3.LUT R0, R0, 0x1f, RZ, 0xc0, !PT ;  /* 0x0000001f00007812 */ /* 0x004fc800078ec0ff */
[----:B------:R-:W-:-:S13]  /*13580*/  ISETP.NE.AND P0, PT, R0, RZ, PT ;  /* 0x000000ff0000720c */ /* 0x000fda0003f05270 */
[----:B------:R-:W2:Y:S01]  /*13590*/  @!P0 S2R R37, SR_CgaCtaId ;  /* 0x0000000000258919 */ /* 0x000ea20000008800 */
[----:B------:R-:W-:-:S04]  /*135a0*/  @!P0 MOV R0, 0x400 ;  /* 0x0000040000008802 */ /* 0x000fc80000000f00 */
[----:B--2---:R-:W-:-:S05]  /*135b0*/  @!P0 LEA R22, R37, R0, 0x18 ;  /* 0x0000000025168211 */ /* 0x004fca00078ec0ff */
[----:B------:R2:W-:Y:S01]  /*135c0*/  @!P0 STS.128 [R22+0x334d0], R16 ;  /* 0x0334d01016008388 */ /* 0x0005e20000000c00 */
[----:B------:R-:W-:Y:S06]  /*135d0*/  BAR.ARV 0x5, 0x180 ;  /* 0x0146000000007b1d */ /* 0x000fec0000002000 */
.L_x_313:
[----:B------:R-:W-:Y:S02]  /*135e0*/  ULDC UR4, c[0x0][0xc3c] ;  /* 0x00030f0000047ab9 */ /* 0x000fe40000000800 */
[----:B------:R-:W-:-:S06]  /*135f0*/  UISETP.GE.AND UP0, UPT, UR40, UR4, UPT ;  /* 0x000000042800728c */ /* 0x000fcc000bf06270 */
[----:B------:R-:W-:-:S13]  /*13600*/  PLOP3.LUT P0, PT, PT, PT, UP0, 0x80, 0x0 ;  /* 0x000000000000781c */ /* 0x000fda0003f0f008 */
[----:B------:R-:W-:Y:S05]  /*13610*/  @!P0 BRA `(.L_x_321) ;  /* 0xffffffa400fc8947 */ /* 0x000fea000383ffff */
.L_x_244:
[----:B0-----:R-:W3:Y:S01]  /*13620*/  LDL.LU R0, [R1+0x14] ;  /* 0x0000140001007983 */ /* 0x001ee20000300800 */
[----:B------:R-:W-:Y:S01]  /*13630*/  BSSY B0, `(.L_x_322) ;  /* 0x000000b000007945 */ /* 0x000fe20003800000 */
[----:B------:R-:W0:Y:S01]  /*13640*/  S2R R5, SR_CgaCtaId ;  /* 0x0000000000057919 */ /* 0x000e220000008800 */
[----:B---3--:R-:W-:-:S05]  /*13650*/  VIADD R0, R0, 0x1 ;  /* 0x0000000100007836 */ /* 0x008fca0000000000 */
[----:B------:R-:W-:-:S04]  /*13660*/  LEA.HI R2, R0, R0, RZ, 0x1 ;  /* 0x0000000000027211 */ /* 0x000fc800078f08ff */
[----:B--2---:R-:W-:Y:S02]  /*13670*/  LOP3.LUT R3, R2, 0xfffffffe, RZ, 0xc0, !PT ;  /* 0xfffffffe02037812 */ /* 0x004fe400078ec0ff */
[----:B------:R-:W-:-:S03]  /*13680*/  MOV R2, 0x400 ;  /* 0x0000040000027802 */ /* 0x000fc60000000f00 */
[----:B------:R-:W-:Y:S01]  /*13690*/  IMAD.IADD R0, R0, 0x1, -R3 ;  /* 0x0000000100007824 */ /* 0x000fe200078e0a03 */
[----:B0-----:R-:W-:-:S04]  /*136a0*/  LEA R5, R5, R2, 0x18 ;  /* 0x0000000205057211 */ /* 0x001fc800078ec0ff */
[----:B------:R-:W-:-:S04]  /*136b0*/  SHF.L.U32 R0, R0, 0x1f, RZ ;  /* 0x0000001f00007819 */ /* 0x000fc800000006ff */
[----:B------:R-:W0:Y:S02]  /*136c0*/  SYNCS.PHASECHK.TRANS64.TRYWAIT P0, [R5+URZ+0x33420], R0 ;  /* 0x03342000050075a7 */ /* 0x000e24000800017f */
[----:B0-----:R-:W-:Y:S05]  /*136d0*/  @!P0 BRA `(.L_x_323) ;  /* 0x0000002800448947 */ /* 0x001fea0003800000 */
.L_x_408:
[----:B------:R-:W-:Y:S05]  /*136e0*/  BSYNC B0 ;  /* 0x0000000000007941 */ /* 0x000fea0003800000 */
.L_x_322:
[----:B------:R-:W-:-:S03]  /*136f0*/  UMOV UR4, 0xffffffff ;  /* 0xffffffff00047882 */ /* 0x000fc60000000000 */
[----:B------:R-:W-:Y:S05]  /*13700*/  BRA.DIV UR4, `(.L_x_324) ;  /* 0x0000002a044c7947 */ /* 0x000fea000b800000 */
[----:B0-----:R-:W0:Y:S02]  /*13710*/  S2R R0, SR_TID.X ;  /* 0x0000000000007919 */ /* 0x001e240000002100 */
[----:B0-----:R-:W-:-:S04]  /*13720*/  SHF.R.U32.HI R0, RZ, 0x5, R0 ;  /* 0x00000005ff007819 */ /* 0x001fc80000011600 */
[----:B------:R-:W-:-:S05]  /*13730*/  LOP3.LUT R0, R0, 0x3, RZ, 0xc0, !PT ;  /* 0x0000000300007812 */ /* 0x000fca00078ec0ff */
[----:B-1----:R0:W1:Y:S02]  /*13740*/  SHFL.IDX PT, R14, R0, RZ, 0x1f ;  /* 0x00001fff000e7589 */ /* 0x00206400000e0000 */
.L_x_411:
[----:B-1----:R-:W-:Y:S01]  /*13750*/  ISETP.NE.AND P0, PT, R14, RZ, PT ;  /* 0x000000ff0e00720c */ /* 0x002fe20003f05270 */
[----:B------:R-:W-:-:S12]  /*13760*/  BSSY B0, `(.L_x_325) ;  /* 0x000002c000007945 */ /* 0x000fd80003800000 */
[----:B------:R-:W-:Y:S05]  /*13770*/  @P0 BRA `(.L_x_326) ;  /* 0x0000000000a80947 */ /* 0x000fea0003800000 */
[----:B------:R-:W-:-:S03]  /*13780*/  UMOV UR4, 0xffffffff ;  /* 0xffffffff00047882 */ /* 0x000fc60000000000 */
[----:B------:R-:W-:Y:S05]  /*13790*/  BRA.DIV UR4, `(.L_x_327) ;  /* 0x0000002a045c7947 */ /* 0x000fea000b800000 */
[----:B------:R-:W-:-:S13]  /*137a0*/  ELECT P6, URZ, PT ;  /* 0x00000000003f782f */ /* 0x000fda00038c0000 */
.L_x_414:
[----:B------:R-:W-:Y:S05]  /*137b0*/  @!P6 BRA `(.L_x_326) ;  /* 0x000000000098e947 */ /* 0x000fea0003800000 */
[----:B------:R-:W-:-:S06]  /*137c0*/  ULOP3.LUT UR4, UR36, 0x2, URZ, 0xfc, !UPT ;  /* 0x0000000224047892 */ /* 0x000fcc000f8efc3f */
[----:B0-----:R-:W-:-:S05]  /*137d0*/  IMAD.U32 R0, RZ, RZ, UR4 ;  /* 0x00000004ff007e24 */ /* 0x001fca000f8e00ff */
[----:B------:R-:W-:-:S13]  /*137e0*/  ISETP.NE.AND P0, PT, R0, 0x3, PT ;  /* 0x000000030000780c */ /* 0x000fda0003f05270 */
[----:B------:R-:W-:Y:S05]  /*137f0*/  @!P0 BRA `(.L_x_328) ;  /* 0x0000000000048947 */ /* 0x000fea0003800000 */
[----:B------:R-:W-:Y:S01]  /*13800*/  BPT.TRAP 0x1 ;  /* 0x000000040000795c */ /* 0x000fe20000300000 */
.L_x_328:
[C---:B------:R-:W-:Y:S01]  /*13810*/  IMAD R3, R28.reuse, 0x8, R5 ;  /* 0x000000081c037824 */ /* 0x040fe200078e0205 */
[----:B------:R-:W-:Y:S01]  /*13820*/  SHF.L.U32 R2, R31, 0x1f, RZ ;  /* 0x0000001f1f027819 */ /* 0x000fe200000006ff */
[----:B------:R-:W-:-:S03]  /*13830*/  VIADD R28, R28, 0x1 ;  /* 0x000000011c1c7836 */ /* 0x000fc60000000000 */
[----:B------:R-:W0:Y:S02]  /*13840*/  SYNCS.PHASECHK.TRANS64.TRYWAIT P1, [R3+URZ+0x33440], R2 ;  /* 0x03344002030075a7 */ /* 0x000e24000802017f */
[----:B------:R-:W-:-:S04]  /*13850*/  ISETP.NE.AND P2, PT, R28, 0x2, PT ;  /* 0x000000021c00780c */ /* 0x000fc80003f45270 */
[----:B------:R-:W-:Y:S01]  /*13860*/  SEL R0, RZ, 0x1, P2 ;  /* 0x00000001ff007807 */ /* 0x000fe20001000000 */
[----:B0-----:R-:W-:Y:S08]  /*13870*/  @!P1 BRA `(.L_x_329) ;  /* 0x0000002800449947 */ /* 0x001ff00003800000 */
.L_x_415:
[----:B------:R-:W-:Y:S02]  /*13880*/  SEL R28, R28, RZ, P2 ;  /* 0x000000ff1c1c7207 */ /* 0x000fe40001000000 */
[----:B------:R-:W-:Y:S01]  /*13890*/  LOP3.LUT R0, R31, R0, RZ, 0x3c, !PT ;  /* 0x000000001f007212 */ /* 0x000fe200078e3cff */
[----:B------:R-:W-:Y:S06]  /*138a0*/  @!P0 BRA `(.L_x_330) ;  /* 0x0000000000048947 */ /* 0x000fec0003800000 */
[----:B------:R-:W-:Y:S01]  /*138b0*/  BPT.TRAP 0x1 ;  /* 0x000000040000795c */ /* 0x000fe20000300000 */
.L_x_330:
[----:B------:R-:W-:Y:S01]  /*138c0*/  IMAD R5, R28, 0x8, R5 ;  /* 0x000000081c057824 */ /* 0x000fe200078e0205 */
[----:B------:R-:W-:-:S04]  /*138d0*/  SHF.L.U32 R0, R0, 0x1f, RZ ;  /* 0x0000001f00007819 */ /* 0x000fc800000006ff */
[----:B------:R-:W1:Y:S02]  /*138e0*/  SYNCS.PHASECHK.TRANS64.TRYWAIT P1, [R5+URZ+0x33440], R0 ;  /* 0x03344000050075a7 */ /* 0x000e64000802017f */
[----:B-1----:R-:W-:Y:S05]  /*138f0*/  @!P1 BRA `(.L_x_331) ;  /* 0x0000002800389947 */ /* 0x002fea0003800000 */
.L_x_416:
[----:B------:R-:W-:Y:S05]  /*13900*/  @!P0 BRA `(.L_x_332) ;  /* 0x0000000000048947 */ /* 0x000fea0003800000 */
[----:B------:R-:W-:Y:S01]  /*13910*/  BPT.TRAP 0x1 ;  /* 0x000000040000795c */ /* 0x000fe20000300000 */
.L_x_332:
[----:B------:R-:W2:Y:S02]  /*13920*/  SYNCS.PHASECHK.TRANS64.TRYWAIT P1, [R3+URZ+0x33460], R2 ;  /* 0x03346002030075a7 */ /* 0x000ea4000802017f */
[----:B--2---:R-:W-:Y:S05]  /*13930*/  @!P1 BRA `(.L_x_333) ;  /* 0x00000028003c9947 */ /* 0x004fea0003800000 */
.L_x_417:
[----:B------:R-:W-:Y:S05]  /*13940*/  @!P0 BRA `(.L_x_334) ;  /* 0x0000000000048947 */ /* 0x000fea0003800000 */
[----:B------:R-:W-:Y:S01]  /*13950*/  BPT.TRAP 0x1 ;  /* 0x000000040000795c */ /* 0x000fe20000300000 */
.L_x_334:
[----:B------:R-:W3:Y:S02]  /*13960*/  SYNCS.PHASECHK.TRANS64.TRYWAIT P1, [R5+URZ+0x33460], R0 ;  /* 0x03346000050075a7 */ /* 0x000ee4000802017f */
[----:B---3--:R-:W-:Y:S05]  /*13970*/  @!P1 BRA `(.L_x_335) ;  /* 0x0000002800409947 */ /* 0x008fea0003800000 */
.L_x_418:
[----:B------:R-:W-:Y:S05]  /*13980*/  @!P0 BRA `(.L_x_336) ;  /* 0x0000000000048947 */ /* 0x000fea0003800000 */
[----:B------:R-:W-:Y:S01]  /*13990*/  BPT.TRAP 0x1 ;  /* 0x000000040000795c */ /* 0x000fe20000300000 */
.L_x_336:
[----:B------:R-:W4:Y:S02]  /*139a0*/  SYNCS.PHASECHK.TRANS64.TRYWAIT P1, [R3+URZ+0x33480], R2 ;  /* 0x03348002030075a7 */ /* 0x000f24000802017f */
[----:B----4-:R-:W-:Y:S05]  /*139b0*/  @!P1 BRA `(.L_x_337) ;  /* 0x0000002800449947 */ /* 0x010fea0003800000 */
.L_x_419:
[----:B------:R-:W-:Y:S05]  /*139c0*/  @!P0 BRA `(.L_x_338) ;  /* 0x0000000000048947 */ /* 0x000fea0003800000 */
[----:B------:R-:W-:Y:S01]  /*139d0*/  BPT.TRAP 0x1 ;  /* 0x000000040000795c */ /* 0x000fe20000300000 */
.L_x_338:
[----:B------:R0:W0:Y:S02]  /*139e0*/  SYNCS.PHASECHK.TRANS64.TRYWAIT P0, [R5+URZ+0x33480], R0 ;  /* 0x03348000050075a7 */ /* 0x000024000800017f */
[----:B0-----:R-:W-:Y:S05]  /*139f0*/  @!P0 NANOSLEEP.SYNCS 0x989680 ;  /* 0x009896800000895d */ /* 0x001fea0003900000 */
[----:B------:R-:W0:Y:S02]  /*13a00*/  @!P0 SYNCS.PHASECHK.TRANS64 P0, [R5+URZ+0x33480], R0 ;  /* 0x03348000050085a7 */ /* 0x000e24000800007f */
[----:B0-----:R-:W-:Y:S05]  /*13a10*/  @!P0 BRA `(.L_x_338) ;  /* 0xfffffffc00f08947 */ /* 0x001fea000383ffff */
.L_x_326:
[----:B------:R-:W-:Y:S05]  /*13a20*/  BSYNC B0 ;  /* 0x0000000000007941 */ /* 0x000fea0003800000 */
.L_x_325:
[----:B------:R-:W-:Y:S05]  /*13a30*/  EXIT ;  /* 0x000000000000794d */ /* 0x000fea0003800000 */
.L_x_193:
[----:B0-----:R-:W-:-:S04]  /*13a40*/  IMAD.U32 R3, RZ, RZ, UR47 ;  /* 0x0000002fff037e24 */ /* 0x001fc8000f8e00ff */
[----:B------:R0:W1:Y:S03]  /*13a50*/  SYNCS.PHASECHK.TRANS64.TRYWAIT P1, [R3+URZ+0x33400], R8 ;  /* 0x03340008030075a7 */ /* 0x000066000802017f */
[----:B-1----:R-:W-:Y:S05]  /*13a60*/  @!P1 NANOSLEEP.SYNCS 0x989680 ;  /* 0x009896800000995d */ /* 0x002fea0003900000 */
[----:B------:R-:W1:Y:S02]  /*13a70*/  @!P1 SYNCS.PHASECHK.TRANS64 P1, [R3+URZ+0x33400], R8 ;  /* 0x03340008030095a7 */ /* 0x000e64000802007f */
[----:B-1----:R-:W-:Y:S05]  /*13a80*/  @!P1 BRA `(.L_x_193) ;  /* 0xfffffffc00ec9947 */ /* 0x002fea000383ffff */
[----:B------:R-:W-:Y:S05]  /*13a90*/  BRA `(.L_x_339) ;  /* 0xfffffedc00c87947 */ /* 0x000fea000383ffff */
.L_x_197:
[----:B-1----:R1:W2:Y:S02]  /*13aa0*/  SYNCS.PHASECHK.TRANS64.TRYWAIT P1, [R3+URZ+0x33430], R4 ;  /* 0x03343004030075a7 */ /* 0x0022a4000802017f */
[----:B--2---:R-:W-:Y:S05]  /*13ab0*/  @!P1 NANOSLEEP.SYNCS 0x989680 ;  /* 0x009896800000995d */ /* 0x004fea0003900000 */
[----:B------:R-:W2:Y:S02]  /*13ac0*/  @!P1 SYNCS.PHASECHK.TRANS64 P1, [R3+URZ+0x33430], R4 ;  /* 0x03343004030095a7 */ /* 0x000ea4000802007f */
[----:B--2---:R-:W-:Y:S05]  /*13ad0*/  @!P1 BRA `(.L_x_197) ;  /* 0xfffffffc00f09947 */ /* 0x004fea000383ffff */
[----:B------:R-:W-:Y:S05]  /*13ae0*/  BRA `(.L_x_196) ;  /* 0xfffffedc00e87947 */ /* 0x000fea000383ffff */
.L_x_203:
[----:B-1----:R-:W-:-:S04]  /*13af0*/  IMAD.U32 R8, RZ, RZ, UR6 ;  /* 0x00000006ff087e24 */ /* 0x002fc8000f8e00ff */
[----:B------:R1:W2:Y:S03]  /*13b00*/  SYNCS.PHASECHK.TRANS64.TRYWAIT P1, [R8+URZ+0x33430], R7 ;  /* 0x03343007080075a7 */ /* 0x0002a6000802017f */
[----:B--2---:R-:W-:Y:S05]  /*13b10*/  @!P1 NANOSLEEP.SYNCS 0x989680 ;  /* 0x009896800000995d */ /* 0x004fea0003900000 */
[----:B------:R-:W2:Y:S02]  /*13b20*/  @!P1 SYNCS.PHASECHK.TRANS64 P1, [R8+URZ+0x33430], R7 ;  /* 0x03343007080095a7 */ /* 0x000ea4000802007f */
[----:B--2---:R-:W-:Y:S05]  /*13b30*/  @!P1 BRA `(.L_x_203) ;  /* 0xfffffffc00ec9947 */ /* 0x004fea000383ffff */
[----:B------:R-:W-:Y:S05]  /*13b40*/  BRA `(.L_x_200) ;  /* 0xffffff2000107947 */ /* 0x000fea000383ffff */
.L_x_207:
[----:B-1----:R-:W-:-:S04]  /*13b50*/  MOV R8, UR6 ;  /* 0x0000000600087c02 */ /* 0x002fc80008000f00 */
[----:B------:R1:W2:Y:S03]  /*13b60*/  SYNCS.PHASECHK.TRANS64.TRYWAIT P1, [R8+URZ+0x33450], R7 ;  /* 0x03345007080075a7 */ /* 0x0002a6000802017f */
[----:B--2---:R-:W-:Y:S05]  /*13b70*/  @!P1 NANOSLEEP.SYNCS 0x989680 ;  /* 0x009896800000995d */ /* 0x004fea0003900000 */
[----:B------:R-:W2:Y:S02]  /*13b80*/  @!P1 SYNCS.PHASECHK.TRANS64 P1, [R8+URZ+0x33450], R7 ;  /* 0x03345007080095a7 */ /* 0x000ea4000802007f */
[----:B--2---:R-:W-:Y:S05]  /*13b90*/  @!P1 BRA `(.L_x_207) ;  /* 0xfffffffc00ec9947 */ /* 0x004fea000383ffff */
[----:B------:R-:W-:Y:S05]  /*13ba0*/  BRA `(.L_x_204) ;  /* 0xffffff2c001c7947 */ /* 0x000fea000383ffff */
.L_x_214:
[----:B-1----:R-:W-:-:S04]  /*13bb0*/  IMAD.U32 R3, RZ, RZ, UR16 ;  /* 0x00000010ff037e24 */ /* 0x002fc8000f8e00ff */
[----:B------:R1:W2:Y:S03]  /*13bc0*/  SYNCS.PHASECHK.TRANS64.TRYWAIT P1, [R3+URZ+0x33450], R0 ;  /* 0x03345000030075a7 */ /* 0x0002a6000802017f */
[----:B--2---:R-:W-:Y:S05]  /*13bd0*/  @!P1 NANOSLEEP.SYNCS 0x989680 ;  /* 0x009896800000995d */ /* 0x004fea0003900000 */
[----:B------:R-:W2:Y:S02]  /*13be0*/  @!P1 SYNCS.PHASECHK.TRANS64 P1, [R3+URZ+0x33450], R0 ;  /* 0x03345000030095a7 */ /* 0x000ea4000802007f */
[----:B--2---:R-:W-:Y:S05]  /*13bf0*/  @!P1 BRA `(.L_x_214) ;  /* 0xfffffffc00ec9947 */ /* 0x004fea000383ffff */
[----:B------:R-:W-:Y:S05]  /*13c00*/  BRA `(.L_x_213) ;  /* 0xffffff5800087947 */ /* 0x000fea000383ffff */
.L_x_259:
[----:B------:R-:W0:Y:S01]  /*13c10*/  S2R R20, SR_TID.X ;  /* 0x0000000000147919 */ /* 0x000e220000002100 */
[----:B------:R-:W-:Y:S02]  /*13c20*/  IMAD.MOV.U32 R12, RZ, RZ, RZ ;  /* 0x000000ffff0c7224 */ /* 0x000fe400078e00ff */
[----:B------:R-:W-:Y:S02]  /*13c30*/  IMAD.MOV.U32 R11, RZ, RZ, 0x1f ;  /* 0x0000001fff0b7424 */ /* 0x000fe400078e00ff */
[----:B------:R-:W-:Y:S01]  /*13c40*/  IMAD.MOV.U32 R15, RZ, RZ, -0x1 ;  /* 0xffffffffff0f7424 */ /* 0x000fe200078e00ff */
[----:B0-----:R-:W-:-:S04]  /*13c50*/  SHF.R.U32.HI R20, RZ, 0x5, R20 ;  /* 0x00000005ff147819 */ /* 0x001fc80000011614 */
[----:B------:R-:W-:-:S05]  /*13c60*/  LOP3.LUT R20, R20, 0x3, RZ, 0xc0, !PT ;  /* 0x0000000314147812 */ /* 0x000fca00078ec0ff */
[----:B------:R-:W-:-:S07]  /*13c70*/  IMAD.MOV.U32 R13, RZ, RZ, R20 ;  /* 0x000000ffff0d7224 */ /* 0x000fce00078e0014 */
[----:B-1---5:R-:W-:Y:S05]  /*13c80*/  WARPSYNC.COLLECTIVE R15, `(.L_x_340) ;  /* 0x000000000f087348 */ /* 0x022fea0003c00000 */
[----:B------:R0:W2:Y:S02]  /*13c90*/  SHFL.IDX P6, R14, R13, R12, R11 ;  /* 0x0000000c0d0e7389 */ /* 0x0000a400000c000b */
[----:B012--5:R-:W-:Y:S01]  /*13ca0*/  ENDCOLLECTIVE ;  /* 0x000000000000791b */ /* 0x027fe20003800000 */
.L_x_340:
[----:B------:R-:W-:Y:S05]  /*13cb0*/  BRA `(.L_x_341) ;  /* 0xffffffac00807947 */ /* 0x000fea000383ffff */
.L_x_262:
[----:B0-----:R-:W2:Y:S02]  /*13cc0*/  LDL R0, [R1+0x10] ;  /* 0x0000100001007983 */ /* 0x001ea40000100800 */
[----:B--2---:R0:W2:Y:S02]  /*13cd0*/  SYNCS.PHASECHK.TRANS64.TRYWAIT P0, [R4+URZ+0x33480], R0 ;  /* 0x03348000040075a7 */ /* 0x0040a4000800017f */
[----:B--2---:R-:W-:Y:S05]  /*13ce0*/  @!P0 NANOSLEEP.SYNCS 0x989680 ;  /* 0x009896800000895d */ /* 0x004fea0003900000 */
[----:B------:R-:W2:Y:S02]  /*13cf0*/  @!P0 SYNCS.PHASECHK.TRANS64 P0, [R4+URZ+0x33480], R0 ;  /* 0x03348000040085a7 */ /* 0x000ea4000800007f */
[----:B--2---:R-:W-:Y:S05]  /*13d00*/  @!P0 BRA `(.L_x_262) ;  /* 0xfffffffc00ec8947 */ /* 0x004fea000383ffff */
[----:B------:R-:W-:Y:S05]  /*13d10*/  BRA `(.L_x_342) ;  /* 0xffffffb000c87947 */ /* 0x000fea000383ffff */
.L_x_263:
[----:B------:R-:W-:Y:S01]  /*13d20*/  BSSY B0, `(.L_x_343) ;  /* 0x0000008000007945 */ /* 0x000fe20003800000 */
[----:B------:R-:W-:Y:S02]  /*13d30*/  IMAD.MOV.U32 R13, RZ, RZ, R10 ;  /* 0x000000ffff0d7224 */ /* 0x000fe400078e000a */
[----:B------:R-:W-:Y:S02]  /*13d40*/  IMAD.MOV.U32 R12, RZ, RZ, RZ ;  /* 0x000000ffff0c7224 */ /* 0x000fe400078e00ff */
[----:B------:R-:W-:Y:S02]  /*13d50*/  IMAD.MOV.U32 R11, RZ, RZ, 0x1c1f ;  /* 0x00001c1fff0b7424 */ /* 0x000fe400078e00ff */
[----:B------:R-:W-:-:S07]  /*13d60*/  IMAD.MOV.U32 R15, RZ, RZ, -0x1 ;  /* 0xffffffffff0f7424 */ /* 0x000fce00078e00ff */
[----:B-1----:R-:W-:Y:S05]  /*13d70*/  WARPSYNC.COLLECTIVE R15, `(.L_x_344) ;  /* 0x000000000f087348 */ /* 0x002fea0003c00000 */
[----:B------:R0:W2:Y:S02]  /*13d80*/  SHFL.IDX P6, R14, R13, R12, R11 ;  /* 0x0000000c0d0e7389 */ /* 0x0000a400000c000b */
[----:B012---:R-:W-:Y:S01]  /*13d90*/  ENDCOLLECTIVE ;  /* 0x000000000000791b */ /* 0x007fe20003800000 */
.L_x_344:
[----:B------:R-:W-:Y:S05]  /*13da0*/  BSYNC B0 ;  /* 0x0000000000007941 */ /* 0x000fea0003800000 */
.L_x_343:
[----:B------:R-:W-:Y:S01]  /*13db0*/  IMAD.MOV.U32 R13, RZ, RZ, R19 ;  /* 0x000000ffff0d7224 */ /* 0x000fe200078e0013 */
[----:B------:R-:W-:Y:S01]  /*13dc0*/  LOP3.LUT R32, R32, 0xffffff7f, RZ, 0xc0, !PT ;  /* 0xffffff7f20207812 */ /* 0x000fe200078ec0ff */
[----:B------:R-:W-:Y:S01]  /*13dd0*/  IMAD.MOV.U32 R12, RZ, RZ, RZ ;  /* 0x000000ffff0c7224 */ /* 0x000fe200078e00ff */
[C---:B------:R-:W-:Y:S01]  /*13de0*/  ISETP.GE.AND P5, PT, R9.reuse, 0x21, PT ;  /* 0x000000210900780c */ /* 0x040fe20003fa6270 */
[----:B------:R-:W-:Y:S01]  /*13df0*/  IMAD.MOV.U32 R11, RZ, RZ, 0x1c1f ;  /* 0x00001c1fff0b7424 */ /* 0x000fe200078e00ff */
[----:B------:R-:W-:Y:S01]  /*13e00*/  ISETP.GE.AND P4, PT, R9, 0x41, PT ;  /* 0x000000410900780c */ /* 0x000fe20003f86270 */
[----:B------:R-:W-:Y:S02]  /*13e10*/  IMAD.MOV.U32 R15, RZ, RZ, -0x1 ;  /* 0xffffffffff0f7424 */ /* 0x000fe400078e00ff */
[----:B------:R-:W-:-:S10]  /*13e20*/  IMAD.MOV.U32 R0, RZ, RZ, R14 ;  /* 0x000000ffff007224 */ /* 0x000fd400078e000e */
[----:B------:R-:W-:Y:S05]  /*13e30*/  WARPSYNC.COLLECTIVE R15, `(.L_x_345) ;  /* 0x000000000f087348 */ /* 0x000fea0003c00000 */
[----:B------:R0:W1:Y:S02]  /*13e40*/  SHFL.IDX P6, R14, R13, R12, R11 ;  /* 0x0000000c0d0e7389 */ /* 0x00006400000c000b */
[----:B01----:R-:W-:Y:S01]  /*13e50*/  ENDCOLLECTIVE ;  /* 0x000000000000791b */ /* 0x003fe20003800000 */
.L_x_345:
[----:B------:R-:W0:Y:S01]  /*13e60*/  LDC R11, c[0x0][0x2f4] ;  /* 0x0000bd00ff0b7b82 */ /* 0x000e220000000800 */
[C---:B------:R-:W-:Y:S01]  /*13e70*/  LOP3.LUT R12, R33.reuse, 0x40, RZ, 0xfc, !PT ;  /* 0x00000040210c7812 */ /* 0x040fe200078efcff */
[----:B------:R-:W-:Y:S01]  /*13e80*/  IMAD.MOV.U32 R13, RZ, RZ, R10 ;  /* 0x000000ffff0d7224 */ /* 0x000fe200078e000a */
[----:B------:R-:W-:Y:S01]  /*13e90*/  LOP3.LUT R15, R33, 0x80, RZ, 0xfc, !PT ;  /* 0x00000080210f7812 */ /* 0x000fe200078efcff */
[----:B------:R-:W-:-:S05]  /*13ea0*/  IMAD.MOV.U32 R2, RZ, RZ, R14 ;  /* 0x000000ffff027224 */ /* 0x000fca00078e000e */
[----:B------:R-:W-:-:S05]  /*13eb0*/  IADD3 R2, P0, R33, R2, RZ ;  /* 0x0000000221027210 */ /* 0x000fca0007f1e0ff */
[----:B------:R-:W-:Y:S02]  /*13ec0*/  IMAD.X R3, RZ, RZ, R0, P0 ;  /* 0x000000ffff037224 */ /* 0x000fe400000e0600 */
[----:B------:R-:W-:Y:S01]  /*13ed0*/  IMAD.IADD R0, R22, 0x1, R21 ;  /* 0x0000000116007824 */ /* 0x000fe200078e0215 */
[-C--:B0-----:R-:W-:Y:S02]  /*13ee0*/  ISETP.GE.AND P2, PT, R33, R11.reuse, PT ;  /* 0x0000000b2100720c */ /* 0x081fe40003f46270 */
[----:B------:R-:W-:Y:S01]  /*13ef0*/  ISETP.GE.AND P1, PT, R12, R11, PT ;  /* 0x0000000b0c00720c */ /* 0x000fe20003f26270 */
[----:B------:R-:W-:Y:S01]  /*13f00*/  IMAD.MOV.U32 R12, RZ, RZ, 0x1 ;  /* 0x00000001ff0c7424 */ /* 0x000fe200078e00ff */
[C---:B------:R-:W-:Y:S02]  /*13f10*/  ISETP.LT.OR P0, PT, R9.reuse, 0x1, P2 ;  /* 0x000000010900780c */ /* 0x040fe40001701670 */
[----:B------:R-:W-:-:S11]  /*13f20*/  ISETP.LT.OR P3, PT, R9, 0x1, P1 ;  /* 0x000000010900780c */ /* 0x000fd60000f61670 */
[----:B------:R-:W-:Y:S01]  /*13f30*/  @!PT LDS RZ, [RZ] ;  /* 0x00000000fffff984 */ /* 0x000fe20000000800 */
[----:B------:R-:W-:Y:S01]  /*13f40*/  @!PT LDS RZ, [RZ] ;  /* 0x00000000fffff984 */ /* 0x000fe20000000800 */
[----:B------:R-:W-:Y:S01]  /*13f50*/  @!PT LDS RZ, [RZ] ;  /* 0x00000000fffff984 */ /* 0x000fe20000000800 */
[----:B------:R0:W-:Y:S01]  /*13f60*/  LDGSTS.E.BYPASS.LTC128B.128 [R0+0xf200], desc[UR52][R2.64], !P0 ;  /* 0x0f20000002007fae */ /* 0x0001e2000c101d74 */
[----:B------:R-:W-:Y:S01]  /*13f70*/  ISETP.GE.AND P0, PT, R15, R11, PT ;  /* 0x0000000b0f00720c */ /* 0x000fe20003f06270 */
[----:B------:R-:W-:Y:S02]  /*13f80*/  IMAD.MOV.U32 R11, RZ, RZ, 0x1c1f ;  /* 0x00001c1fff0b7424 */ /* 0x000fe400078e00ff */
[----:B------:R-:W-:Y:S01]  /*13f90*/  IMAD.MOV.U32 R15, RZ, RZ, -0x1 ;  /* 0xffffffffff0f7424 */ /* 0x000fe200078e00ff */
[----:B------:R0:W-:Y:S01]  /*13fa0*/  LDGSTS.E.BYPASS.LTC128B.128 [R0+0x11a00], desc[UR52][R2.64+0x40], !P3 ;  /* 0x11a0004002007fae */ /* 0x0001e2000d901d74 */
[----:B------:R-:W-:-:S13]  /*13fb0*/  ISETP.LT.OR P3, PT, R9, 0x1, P0 ;  /* 0x000000010900780c */ /* 0x000fda0000761670 */
[----:B0-----:R-:W-:Y:S05]  /*13fc0*/  WARPSYNC.COLLECTIVE R15, `(.L_x_346) ;  /* 0x000000000f087348 */ /* 0x001fea0003c00000 */
[----:B------:R1:W2:Y:S02]  /*13fd0*/  SHFL.IDX P6, R14, R13, R12, R11 ;  /* 0x0000000c0d0e7389 */ /* 0x0002a400000c000b */
[----:B012---:R-:W-:Y:S01]  /*13fe0*/  ENDCOLLECTIVE ;  /* 0x000000000000791b */ /* 0x007fe20003800000 */
.L_x_346:
[----:B------:R-:W-:Y:S01]  /*13ff0*/  @!PT LDS RZ, [RZ] ;  /* 0x00000000fffff984 */ /* 0x000fe20000000800 */
[----:B------:R-:W-:Y:S01]  /*14000*/  @!PT LDS RZ, [RZ] ;  /* 0x00000000fffff984 */ /* 0x000fe20000000800 */
[----:B------:R-:W-:Y:S01]  /*14010*/  @!PT LDS RZ, [RZ] ;  /* 0x00000000fffff984 */ /* 0x000fe20000000800 */
[----:B------:R0:W-:Y:S01]  /*14020*/  LDGSTS.E.BYPASS.LTC128B.128 [R0+0x14200], desc[UR52][R2.64+0x80], !P3 ;  /* 0x1420008002007fae */ /* 0x0001e2000d901d74 */
[----:B------:R-:W-:Y:S02]  /*14030*/  IMAD.MOV.U32 R13, RZ, RZ, R19 ;  /* 0x000000ffff0d7224 */ /* 0x000fe400078e0013 */
[----:B0-----:R-:W-:-:S07]  /*14040*/  IMAD.MOV.U32 R3, RZ, RZ, R14 ;  /* 0x000000ffff037224 */ /* 0x001fce00078e000e */
[----:B------:R-:W-:Y:S05]  /*14050*/  WARPSYNC.COLLECTIVE R15, `(.L_x_347) ;  /* 0x000000000f087348 */ /* 0x000fea0003c00000 */
[----:B------:R0:W1:Y:S02]  /*14060*/  SHFL.IDX P6, R14, R13, R12, R11 ;  /* 0x0000000c0d0e7389 */ /* 0x00006400000c000b */
[----:B01----:R-:W-:Y:S01]  /*14070*/  ENDCOLLECTIVE ;  /* 0x000000000000791b */ /* 0x003fe20003800000 */
.L_x_347:
[----:B------:R-:W-:Y:S02]  /*14080*/  IMAD.MOV.U32 R13, RZ, RZ, R10 ;  /* 0x000000ffff0d7224 */ /* 0x000fe400078e000a */
[----:B------:R-:W-:Y:S02]  /*14090*/  IMAD.MOV.U32 R12, RZ, RZ, 0x2 ;  /* 0x00000002ff0c7424 */ /* 0x000fe400078e00ff */
[----:B------:R-:W-:-:S07]  /*140a0*/  IMAD.MOV.U32 R2, RZ, RZ, R14 ;  /* 0x000000ffff027224 */ /* 0x000fce00078e000e */
[----:B------:R-:W-:Y:S05]  /*140b0*/  WARPSYNC.COLLECTIVE R15, `(.L_x_348) ;  /* 0x000000000f087348 */ /* 0x000fea0003c00000 */
[----:B------:R0:W1:Y:S02]  /*140c0*/  SHFL.IDX P6, R14, R13, R12, R11 ;  /* 0x0000000c0d0e7389 */ /* 0x00006400000c000b */
[----:B01----:R-:W-:Y:S01]  /*140d0*/  ENDCOLLECTIVE ;  /* 0x000000000000791b */ /* 0x003fe20003800000 */
.L_x_348:
[----:B------:R-:W-:-:S05]  /*140e0*/  IADD3 R2, P3, R33, R2, RZ ;  /* 0x0000000221027210 */ /* 0x000fca0007f7e0ff */
[----:B------:R-:W-:Y:S01]  /*140f0*/  IMAD.X R3, RZ, RZ, R3, P3 ;  /* 0x000000ffff037224 */ /* 0x000fe200018e0603 */
[----:B------:R-:W-:Y:S01]  /*14100*/  ISETP.LT.OR P3, PT, R9, 0x21, P2 ;  /* 0x000000210900780c */ /* 0x000fe20001761670 */
[----:B------:R-:W-:-:S12]  /*14110*/  IMAD.MOV.U32 R13, RZ, RZ, R19 ;  /* 0x000000ffff0d7224 */ /* 0x000fd800078e0013 */
[----:B------:R-:W-:Y:S01]  /*14120*/  @!PT LDS RZ, [RZ] ;  /* 0x00000000fffff984 */ /* 0x000fe20000000800 */
[----:B------:R-:W-:Y:S01]  /*14130*/  @!PT LDS RZ, [RZ] ;  /* 0x00000000fffff984 */ /* 0x000fe20000000800 */
[----:B------:R-:W-:Y:S01]  /*14140*/  @!PT LDS RZ, [RZ] ;  /* 0x00000000fffff984 */ /* 0x000fe20000000800 */
[----:B------:R-:W-:Y:S01]  /*14150*/  LDGSTS.E.BYPASS.LTC128B.128 [R0+0xfa00], desc[UR52][R2.64], !P3 ;  /* 0x0fa0000002007fae */ /* 0x000fe2000d901d74 */
[----:B------:R-:W-:-:S13]  /*14160*/  ISETP.LT.OR P3, PT, R9, 0x21, P1 ;  /* 0x000000210900780c */ /* 0x000fda0000f61670 */
[----:B------:R-:W-:Y:S01]  /*14170*/  LDGSTS.E.BYPASS.LTC128B.128 [R0+0x12200], desc[UR52][R2.64+0x40], !P3 ;  /* 0x1220004002007fae */ /* 0x000fe2000d901d74 */
[----:B------:R-:W-:-:S13]  /*14180*/  ISETP.LT.OR P3, PT, R9, 0x21, P0 ;  /* 0x000000210900780c */ /* 0x000fda0000761670 */
[----:B------:R0:W-:Y:S02]  /*14190*/  LDGSTS.E.BYPASS.LTC128B.128 [R0+0x14a00], desc[UR52][R2.64+0x80], !P3 ;  /* 0x14a0008002007fae */ /* 0x0001e4000d901d74 */
[----:B0-----:R-:W-:-:S07]  /*141a0*/  IMAD.MOV.U32 R3, RZ, RZ, R14 ;  /* 0x000000ffff037224 */ /* 0x001fce00078e000e */
[----:B------:R-:W-:Y:S05]  /*141b0*/  WARPSYNC.COLLECTIVE R15, `(.L_x_349) ;  /* 0x000000000f087348 */ /* 0x000fea0003c00000 */
[----:B------:R0:W1:Y:S02]  /*141c0*/  SHFL.IDX P6, R14, R13, R12, R11 ;  /* 0x0000000c0d0e7389 */ /* 0x00006400000c000b */
[----:B01----:R-:W-:Y:S01]  /*141d0*/  ENDCOLLECTIVE ;  /* 0x000000000000791b */ /* 0x003fe20003800000 */
.L_x_349:
[----:B------:R-:W-:Y:S02]  /*141e0*/  IMAD.MOV.U32 R13, RZ, RZ, R10 ;  /* 0x000000ffff0d7224 */ /* 0x000fe400078e000a */
[----:B------:R-:W-:Y:S02]  /*141f0*/  IMAD.MOV.U32 R12, RZ, RZ, 0x3 ;  /* 0x00000003ff0c7424 */ /* 0x000fe400078e00ff */
[----:B------:R-:W-:-:S07]  /*14200*/  IMAD.MOV.U32 R2, RZ, RZ, R14 ;  /* 0x000000ffff027224 */ /* 0x000fce00078e000e */
[----:B------:R-:W-:Y:S05]  /*14210*/  WARPSYNC.COLLECTIVE R15, `(.L_x_350) ;  /* 0x000000000f087348 */ /* 0x000fea0003c00000 */
[----:B------:R0:W1:Y:S02]  /*14220*/  SHFL.IDX P6, R14, R13, R12, R11 ;  /* 0x0000000c0d0e7389 */ /* 0x00006400000c000b */
[----:B01----:R-:W-:Y:S01]  /*14230*/  ENDCOLLECTIVE ;  /* 0x000000000000791b */ /* 0x003fe20003800000 */
.L_x_350:
[----:B------:R-:W-:-:S05]  /*14240*/  IADD3 R2, P3, R33, R2, RZ ;  /* 0x0000000221027210 */ /* 0x000fca0007f7e0ff */
[----:B------:R-:W-:Y:S01]  /*14250*/  IMAD.X R3, RZ, RZ, R3, P3 ;  /* 0x000000ffff037224 */ /* 0x000fe200018e0603 */
[----:B------:R-:W-:Y:S01]  /*14260*/  ISETP.LT.OR P3, PT, R9, 0x41, P2 ;  /* 0x000000410900780c */ /* 0x000fe20001761670 */
[----:B------:R-:W-:-:S12]  /*14270*/  IMAD.MOV.U32 R13, RZ, RZ, R19 ;  /* 0x000000ffff0d7224 */ /* 0x000fd800078e0013 */
[----:B------:R-:W-:Y:S01]  /*14280*/  @!PT LDS RZ, [RZ] ;  /* 0x00000000fffff984 */ /* 0x000fe20000000800 */
[----:B------:R-:W-:Y:S01]  /*14290*/  @!PT LDS RZ, [RZ] ;  /* 0x00000000fffff984 */ /* 0x000fe20000000800 */
[----:B------:R-:W-:Y:S01]  /*142a0*/  @!PT LDS RZ, [RZ] ;  /* 0x00000000fffff984 */ /* 0x000fe20000000800 */
[----:B------:R0:W-:Y:S01]  /*142b0*/  LDGSTS.E.BYPASS.LTC128B.128 [R0+0x10200], desc[UR52][R2.64], !P3 ;  /* 0x1020000002007fae */ /* 0x0001e2000d901d74 */
[----:B------:R-:W-:Y:S01]  /*142c0*/  ISETP.LT.OR P3, PT, R9, 0x41, P1 ;  /* 0x000000410900780c */ /* 0x000fe20000f61670 */
[----:B------:R-:W-:-:S12]  /*142d0*/  IMAD.MOV.U32 R10, RZ, RZ, R14 ;  /* 0x000000ffff0a7224 */ /* 0x000fd800078e000e */
[----:B0-----:R-:W-:Y:S05]  /*142e0*/  WARPSYNC.COLLECTIVE R15, `(.L_x_351) ;  /* 0x000000000f087348 */ /* 0x001fea0003c00000 */
[----:B------:R1:W2:Y:S02]  /*142f0*/  SHFL.IDX P6, R14, R13, R12, R11 ;  /* 0x0000000c0d0e7389 */ /* 0x0002a400000c000b */
[----:B012---:R-:W-:Y:S01]  /*14300*/  ENDCOLLECTIVE ;  /* 0x000000000000791b */ /* 0x007fe20003800000 */
.L_x_351:
[----:B------:R-:W-:Y:S01]  /*14310*/  @!PT LDS RZ, [RZ] ;  /* 0x00000000fffff984 */ /* 0x000fe20000000800 */
[----:B------:R-:W-:Y:S01]  /*14320*/  @!PT LDS RZ, [RZ] ;  /* 0x00000000fffff984 */ /* 0x000fe20000000800 */
[----:B------:R-:W-:Y:S01]  /*14330*/  @!PT LDS RZ, [RZ] ;  /* 0x00000000fffff984 */ /* 0x000fe20000000800 */
[----:B------:R-:W-:Y:S01]  /*14340*/  LDGSTS.E.BYPASS.LTC128B.128 [R0+0x12a00], desc[UR52][R2.64+0x40], !P3 ;  /* 0x12a0004002007fae */ /* 0x000fe2000d901d74 */
[----:B------:R-:W-:Y:S01]  /*14350*/  ISETP.LT.OR P3, PT, R9, 0x41, P0 ;  /* 0x000000410900780c */ /* 0x000fe20000761670 */
[----:B------:R-:W-:Y:S02]  /*14360*/  IMAD.MOV.U32 R13, RZ, RZ, R20 ;  /* 0x000000ffff0d7224 */ /* 0x000fe400078e0014 */
[----:B------:R-:W-:-:S10]  /*14370*/  IMAD.MOV.U32 R12, RZ, RZ, RZ ;  /* 0x000000ffff0c7224 */ /* 0x000fd400078e00ff */
[----:B------:R0:W-:Y:S02]  /*14380*/  LDGSTS.E.BYPASS.LTC128B.128 [R0+0x15200], desc[UR52][R2.64+0x80], !P3 ;  /* 0x1520008002007fae */ /* 0x0001e4000d901d74 */
[----:B0-----:R-:W-:-:S07]  /*14390*/  MOV R2, R14 ;  /* 0x0000000e00027202 */ /* 0x001fce0000000f00 */
[----:B------:R-:W-:Y:S05]  /*143a0*/  WARPSYNC.COLLECTIVE R15, `(.L_x_352) ;  /* 0x000000000f087348 */ /* 0x000fea0003c00000 */
[----:B------:R0:W1:Y:S02]  /*143b0*/  SHFL.IDX P6, R14, R13, R12, R11 ;  /* 0x0000000c0d0e7389 */ /* 0x00006400000c000b */
[----:B01----:R-:W-:Y:S01]  /*143c0*/  ENDCOLLECTIVE ;  /* 0x000000000000791b */ /* 0x003fe20003800000 */
.L_x_352:
        /* <DEDUP_REMOVED lines=13> */
.L_x_353:
[----:B------:R-:W-:Y:S01]  /*144a0*/  @!PT LDS RZ, [RZ] ;  /* 0x00000000fffff984 */ /* 0x000fe20000000800 */
[----:B------:R-:W-:Y:S01]  /*144b0*/  @!PT LDS RZ, [RZ] ;  /* 0x00000000fffff984 */ /* 0x000fe20000000800 */
[----:B------:R-:W-:Y:S01]  /*144c0*/  @!PT LDS RZ, [RZ] ;  /* 0x00000000fffff984 */ /* 0x000fe20000000800 */
[----:B------:R-:W-:Y:S01]  /*144d0*/  LDGSTS.E.BYPASS.LTC128B.128 [R0+0x13200], desc[UR52][R2.64+0x40], !P3 ;  /* 0x1320004002007fae */ /* 0x000fe2000d901d74 */
[----:B------:R-:W-:-:S13]  /*144e0*/  ISETP.LT.OR P3, PT, R9, 0x61, P0 ;  /* 0x000000610900780c */ /* 0x000fda0000761670 */
[----:B------:R0:W-:Y:S01]  /*144f0*/  LDGSTS.E.BYPASS.LTC128B.128 [R0+0x15a00], desc[UR52][R2.64+0x80], !P3 ;  /* 0x15a0008002007fae */ /* 0x0001e2000d901d74 */
[C---:B------:R-:W-:Y:S02]  /*14500*/  ISETP.GE.AND P6, PT, R9.reuse, 0x81, PT ;  /* 0x000000810900780c */ /* 0x040fe40003fc6270 */
[----:B------:R-:W-:Y:S01]  /*14510*/  ISETP.GE.AND P3, PT, R9, 0x61, PT ;  /* 0x000000610900780c */ /* 0x000fe20003f66270 */
[----:B0-----:R-:W-:-:S10]  /*14520*/  IMAD.MOV.U32 R2, RZ, RZ, R14 ;  /* 0x000000ffff027224 */ /* 0x001fd400078e000e */
[----:B------:R-:W-:Y:S01]  /*14530*/  @P6 LOP3.LUT R32, R32, 0x80, RZ, 0xfc, !PT ;  /* 0x0000008020206812 */ /* 0x000fe200078efcff */
[----:B------:R-:W-:Y:S06]  /*14540*/  BRA `(.L_x_354) ;  /* 0xffffffb0004c7947 */ /* 0x000fec000383ffff */
.L_x_268:
[----:B---3--:R-:W3:Y:S02]  /*14550*/  LDL R2, [R1+0x10] ;  /* 0x0000100001027983 */ /* 0x008ee40000100800 */
[----:B---3--:R3:W4:Y:S02]  /*14560*/  SYNCS.PHASECHK.TRANS64.TRYWAIT P0, [R4+URZ+0x33440], R2 ;  /* 0x03344002040075a7 */ /* 0x008724000800017f */
[----:B----4-:R-:W-:Y:S05]  /*14570*/  @!P0 NANOSLEEP.SYNCS 0x989680 ;  /* 0x009896800000895d */ /* 0x010fea0003900000 */
[----:B------:R-:W4:Y:S02]  /*14580*/  @!P0 SYNCS.PHASECHK.TRANS64 P0, [R4+URZ+0x33440], R2 ;  /* 0x03344002040085a7 */ /* 0x000f24000800007f */
[----:B----4-:R-:W-:Y:S05]  /*14590*/  @!P0 BRA `(.L_x_268) ;  /* 0xfffffffc00ec8947 */ /* 0x010fea000383ffff */
[----:B------:R-:W-:Y:S05]  /*145a0*/  BRA `(.L_x_355) ;  /* 0xffffffb000b07947 */ /* 0x000fea000383ffff */
.L_x_269:
[----:B------:R-:W-:Y:S01]  /*145b0*/  BSSY B0, `(.L_x_356) ;  /* 0x0000008000007945 */ /* 0x000fe20003800000 */
[----:B------:R-:W-:Y:S02]  /*145c0*/  IMAD.MOV.U32 R13, RZ, RZ, R10 ;  /* 0x000000ffff0d7224 */ /* 0x000fe400078e000a */
[----:B------:R-:W-:Y:S02]  /*145d0*/  IMAD.MOV.U32 R12, RZ, RZ, RZ ;  /* 0x000000ffff0c7224 */ /* 0x000fe400078e00ff */
[----:B------:R-:W-:Y:S02]  /*145e0*/  IMAD.MOV.U32 R11, RZ, RZ, 0x1c1f ;  /* 0x00001c1fff0b7424 */ /* 0x000fe400078e00ff */
[----:B------:R-:W-:-:S07]  /*145f0*/  IMAD.MOV.U32 R15, RZ, RZ, -0x1 ;  /* 0xffffffffff0f7424 */ /* 0x000fce00078e00ff */
[----:B012---:R-:W-:Y:S05]  /*14600*/  WARPSYNC.COLLECTIVE R15, `(.L_x_357) ;  /* 0x000000000f087348 */ /* 0x007fea0003c00000 */
[----:B------:R3:W4:Y:S02]  /*14610*/  SHFL.IDX P6, R14, R13, R12, R11 ;  /* 0x0000000c0d0e7389 */ /* 0x00072400000c000b */
[----:B01234-:R-:W-:Y:S01]  /*14620*/  ENDCOLLECTIVE ;  /* 0x000000000000791b */ /* 0x01ffe20003800000 */
.L_x_357:
[----:B------:R-:W-:Y:S05]  /*14630*/  BSYNC B0 ;  /* 0x0000000000007941 */ /* 0x000fea0003800000 */
.L_x_356:
[----:B------:R-:W-:Y:S01]  /*14640*/  IMAD.MOV.U32 R13, RZ, RZ, R5 ;  /* 0x000000ffff0d7224 */ /* 0x000fe200078e0005 */
[----:B------:R-:W0:Y:S01]  /*14650*/  LDC R19, c[0x0][0x2f4] ;  /* 0x0000bd00ff137b82 */ /* 0x000e220000000800 */
[----:B------:R-:W-:Y:S01]  /*14660*/  IMAD.MOV.U32 R12, RZ, RZ, RZ ;  /* 0x000000ffff0c7224 */ /* 0x000fe200078e00ff */
[C---:B------:R-:W-:Y:S01]  /*14670*/  LOP3.LUT R21, R33.reuse, 0x40, RZ, 0xfc, !PT ;  /* 0x0000004021157812 */ /* 0x040fe200078efcff */
[----:B------:R-:W-:Y:S01]  /*14680*/  IMAD.MOV.U32 R11, RZ, RZ, 0x1c1f ;  /* 0x00001c1fff0b7424 */ /* 0x000fe200078e00ff */
[----:B------:R-:W-:Y:S01]  /*14690*/  LOP3.LUT R20, R33, 0x80, RZ, 0xfc, !PT ;  /* 0x0000008021147812 */ /* 0x000fe200078efcff */
[----:B------:R-:W-:Y:S02]  /*146a0*/  IMAD.MOV.U32 R15, RZ, RZ, -0x1 ;  /* 0xffffffffff0f7424 */ /* 0x000fe400078e00ff */
[----:B------:R-:W-:-:S07]  /*146b0*/  IMAD.MOV.U32 R2, RZ, RZ, R14 ;  /* 0x000000ffff027224 */ /* 0x000fce00078e000e */
[----:B0-----:R-:W-:Y:S05]  /*146c0*/  WARPSYNC.COLLECTIVE R15, `(.L_x_358) ;  /* 0x000000000f087348 */ /* 0x001fea0003c00000 */
[----:B------:R1:W2:Y:S02]  /*146d0*/  SHFL.IDX P6, R14, R13, R12, R11 ;  /* 0x0000000c0d0e7389 */ /* 0x0002a400000c000b */
[----:B012---:R-:W-:Y:S01]  /*146e0*/  ENDCOLLECTIVE ;  /* 0x000000000000791b */ /* 0x007fe20003800000 */
.L_x_358:
[-C--:B------:R-:W-:Y:S01]  /*146f0*/  ISETP.GE.AND P2, PT, R21, R19.reuse, PT ;  /* 0x000000131500720c */ /* 0x080fe20003f46270 */
[----:B------:R-:W-:Y:S01]  /*14700*/  IMAD.MOV.U32 R13, RZ, RZ, R10 ;  /* 0x000000ffff0d7224 */ /* 0x000fe200078e000a */
[----:B------:R-:W-:Y:S01]  /*14710*/  ISETP.GE.AND P1, PT, R20, R19, PT ;  /* 0x000000131400720c */ /* 0x000fe20003f26270 */
[----:B------:R-:W-:Y:S01]  /*14720*/  IMAD.MOV.U32 R12, RZ, RZ, 0x1 ;  /* 0x00000001ff0c7424 */ /* 0x000fe200078e00ff */
[----:B------:R-:W-:Y:S01]  /*14730*/  LOP3.LUT P6, RZ, R32, 0x20, RZ, 0xc0, !PT ;  /* 0x0000002020ff7812 */ /* 0x000fe200078cc0ff */
[----:B------:R-:W-:-:S12]  /*14740*/  IMAD.MOV.U32 R3, RZ, RZ, R14 ;  /* 0x000000ffff037224 */ /* 0x000fd800078e000e */
[----:B------:R-:W-:-:S05]  /*14750*/  @P6 IADD3 R3, P0, R33, R3, RZ ;  /* 0x0000000321036210 */ /* 0x000fca0007f1e0ff */
[----:B------:R-:W-:Y:S01]  /*14760*/  @P6 IMAD.X R2, RZ, RZ, R2, P0 ;  /* 0x000000ffff026224 */ /* 0x000fe200000e0602 */
[----:B------:R-:W-:-:S04]  /*14770*/  ISETP.GE.AND P0, PT, R33, R19, PT ;  /* 0x000000132100720c */ /* 0x000fc80003f06270 */
[----:B------:R-:W-:-:S04]  /*14780*/  @P6 LOP3.LUT R3, R3, R2, RZ, 0x3c, !PT ;  /* 0x0000000203036212 */ /* 0x000fc800078e3cff */
[----:B------:R-:W-:-:S04]  /*14790*/  @P6 LOP3.LUT R2, R3, R2, RZ, 0x3c, !PT ;  /* 0x0000000203026212 */ /* 0x000fc800078e3cff */
[----:B------:R-:W-:-:S05]  /*147a0*/  @P6 LOP3.LUT R3, R3, R2, RZ, 0x3c, !PT ;  /* 0x0000000203036212 */ /* 0x000fca00078e3cff */
[----:B------:R-:W-:Y:S01]  /*147b0*/  @!PT LDS RZ, [RZ] ;  /* 0x00000000fffff984 */ /* 0x000fe20000000800 */
[----:B------:R-:W-:Y:S01]  /*147c0*/  @!PT LDS RZ, [RZ] ;  /* 0x00000000fffff984 */ /* 0x000fe20000000800 */
[----:B------:R-:W-:Y:S01]  /*147d0*/  @!PT LDS RZ, [RZ] ;  /* 0x00000000fffff984 */ /* 0x000fe20000000800 */
[----:B------:R0:W-:Y:S04]  /*147e0*/  @P6 LDGSTS.E.BYPASS.LTC128B.128 [R0+0x24200], desc[UR52][R2.64], !P0 ;  /* 0x2420000002006fae */ /* 0x0001e8000c101d74 */
[----:B------:R0:W-:Y:S04]  /*147f0*/  @P6 LDGSTS.E.BYPASS.LTC128B.128 [R0+0x26a00], desc[UR52][R2.64+0x40], !P2 ;  /* 0x26a0004002006fae */ /* 0x0001e8000d101d74 */
[----:B------:R0:W-:Y:S02]  /*14800*/  @P6 LDGSTS.E.BYPASS.LTC128B.128 [R0+0x29200], desc[UR52][R2.64+0x80], !P1 ;  /* 0x2920008002006fae */ /* 0x0001e4000c901d74 */
[----:B0-----:R-:W-:Y:S05]  /*14810*/  WARPSYNC.COLLECTIVE R15, `(.L_x_359) ;  /* 0x000000000f087348 */ /* 0x001fea0003c00000 */
[----:B------:R1:W2:Y:S02]  /*14820*/  SHFL.IDX P6, R14, R13, R12, R11 ;  /* 0x0000000c0d0e7389 */ /* 0x0002a400000c000b */
[----:B012---:R-:W-:Y:S01]  /*14830*/  ENDCOLLECTIVE ;  /* 0x000000000000791b */ /* 0x007fe20003800000 */
.L_x_359:
[----:B------:R-:W-:Y:S02]  /*14840*/  IMAD.MOV.U32 R13, RZ, RZ, R5 ;  /* 0x000000ffff0d7224 */ /* 0x000fe400078e0005 */
[----:B------:R-:W-:-:S07]  /*14850*/  IMAD.MOV.U32 R2, RZ, RZ, R14 ;  /* 0x000000ffff027224 */ /* 0x000fce00078e000e */
[----:B------:R-:W-:Y:S05]  /*14860*/  WARPSYNC.COLLECTIVE R15, `(.L_x_360) ;  /* 0x000000000f087348 */ /* 0x000fea0003c00000 */
[----:B------:R0:W1:Y:S02]  /*14870*/  SHFL.IDX P6, R14, R13, R12, R11 ;  /* 0x0000000c0d0e7389 */ /* 0x00006400000c000b */
[----:B01----:R-:W-:Y:S01]  /*14880*/  ENDCOLLECTIVE ;  /* 0x000000000000791b */ /* 0x003fe20003800000 */
.L_x_360:
[----:B------:R-:W-:Y:S02]  /*14890*/  IMAD.MOV.U32 R13, RZ, RZ, R10 ;  /* 0x000000ffff0d7224 */ /* 0x000fe400078e000a */
[----:B------:R-:W-:Y:S02]  /*148a0*/  IMAD.MOV.U32 R12, RZ, RZ, 0x2 ;  /* 0x00000002ff0c7424 */ /* 0x000fe400078e00ff */
[----:B------:R-:W-:Y:S01]  /*148b0*/  IMAD.MOV.U32 R3, RZ, RZ, R14 ;  /* 0x000000ffff037224 */ /* 0x000fe200078e000e */
[----:B------:R-:W-:-:S04]  /*148c0*/  ISETP.GE.AND P6, PT, R33, R19, PT ;  /* 0x000000132100720c */ /* 0x000fc80003fc6270 */
[----:B------:R-:W-:-:S05]  /*148d0*/  @P5 IADD3 R3, P0, R33, R3, RZ ;  /* 0x0000000321035210 */ /* 0x000fca0007f1e0ff */
[----:B------:R-:W-:-:S05]  /*148e0*/  @P5 IMAD.X R2, RZ, RZ, R2, P0 ;  /* 0x000000ffff025224 */ /* 0x000fca00000e0602 */
[----:B------:R-:W-:-:S04]  /*148f0*/  @P5 LOP3.LUT R3, R3, R2, RZ, 0x3c, !PT ;  /* 0x0000000203035212 */ /* 0x000fc800078e3cff */
[----:B------:R-:W-:-:S04]  /*14900*/  @P5 LOP3.LUT R2, R3, R2, RZ, 0x3c, !PT ;  /* 0x0000000203025212 */ /* 0x000fc800078e3cff */
[----:B------:R-:W-:-:S05]  /*14910*/  @P5 LOP3.LUT R3, R3, R2, RZ, 0x3c, !PT ;  /* 0x0000000203035212 */ /* 0x000fca00078e3cff */
[----:B------:R-:W-:Y:S01]  /*14920*/  @!PT LDS RZ, [RZ] ;  /* 0x00000000fffff984 */ /* 0x000fe20000000800 */
[----:B------:R-:W-:Y:S01]  /*14930*/  @!PT LDS RZ, [RZ] ;  /* 0x00000000fffff984 */ /* 0x000fe20000000800 */
[----:B------:R-:W-:Y:S01]  /*14940*/  @!PT LDS RZ, [RZ] ;  /* 0x00000000fffff984 */ /* 0x000fe20000000800 */
[----:B------:R0:W-:Y:S02]  /*14950*/  @P5 LDGSTS.E.BYPASS.LTC128B.128 [R0+0x24a00], desc[UR52][R2.64], !P6 ;  /* 0x24a0000002005fae */ /* 0x0001e4000f101d74 */
[----:B0-----:R-:W-:Y:S05]  /*14960*/  WARPSYNC.COLLECTIVE R15, `(.L_x_361) ;  /* 0x000000000f087348 */ /* 0x001fea0003c00000 */
[----:B------:R1:W2:Y:S02]  /*14970*/  SHFL.IDX P6, R14, R13, R12, R11 ;  /* 0x0000000c0d0e7389 */ /* 0x0002a400000c000b */
[----:B012---:R-:W-:Y:S01]  /*14980*/  ENDCOLLECTIVE ;  /* 0x000000000000791b */ /* 0x007fe20003800000 */
.L_x_361:
[----:B------:R-:W-:Y:S01]  /*14990*/  @!PT LDS RZ, [RZ] ;  /* 0x00000000fffff984 */ /* 0x000fe20000000800 */
[----:B------:R-:W-:Y:S01]  /*149a0*/  @!PT LDS RZ, [RZ] ;  /* 0x00000000fffff984 */ /* 0x000fe20000000800 */
[----:B------:R-:W-:Y:S01]  /*149b0*/  @!PT LDS RZ, [RZ] ;  /* 0x00000000fffff984 */ /* 0x000fe20000000800 */
[----:B------:R-:W-:Y:S04]  /*149c0*/  @P5 LDGSTS.E.BYPASS.LTC128B.128 [R0+0x27200], desc[UR52][R2.64+0x40], !P2 ;  /* 0x2720004002005fae */ /* 0x000fe8000d101d74 */
[----:B------:R0:W-:Y:S01]  /*149d0*/  @P5 LDGSTS.E.BYPASS.LTC128B.128 [R0+0x29a00], desc[UR52][R2.64+0x80], !P1 ;  /* 0x29a0008002005fae */ /* 0x0001e2000c901d74 */
[----:B------:R-:W-:Y:S01]  /*149e0*/  ISETP.GE.AND P5, PT, R33, R19, PT ;  /* 0x000000132100720c */ /* 0x000fe20003fa6270 */
[----:B------:R-:W-:Y:S02]  /*149f0*/  IMAD.MOV.U32 R13, RZ, RZ, R5 ;  /* 0x000000ffff0d7224 */ /* 0x000fe400078e0005 */
[----:B0-----:R-:W-:-:S10]  /*14a00*/  IMAD.MOV.U32 R2, RZ, RZ, R14 ;  /* 0x000000ffff027224 */ /* 0x001fd400078e000e */
[----:B------:R-:W-:Y:S05]  /*14a10*/  WARPSYNC.COLLECTIVE R15, `(.L_x_362) ;  /* 0x000000000f087348 */ /* 0x000fea0003c00000 */
[----:B------:R0:W1:Y:S02]  /*14a20*/  SHFL.IDX P6, R14, R13, R12, R11 ;  /* 0x0000000c0d0e7389 */ /* 0x00006400000c000b */
[----:B01----:R-:W-:Y:S01]  /*14a30*/  ENDCOLLECTIVE ;  /* 0x000000000000791b */ /* 0x003fe20003800000 */
.L_x_362:
[----:B------:R-:W-:Y:S02]  /*14a40*/  IMAD.MOV.U32 R13, RZ, RZ, R10 ;  /* 0x000000ffff0d7224 */ /* 0x000fe400078e000a */
[----:B------:R-:W-:Y:S02]  /*14a50*/  IMAD.MOV.U32 R12, RZ, RZ, 0x3 ;  /* 0x00000003ff0c7424 */ /* 0x000fe400078e00ff */
[----:B------:R-:W-:-:S07]  /*14a60*/  IMAD.MOV.U32 R3, RZ, RZ, R14 ;  /* 0x000000ffff037224 */ /* 0x000fce00078e000e */
[----:B------:R-:W-:Y:S05]  /*14a70*/  WARPSYNC.COLLECTIVE R15, `(.L_x_363) ;  /* 0x000000000f087348 */ /* 0x000fea0003c00000 */
[----:B------:R0:W1:Y:S02]  /*14a80*/  SHFL.IDX P6, R14, R13, R12, R11 ;  /* 0x0000000c0d0e7389 */ /* 0x00006400000c000b */
[----:B01----:R-:W-:Y:S01]  /*14a90*/  ENDCOLLECTIVE ;  /* 0x000000000000791b */ /* 0x003fe20003800000 */
.L_x_363:
[----:B------:R-:W-:-:S05]  /*14aa0*/  @P4 IADD3 R3, P0, R33, R3, RZ ;  /* 0x0000000321034210 */ /* 0x000fca0007f1e0ff */
[----:B------:R-:W-:-:S05]  /*14ab0*/  @P4 IMAD.X R2, RZ, RZ, R2, P0 ;  /* 0x000000ffff024224 */ /* 0x000fca00000e0602 */
[----:B------:R-:W-:Y:S01]  /*14ac0*/  @P4 LOP3.LUT R3, R3, R2, RZ, 0x3c, !PT ;  /* 0x0000000203034212 */ /* 0x000fe200078e3cff */
[----:B------:R-:W-:-:S03]  /*14ad0*/  IMAD.MOV.U32 R13, RZ, RZ, R5 ;  /* 0x000000ffff0d7224 */ /* 0x000fc600078e0005 */
[----:B------:R-:W-:-:S04]  /*14ae0*/  @P4 LOP3.LUT R2, R3, R2, RZ, 0x3c, !PT ;  /* 0x0000000203024212 */ /* 0x000fc800078e3cff */
[----:B------:R-:W-:Y:S01]  /*14af0*/  @P4 LOP3.LUT R3, R3, R2, RZ, 0x3c, !PT ;  /* 0x0000000203034212 */ /* 0x000fe200078e3cff */
[----:B------:R-:W-:-:S07]  /*14b00*/  IMAD.MOV.U32 R10, RZ, RZ, R14 ;  /* 0x000000ffff0a7224 */ /* 0x000fce00078e000e */
[----:B------:R-:W-:Y:S05]  /*14b10*/  WARPSYNC.COLLECTIVE R15, `(.L_x_364) ;  /* 0x000000000f087348 */ /* 0x000fea0003c00000 */
[----:B------:R0:W1:Y:S02]  /*14b20*/  SHFL.IDX P6, R14, R13, R12, R11 ;  /* 0x0000000c0d0e7389 */ /* 0x00006400000c000b */
[----:B01----:R-:W-:Y:S01]  /*14b30*/  ENDCOLLECTIVE ;  /* 0x000000000000791b */ /* 0x003fe20003800000 */
.L_x_364:
[----:B------:R-:W-:Y:S01]  /*14b40*/  @!PT LDS RZ, [RZ] ;  /* 0x00000000fffff984 */ /* 0x000fe20000000800 */
[----:B------:R-:W-:Y:S01]  /*14b50*/  @!PT LDS RZ, [RZ] ;  /* 0x00000000fffff984 */ /* 0x000fe20000000800 */
[----:B------:R-:W-:Y:S01]  /*14b60*/  @!PT LDS RZ, [RZ] ;  /* 0x00000000fffff984 */ /* 0x000fe20000000800 */
[----:B------:R-:W-:Y:S04]  /*14b70*/  @P4 LDGSTS.E.BYPASS.LTC128B.128 [R0+0x25200], desc[UR52][R2.64], !P5 ;  /* 0x2520000002004fae */ /* 0x000fe8000e901d74 */
[----:B------:R-:W-:Y:S04]  /*14b80*/  @P4 LDGSTS.E.BYPASS.LTC128B.128 [R0+0x27a00], desc[UR52][R2.64+0x40], !P2 ;  /* 0x27a0004002004fae */ /* 0x000fe8000d101d74 */
[----:B------:R0:W-:Y:S01]  /*14b90*/  @P4 LDGSTS.E.BYPASS.LTC128B.128 [R0+0x2a200], desc[UR52][R2.64+0x80], !P1 ;  /* 0x2a20008002004fae */ /* 0x0001e2000c901d74 */
[----:B------:R-:W-:Y:S02]  /*14ba0*/  IMAD.MOV.U32 R13, RZ, RZ, R7 ;  /* 0x000000ffff0d7224 */ /* 0x000fe400078e0007 */
[----:B------:R-:W-:Y:S01]  /*14bb0*/  IMAD.MOV.U32 R12, RZ, RZ, RZ ;  /* 0x000000ffff0c7224 */ /* 0x000fe200078e00ff */
[----:B------:R-:W-:-:S05]  /*14bc0*/  @P3 IADD3 R14, P0, R33, R14, RZ ;  /* 0x0000000e210e3210 */ /* 0x000fca0007f1e0ff */
[----:B0-----:R-:W-:-:S08]  /*14bd0*/  @P3 IMAD.MOV.U32 R2, RZ, RZ, R14 ;  /* 0x000000ffff023224 */ /* 0x001fd000078e000e */
[----:B------:R-:W-:Y:S05]  /*14be0*/  WARPSYNC.COLLECTIVE R15, `(.L_x_365) ;  /* 0x000000000f087348 */ /* 0x000fea0003c00000 */
[----:B------:R0:W1:Y:S02]  /*14bf0*/  SHFL.IDX P6, R14, R13, R12, R11 ;  /* 0x0000000c0d0e7389 */ /* 0x00006400000c000b */
[----:B01----:R-:W-:Y:S01]  /*14c00*/  ENDCOLLECTIVE ;  /* 0x000000000000791b */ /* 0x003fe20003800000 */
.L_x_365:
[----:B------:R-:W-:-:S05]  /*14c10*/  @P3 IMAD.X R9, RZ, RZ, R10, P0 ;  /* 0x000000ffff093224 */ /* 0x000fca00000e060a */
[----:B------:R-:W-:-:S05]  /*14c20*/  @P3 MOV R3, R9 ;  /* 0x0000000900033202 */ /* 0x000fca0000000f00 */
        /* <DEDUP_REMOVED lines=11> */
.L_x_366:
[----:B------:R-:W-:Y:S05]  /*14ce0*/  BRA `(.L_x_367) ;  /* 0xffffffb0002c7947 */ /* 0x000fea000383ffff */
.L_x_276:
[----:B------:R-:W-:Y:S02]  /*14cf0*/  IMAD.MOV.U32 R13, RZ, RZ, R4 ;  /* 0x000000ffff0d7224 */ /* 0x000fe400078e0004 */
[----:B------:R-:W-:Y:S02]  /*14d00*/  IMAD.MOV.U32 R12, RZ, RZ, RZ ;  /* 0x000000ffff0c7224 */ /* 0x000fe400078e00ff */
[----:B------:R-:W-:Y:S02]  /*14d10*/  IMAD.MOV.U32 R11, RZ, RZ, 0x1c1f ;  /* 0x00001c1fff0b7424 */ /* 0x000fe400078e00ff */
[----:B------:R-:W-:Y:S02]  /*14d20*/  IMAD.MOV.U32 R15, RZ, RZ, -0x1 ;  /* 0xffffffffff0f7424 */ /* 0x000fe400078e00ff */
[----:B------:R-:W-:Y:S02]  /*14d30*/  IMAD R35, R35, R5, RZ ;  /* 0x0000000523237224 */ /* 0x000fe400078e02ff */
[----:B------:R-:W-:-:S07]  /*14d40*/  IMAD.IADD R17, R10, 0x1, R17 ;  /* 0x000000010a117824 */ /* 0x000fce00078e0211 */
[----:B----45:R-:W-:Y:S05]  /*14d50*/  WARPSYNC.COLLECTIVE R15, `(.L_x_368) ;  /* 0x000000000f087348 */ /* 0x030fea0003c00000 */
[----:B----4-:R0:W1:Y:S02]  /*14d60*/  SHFL.IDX P6, R14, R13, R12, R11 ;  /* 0x0000000c0d0e7389 */ /* 0x01006400000c000b */
[----:B01---5:R-:W-:Y:S01]  /*14d70*/  ENDCOLLECTIVE ;  /* 0x000000000000791b */ /* 0x023fe20003800000 */
.L_x_368:
[C---:B------:R-:W-:Y:S01]  /*14d80*/  VIADD R6, R17.reuse, 0x20 ;  /* 0x0000002011067836 */ /* 0x040fe20000000000 */
[----:B------:R-:W-:Y:S01]  /*14d90*/  ISETP.GE.AND P0, PT, R17, R35, PT ;  /* 0x000000231100720c */ /* 0x000fe20003f06270 */
[----:B------:R-:W-:Y:S02]  /*14da0*/  IMAD.MOV.U32 R13, RZ, RZ, R0 ;  /* 0x000000ffff0d7224 */ /* 0x000fe400078e0000 */
[----:B------:R-:W-:-:S10]  /*14db0*/  IMAD.MOV.U32 R2, RZ, RZ, R14 ;  /* 0x000000ffff027224 */ /* 0x000fd400078e000e */
[----:B------:R-:W-:Y:S05]  /*14dc0*/  WARPSYNC.COLLECTIVE R15, `(.L_x_369) ;  /* 0x000000000f087348 */ /* 0x000fea0003c00000 */
[----:B------:R0:W1:Y:S02]  /*14dd0*/  SHFL.IDX P6, R14, R13, R12, R11 ;  /* 0x0000000c0d0e7389 */ /* 0x00006400000c000b */
[----:B01----:R-:W-:Y:S01]  /*14de0*/  ENDCOLLECTIVE ;  /* 0x000000000000791b */ /* 0x003fe20003800000 */
.L_x_369:
        /* <DEDUP_REMOVED lines=8> */
.L_x_370:
[----:B------:R-:W-:Y:S01]  /*14e70*/  @!PT LDS RZ, [RZ] ;  /* 0x00000000fffff984 */ /* 0x000fe20000000800 */
[----:B------:R-:W-:Y:S01]  /*14e80*/  @!PT LDS RZ, [RZ] ;  /* 0x00000000fffff984 */ /* 0x000fe20000000800 */
[----:B------:R-:W-:Y:S01]  /*14e90*/  @!PT LDS RZ, [RZ] ;  /* 0x00000000fffff984 */ /* 0x000fe20000000800 */
[----:B------:R0:W-:Y:S04]  /*14ea0*/  @!P0 LDGSTS.E.BYPASS.LTC128B.128 [R8+0x1e200], desc[UR52][R2.64], !P3 ;  /* 0x1e20000002088fae */ /* 0x0001e8000d901d74 */
[----:B------:R0:W-:Y:S04]  /*14eb0*/  @!P0 LDGSTS.E.BYPASS.LTC128B.128 [R8+0x20200], desc[UR52][R2.64+0x40], !P2 ;  /* 0x2020004002088fae */ /* 0x0001e8000d101d74 */
[----:B------:R0:W-:Y:S01]  /*14ec0*/  @!P0 LDGSTS.E.BYPASS.LTC128B.128 [R8+0x22200], desc[UR52][R2.64+0x80], !P1 ;  /* 0x2220008002088fae */ /* 0x0001e2000c901d74 */
[----:B------:R-:W-:Y:S01]  /*14ed0*/  ISETP.GE.AND P0, PT, R6, R35, PT ;  /* 0x000000230600720c */ /* 0x000fe20003f06270 */
[----:B------:R-:W-:-:S02]  /*14ee0*/  IMAD.MOV.U32 R13, RZ, RZ, R0 ;  /* 0x000000ffff0d7224 */ /* 0x000fc400078e0000 */
[----:B------:R-:W-:Y:S02]  /*14ef0*/  VIADD R6, R17, 0x40 ;  /* 0x0000004011067836 */ /* 0x000fe40000000000 */
[----:B------:R-:W-:-:S08]  /*14f00*/  IMAD.MOV.U32 R5, RZ, RZ, R14 ;  /* 0x000000ffff057224 */ /* 0x000fd000078e000e */
[----:B0-----:R-:W-:Y:S05]  /*14f10*/  WARPSYNC.COLLECTIVE R15, `(.L_x_371) ;  /* 0x000000000f087348 */ /* 0x001fea0003c00000 */
[----:B------:R1:W2:Y:S02]  /*14f20*/  SHFL.IDX P6, R14, R13, R12, R11 ;  /* 0x0000000c0d0e7389 */ /* 0x0002a400000c000b */
[----:B012---:R-:W-:Y:S01]  /*14f30*/  ENDCOLLECTIVE ;  /* 0x000000000000791b */ /* 0x007fe20003800000 */
.L_x_371:
[----:B------:R-:W-:Y:S02]  /*14f40*/  IMAD.MOV.U32 R13, RZ, RZ, R4 ;  /* 0x000000ffff0d7224 */ /* 0x000fe400078e0004 */
[----:B------:R-:W-:Y:S01]  /*14f50*/  IMAD.MOV.U32 R12, RZ, RZ, 0x2 ;  /* 0x00000002ff0c7424 */ /* 0x000fe200078e00ff */
[----:B------:R-:W-:-:S05]  /*14f60*/  @!P0 IADD3 R14, P4, R33, R14, RZ ;  /* 0x0000000e210e8210 */ /* 0x000fca0007f9e0ff */
[----:B------:R-:W-:-:S08]  /*14f70*/  @!P0 IMAD.MOV.U32 R2, RZ, RZ, R14 ;  /* 0x000000ffff028224 */ /* 0x000fd000078e000e */
[----:B------:R-:W-:Y:S05]  /*14f80*/  WARPSYNC.COLLECTIVE R15, `(.L_x_372) ;  /* 0x000000000f087348 */ /* 0x000fea0003c00000 */
[----:B------:R0:W1:Y:S02]  /*14f90*/  SHFL.IDX P6, R14, R13, R12, R11 ;  /* 0x0000000c0d0e7389 */ /* 0x00006400000c000b */
[----:B01----:R-:W-:Y:S01]  /*14fa0*/  ENDCOLLECTIVE ;  /* 0x000000000000791b */ /* 0x003fe20003800000 */
.L_x_372:
        /* <DEDUP_REMOVED lines=9> */
[----:B------:R-:W-:Y:S01]  /*15040*/  ISETP.GE.AND P0, PT, R6, R35, PT ;  /* 0x000000230600720c */ /* 0x000fe20003f06270 */
[----:B------:R-:W-:-:S12]  /*15050*/  IMAD.MOV.U32 R5, RZ, RZ, R14 ;  /* 0x000000ffff057224 */ /* 0x000fd800078e000e */
[----:B0-----:R-:W-:Y:S05]  /*15060*/  WARPSYNC.COLLECTIVE R15, `(.L_x_373) ;  /* 0x000000000f087348 */ /* 0x001fea0003c00000 */
[----:B------:R1:W2:Y:S02]  /*15070*/  SHFL.IDX P6, R14, R13, R12, R11 ;  /* 0x0000000c0d0e7389 */ /* 0x0002a400000c000b */
[----:B012---:R-:W-:Y:S01]  /*15080*/  ENDCOLLECTIVE ;  /* 0x000000000000791b */ /* 0x007fe20003800000 */
.L_x_373:
[----:B------:R-:W-:Y:S02]  /*15090*/  IMAD.MOV.U32 R13, RZ, RZ, R4 ;  /* 0x000000ffff0d7224 */ /* 0x000fe400078e0004 */
[----:B------:R-:W-:Y:S01]  /*150a0*/  IMAD.MOV.U32 R12, RZ, RZ, 0x3 ;  /* 0x00000003ff0c7424 */ /* 0x000fe200078e00ff */
[----:B------:R-:W-:-:S05]  /*150b0*/  @!P0 IADD3 R14, P4, R33, R14, RZ ;  /* 0x0000000e210e8210 */ /* 0x000fca0007f9e0ff */
[----:B------:R-:W-:-:S08]  /*150c0*/  @!P0 IMAD.MOV.U32 R2, RZ, RZ, R14 ;  /* 0x000000ffff028224 */ /* 0x000fd000078e000e */
[----:B------:R-:W-:Y:S05]  /*150d0*/  WARPSYNC.COLLECTIVE R15, `(.L_x_374) ;  /* 0x000000000f087348 */ /* 0x000fea0003c00000 */
[----:B------:R0:W1:Y:S02]  /*150e0*/  SHFL.IDX P6, R14, R13, R12, R11 ;  /* 0x0000000c0d0e7389 */ /* 0x00006400000c000b */
[----:B01----:R-:W-:Y:S01]  /*150f0*/  ENDCOLLECTIVE ;  /* 0x000000000000791b */ /* 0x003fe20003800000 */
.L_x_374:
        /* <DEDUP_REMOVED lines=13> */
.L_x_375:
[----:B------:R-:W-:Y:S05]  /*151d0*/  BRA `(.L_x_376) ;  /* 0xffffffb4006c7947 */ /* 0x000fea000383ffff */
.L_x_281:
[----:B0-----:R0:W2:Y:S02]  /*151e0*/  SYNCS.PHASECHK.TRANS64.TRYWAIT P0, [R22+URZ+0x33420], R3 ;  /* 0x03342003160075a7 */ /* 0x0010a4000800017f */
[----:B--2---:R-:W-:Y:S05]  /*151f0*/  @!P0 NANOSLEEP.SYNCS 0x989680 ;  /* 0x009896800000895d */ /* 0x004fea0003900000 */
[----:B------:R-:W2:Y:S02]  /*15200*/  @!P0 SYNCS.PHASECHK.TRANS64 P0, [R22+URZ+0x33420], R3 ;  /* 0x03342003160085a7 */ /* 0x000ea4000800007f */
[----:B--2---:R-:W-:Y:S05]  /*15210*/  @!P0 BRA `(.L_x_281) ;  /* 0xfffffffc00f08947 */ /* 0x004fea000383ffff */
[----:B------:R-:W-:Y:S05]  /*15220*/  BRA `(.L_x_377) ;  /* 0xffffffb400dc7947 */ /* 0x000fea000383ffff */
.L_x_285:
[----:B0-----:R0:W2:Y:S02]  /*15230*/  SYNCS.PHASECHK.TRANS64.TRYWAIT P0, [R4+URZ+0x33480], R27 ;  /* 0x0334801b040075a7 */ /* 0x0010a4000800017f */
[----:B--2---:R-:W-:Y:S05]  /*15240*/  @!P0 NANOSLEEP.SYNCS 0x989680 ;  /* 0x009896800000895d */ /* 0x004fea0003900000 */
[----:B------:R-:W2:Y:S02]  /*15250*/  @!P0 SYNCS.PHASECHK.TRANS64 P0, [R4+URZ+0x33480], R27 ;  /* 0x0334801b040085a7 */ /* 0x000ea4000800007f */
[----:B--2---:R-:W-:Y:S05]  /*15260*/  @!P0 BRA `(.L_x_285) ;  /* 0xfffffffc00f08947 */ /* 0x004fea000383ffff */
[----:B------:R-:W-:Y:S05]  /*15270*/  BRA `(.L_x_378) ;  /* 0xffffffbc000c7947 */ /* 0x000fea000383ffff */
.L_x_286:
[----:B------:R-:W-:Y:S01]  /*15280*/  BSSY B0, `(.L_x_379) ;  /* 0x0000008000007945 */ /* 0x000fe20003800000 */
[----:B------:R-:W-:Y:S01]  /*15290*/  IMAD.MOV.U32 R13, RZ, RZ, R10 ;  /* 0x000000ffff0d7224 */ /* 0x000fe200078e000a */
[----:B------:R-:W-:Y:S01]  /*152a0*/  MOV R11, 0x1c1f ;  /* 0x00001c1f000b7802 */ /* 0x000fe20000000f00 */
[----:B------:R-:W-:Y:S02]  /*152b0*/  IMAD.MOV.U32 R12, RZ, RZ, RZ ;  /* 0x000000ffff0c7224 */ /* 0x000fe400078e00ff */
[----:B------:R-:W-:-:S07]  /*152c0*/  IMAD.MOV.U32 R15, RZ, RZ, -0x1 ;  /* 0xffffffffff0f7424 */ /* 0x000fce00078e00ff */
[----:B0-----:R-:W-:Y:S05]  /*152d0*/  WARPSYNC.COLLECTIVE R15, `(.L_x_380) ;  /* 0x000000000f087348 */ /* 0x001fea0003c00000 */
[----:B------:R1:W2:Y:S02]  /*152e0*/  SHFL.IDX P6, R14, R13, R12, R11 ;  /* 0x0000000c0d0e7389 */ /* 0x0002a400000c000b */
[----:B012---:R-:W-:Y:S01]  /*152f0*/  ENDCOLLECTIVE ;  /* 0x000000000000791b */ /* 0x007fe20003800000 */
.L_x_380:
[----:B------:R-:W-:Y:S05]  /*15300*/  BSYNC B0 ;  /* 0x0000000000007941 */ /* 0x000fea0003800000 */
.L_x_379:
        /* <DEDUP_REMOVED lines=8> */
.L_x_381:
[----:B------:R-:W-:Y:S02]  /*15390*/  IMAD.MOV.U32 R13, RZ, RZ, R10 ;  /* 0x000000ffff0d7224 */ /* 0x000fe400078e000a */
[----:B------:R-:W-:Y:S02]  /*153a0*/  IMAD.MOV.U32 R12, RZ, RZ, 0x1 ;  /* 0x00000001ff0c7424 */ /* 0x000fe400078e00ff */
[----:B------:R-:W-:-:S07]  /*153b0*/  IMAD.MOV.U32 R2, RZ, RZ, R14 ;  /* 0x000000ffff027224 */ /* 0x000fce00078e000e */
[----:B------:R-:W-:Y:S05]  /*153c0*/  WARPSYNC.COLLECTIVE R15, `(.L_x_382) ;  /* 0x000000000f087348 */ /* 0x000fea0003c00000 */
[----:B------:R0:W1:Y:S02]  /*153d0*/  SHFL.IDX P6, R14, R13, R12, R11 ;  /* 0x0000000c0d0e7389 */ /* 0x00006400000c000b */
[----:B01----:R-:W-:Y:S01]  /*153e0*/  ENDCOLLECTIVE ;  /* 0x000000000000791b */ /* 0x003fe20003800000 */
.L_x_382:
[----:B------:R-:W-:-:S05]  /*153f0*/  IADD3 R2, P0, R33, R2, RZ ;  /* 0x0000000221027210 */ /* 0x000fca0007f1e0ff */
[----:B------:R-:W-:Y:S02]  /*15400*/  IMAD.X R3, RZ, RZ, R0, P0 ;  /* 0x000000ffff037224 */ /* 0x000fe400000e0600 */
[----:B------:R-:W-:Y:S02]  /*15410*/  IMAD.IADD R0, R22, 0x1, R35 ;  /* 0x0000000116007824 */ /* 0x000fe400078e0223 */
[----:B------:R-:W-:-:S03]  /*15420*/  IMAD.MOV.U32 R13, RZ, RZ, R9 ;  /* 0x000000ffff0d7224 */ /* 0x000fc600078e0009 */
[----:B------:R-:W-:Y:S01]  /*15430*/  @!PT LDS RZ, [RZ] ;  /* 0x00000000fffff984 */ /* 0x000fe20000000800 */
[----:B------:R-:W-:Y:S01]  /*15440*/  @!PT LDS RZ, [RZ] ;  /* 0x00000000fffff984 */ /* 0x000fe20000000800 */
[----:B------:R-:W-:Y:S01]  /*15450*/  @!PT LDS RZ, [RZ] ;  /* 0x00000000fffff984 */ /* 0x000fe20000000800 */
[----:B------:R-:W-:Y:S04]  /*15460*/  LDGSTS.E.BYPASS.LTC128B.128 [R0+0xf200], desc[UR52][R2.64], !P4 ;  /* 0x0f20000002007fae */ /* 0x000fe8000e101d74 */
[----:B------:R-:W-:Y:S04]  /*15470*/  LDGSTS.E.BYPASS.LTC128B.128 [R0+0x11a00], desc[UR52][R2.64+0x40], !P3 ;  /* 0x11a0004002007fae */ /* 0x000fe8000d901d74 */
[----:B------:R0:W-:Y:S02]  /*15480*/  LDGSTS.E.BYPASS.LTC128B.128 [R0+0x14200], desc[UR52][R2.64+0x80], !P1 ;  /* 0x1420008002007fae */ /* 0x0001e4000c901d74 */
[----:B0-----:R-:W-:-:S07]  /*15490*/  IMAD.MOV.U32 R3, RZ, RZ, R14 ;  /* 0x000000ffff037224 */ /* 0x001fce00078e000e */
[----:B------:R-:W-:Y:S05]  /*154a0*/  WARPSYNC.COLLECTIVE R15, `(.L_x_383) ;  /* 0x000000000f087348 */ /* 0x000fea0003c00000 */
[----:B------:R0:W1:Y:S02]  /*154b0*/  SHFL.IDX P6, R14, R13, R12, R11 ;  /* 0x0000000c0d0e7389 */ /* 0x00006400000c000b */
[----:B01----:R-:W-:Y:S01]  /*154c0*/  ENDCOLLECTIVE ;  /* 0x000000000000791b */ /* 0x003fe20003800000 */
.L_x_383:
[----:B------:R-:W-:Y:S02]  /*154d0*/  IMAD.MOV.U32 R13, RZ, RZ, R10 ;  /* 0x000000ffff0d7224 */ /* 0x000fe400078e000a */
[----:B------:R-:W-:Y:S02]  /*154e0*/  IMAD.MOV.U32 R12, RZ, RZ, 0x2 ;  /* 0x00000002ff0c7424 */ /* 0x000fe400078e00ff */
[----:B------:R-:W-:-:S07]  /*154f0*/  IMAD.MOV.U32 R2, RZ, RZ, R14 ;  /* 0x000000ffff027224 */ /* 0x000fce00078e000e */
[----:B------:R-:W-:Y:S05]  /*15500*/  WARPSYNC.COLLECTIVE R15, `(.L_x_384) ;  /* 0x000000000f087348 */ /* 0x000fea0003c00000 */
[----:B------:R0:W1:Y:S02]  /*15510*/  SHFL.IDX P6, R14, R13, R12, R11 ;  /* 0x0000000c0d0e7389 */ /* 0x00006400000c000b */
[----:B01----:R-:W-:Y:S01]  /*15520*/  ENDCOLLECTIVE ;  /* 0x000000000000791b */ /* 0x003fe20003800000 */
.L_x_384:
        /* <DEDUP_REMOVED lines=13> */
.L_x_385:
[----:B------:R-:W-:Y:S02]  /*15600*/  IMAD.MOV.U32 R13, RZ, RZ, R10 ;  /* 0x000000ffff0d7224 */ /* 0x000fe400078e000a */
[----:B------:R-:W-:Y:S02]  /*15610*/  IMAD.MOV.U32 R12, RZ, RZ, 0x3 ;  /* 0x00000003ff0c7424 */ /* 0x000fe400078e00ff */
[----:B------:R-:W-:-:S07]  /*15620*/  IMAD.MOV.U32 R2, RZ, RZ, R14 ;  /* 0x000000ffff027224 */ /* 0x000fce00078e000e */
[----:B------:R-:W-:Y:S05]  /*15630*/  WARPSYNC.COLLECTIVE R15, `(.L_x_386) ;  /* 0x000000000f087348 */ /* 0x000fea0003c00000 */
[----:B------:R0:W1:Y:S02]  /*15640*/  SHFL.IDX P6, R14, R13, R12, R11 ;  /* 0x0000000c0d0e7389 */ /* 0x00006400000c000b */
[----:B01----:R-:W-:Y:S01]  /*15650*/  ENDCOLLECTIVE ;  /* 0x000000000000791b */ /* 0x003fe20003800000 */
.L_x_386:
        /* <DEDUP_REMOVED lines=13> */
.L_x_387:
[----:B------:R-:W-:Y:S02]  /*15730*/  IMAD.MOV.U32 R13, RZ, RZ, R23 ;  /* 0x000000ffff0d7224 */ /* 0x000fe400078e0017 */
[----:B------:R-:W-:Y:S02]  /*15740*/  IMAD.MOV.U32 R12, RZ, RZ, RZ ;  /* 0x000000ffff0c7224 */ /* 0x000fe400078e00ff */
[----:B------:R-:W-:-:S07]  /*15750*/  IMAD.MOV.U32 R2, RZ, RZ, R14 ;  /* 0x000000ffff027224 */ /* 0x000fce00078e000e */
[----:B------:R-:W-:Y:S05]  /*15760*/  WARPSYNC.COLLECTIVE R15, `(.L_x_388) ;  /* 0x000000000f087348 */ /* 0x000fea0003c00000 */
[----:B------:R0:W1:Y:S02]  /*15770*/  SHFL.IDX P6, R14, R13, R12, R11 ;  /* 0x0000000c0d0e7389 */ /* 0x00006400000c000b */
[----:B01----:R-:W-:Y:S01]  /*15780*/  ENDCOLLECTIVE ;  /* 0x000000000000791b */ /* 0x003fe20003800000 */
.L_x_388:
        /* <DEDUP_REMOVED lines=13> */
.L_x_389:
[----:B------:R-:W-:Y:S01]  /*15860*/  IMAD.MOV.U32 R2, RZ, RZ, R14 ;  /* 0x000000ffff027224 */ /* 0x000fe200078e000e */
[----:B------:R-:W-:Y:S06]  /*15870*/  BRA `(.L_x_390) ;  /* 0xffffffb800ac7947 */ /* 0x000fec000383ffff */
.L_x_291:
[----:B---3--:R3:W4:Y:S02]  /*15880*/  SYNCS.PHASECHK.TRANS64.TRYWAIT P0, [R4+URZ+0x33440], R27 ;  /* 0x0334401b040075a7 */ /* 0x008724000800017f */
[----:B----4-:R-:W-:Y:S05]  /*15890*/  @!P0 NANOSLEEP.SYNCS 0x989680 ;  /* 0x009896800000895d */ /* 0x010fea0003900000 */
[----:B------:R-:W4:Y:S02]  /*158a0*/  @!P0 SYNCS.PHASECHK.TRANS64 P0, [R4+URZ+0x33440], R27 ;  /* 0x0334401b040085a7 */ /* 0x000f24000800007f */
[----:B----4-:R-:W-:Y:S05]  /*158b0*/  @!P0 BRA `(.L_x_291) ;  /* 0xfffffffc00f08947 */ /* 0x010fea000383ffff */
[----:B------:R-:W-:Y:S05]  /*158c0*/  BRA `(.L_x_391) ;  /* 0xffffffbc00047947 */ /* 0x000fea000383ffff */
.L_x_292:
[----:B------:R-:W-:Y:S01]  /*158d0*/  BSSY B0, `(.L_x_392) ;  /* 0x0000008000007945 */ /* 0x000fe20003800000 */
[----:B------:R-:W-:Y:S01]  /*158e0*/  IMAD.MOV.U32 R13, RZ, RZ, R8 ;  /* 0x000000ffff0d7224 */ /* 0x000fe200078e0008 */
[----:B------:R-:W-:Y:S01]  /*158f0*/  MOV R15, 0xffffffff ;  /* 0xffffffff000f7802 */ /* 0x000fe20000000f00 */
[----:B------:R-:W-:Y:S02]  /*15900*/  IMAD.MOV.U32 R12, RZ, RZ, RZ ;  /* 0x000000ffff0c7224 */ /* 0x000fe400078e00ff */
[----:B------:R-:W-:-:S07]  /*15910*/  IMAD.MOV.U32 R11, RZ, RZ, 0x1c1f ;  /* 0x00001c1fff0b7424 */ /* 0x000fce00078e00ff */
[----:B0123--:R-:W-:Y:S05]  /*15920*/  WARPSYNC.COLLECTIVE R15, `(.L_x_393) ;  /* 0x000000000f087348 */ /* 0x00ffea0003c00000 */
[----:B------:R4:W0:Y:S02]  /*15930*/  SHFL.IDX P6, R14, R13, R12, R11 ;  /* 0x0000000c0d0e7389 */ /* 0x00082400000c000b */
[----:B01234-:R-:W-:Y:S01]  /*15940*/  ENDCOLLECTIVE ;  /* 0x000000000000791b */ /* 0x01ffe20003800000 */
.L_x_393:
[----:B------:R-:W-:Y:S05]  /*15950*/  BSYNC B0 ;  /* 0x0000000000007941 */ /* 0x000fea0003800000 */
.L_x_392:
        /* <DEDUP_REMOVED lines=8> */
.L_x_394:
[----:B------:R-:W-:Y:S02]  /*159e0*/  IMAD.MOV.U32 R13, RZ, RZ, R8 ;  /* 0x000000ffff0d7224 */ /* 0x000fe400078e0008 */
[----:B------:R-:W-:Y:S02]  /*159f0*/  IMAD.MOV.U32 R12, RZ, RZ, 0x1 ;  /* 0x00000001ff0c7424 */ /* 0x000fe400078e00ff */
[----:B------:R-:W-:-:S07]  /*15a00*/  IMAD.MOV.U32 R2, RZ, RZ, R14 ;  /* 0x000000ffff027224 */ /* 0x000fce00078e000e */
[----:B------:R-:W-:Y:S05]  /*15a10*/  WARPSYNC.COLLECTIVE R15, `(.L_x_395) ;  /* 0x000000000f087348 */ /* 0x000fea0003c00000 */
[----:B------:R0:W1:Y:S02]  /*15a20*/  SHFL.IDX P6, R14, R13, R12, R11 ;  /* 0x0000000c0d0e7389 */ /* 0x00006400000c000b */
[----:B01----:R-:W-:Y:S01]  /*15a30*/  ENDCOLLECTIVE ;  /* 0x000000000000791b */ /* 0x003fe20003800000 */
.L_x_395:
[----:B------:R-:W-:-:S05]  /*15a40*/  IADD3 R2, P0, R33, R2, RZ ;  /* 0x0000000221027210 */ /* 0x000fca0007f1e0ff */
[----:B------:R-:W-:-:S05]  /*15a50*/  IMAD.X R3, RZ, RZ, R3, P0 ;  /* 0x000000ffff037224 */ /* 0x000fca00000e0603 */
[----:B------:R-:W-:Y:S01]  /*15a60*/  @!PT LDS RZ, [RZ] ;  /* 0x00000000fffff984 */ /* 0x000fe20000000800 */
[----:B------:R-:W-:Y:S01]  /*15a70*/  @!PT LDS RZ, [RZ] ;  /* 0x00000000fffff984 */ /* 0x000fe20000000800 */
[----:B------:R-:W-:Y:S01]  /*15a80*/  @!PT LDS RZ, [RZ] ;  /* 0x00000000fffff984 */ /* 0x000fe20000000800 */
[----:B------:R-:W-:Y:S01]  /*15a90*/  LDGSTS.E.BYPASS.LTC128B.128 [R0+0x24200], desc[UR52][R2.64], !P4 ;  /* 0x2420000002007fae */ /* 0x000fe2000e101d74 */
[----:B------:R-:W-:-:S03]  /*15aa0*/  IMAD.MOV.U32 R13, RZ, RZ, R5 ;  /* 0x000000ffff0d7224 */ /* 0x000fc600078e0005 */
[----:B------:R-:W-:Y:S04]  /*15ab0*/  LDGSTS.E.BYPASS.LTC128B.128 [R0+0x26a00], desc[UR52][R2.64+0x40], !P3 ;  /* 0x26a0004002007fae */ /* 0x000fe8000d901d74 */
[----:B------:R0:W-:Y:S02]  /*15ac0*/  LDGSTS.E.BYPASS.LTC128B.128 [R0+0x29200], desc[UR52][R2.64+0x80], !P1 ;  /* 0x2920008002007fae */ /* 0x0001e4000c901d74 */
[----:B0-----:R-:W-:-:S07]  /*15ad0*/  IMAD.MOV.U32 R3, RZ, RZ, R14 ;  /* 0x000000ffff037224 */ /* 0x001fce00078e000e */
[----:B------:R-:W-:Y:S05]  /*15ae0*/  WARPSYNC.COLLECTIVE R15, `(.L_x_396) ;  /* 0x000000000f087348 */ /* 0x000fea0003c00000 */
[----:B------:R0:W1:Y:S02]  /*15af0*/  SHFL.IDX P6, R14, R13, R12, R11 ;  /* 0x0000000c0d0e7389 */ /* 0x00006400000c000b */
[----:B01----:R-:W-:Y:S01]  /*15b00*/  ENDCOLLECTIVE ;  /* 0x000000000000791b */ /* 0x003fe20003800000 */
.L_x_396:
[----:B------:R-:W-:Y:S02]  /*15b10*/  IMAD.MOV.U32 R13, RZ, RZ, R8 ;  /* 0x000000ffff0d7224 */ /* 0x000fe400078e0008 */
[----:B------:R-:W-:Y:S02]  /*15b20*/  IMAD.MOV.U32 R12, RZ, RZ, 0x2 ;  /* 0x00000002ff0c7424 */ /* 0x000fe400078e00ff */
[----:B------:R-:W-:-:S07]  /*15b30*/  IMAD.MOV.U32 R2, RZ, RZ, R14 ;  /* 0x000000ffff027224 */ /* 0x000fce00078e000e */
[----:B------:R-:W-:Y:S05]  /*15b40*/  WARPSYNC.COLLECTIVE R15, `(.L_x_397) ;  /* 0x000000000f087348 */ /* 0x000fea0003c00000 */
[----:B------:R0:W1:Y:S02]  /*15b50*/  SHFL.IDX P6, R14, R13, R12, R11 ;  /* 0x0000000c0d0e7389 */ /* 0x00006400000c000b */
[----:B01----:R-:W-:Y:S01]  /*15b60*/  ENDCOLLECTIVE ;  /* 0x000000000000791b */ /* 0x003fe20003800000 */
.L_x_397:
        /* <DEDUP_REMOVED lines=13> */
.L_x_398:
[----:B------:R-:W-:Y:S02]  /*15c40*/  IMAD.MOV.U32 R13, RZ, RZ, R8 ;  /* 0x000000ffff0d7224 */ /* 0x000fe400078e0008 */
[----:B------:R-:W-:Y:S02]  /*15c50*/  IMAD.MOV.U32 R12, RZ, RZ, 0x3 ;  /* 0x00000003ff0c7424 */ /* 0x000fe400078e00ff */
[----:B------:R-:W-:-:S07]  /*15c60*/  IMAD.MOV.U32 R2, RZ, RZ, R14 ;  /* 0x000000ffff027224 */ /* 0x000fce00078e000e */
[----:B------:R-:W-:Y:S05]  /*15c70*/  WARPSYNC.COLLECTIVE R15, `(.L_x_399) ;  /* 0x000000000f087348 */ /* 0x000fea0003c00000 */
[----:B------:R0:W1:Y:S02]  /*15c80*/  SHFL.IDX P6, R14, R13, R12, R11 ;  /* 0x0000000c0d0e7389 */ /* 0x00006400000c000b */
[----:B01----:R-:W-:Y:S01]  /*15c90*/  ENDCOLLECTIVE ;  /* 0x000000000000791b */ /* 0x003fe20003800000 */
.L_x_399:
        /* <DEDUP_REMOVED lines=13> */
.L_x_400:
[----:B------:R-:W-:Y:S02]  /*15d70*/  IMAD.MOV.U32 R13, RZ, RZ, R10 ;  /* 0x000000ffff0d7224 */ /* 0x000fe400078e000a */
[----:B------:R-:W-:Y:S02]  /*15d80*/  IMAD.MOV.U32 R12, RZ, RZ, RZ ;  /* 0x000000ffff0c7224 */ /* 0x000fe400078e00ff */
[----:B------:R-:W-:-:S07]  /*15d90*/  IMAD.MOV.U32 R2, RZ, RZ, R14 ;  /* 0x000000ffff027224 */ /* 0x000fce00078e000e */
[----:B------:R-:W-:Y:S05]  /*15da0*/  WARPSYNC.COLLECTIVE R15, `(.L_x_401) ;  /* 0x000000000f087348 */ /* 0x000fea0003c00000 */
[----:B------:R0:W1:Y:S02]  /*15db0*/  SHFL.IDX P6, R14, R13, R12, R11 ;  /* 0x0000000c0d0e7389 */ /* 0x00006400000c000b */
[----:B01----:R-:W-:Y:S01]  /*15dc0*/  ENDCOLLECTIVE ;  /* 0x000000000000791b */ /* 0x003fe20003800000 */
.L_x_401:
        /* <DEDUP_REMOVED lines=13> */
.L_x_402:
[----:B------:R-:W-:Y:S05]  /*15ea0*/  BRA `(.L_x_403) ;  /* 0xffffffb8009c7947 */ /* 0x000fea000383ffff */
.L_x_297:
[----:B0-----:R0:W4:Y:S02]  /*15eb0*/  SYNCS.PHASECHK.TRANS64.TRYWAIT P1, [R0+URZ+0x33470], R3 ;  /* 0x03347003000075a7 */ /* 0x001124000802017f */
[----:B----4-:R-:W-:Y:S05]  /*15ec0*/  @!P1 NANOSLEEP.SYNCS 0x989680 ;  /* 0x009896800000995d */ /* 0x010fea0003900000 */
[----:B------:R-:W4:Y:S02]  /*15ed0*/  @!P1 SYNCS.PHASECHK.TRANS64 P1, [R0+URZ+0x33470], R3 ;  /* 0x03347003000095a7 */ /* 0x000f24000802007f */
[----:B----4-:R-:W-:Y:S05]  /*15ee0*/  @!P1 BRA `(.L_x_297) ;  /* 0xfffffffc00f09947 */ /* 0x010fea000383ffff */
[----:B------:R-:W-:Y:S05]  /*15ef0*/  BRA `(.L_x_404) ;  /* 0xffffffbc00087947 */ /* 0x000fea000383ffff */
.L_x_299:
[----:B0-----:R0:W4:Y:S02]  /*15f00*/  SYNCS.PHASECHK.TRANS64.TRYWAIT P1, [R0+URZ+0x33460], R3 ;  /* 0x03346003000075a7 */ /* 0x001124000802017f */
[----:B----4-:R-:W-:Y:S05]  /*15f10*/  @!P1 NANOSLEEP.SYNCS 0x989680 ;  /* 0x009896800000995d */ /* 0x010fea0003900000 */
[----:B------:R-:W4:Y:S02]  /*15f20*/  @!P1 SYNCS.PHASECHK.TRANS64 P1, [R0+URZ+0x33460], R3 ;  /* 0x03346003000095a7 */ /* 0x000f24000802007f */
[----:B----4-:R-:W-:Y:S05]  /*15f30*/  @!P1 BRA `(.L_x_299) ;  /* 0xfffffffc00f09947 */ /* 0x010fea000383ffff */
[----:B------:R-:W-:Y:S05]  /*15f40*/  BRA `(.L_x_405) ;  /* 0xffffffbc00187947 */ /* 0x000fea000383ffff */
.L_x_307:
[----:B0-----:R0:W2:Y:S02]  /*15f50*/  SYNCS.PHASECHK.TRANS64.TRYWAIT P1, [R3+URZ+0x33470], R0 ;  /* 0x03347000030075a7 */ /* 0x0010a4000802017f */
[----:B--2---:R-:W-:Y:S05]  /*15f60*/  @!P1 NANOSLEEP.SYNCS 0x989680 ;  /* 0x009896800000995d */ /* 0x004fea0003900000 */
[----:B------:R-:W2:Y:S02]  /*15f70*/  @!P1 SYNCS.PHASECHK.TRANS64 P1, [R3+URZ+0x33470], R0 ;  /* 0x03347000030095a7 */ /* 0x000ea4000802007f */
[----:B--2---:R-:W-:Y:S05]  /*15f80*/  @!P1 BRA `(.L_x_307) ;  /* 0xfffffffc00f09947 */ /* 0x004fea000383ffff */
[----:B------:R-:W-:Y:S05]  /*15f90*/  BRA `(.L_x_406) ;  /* 0xffffffc400487947 */ /* 0x000fea000383ffff */
.L_x_309:
[----:B0-----:R0:W2:Y:S02]  /*15fa0*/  SYNCS.PHASECHK.TRANS64.TRYWAIT P1, [R3+URZ+0x33460], R0 ;  /* 0x03346000030075a7 */ /* 0x0010a4000802017f */
[----:B--2---:R-:W-:Y:S05]  /*15fb0*/  @!P1 NANOSLEEP.SYNCS 0x989680 ;  /* 0x009896800000995d */ /* 0x004fea0003900000 */
[----:B------:R-:W2:Y:S02]  /*15fc0*/  @!P1 SYNCS.PHASECHK.TRANS64 P1, [R3+URZ+0x33460], R0 ;  /* 0x03346000030095a7 */ /* 0x000ea4000802007f */
[----:B--2---:R-:W-:Y:S05]  /*15fd0*/  @!P1 BRA `(.L_x_309) ;  /* 0xfffffffc00f09947 */ /* 0x004fea000383ffff */
[----:B------:R-:W-:Y:S05]  /*15fe0*/  BRA `(.L_x_407) ;  /* 0xffffffc400547947 */ /* 0x000fea000383ffff */
.L_x_323:
[----:B0-----:R0:W2:Y:S02]  /*15ff0*/  SYNCS.PHASECHK.TRANS64.TRYWAIT P0, [R5+URZ+0x33420], R0 ;  /* 0x03342000050075a7 */ /* 0x0010a4000800017f */
[----:B--2---:R-:W-:Y:S05]  /*16000*/  @!P0 NANOSLEEP.SYNCS 0x989680 ;  /* 0x009896800000895d */ /* 0x004fea0003900000 */
[----:B------:R-:W2:Y:S02]  /*16010*/  @!P0 SYNCS.PHASECHK.TRANS64 P0, [R5+URZ+0x33420], R0 ;  /* 0x03342000050085a7 */ /* 0x000ea4000800007f */
[----:B--2---:R-:W-:Y:S05]  /*16020*/  @!P0 BRA `(.L_x_323) ;  /* 0xfffffffc00f08947 */ /* 0x004fea000383ffff */
[----:B------:R-:W-:Y:S05]  /*16030*/  BRA `(.L_x_408) ;  /* 0xffffffd400a87947 */ /* 0x000fea000383ffff */
.L_x_324:
[----:B------:R-:W2:Y:S01]  /*16040*/  S2R R2, SR_TID.X ;  /* 0x0000000000027919 */ /* 0x000ea20000002100 */
[----:B------:R-:W-:Y:S01]  /*16050*/  BSSY B0, `(.L_x_409) ;  /* 0x000000a000007945 */ /* 0x000fe20003800000 */
[----:B------:R-:W-:Y:S02]  /*16060*/  IMAD.MOV.U32 R12, RZ, RZ, RZ ;  /* 0x000000ffff0c7224 */ /* 0x000fe400078e00ff */
[----:B------:R-:W-:Y:S02]  /*16070*/  IMAD.MOV.U32 R11, RZ, RZ, 0x1f ;  /* 0x0000001fff0b7424 */ /* 0x000fe400078e00ff */
[----:B------:R-:W-:Y:S01]  /*16080*/  IMAD.MOV.U32 R15, RZ, RZ, -0x1 ;  /* 0xffffffffff0f7424 */ /* 0x000fe200078e00ff */
[----:B--2---:R-:W-:-:S04]  /*16090*/  SHF.R.U32.HI R2, RZ, 0x5, R2 ;  /* 0x00000005ff027819 */ /* 0x004fc80000011602 */
[----:B------:R-:W-:-:S05]  /*160a0*/  LOP3.LUT R2, R2, 0x3, RZ, 0xc0, !PT ;  /* 0x0000000302027812 */ /* 0x000fca00078ec0ff */
[----:B------:R-:W-:-:S07]  /*160b0*/  IMAD.MOV.U32 R13, RZ, RZ, R2 ;  /* 0x000000ffff0d7224 */ /* 0x000fce00078e0002 */
[----:B01----:R-:W-:Y:S05]  /*160c0*/  WARPSYNC.COLLECTIVE R15, `(.L_x_410) ;  /* 0x000000000f087348 */ /* 0x003fea0003c00000 */
[----:B-1----:R1:W2:Y:S02]  /*160d0*/  SHFL.IDX P6, R14, R13, R12, R11 ;  /* 0x0000000c0d0e7389 */ /* 0x0022a400000c000b */
[----:B012---:R-:W-:Y:S01]  /*160e0*/  ENDCOLLECTIVE ;  /* 0x000000000000791b */ /* 0x007fe20003800000 */
.L_x_410:
[----:B------:R-:W-:Y:S05]  /*160f0*/  BSYNC B0 ;  /* 0x0000000000007941 */ /* 0x000fea0003800000 */
.L_x_409:
[----:B------:R-:W-:Y:S05]  /*16100*/  BRA `(.L_x_411) ;  /* 0xffffffd400907947 */ /* 0x000fea000383ffff */
.L_x_327:
[----:B------:R-:W-:Y:S01]  /*16110*/  BSSY B1, `(.L_x_412) ;  /* 0x0000006000017945 */ /* 0x000fe20003800000 */
[----:B------:R-:W-:-:S07]  /*16120*/  IMAD.MOV.U32 R15, RZ, RZ, -0x1 ;  /* 0xffffffffff0f7424 */ /* 0x000fce00078e00ff */
[----:B0-----:R-:W-:Y:S05]  /*16130*/  WARPSYNC.COLLECTIVE R15, `(.L_x_413) ;  /* 0x000000000f0c7348 */ /* 0x001fea0003c00000 */
[----:B------:R-:W-:Y:S02]  /*16140*/  ELECT P6, UR62, PT ;  /* 0x00000000003e782f */ /* 0x000fe400038c0000 */
[----:B------:R-:W-:Y:S01]  /*16150*/  MOV R14, UR62 ;  /* 0x0000003e000e7c02 */ /* 0x000fe20008000f00 */
[----:B0-----:R-:W-:Y:S10]  /*16160*/  ENDCOLLECTIVE ;  /* 0x000000000000791b */ /* 0x001ff40003800000 */
.L_x_413:
[----:B------:R-:W-:Y:S05]  /*16170*/  BSYNC B1 ;  /* 0x0000000000017941 */ /* 0x000fea0003800000 */
.L_x_412:
[----:B------:R-:W-:Y:S05]  /*16180*/  BRA `(.L_x_414) ;  /* 0xffffffd400887947 */ /* 0x000fea000383ffff */
.L_x_329:
[----:B0-----:R0:W1:Y:S02]  /*16190*/  SYNCS.PHASECHK.TRANS64.TRYWAIT P1, [R3+URZ+0x33440], R2 ;  /* 0x03344002030075a7 */ /* 0x001064000802017f */
[----:B-1----:R-:W-:Y:S05]  /*161a0*/  @!P1 NANOSLEEP.SYNCS 0x989680 ;  /* 0x009896800000995d */ /* 0x002fea0003900000 */
[----:B------:R-:W1:Y:S02]  /*161b0*/  @!P1 SYNCS.PHASECHK.TRANS64 P1, [R3+URZ+0x33440], R2 ;  /* 0x03344002030095a7 */ /* 0x000e64000802007f */
[----:B-1----:R-:W-:Y:S05]  /*161c0*/  @!P1 BRA `(.L_x_329) ;  /* 0xfffffffc00f09947 */ /* 0x002fea000383ffff */
[----:B------:R-:W-:Y:S05]  /*161d0*/  BRA `(.L_x_415) ;  /* 0xffffffd400a87947 */ /* 0x000fea000383ffff */
.L_x_331:
[----:B-1----:R1:W2:Y:S02]  /*161e0*/  SYNCS.PHASECHK.TRANS64.TRYWAIT P1, [R5+URZ+0x33440], R0 ;  /* 0x03344000050075a7 */ /* 0x0022a4000802017f */
[----:B--2---:R-:W-:Y:S05]  /*161f0*/  @!P1 NANOSLEEP.SYNCS 0x989680 ;  /* 0x009896800000995d */ /* 0x004fea0003900000 */
[----:B------:R-:W2:Y:S02]  /*16200*/  @!P1 SYNCS.PHASECHK.TRANS64 P1, [R5+URZ+0x33440], R0 ;  /* 0x03344000050095a7 */ /* 0x000ea4000802007f */
[----:B--2---:R-:W-:Y:S05]  /*16210*/  @!P1 BRA `(.L_x_331) ;  /* 0xfffffffc00f09947 */ /* 0x004fea000383ffff */
[----:B------:R-:W-:Y:S05]  /*16220*/  BRA `(.L_x_416) ;  /* 0xffffffd400b47947 */ /* 0x000fea000383ffff */
.L_x_333:
[----:B--2---:R2:W3:Y:S02]  /*16230*/  SYNCS.PHASECHK.TRANS64.TRYWAIT P1, [R3+URZ+0x33460], R2 ;  /* 0x03346002030075a7 */ /* 0x0044e4000802017f */
[----:B---3--:R-:W-:Y:S05]  /*16240*/  @!P1 NANOSLEEP.SYNCS 0x989680 ;  /* 0x009896800000995d */ /* 0x008fea0003900000 */
[----:B------:R-:W3:Y:S02]  /*16250*/  @!P1 SYNCS.PHASECHK.TRANS64 P1, [R3+URZ+0x33460], R2 ;  /* 0x03346002030095a7 */ /* 0x000ee4000802007f */
[----:B---3--:R-:W-:Y:S05]  /*16260*/  @!P1 BRA `(.L_x_333) ;  /* 0xfffffffc00f09947 */ /* 0x008fea000383ffff */
[----:B------:R-:W-:Y:S05]  /*16270*/  BRA `(.L_x_417) ;  /* 0xffffffd400b07947 */ /* 0x000fea000383ffff */
.L_x_335:
[----:B---3--:R3:W4:Y:S02]  /*16280*/  SYNCS.PHASECHK.TRANS64.TRYWAIT P1, [R5+URZ+0x33460], R0 ;  /* 0x03346000050075a7 */ /* 0x008724000802017f */
[----:B----4-:R-:W-:Y:S05]  /*16290*/  @!P1 NANOSLEEP.SYNCS 0x989680 ;  /* 0x009896800000995d */ /* 0x010fea0003900000 */
[----:B------:R-:W4:Y:S02]  /*162a0*/  @!P1 SYNCS.PHASECHK.TRANS64 P1, [R5+URZ+0x33460], R0 ;  /* 0x03346000050095a7 */ /* 0x000f24000802007f */
[----:B----4-:R-:W-:Y:S05]  /*162b0*/  @!P1 BRA `(.L_x_335) ;  /* 0xfffffffc00f09947 */ /* 0x010fea000383ffff */
[----:B------:R-:W-:Y:S05]  /*162c0*/  BRA `(.L_x_418) ;  /* 0xffffffd400ac7947 */ /* 0x000fea000383ffff */
.L_x_337:
[----:B----4-:R4:W0:Y:S02]  /*162d0*/  SYNCS.PHASECHK.TRANS64.TRYWAIT P1, [R3+URZ+0x33480], R2 ;  /* 0x03348002030075a7 */ /* 0x010824000802017f */
[----:B0-----:R-:W-:Y:S05]  /*162e0*/  @!P1 NANOSLEEP.SYNCS 0x989680 ;  /* 0x009896800000995d */ /* 0x001fea0003900000 */
[----:B------:R-:W0:Y:S02]  /*162f0*/  @!P1 SYNCS.PHASECHK.TRANS64 P1, [R3+URZ+0x33480], R2 ;  /* 0x03348002030095a7 */ /* 0x000e24000802007f */
[----:B0-----:R-:W-:Y:S05]  /*16300*/  @!P1 BRA `(.L_x_337) ;  /* 0xfffffffc00f09947 */ /* 0x001fea000383ffff */
[----:B------:R-:W-:Y:S05]  /*16310*/  BRA `(.L_x_419) ;  /* 0xffffffd400a87947 */ /* 0x000fea000383ffff */
.L_x_420:
        /* <DEDUP_REMOVED lines=14> */
.L_x_3247:


//--------------------- .text._ZN7cutlass13device_kernelIN5flash11enable_sm90INS1_16FlashAttnFwdSm90INS1_25CollectiveMainloopFwdSm90ILi2EN4cute5tupleIJNS5_1CILi1EEES8_S8_EEENS6_IJNS7_ILi128EEENS7_ILi160EEENS7_ILi192EEEEEELi192ENS_12float_e4m3_tEfNS_4arch4Sm90ELb0ELb0ELb1ELb1ELb1ELb1ELb0ELb1ELb1ELb1ELb0ELb0EEENS1_21CollectiveEpilogueFwdINS6_IJSA_SC_SB_EEES9_NS_10bfloat16_tESG_Li256ELb1ELb1ELb0ELb1EEENS1_36VarlenDynamicPersistentTileSchedulerILi128ELi160ELi256ELi128ELb0ELb1ELb1ELb0ELb1ELb1EEEEEEEEEvNT_6ParamsE --------------------------
	.section	.text._ZN7cutlass13device_kernelIN5flash11enable_sm90INS1_16FlashAttnFwdSm90INS1_25CollectiveMainloopFwdSm90ILi2EN4cute5tupleIJNS5_1CILi1EEES8_S8_EEENS6_IJNS7_ILi128EEENS7_ILi160EEENS7_ILi192EEEEEELi192ENS_12float_e4m3_tEfNS_4arch4Sm90ELb0ELb0ELb1ELb1ELb1ELb1ELb0ELb1ELb1ELb1ELb0ELb0EEENS1_21CollectiveEpilogueFwdINS6_IJSA_SC_SB_EEES9_NS_10bfloat16_tESG_Li256ELb1ELb1ELb0ELb1EEENS1_36VarlenDynamicPersistentTileSchedulerILi128ELi160ELi256ELi128ELb0ELb1ELb1ELb0ELb1ELb1EEEEEEEEEvNT_6ParamsE,"ax",@progbits
	.align	128
.text._ZN7cutlass13device_kernelIN5flash11enable_sm90INS1_16FlashAttnFwdSm90INS1_25CollectiveMainloopFwdSm90ILi2EN4cute5tupleIJNS5_1CILi1EEES8_S8_EEENS6_IJNS7_ILi128EEENS7_ILi160EEENS7_ILi192EEEEEELi192ENS_12float_e4m3_tEfNS_4arch4Sm90ELb0ELb0ELb1ELb1ELb1ELb1ELb0ELb1ELb1ELb1ELb0ELb0EEENS1_21CollectiveEpilogueFwdINS6_IJSA_SC_SB_EEES9_NS_10bfloat16_tESG_Li256ELb1ELb1ELb0ELb1EEENS1_36VarlenDynamicPersistentTileSchedulerILi128ELi160ELi256ELi128ELb0ELb1ELb1ELb0ELb1ELb1EEEEEEEEEvNT_6ParamsE:
        .type           _ZN7cutlass13device_kernelIN5flash11enable_sm90INS1_16FlashAttnFwdSm90INS1_25CollectiveMainloopFwdSm90ILi2EN4cute5tupleIJNS5_1CILi1EEES8_S8_EEENS6_IJNS7_ILi128EEENS7_ILi160EEENS7_ILi192EEEEEELi192ENS_12float_e4m3_tEfNS_4arch4Sm90ELb0ELb0ELb1ELb1ELb1ELb1ELb0ELb1ELb1ELb1ELb0ELb0EEENS1_21CollectiveEpilogueFwdINS6_IJSA_SC_SB_EEES9_NS_10bfloat16_tESG_Li256ELb1ELb1ELb0ELb1EEENS1_36VarlenDynamicPersistentTileSchedulerILi128ELi160ELi256ELi128ELb0ELb1ELb1ELb0ELb1ELb1EEEEEEEEEvNT_6ParamsE,@function
        .size           _ZN7cutlass13device_kernelIN5flash11enable_sm90INS1_16FlashAttnFwdSm90INS1_25CollectiveMainloopFwdSm90ILi2EN4cute5tupleIJNS5_1CILi1EEES8_S8_EEENS6_IJNS7_ILi128EEENS7_ILi160EEENS7_ILi192EEEEEELi192ENS_12float_e4m3_tEfNS_4arch4Sm90ELb0ELb0ELb1ELb1ELb1ELb1ELb0ELb1ELb1ELb1ELb0ELb0EEENS1_21CollectiveEpilogueFwdINS6_IJSA_SC_SB_EEES9_NS_10bfloat16_tESG_Li256ELb1ELb1ELb0ELb1EEENS1_36VarlenDynamicPersistentTileSchedulerILi128ELi160ELi256ELi128ELb0ELb1ELb1ELb0ELb1ELb1EEEEEEEEEvNT_6ParamsE,(.L_x_3248 - _ZN7cutlass13device_kernelIN5flash11enable_sm90INS1_16FlashAttnFwdSm90INS1_25CollectiveMainloopFwdSm90ILi2EN4cute5tupleIJNS5_1CILi1EEES8_S8_EEENS6_IJNS7_ILi128EEENS7_ILi160EEENS7_ILi192EEEEEELi192ENS_12float_e4m3_tEfNS_4arch4Sm90ELb0ELb0ELb1ELb1ELb1ELb1ELb0ELb1ELb1ELb1ELb0ELb0EEENS1_21CollectiveEpilogueFwdINS6_IJSA_SC_SB_EEES9_NS_10bfloat16_tESG_Li256ELb1ELb1ELb0ELb1EEENS1_36VarlenDynamicPersistentTileSchedulerILi128ELi160ELi256ELi128ELb0ELb1ELb1ELb0ELb1ELb1EEEEEEEEEvNT_6ParamsE)
        .other          _ZN7cutlass13device_kernelIN5flash11enable_sm90INS1_16FlashAttnFwdSm90INS1_25CollectiveMainloopFwdSm90ILi2EN4cute5tupleIJNS5_1CILi1EEES8_S8_EEENS6_IJNS7_ILi128EEENS7_ILi160EEENS7_ILi192EEEEEELi192ENS_12float_e4m3_tEfNS_4arch4Sm90ELb0ELb0ELb1ELb1ELb1ELb1ELb0ELb1ELb1ELb1ELb0ELb0EEENS1_21CollectiveEpilogueFwdINS6_IJSA_SC_SB_EEES9_NS_10bfloat16_tESG_Li256ELb1ELb1ELb0ELb1EEENS1_36VarlenDynamicPersistentTileSchedulerILi128ELi160ELi256ELi128ELb0ELb1ELb1ELb0ELb1ELb1EEEEEEEEEvNT_6ParamsE,@"STO_CUDA_ENTRY STV_DEFAULT"
_ZN7cutlass13device_kernelIN5flash11enable_sm90INS1_16FlashAttnFwdSm90INS1_25CollectiveMainloopFwdSm90ILi2EN4cute5tupleIJNS5_1CILi1EEES8_S8_EEENS6_IJNS7_ILi128EEENS7_ILi160EEENS7_ILi192EEEEEELi192ENS_12float_e4m3_tEfNS_4arch4Sm90ELb0ELb0ELb1ELb1ELb1ELb1ELb0ELb1ELb1ELb1ELb0ELb0EEENS1_21CollectiveEpilogueFwdINS6_IJSA_SC_SB_EEES9_NS_10bfloat16_tESG_Li256ELb1ELb1ELb0ELb1EEENS1_36VarlenDynamicPersistentTileSchedulerILi128ELi160ELi256ELi128ELb0ELb1ELb1ELb0ELb1ELb1EEEEEEEEEvNT_6ParamsE:
[----:B------:R-:W0:Y:S02]  /*0000*/  LDC R1, c[0x0][0x28] ;  /* 0x00000a00ff017b82 */ /* 0x000e240000000800 */
[----:B0-----:R-:W-:Y:S01]  /*0010*/  VIADD R1, R1, 0xffffff90 ;  /* 0xffffff9001017836 */ /* 0x001fe20000000000 */
[----:B------:R-:W0:Y:S01]  /*0020*/  S2R R3, SR_TID.X ;  /* 0x0000000000037919 */ /* 0x000e220000002100 */
[----:B------:R-:W-:Y:S01]  /*0030*/  ELECT P0, URZ, PT ;  /* 0x00000000003f782f */ /* 0x000fe20003800000 */
[----:B------:R-:W-:Y:S01]  /*0040*/  BSSY B0, `(.L_x_421) ;  /* 0x000000e000007945 */ /* 0x000fe20003800000 */
[--C-:B0-----:R-:W-:Y:S02]  /*0050*/  SHF.R.U32.HI R0, RZ, 0x5, R3.reuse ;  /* 0x00000005ff007819 */ /* 0x101fe40000011603 */
[----:B------:R-:W-:-:S03]  /*0060*/  SHF.R.U32.HI R3, RZ, 0x7, R3 ;  /* 0x00000007ff037819 */ /* 0x000fc60000011603 */
[----:B------:R-:W0:Y:S02]  /*0070*/  SHFL.IDX PT, R2, R0, RZ, 0x1f ;  /* 0x00001fff00027589 */ /* 0x000e2400000e0000 */
[----:B0-----:R-:W-:-:S13]  /*0080*/  ISETP.EQ.AND P0, PT, R2, RZ, P0 ;  /* 0x000000ff0200720c */ /* 0x001fda0000702270 */
[----:B------:R-:W-:Y:S05]  /*0090*/  @!P0 BRA `(.L_x_422) ;  /* 0x0000000000208947 */ /* 0x000fea0003800000 */
[----:B------:R-:W-:Y:S02]  /*00a0*/  ULDC.64 UR4, c[0x0][0x198] ;  /* 0x0000660000047ab9 */ /* 0x000fe40000000a00 */
[----:B------:R-:W-:Y:S02]  /*00b0*/  UIADD3 UR6, UP0, UR4, 0x570, URZ ;  /* 0x0000057004067890 */ /* 0x000fe4000ff1e03f */
[----:B------:R-:W-:Y:S02]  /*00c0*/  UIADD3 UR4, UP1, UR4, 0x670, URZ ;  /* 0x0000067004047890 */ /* 0x000fe4000ff3e03f */
[----:B------:R-:W-:Y:S02]  /*00d0*/  UIADD3.X UR7, URZ, UR5, URZ, UP0, !UPT ;  /* 0x000000053f077290 */ /* 0x000fe400087fe43f */
[----:B------:R-:W-:-:S07]  /*00e0*/  UIADD3.X UR5, URZ, UR5, URZ, UP1, !UPT ;  /* 0x000000053f057290 */ /* 0x000fce0008ffe43f */
[----:B------:R0:W-:Y:S02]  /*00f0*/  UTMACCTL.PF [UR6] ;  /* 0x00000000060079b9 */ /* 0x0001e40008040000 */
[----:B------:R0:W-:Y:S02]  /*0100*/  UTMACCTL.PF [UR4] ;  /* 0x00000000040079b9 */ /* 0x0001e40008040000 */
[----:B0-----:R-:W-:Y:S01]  /*0110*/  NOP ;  /* 0x0000000000007918 */ /* 0x001fe20000000000 */
.L_x_422:
[----:B------:R-:W-:Y:S05]  /*0120*/  BSYNC B0 ;  /* 0x0000000000007941 */ /* 0x000fea0003800000 */
.L_x_421:
[----:B------:R-:W-:Y:S01]  /*0130*/  VOTEU.ANY UP0, P0 ;  /* 0x00000000003f7886 */ /* 0x000fe20000000100 */
[----:B------:R-:W0:Y:S01]  /*0140*/  SHFL.IDX PT, R3, R3, RZ, 0x1f ;  /* 0x00001fff03037589 */ /* 0x000e2200000e0000 */
[----:B------:R-:W-:Y:S01]  /*0150*/  UMOV UR4, 0x80 ;  /* 0x0000008000047882 */ /* 0x000fe20000000000 */
[----:B------:R-:W-:Y:S01]  /*0160*/  UMOV UR7, 0x100 ;  /* 0x0000010000077882 */ /* 0x000fe20000000000 */
[----:B------:R-:W-:Y:S01]  /*0170*/  VOTEU.ANY UP1, P0 ;  /* 0x00000000003f7886 */ /* 0x000fe20000020100 */
[----:B------:R-:W1:Y:S01]  /*0180*/  @UP0 S2UR UR8, SR_CgaCtaId ;  /* 0x00000000000809c3 */ /* 0x000e620000008800 */
[----:B------:R-:W2:Y:S01]  /*0190*/  SHFL.IDX PT, R2, R0, RZ, 0x1f ;  /* 0x00001fff00027589 */ /* 0x000ea200000e0000 */
[----:B------:R-:W-:Y:S01]  /*01a0*/  @UP0 UMOV UR6, 0x400 ;  /* 0x0000040000060882 */ /* 0x000fe20000000000 */
[----:B------:R-:W-:-:S04]  /*01b0*/  @UP0 UIADD3 UR4, -UR4, 0x100000, URZ ;  /* 0x0010000004040890 */ /* 0x000fc8000fffe13f */
[----:B------:R-:W-:Y:S02]  /*01c0*/  @UP0 USHF.L.U32 UR5, UR4, 0xb, URZ ;  /* 0x0000000b04050899 */ /* 0x000fe4000800063f */
[----:B------:R-:W-:Y:S01]  /*01d0*/  @UP0 USHF.L.U32 UR4, UR4, 0x1, URZ ;  /* 0x0000000104040899 */ /* 0x000fe2000800063f */
[----:B------:R-:W-:Y:S01]  /*01e0*/  VOTEU.ANY UP2, P0 ;  /* 0x00000000003f7886 */ /* 0x000fe20000040100 */
[----:B0-----:R-:W-:Y:S01]  /*01f0*/  R2UR UR9, R3 ;  /* 0x00000000030972ca */ /* 0x001fe200000e0000 */
[----:B-1----:R-:W-:Y:S01]  /*0200*/  @UP0 ULEA UR8, UR8, UR6, 0x18 ;  /* 0x0000000608080291 */ /* 0x002fe2000f8ec03f */
[----:B--2---:R-:W-:Y:S01]  /*0210*/  ISETP.NE.AND P1, PT, R2, RZ, PT ;  /* 0x000000ff0200720c */ /* 0x004fe20003f25270 */
[----:B------:R-:W-:-:S04]  /*0220*/  @UP0 UIADD3 UR6, -UR7, 0x100000, URZ ;  /* 0x0010000007060890 */ /* 0x000fc8000fffe13f */
[----:B------:R-:W-:Y:S02]  /*0230*/  @UP0 USHF.L.U32 UR7, UR6, 0xb, URZ ;  /* 0x0000000b06070899 */ /* 0x000fe4000800063f */
[----:B------:R-:W-:-:S04]  /*0240*/  @UP0 USHF.L.U32 UR6, UR6, 0x1, URZ ;  /* 0x0000000106060899 */ /* 0x000fc8000800063f */
[----:B------:R-:W-:Y:S01]  /*0250*/  UISETP.NE.AND UP0, UPT, UR9, URZ, UPT ;  /* 0x0000003f0900728c */ /* 0x000fe2000bf05270 */
[----:B------:R-:W0:Y:S02]  /*0260*/  FENCE.VIEW.ASYNC.S ;  /* 0x00000000000073c6 */ /* 0x000e240000000000 */
[----:B0-----:R0:W1:Y:S05]  /*0270*/  @UP1 SYNCS.EXCH.64 URZ, [UR8+0x33400], UR4 ;  /* 0x03340004083f15b2 */ /* 0x00106a0008000100 */
[----:B------:R0:W2:Y:S01]  /*0280*/  @UP2 SYNCS.EXCH.64 URZ, [UR8+0x33420], UR6 ;  /* 0x03342006083f25b2 */ /* 0x0000a20008000100 */
[----:B------:R-:W-:Y:S05]  /*0290*/  @P1 BRA `(.L_x_423) ;  /* 0x0000000000481947 */ /* 0x000fea0003800000 */
[----:B0-----:R-:W0:Y:S01]  /*02a0*/  S2UR UR5, SR_CgaCtaId ;  /* 0x00000000000579c3 */ /* 0x001e220000008800 */
        /* <DEDUP_REMOVED lines=12> */
[----:B0-----:R3:W4:Y:S08]  /*0370*/  SYNCS.EXCH.64 URZ, [UR8+0x33430], UR4 ;  /* 0x03343004083f75b2 */ /* 0x0017300008000100 */
[----:B------:R3:W0:Y:S01]  /*0380*/  SYNCS.EXCH.64 URZ, [UR8+0x33440], UR6 ;  /* 0x03344006083f75b2 */ /* 0x0006220008000100 */
[----:B------:R3:W0:Y:S01]  /*0390*/  SYNCS.EXCH.64 URZ, [UR8+0x33438], UR4 ;  /* 0x03343804083f75b2 */ /* 0x0006220008000100 */
[----:B------:R3:W0:Y:S02]  /*03a0*/  SYNCS.EXCH.64 URZ, [UR8+0x33448], UR6 ;  /* 0x03344806083f75b2 */ /* 0x0006240008000100 */
[----:B---3--:R-:W-:Y:S01]  /*03b0*/  NOP ;  /* 0x0000000000007918 */ /* 0x008fe20000000000 */
.L_x_423:
[----:B------:R-:W3:Y:S01]  /*03c0*/  SHFL.IDX PT, R2, R0, RZ, 0x1f ;  /* 0x00001fff00027589 */ /* 0x000ee200000e0000 */
[----:B------:R-:W-:Y:S01]  /*03d0*/  NOP ;  /* 0x0000000000007918 */ /* 0x000fe20000000000 */
[----:B---3--:R-:W-:-:S13]  /*03e0*/  ISETP.NE.AND P0, PT, R2, RZ, PT ;  /* 0x000000ff0200720c */ /* 0x008fda0003f05270 */
        /* <DEDUP_REMOVED lines=14> */
[----:B0-----:R3:W0:Y:S08]  /*04d0*/  SYNCS.EXCH.64 URZ, [UR8+0x33450], UR4 ;  /* 0x03345004083f75b2 */ /* 0x0016300008000100 */
[----:B------:R3:W0:Y:S01]  /*04e0*/  SYNCS.EXCH.64 URZ, [UR8+0x33460], UR6 ;  /* 0x03346006083f75b2 */ /* 0x0006220008000100 */
[----:B------:R3:W0:Y:S01]  /*04f0*/  SYNCS.EXCH.64 URZ, [UR8+0x33458], UR4 ;  /* 0x03345804083f75b2 */ /* 0x0006220008000100 */
[----:B------:R3:W0:Y:S02]  /*0500*/  SYNCS.EXCH.64 URZ, [UR8+0x33468], UR6 ;  /* 0x03346806083f75b2 */ /* 0x0006240008000100 */
[----:B---3--:R-:W-:Y:S01]  /*0510*/  NOP ;  /* 0x0000000000007918 */ /* 0x008fe20000000000 */
.L_x_424:
[----:B------:R-:W3:Y:S01]  /*0520*/  SHFL.IDX PT, R2, R0, RZ, 0x1f ;  /* 0x00001fff00027589 */ /* 0x000ee200000e0000 */
[----:B------:R-:W-:Y:S01]  /*0530*/  NOP ;  /* 0x0000000000007918 */ /* 0x000fe20000000000 */
[----:B---3--:R-:W-:-:S13]  /*0540*/  ISETP.NE.AND P0, PT, R2, RZ, PT ;  /* 0x000000ff0200720c */ /* 0x008fda0003f05270 */
[----:B------:R-:W-:Y:S05]  /*0550*/  @P0 BRA `(.L_x_425) ;  /* 0x0000000000380947 */ /* 0x000fea0003800000 */
[----:B0-----:R-:W0:Y:S01]  /*0560*/  S2UR UR5, SR_CgaCtaId ;  /* 0x00000000000579c3 */ /* 0x001e220000008800 */
[----:B------:R-:W-:Y:S01]  /*0570*/  UMOV UR4, 0x400 ;  /* 0x0000040000047882 */ /* 0x000fe20000000000 */
[----:B------:R-:W-:Y:S01]  /*0580*/  UMOV UR7, 0x80 ;  /* 0x0000008000077882 */ /* 0x000fe20000000000 */
[----:B------:R-:W-:Y:S01]  /*0590*/  ELECT P0, URZ, PT ;  /* 0x00000000003f782f */ /* 0x000fe20003800000 */
[----:B0-----:R-:W-:Y:S02]  /*05a0*/  ULEA UR6, UR5, UR4, 0x18 ;  /* 0x0000000405067291 */ /* 0x001fe4000f8ec03f */
[----:B------:R-:W-:-:S04]  /*05b0*/  UIADD3 UR4, -UR7, 0x100000, URZ ;  /* 0x0010000007047890 */ /* 0x000fc8000fffe13f */
[----:B------:R-:W-:Y:S02]  /*05c0*/  USHF.L.U32 UR5, UR4, 0xb, URZ ;  /* 0x0000000b04057899 */ /* 0x000fe4000800063f */
[----:B------:R-:W-:Y:S01]  /*05d0*/  USHF.L.U32 UR4, UR4, 0x1, URZ ;  /* 0x0000000104047899 */ /* 0x000fe2000800063f */
[----:B------:R-:W0:Y:S11]  /*05e0*/  FENCE.VIEW.ASYNC.S ;  /* 0x00000000000073c6 */ /* 0x000e360000000000 */
[----:B0-----:R3:W0:Y:S01]  /*05f0*/  SYNCS.EXCH.64 URZ, [UR6+0x33470], UR4 ;  /* 0x03347004063f75b2 */ /* 0x0016220008000100 */
[----:B------:R3:W0:Y:S01]  /*0600*/  SYNCS.EXCH.64 URZ, [UR6+0x33480], UR4 ;  /* 0x03348004063f75b2 */ /* 0x0006220008000100 */
[----:B------:R3:W0:Y:S01]  /*0610*/  SYNCS.EXCH.64 URZ, [UR6+0x33478], UR4 ;  /* 0x03347804063f75b2 */ /* 0x0006220008000100 */
[----:B------:R3:W0:Y:S02]  /*0620*/  SYNCS.EXCH.64 URZ, [UR6+0x33488], UR4 ;  /* 0x03348804063f75b2 */ /* 0x0006240008000100 */
[----:B---3--:R-:W-:Y:S01]  /*0630*/  NOP ;  /* 0x0000000000007918 */ /* 0x008fe20000000000 */
.L_x_425:
        /* <DEDUP_REMOVED lines=22> */
.L_x_426:
[----:B------:R-:W3:Y:S01]  /*07a0*/  SHFL.IDX PT, R3, R0, RZ, 0x1f ;  /* 0x00001fff00037589 */ /* 0x000ee200000e0000 */
[----:B------:R-:W-:Y:S01]  /*07b0*/  NOP ;  /* 0x0000000000007918 */ /* 0x000fe20000000000 */
[----:B------:R-:W0:Y:S01]  /*07c0*/  S2R R2, SR_CgaCtaId ;  /* 0x0000000000027919 */ /* 0x000e220000008800 */
[----:B---3--:R-:W-:-:S13]  /*07d0*/  ISETP.NE.AND P0, PT, R3, RZ, PT ;  /* 0x000000ff0300720c */ /* 0x008fda0003f05270 */
[----:B0-----:R-:W-:Y:S05]  /*07e0*/  @P0 BRA `(.L_x_427) ;  /* 0x0000000000480947 */ /* 0x001fea0003800000 */
[----:B------:R-:W0:Y:S01]  /*07f0*/  S2UR UR5, SR_CgaCtaId ;  /* 0x00000000000579c3 */ /* 0x000e220000008800 */
        /* <DEDUP_REMOVED lines=12> */
[----:B0-----:R0:W3:Y:S08]  /*08c0*/  SYNCS.EXCH.64 URZ, [UR8+0x334b0], UR4 ;  /* 0x0334b004083f75b2 */ /* 0x0010f00008000100 */
[----:B------:R0:W0:Y:S01]  /*08d0*/  SYNCS.EXCH.64 URZ, [UR8+0x334c0], UR6 ;  /* 0x0334c006083f75b2 */ /* 0x0000220008000100 */
[----:B------:R0:W0:Y:S01]  /*08e0*/  SYNCS.EXCH.64 URZ, [UR8+0x334b8], UR4 ;  /* 0x0334b804083f75b2 */ /* 0x0000220008000100 */
[----:B------:R0:W0:Y:S01]  /*08f0*/  SYNCS.EXCH.64 URZ, [UR8+0x334c8], UR6 ;  /* 0x0334c806083f75b2 */ /* 0x0000220008000100 */
[----:B------:R-:W-:Y:S01]  /*0900*/  NOP ;  /* 0x0000000000007918 */ /* 0x000fe20000000000 */
.L_x_427:
[----:B------:R-:W-:Y:S01]  /*0910*/  PLOP3.LUT P0, PT, PT, PT, UP0, 0x80, 0x0 ;  /* 0x000000000000781c */ /* 0x000fe20003f0f008 */
[----:B------:R-:W-:Y:S01]  /*0920*/  UMOV UR36, 0x1 ;  /* 0x0000000100247882 */ /* 0x000fe20000000000 */
[----:B------:R-:W-:Y:S01]  /*0930*/  NOP ;  /* 0x0000000000007918 */ /* 0x000fe20000000000 */
[----:B------:R-:W-:Y:S01]  /*0940*/  USEL UR36, UR36, 0x2, !UP0 ;  /* 0x0000000224247887 */ /* 0x000fe2000c000000 */
[----:B------:R-:W-:Y:S01]  /*0950*/  BSSY B8, `(.L_x_428) ;  /* 0x0002b6c000087945 */ /* 0x000fe20003800000 */
[----:B------:R-:W-:Y:S01]  /*0960*/  ULDC.64 UR50, c[0x0][0x208] ;  /* 0x0000820000327ab9 */ /* 0x000fe20000000a00 */
[----:B01234-:R-:W-:Y:S07]  /*0970*/  BAR.SYNC.DEFER_BLOCKING 0x0 ;  /* 0x0000000000007b1d */ /* 0x01ffee0000010000 */
[----:B------:R-:W-:Y:S05]  /*0980*/  @!P0 BRA `(.L_x_429) ;  /* 0x0000023400f48947 */ /* 0x000fea0003800000 */
.L_x_430:
        /* <DEDUP_REMOVED lines=8> */
[----:B-1----:R-:W-:-:S06]  /*0a10*/  ULEA UR4, UR38, UR4, 0x18 ;  /* 0x0000000426047291 */ /* 0x002fcc000f8ec03f */
[----:B------:R-:W-:Y:S01]  /*0a20*/  IMAD.U32 R18, RZ, RZ, UR4 ;  /* 0x00000004ff127e24 */ /* 0x000fe2000f8e00ff */
[----:B0-----:R-:W-:Y:S01]  /*0a30*/  SHF.R.U32.HI R0, RZ, 0x7, R0 ;  /* 0x00000007ff007819 */ /* 0x001fe20000011600 */
[----:B------:R-:W-:-:S03]  /*0a40*/  ULDC UR4, c[0x0][0xc3c] ;  /* 0x00030f0000047ab9 */ /* 0x000fc60000000800 */
[----:B------:R-:W-:-:S13]  /*0a50*/  ISETP.NE.AND P0, PT, R0, 0x1, PT ;  /* 0x000000010000780c */ /* 0x000fda0003f05270 */
[----:B------:R-:W-:Y:S08]  /*0a60*/  @!P0 BAR.ARV 0x9, 0x100 ;  /* 0x0244000000008b1d */ /* 0x000ff00000002000 */
[----:B------:R-:W-:Y:S06]  /*0a70*/  BAR.SYNC.DEFER_BLOCKING 0x5, 0x180 ;  /* 0x0146000000007b1d */ /* 0x000fec0000010000 */
[----:B------:R-:W0:Y:S02]  /*0a80*/  LDS.128 R220, [R18+0x334d0] ;  /* 0x0334d00012dc7984 */ /* 0x000e240000000c00 */
[----:B------:R-:W-:Y:S06]  /*0a90*/  BAR.ARV 0x4, 0x180 ;  /* 0x0106000000007b1d */ /* 0x000fec0000002000 */
[----:B0-----:R-:W-:-:S13]  /*0aa0*/  ISETP.GE.AND P0, PT, R223, UR4, PT ;  /* 0x00000004df007c0c */ /* 0x001fda000bf06270 */
[----:B------:R-:W-:Y:S05]  /*0ab0*/  @P0 BRA `(.L_x_431) ;  /* 0x000002b400540947 */ /* 0x000fea0003800000 */
[----:B------:R-:W0:Y:S01]  /*0ac0*/  S2R R0, SR_TID.X ;  /* 0x0000000000007919 */ /* 0x000e220000002100 */
[----:B------:R-:W-:Y:S01]  /*0ad0*/  R2UR UR48, R18 ;  /* 0x00000000123072ca */ /* 0x000fe200000e0000 */
[----:B------:R-:W-:Y:S01]  /*0ae0*/  IMAD.MOV.U32 R19, RZ, RZ, RZ ;  /* 0x000000ffff137224 */ /* 0x000fe200078e00ff */
[----:B------:R-:W-:Y:S01]  /*0af0*/  ULOP3.LUT UR49, UR36, 0x1, URZ, 0xfc, !UPT ;  /* 0x0000000124317892 */ /* 0x000fe2000f8efc3f */
[----:B------:R-:W-:-:S10]  /*0b00*/  UMOV UR37, URZ ;  /* 0x0000003f00257c82 */ /* 0x000fd40008000000 */
[----:B------:R-:W-:Y:S01]  /*0b10*/  UIADD3 UR48, UR48, 0x1e200, URZ ;  /* 0x0001e20030307890 */ /* 0x000fe2000fffe03f */
[----:B0-----:R-:W-:-:S05]  /*0b20*/  VIADD R0, R0, 0xffffff80 ;  /* 0xffffff8000007836 */ /* 0x001fca0000000000 */
[----:B------:R-:W-:Y:S02]  /*0b30*/  SHF.R.S32.HI R3, RZ, 0x1f, R0 ;  /* 0x0000001fff037819 */ /* 0x000fe40000011400 */
[-C--:B------:R-:W-:Y:S02]  /*0b40*/  LEA.HI R6, R0, R0.reuse, RZ, 0x1 ;  /* 0x0000000000067211 */ /* 0x080fe400078f08ff */
[CC--:B------:R-:W-:Y:S02]  /*0b50*/  LEA.HI R2, R3.reuse, R0.reuse, RZ, 0x7 ;  /* 0x0000000003027211 */ /* 0x0c0fe400078f38ff */
[CC--:B------:R-:W-:Y:S02]  /*0b60*/  LEA.HI R4, R3.reuse, R0.reuse, RZ, 0x4 ;  /* 0x0000000003047211 */ /* 0x0c0fe400078f20ff */
[CC--:B------:R-:W-:Y:S02]  /*0b70*/  LEA.HI R5, R3.reuse, R0.reuse, RZ, 0x5 ;  /* 0x0000000003057211 */ /* 0x0c0fe400078f28ff */
[----:B------:R-:W-:-:S02]  /*0b80*/  LEA.HI R8, R3, R0, RZ, 0x2 ;  /* 0x0000000003087211 */ /* 0x000fc400078f10ff */
[----:B------:R-:W-:Y:S02]  /*0b90*/  LOP3.LUT R7, R6, 0xfffffffe, RZ, 0xc0, !PT ;  /* 0xfffffffe06077812 */ /* 0x000fe400078ec0ff */
[----:B------:R-:W-:Y:S02]  /*0ba0*/  LOP3.LUT R9, R2, 0xffffff80, RZ, 0xc0, !PT ;  /* 0xffffff8002097812 */ /* 0x000fe400078ec0ff */
[----:B------:R-:W-:Y:S01]  /*0bb0*/  SHF.R.S32.HI R11, RZ, 0x1, R6 ;  /* 0x00000001ff0b7819 */ /* 0x000fe20000011406 */
[----:B------:R-:W-:Y:S01]  /*0bc0*/  IMAD.IADD R7, R0, 0x1, -R7 ;  /* 0x0000000100077824 */ /* 0x000fe200078e0a07 */
[----:B------:R-:W-:Y:S01]  /*0bd0*/  LOP3.LUT R3, R4, 0x3fffff0, RZ, 0xc0, !PT ;  /* 0x03fffff004037812 */ /* 0x000fe200078ec0ff */
[----:B------:R-:W-:Y:S01]  /*0be0*/  IMAD.IADD R10, R0, 0x1, -R9 ;  /* 0x00000001000a7824 */ /* 0x000fe200078e0a09 */
[----:B------:R-:W-:Y:S01]  /*0bf0*/  LEA.HI R6, R6, R11, RZ, 0x1 ;  /* 0x0000000b06067211 */ /* 0x000fe200078f08ff */
[----:B------:R-:W-:Y:S01]  /*0c00*/  IMAD.SHL.U32 R228, R7, 0x8, RZ ;  /* 0x0000000807e47824 */ /* 0x000fe200078e00ff */
[----:B------:R-:W-:Y:S01]  /*0c10*/  IADD3 R3, R0, -R3, RZ ;  /* 0x8000000300037210 */ /* 0x000fe20007ffe0ff */
[----:B------:R-:W-:Y:S01]  /*0c20*/  IMAD.SHL.U32 R0, R5, 0x20, RZ ;  /* 0x0000002005007824 */ /* 0x000fe200078e00ff */
[----:B------:R-:W-:-:S02]  /*0c30*/  SHF.R.S32.HI R5, RZ, 0x4, R4 ;  /* 0x00000004ff057819 */ /* 0x000fc40000011404 */
[--C-:B------:R-:W-:Y:S02]  /*0c40*/  SHF.R.S32.HI R2, RZ, 0x2, R8.reuse ;  /* 0x00000002ff027819 */ /* 0x100fe40000011408 */
[----:B------:R-:W-:Y:S02]  /*0c50*/  SHF.R.S32.HI R9, RZ, 0x1f, R8 ;  /* 0x0000001fff097819 */ /* 0x000fe40000011408 */
[----:B------:R-:W-:Y:S02]  /*0c60*/  LOP3.LUT R6, R6, 0x3fffffe, RZ, 0xc0, !PT ;  /* 0x03fffffe06067812 */ /* 0x000fe400078ec0ff */
[----:B------:R-:W-:Y:S02]  /*0c70*/  LEA.HI R4, R4, R5, RZ, 0x1 ;  /* 0x0000000504047211 */ /* 0x000fe400078f08ff */
[----:B------:R-:W-:Y:S01]  /*0c80*/  LOP3.LUT R0, R0, 0xfffffc00, RZ, 0xc0, !PT ;  /* 0xfffffc0000007812 */ /* 0x000fe200078ec0ff */
[----:B------:R-:W-:Y:S01]  /*0c90*/  IMAD.IADD R6, R11, 0x1, -R6 ;  /* 0x000000010b067824 */ /* 0x000fe200078e0a06 */
[----:B------:R-:W-:-:S02]  /*0ca0*/  LEA.HI R9, R9, R2, RZ, 0x2 ;  /* 0x0000000209097211 */ /* 0x000fc400078f10ff */
[----:B------:R-:W-:Y:S01]  /*0cb0*/  IADD3 R11, R11, 0x80, RZ ;  /* 0x000000800b0b7810 */ /* 0x000fe20007ffe0ff */
[----:B------:R-:W-:Y:S01]  /*0cc0*/  IMAD R3, R3, 0x40, R0 ;  /* 0x0000004003037824 */ /* 0x000fe200078e0200 */
[----:B------:R-:W-:Y:S01]  /*0cd0*/  LOP3.LUT R4, R4, 0x1ffffffe, RZ, 0xc0, !PT ;  /* 0x1ffffffe04047812 */ /* 0x000fe200078ec0ff */
[----:B------:R-:W-:Y:S01]  /*0ce0*/  IMAD R8, R5, 0x8, R6 ;  /* 0x0000000805087824 */ /* 0x000fe200078e0206 */
[----:B------:R-:W-:Y:S02]  /*0cf0*/  LOP3.LUT R9, R9, 0xfffffffc, RZ, 0xc0, !PT ;  /* 0xfffffffc09097812 */ /* 0x000fe400078ec0ff */
[----:B------:R-:W-:Y:S01]  /*0d00*/  SHF.R.S32.HI R0, RZ, 0x1f, R11 ;  /* 0x0000001fff007819 */ /* 0x000fe2000001140b */
[----:B------:R-:W-:Y:S01]  /*0d10*/  IMAD.IADD R4, R5, 0x1, -R4 ;  /* 0x0000000105047824 */ /* 0x000fe200078e0a04 */
[-C--:B------:R-:W-:Y:S01]  /*0d20*/  LEA.HI R6, R11, R11.reuse, RZ, 0x1 ;  /* 0x0000000b0b067211 */ /* 0x080fe200078f08ff */
[----:B------:R-:W-:Y:S01]  /*0d30*/  IMAD.IADD R9, R2, 0x1, -R9 ;  /* 0x0000000102097824 */ /* 0x000fe200078e0a09 */
[----:B------:R-:W-:Y:S01]  /*0d40*/  LEA.HI R2, R0, R11, RZ, 0x3 ;  /* 0x0000000b00027211 */ /* 0x000fe200078f18ff */
[----:B------:R-:W-:Y:S01]  /*0d50*/  IMAD R3, R4, 0x8, R3 ;  /* 0x0000000804037824 */ /* 0x000fe200078e0203 */
[----:B------:R-:W-:-:S02]  /*0d60*/  LOP3.LUT R0, R6, 0x3fffffe, RZ, 0xc0, !PT ;  /* 0x03fffffe06007812 */ /* 0x000fc400078ec0ff */
[----:B------:R-:W-:Y:S02]  /*0d70*/  SHF.L.U32 R2, R2, 0x6, RZ ;  /* 0x0000000602027819 */ /* 0x000fe400000006ff */
[----:B------:R0:W-:Y:S01]  /*0d80*/  STL [R1+0x68], R3 ;  /* 0x0000680301007387 */ /* 0x0001e20000100800 */
[----:B------:R-:W-:Y:S01]  /*0d90*/  IMAD.IADD R0, R11, 0x1, -R0 ;  /* 0x000000010b007824 */ /* 0x000fe200078e0a00 */
[C---:B------:R-:W-:Y:S01]  /*0da0*/  IADD3 R4, R228.reuse, 0x40, RZ ;  /* 0x00000040e4047810 */ /* 0x040fe20007ffe0ff */
[C---:B------:R-:W-:Y:S01]  /*0db0*/  VIADD R11, R228.reuse, 0x20 ;  /* 0x00000020e40b7836 */ /* 0x040fe20000000000 */
[----:B------:R-:W-:Y:S02]  /*0dc0*/  SHF.R.S32.HI R5, RZ, 0x1f, R10 ;  /* 0x0000001fff057819 */ /* 0x000fe4000001140a */
[----:B------:R-:W-:Y:S01]  /*0dd0*/  SHF.L.U32 R9, R9, 0x7, RZ ;  /* 0x0000000709097819 */ /* 0x000fe200000006ff */
[C---:B------:R-:W-:Y:S01]  /*0de0*/  IMAD.IADD R225, R228.reuse, 0x1, R11 ;  /* 0x00000001e4e17824 */ /* 0x040fe200078e020b */
[----:B------:R1:W-:Y:S01]  /*0df0*/  STL [R1+0x20], R11 ;  /* 0x0000200b01007387 */ /* 0x0003e20000100800 */
[----:B------:R-:W-:Y:S01]  /*0e00*/  LEA.HI R5, R5, R10, RZ, 0x2 ;  /* 0x0000000a05057211 */ /* 0x000fe200078f10ff */
[----:B------:R-:W-:Y:S01]  /*0e10*/  IMAD.IADD R226, R228, 0x1, R4 ;  /* 0x00000001e4e27824 */ /* 0x000fe200078e0204 */
[----:B0-----:R-:W-:-:S02]  /*0e20*/  LOP3.LUT R3, R2, 0xfffffe00, RZ, 0xc0, !PT ;  /* 0xfffffe0002037812 */ /* 0x001fc400078ec0ff */
[----:B------:R-:W-:Y:S02]  /*0e30*/  LOP3.LUT R5, R5, 0x7ffffffc, RZ, 0xc0, !PT ;  /* 0x7ffffffc05057812 */ /* 0x000fe400078ec0ff */
[----:B------:R-:W-:Y:S01]  /*0e40*/  LOP3.LUT R13, R9, 0x180, RZ, 0xc0, !PT ;  /* 0x00000180090d7812 */ /* 0x000fe200078ec0ff */
[----:B------:R-:W-:Y:S01]  /*0e50*/  IMAD R0, R0, 0x40, R3 ;  /* 0x0000004000007824 */ /* 0x000fe200078e0203 */
[----:B------:R-:W-:Y:S01]  /*0e60*/  SHF.R.S32.HI R3, RZ, 0x1f, R226 ;  /* 0x0000001fff037819 */ /* 0x000fe200000114e2 */
[----:B-1----:R-:W-:Y:S01]  /*0e70*/  IMAD.SHL.U32 R11, R8, 0x40, RZ ;  /* 0x00000040080b7824 */ /* 0x002fe200078e00ff */
[----:B------:R-:W-:Y:S01]  /*0e80*/  SHF.R.U32.HI R12, RZ, 0x3, R13 ;  /* 0x00000003ff0c7819 */ /* 0x000fe2000001160d */
[----:B------:R-:W-:Y:S01]  /*0e90*/  IMAD.IADD R5, R10, 0x1, -R5 ;  /* 0x000000010a057824 */ /* 0x000fe200078e0a05 */
[----:B------:R0:W-:Y:S01]  /*0ea0*/  STL [R1+0x44], R0 ;  /* 0x0000440001007387 */ /* 0x0001e20000100800 */
[CC--:B------:R-:W-:Y:S01]  /*0eb0*/  LEA.HI R2, R3.reuse, R226.reuse, RZ, 0x4 ;  /* 0x000000e203027211 */ /* 0x0c0fe200078f20ff */
[----:B------:R-:W-:Y:S01]  /*0ec0*/  IMAD.MOV.U32 R10, RZ, RZ, -0x2 ;  /* 0xfffffffeff0a7424 */ /* 0x000fe200078e00ff */
[----:B------:R-:W-:Y:S01]  /*0ed0*/  LEA.HI R8, R3, R226, RZ, 0x6 ;  /* 0x000000e203087211 */ /* 0x000fe200078f30ff */
[----:B------:R1:W-:Y:S01]  /*0ee0*/  STL [R1+0x1c], R4 ;  /* 0x00001c0401007387 */ /* 0x0003e20000100800 */
[----:B------:R-:W-:Y:S01]  /*0ef0*/  SHF.L.U32 R16, R7, 0x4, RZ ;  /* 0x0000000407107819 */ /* 0x000fe200000006ff */
[----:B------:R-:W-:Y:S01]  /*0f00*/  IMAD R10, R5, R10, 0xa0 ;  /* 0x000000a0050a7424 */ /* 0x000fe200078e020a */
[----:B------:R-:W-:Y:S01]  /*0f10*/  SHF.R.S32.HI R6, RZ, 0x1, R6 ;  /* 0x00000001ff067819 */ /* 0x000fe20000011406 */
[----:B------:R-:W-:Y:S01]  /*0f20*/  IMAD.SHL.U32 R9, R8, 0x80, RZ ;  /* 0x0000008008097824 */ /* 0x000fe200078e00ff */
[----:B------:R-:W-:Y:S01]  /*0f30*/  STL [R1+0x38], R11 ;  /* 0x0000380b01007387 */ /* 0x000fe20000100800 */
[----:B0-----:R-:W-:Y:S01]  /*0f40*/  SHF.R.S32.HI R0, RZ, 0x1f, R225 ;  /* 0x0000001fff007819 */ /* 0x001fe200000114e1 */
[----:B------:R-:W-:Y:S01]  /*0f50*/  VIADD R7, R228, 0x10 ;  /* 0x00000010e4077836 */ /* 0x000fe20000000000 */
[----:B------:R-:W-:Y:S01]  /*0f60*/  LOP3.LUT R8, R13, 0x30, R2, 0xf8, !PT ;  /* 0x000000300d087812 */ /* 0x000fe200078ef802 */
[----:B------:R-:W-:Y:S01]  /*0f70*/  STL [R1+0x30], R13 ;  /* 0x0000300d01007387 */ /* 0x000fe20000100800 */
[-C--:B-1----:R-:W-:Y:S01]  /*0f80*/  LEA.HI R4, R0, R225.reuse, RZ, 0x6 ;  /* 0x000000e100047211 */ /* 0x082fe200078f30ff */
[----:B------:R-:W-:Y:S01]  /*0f90*/  VIADD R23, R16, 0x60 ;  /* 0x0000006010177836 */ /* 0x000fe20000000000 */
[----:B------:R-:W-:Y:S01]  /*0fa0*/  LEA.HI R0, R0, R225, RZ, 0x4 ;  /* 0x000000e100007211 */ /* 0x000fe200078f20ff */
[----:B------:R-:W-:Y:S01]  /*0fb0*/  STL [R1+0x34], R12 ;  /* 0x0000340c01007387 */ /* 0x000fe20000100800 */
[----:B------:R-:W-:Y:S01]  /*0fc0*/  LOP3.LUT R9, R9, 0xffffe000, RZ, 0xc0, !PT ;  /* 0xffffe00009097812 */ /* 0x000fe200078ec0ff */
[----:B------:R-:W-:Y:S01]  /*0fd0*/  IMAD.SHL.U32 R4, R4, 0x80, RZ ;  /* 0x0000008004047824 */ /* 0x000fe200078e00ff */
[----:B------:R-:W-:Y:S01]  /*0fe0*/  LOP3.LUT R3, R13, 0x30, R0, 0xf8, !PT ;  /* 0x000000300d037812 */ /* 0x000fe200078ef800 */
[----:B------:R-:W-:Y:S01]  /*0ff0*/  STL [R1+0x64], R10 ;  /* 0x0000640a01007387 */ /* 0x000fe20000100800 */
[-C--:B------:R-:W-:Y:S01]  /*1000*/  LOP3.LUT R8, R8, R12.reuse, RZ, 0x3c, !PT ;  /* 0x0000000c08087212 */ /* 0x080fe200078e3cff */
[----:B------:R-:W-:Y:S01]  /*1010*/  VIADD R22, R16, 0x80 ;  /* 0x0000008010167836 */ /* 0x000fe20000000000 */
[----:B------:R-:W-:Y:S01]  /*1020*/  LOP3.LUT R4, R4, 0xffffe000, RZ, 0xc0, !PT ;  /* 0xffffe00004047812 */ /* 0x000fe200078ec0ff */
[----:B------:R-:W-:Y:S01]  /*1030*/  STL [R1+0x14], RZ ;  /* 0x000014ff01007387 */ /* 0x000fe20000100800 */
[----:B------:R-:W-:Y:S01]  /*1040*/  LOP3.LUT R3, R3, R12, RZ, 0x3c, !PT ;  /* 0x0000000c03037212 */ /* 0x000fe200078e3cff */
[----:B------:R-:W-:Y:S01]  /*1050*/  VIADD R224, R16, 0xa0 ;  /* 0x000000a010e07836 */ /* 0x000fe20000000000 */
[-C--:B------:R-:W-:Y:S01]  /*1060*/  IADD3 R9, R8, R11.reuse, R9 ;  /* 0x0000000b08097210 */ /* 0x080fe20007ffe009 */
[----:B------:R-:W-:Y:S01]  /*1070*/  STL [R1+0x3c], RZ ;  /* 0x00003cff01007387 */ /* 0x000fe20000100800 */
[----:B------:R-:W-:Y:S01]  /*1080*/  IADD3 R5, R3, R11, R4 ;  /* 0x0000000b03057210 */ /* 0x000fe20007ffe004 */
[C---:B------:R-:W-:Y:S01]  /*1090*/  VIADD R4, R228.reuse, 0x50 ;  /* 0x00000050e4047836 */ /* 0x040fe20000000000 */
[----:B------:R-:W-:Y:S01]  /*10a0*/  IADD3 R3, R228, 0x30, RZ ;  /* 0x00000030e4037810 */ /* 0x000fe20007ffe0ff */
[----:B------:R-:W-:Y:S01]  /*10b0*/  STL [R1+0x2c], RZ ;  /* 0x00002cff01007387 */ /* 0x000fe20000100800 */
[----:B------:R-:W-:Y:S01]  /*10c0*/  SHF.R.S32.HI R8, RZ, 0x1f, R23 ;  /* 0x0000001fff087819 */ /* 0x000fe20000011417 */
[----:B------:R-:W-:Y:S01]  /*10d0*/  IMAD.SHL.U32 R6, R6, 0x80, RZ ;  /* 0x0000008006067824 */ /* 0x000fe200078e00ff */
[----:B------:R-:W-:Y:S01]  /*10e0*/  SHF.R.S32.HI R227, RZ, 0x4, R0 ;  /* 0x00000004ffe37819 */ /* 0x000fe20000011400 */
[----:B------:R0:W-:Y:S01]  /*10f0*/  STL [R1+0x18], R7 ;  /* 0x0000180701007387 */ /* 0x0001e20000100800 */
[----:B------:R-:W-:Y:S01]  /*1100*/  SHF.R.S32.HI R0, RZ, 0x4, R2 ;  /* 0x00000004ff007819 */ /* 0x000fe20000011402 */
[----:B------:R-:W-:Y:S01]  /*1110*/  IMAD.IADD R2, R18, 0x1, R5 ;  /* 0x0000000112027824 */ /* 0x000fe200078e0205 */
[----:B------:R-:W-:Y:S01]  /*1120*/  SHF.R.S32.HI R17, RZ, 0x1f, R16 ;  /* 0x0000001fff117819 */ /* 0x000fe20000011410 */
[----:B------:R1:W-:Y:S04]  /*1130*/  STL [R1+0x24], R3 ;  /* 0x0000240301007387 */ /* 0x0003e80000100800 */
[----:B------:R2:W-:Y:S01]  /*1140*/  STL [R1+0x28], R4 ;  /* 0x0000280401007387 */ /* 0x0005e20000100800 */
[----:B0-----:R-:W-:-:S03]  /*1150*/  SHF.R.S32.HI R7, RZ, 0x1f, R224 ;  /* 0x0000001fff077819 */ /* 0x001fc600000114e0 */
[----:B------:R-:W-:Y:S01]  /*1160*/  STL [R1+0xc], R8 ;  /* 0x00000c0801007387 */ /* 0x000fe20000100800 */
[----:B-1----:R-:W-:Y:S02]  /*1170*/  LOP3.LUT R3, R13, 0x30, R16, 0xf8, !PT ;  /* 0x000000300d037812 */ /* 0x002fe400078ef810 */
[----:B--2---:R-:W-:Y:S02]  /*1180*/  SHF.R.S32.HI R4, RZ, 0x1f, R22 ;  /* 0x0000001fff047819 */ /* 0x004fe40000011416 */
[----:B------:R-:W-:-:S03]  /*1190*/  LOP3.LUT R3, R3, R12, RZ, 0x3c, !PT ;  /* 0x0000000c03037212 */ /* 0x000fc600078e3cff */
[----:B------:R0:W-:Y:S01]  /*11a0*/  STL [R1+0x8], R4 ;  /* 0x0000080401007387 */ /* 0x0001e20000100800 */
[----:B------:R-:W-:-:S03]  /*11b0*/  IADD3 R3, R18, R11, R3 ;  /* 0x0000000b12037210 */ /* 0x000fc60007ffe003 */
[----:B------:R-:W-:Y:S01]  /*11c0*/  STL [R1+0x4], R7 ;  /* 0x0000040701007387 */ /* 0x000fe20000100800 */
[----:B0-----:R-:W-:-:S05]  /*11d0*/  LOP3.LUT R4, R6, 0x180, RZ, 0xc0, !PT ;  /* 0x0000018006047812 */ /* 0x001fca00078ec0ff */
[----:B------:R-:W-:Y:S04]  /*11e0*/  STL [R1+0x40], R4 ;  /* 0x0000400401007387 */ /* 0x000fe80000100800 */
[----:B------:R0:W-:Y:S04]  /*11f0*/  STL [R1], R0 ;  /* 0x0000000001007387 */ /* 0x0001e80000100800 */
[----:B------:R1:W-:Y:S04]  /*1200*/  STL [R1+0x60], R3 ;  /* 0x0000600301007387 */ /* 0x0003e80000100800 */
[----:B------:R1:W-:Y:S01]  /*1210*/  STL [R1+0x5c], R2 ;  /* 0x00005c0201007387 */ /* 0x0003e20000100800 */
[----:B0-----:R-:W-:-:S05]  /*1220*/  IMAD.IADD R0, R18, 0x1, R9 ;  /* 0x0000000112007824 */ /* 0x001fca00078e0209 */
[----:B------:R1:W-:Y:S02]  /*1230*/  STL [R1+0x58], R0 ;  /* 0x0000580001007387 */ /* 0x0003e40000100800 */
.L_x_630:
[----:B01----:R-:W0:Y:S02]  /*1240*/  LDC.64 R2, c[0x0][0xc88] ;  /* 0x00032200ff027b82 */ /* 0x003e240000000a00 */
[----:B0-----:R-:W-:-:S05]  /*1250*/  IMAD.WIDE R2, R223, 0x4, R2 ;  /* 0x00000004df027825 */ /* 0x001fca00078e0202 */
[----:B--2---:R0:W2:Y:S01]  /*1260*/  LDG.E R0, desc[UR50][R2.64] ;  /* 0x0000003202007981 */ /* 0x0040a2000c1e1900 */
[----:B------:R-:W-:Y:S05]  /*1270*/  YIELD ;  /* 0x0000000000007946 */ /* 0x000fea0003800000 */
[----:B------:R-:W-:Y:S01]  /*1280*/  ULDC.64 UR4, c[0x0][0xa28] ;  /* 0x00028a0000047ab9 */ /* 0x000fe20000000a00 */
[----:B------:R-:W-:Y:S01]  /*1290*/  ULDC.64 UR8, c[0x0][0xa18] ;  /* 0x0002860000087ab9 */ /* 0x000fe20000000a00 */
[----:B------:R-:W-:Y:S01]  /*12a0*/  ISETP.NE.U32.AND P1, PT, RZ, UR4, PT ;  /* 0x00000004ff007c0c */ /* 0x000fe2000bf25070 */
[----:B------:R-:W-:Y:S01]  /*12b0*/  ULDC.64 UR6, c[0x0][0xa08] ;  /* 0x0002820000067ab9 */ /* 0x000fe20000000a00 */
[----:B0-----:R-:W-:Y:S01]  /*12c0*/  IMAD.MOV.U32 R3, RZ, RZ, RZ ;  /* 0x000000ffff037224 */ /* 0x001fe200078e00ff */
[----:B------:R-:W-:Y:S01]  /*12d0*/  ISETP.NE.U32.AND P0, PT, RZ, UR6, PT ;  /* 0x00000006ff007c0c */ /* 0x000fe2000bf05070 */
[----:B------:R-:W-:Y:S01]  /*12e0*/  IMAD.MOV.U32 R123, RZ, RZ, RZ ;  /* 0x000000ffff7b7224 */ /* 0x000fe200078e00ff */
[----:B------:R-:W-:-:S02]  /*12f0*/  ISETP.NE.AND.EX P1, PT, RZ, UR5, PT, P1 ;  /* 0x00000005ff007c0c */ /* 0x000fc4000bf25310 */
[----:B------:R-:W-:Y:S02]  /*1300*/  ISETP.NE.AND.EX P0, PT, RZ, UR7, PT, P0 ;  /* 0x00000007ff007c0c */ /* 0x000fe4000bf05300 */
[----:B--23--:R-:W-:Y:S01]  /*1310*/  SHF.R.S32.HI R6, RZ, 0x1f, R0 ;  /* 0x0000001fff067819 */ /* 0x00cfe20000011400 */
[----:B------:R-:W-:Y:S08]  /*1320*/  STL [R1+0x48], R0 ;  /* 0x0000480001007387 */ /* 0x000ff00000100800 */
[----:B------:R-:W-:-:S02]  /*1330*/  @P1 LEA R4, P2, R0, UR4, 0x2 ;  /* 0x0000000400041c11 */ /* 0x000fc4000f8410ff */
[C---:B------:R-:W-:Y:S01]  /*1340*/  SHF.L.U32 R27, R0.reuse, 0x2, RZ ;  /* 0x00000002001b7819 */ /* 0x040fe200000006ff */
[----:B------:R0:W-:Y:S01]  /*1350*/  STL [R1+0x50], R6 ;  /* 0x0000500601007387 */ /* 0x0001e20000100800 */
[C-C-:B------:R-:W-:Y:S02]  /*1360*/  @P1 LEA.HI.X R5, R0.reuse, UR5, R6.reuse, 0x2, P2 ;  /* 0x0000000500051c11 */ /* 0x140fe400090f1406 */
[----:B------:R-:W-:Y:S02]  /*1370*/  ISETP.NE.U32.AND P2, PT, RZ, UR8, PT ;  /* 0x00000008ff007c0c */ /* 0x000fe4000bf45070 */
[----:B------:R-:W-:Y:S01]  /*1380*/  SHF.L.U64.HI R28, R0, 0x2, R6 ;  /* 0x00000002001c7819 */ /* 0x000fe20000010206 */
[----:B------:R1:W5:Y:S01]  /*1390*/  @P1 LDG.E R3, desc[UR50][R4.64] ;  /* 0x0000003204031981 */ /* 0x000362000c1e1900 */
[----:B------:R-:W-:Y:S01]  /*13a0*/  ISETP.NE.AND.EX P2, PT, RZ, UR9, PT, P2 ;  /* 0x00000009ff007c0c */ /* 0x000fe2000bf45320 */
[----:B------:R-:W-:Y:S01]  /*13b0*/  ULDC UR4, c[0x0][0x288] ;  /* 0x0000a20000047ab9 */ /* 0x000fe20000000800 */
[----:B------:R-:W-:Y:S01]  /*13c0*/  IADD3 R8, P3, R27, UR6, RZ ;  /* 0x000000061b087c10 */ /* 0x000fe2000ff7e0ff */
[----:B------:R-:W-:Y:S01]  /*13d0*/  IMAD.U32 R135, RZ, RZ, UR4 ;  /* 0x00000004ff877e24 */ /* 0x000fe2000f8e00ff */
[----:B------:R-:W-:-:S02]  /*13e0*/  ULDC.64 UR4, c[0x0][0x418] ;  /* 0x0001060000047ab9 */ /* 0x000fc40000000a00 */
[----:B------:R-:W-:-:S05]  /*13f0*/  IADD3.X R9, R28, UR7, RZ, P3, !PT ;  /* 0x000000071c097c10 */ /* 0x000fca0009ffe4ff */
[----:B------:R1:W5:Y:S02]  /*1400*/  @P0 LDG.E R123, desc[UR50][R8.64] ;  /* 0x00000032087b0981 */ /* 0x000364000c1e1900 */
[----:B0-----:R-:W-:-:S04]  /*1410*/  @P2 IADD3 R6, P1, R27, UR8, RZ ;  /* 0x000000081b062c10 */ /* 0x001fc8000ff3e0ff */
[----:B------:R-:W-:-:S05]  /*1420*/  @P2 IADD3.X R7, R28, UR9, RZ, P1, !PT ;  /* 0x000000091c072c10 */ /* 0x000fca0008ffe4ff */
[----:B------:R1:W5:Y:S01]  /*1430*/  @P2 LDG.E R135, desc[UR50][R6.64] ;  /* 0x0000003206872981 */ /* 0x000362000c1e1900 */
[----:B------:R-:W-:-:S03]  /*1440*/  UISETP.NE.U32.AND UP0, UPT, UR4, URZ, UPT ;  /* 0x0000003f0400728c */ /* 0x000fc6000bf05070 */
[----:B------:R-:W-:Y:S01]  /*1450*/  ULDC UR4, c[0x0][0x424] ;  /* 0x0001090000047ab9 */ /* 0x000fe20000000800 */
[----:B------:R-:W-:-:S03]  /*1460*/  UISETP.NE.AND.EX UP0, UPT, UR5, URZ, UPT, UP0 ;  /* 0x0000003f0500728c */ /* 0x000fc6000bf05300 */
[----:B------:R-:W-:Y:S01]  /*1470*/  ULDC UR5, c[0x0][0x2f0] ;  /* 0x0000bc0000057ab9 */ /* 0x000fe20000000800 */
[----:B------:R-:W-:-:S04]  /*1480*/  USEL UR4, UR4, 0x1, UP0 ;  /* 0x0000000104047887 */ /* 0x000fc80008000000 */
[----:B------:R-:W-:-:S03]  /*1490*/  UIMAD UR4, UR4, UR5, URZ ;  /* 0x00000005040472a4 */ /* 0x000fc6000f8e023f */
[----:B------:R-:W-:Y:S02]  /*14a0*/  ULDC UR5, c[0x0][0x348] ;  /* 0x0000d20000057ab9 */ /* 0x000fe40000000800 */
[----:B------:R-:W-:Y:S02]  /*14b0*/  IMAD.U32 R2, RZ, RZ, UR5 ;  /* 0x00000005ff027e24 */ /* 0x000fe4000f8e00ff */
[----:B------:R-:W-:Y:S01]  /*14c0*/  IMAD.U32 R26, RZ, RZ, UR4 ;  /* 0x00000004ff1a7e24 */ /* 0x000fe2000f8e00ff */
[----:B------:R-:W-:Y:S01]  /*14d0*/  MOV R24, R0 ;  /* 0x0000000000187202 */ /* 0x000fe20000000f00 */
[----:B-1--4-:R-:W-:Y:S06]  /*14e0*/  @P2 BRA `(.L_x_432) ;  /* 0x0000000000242947 */ /* 0x012fec0003800000 */
[----:B------:R-:W-:Y:S02]  /*14f0*/  ULDC.64 UR4, c[0x0][0xa00] ;  /* 0x0002800000047ab9 */ /* 0x000fe40000000a00 */
[----:B------:R-:W-:-:S04]  /*1500*/  ISETP.NE.U32.AND P1, PT, RZ, UR4, PT ;  /* 0x00000004ff007c0c */ /* 0x000fc8000bf25070 */
[----:B------:R-:W-:-:S13]  /*1510*/  ISETP.NE.AND.EX P1, PT, RZ, UR5, PT, P1 ;  /* 0x00000005ff007c0c */ /* 0x000fda000bf25310 */
[----:B------:R-:W-:Y:S05]  /*1520*/  @!P1 BRA `(.L_x_432) ;  /* 0x0000000000149947 */ /* 0x000fea0003800000 */
[----:B------:R-:W0:Y:S02]  /*1530*/  LDC.64 R4, c[0x0][0xa00] ;  /* 0x00028000ff047b82 */ /* 0x000e240000000a00 */
[----:B0-----:R-:W-:-:S05]  /*1540*/  IMAD.WIDE R4, R24, 0x4, R4 ;  /* 0x0000000418047825 */ /* 0x001fca00078e0204 */
[----:B-----5:R-:W2:Y:S04]  /*1550*/  LDG.E R135, desc[UR50][R4.64] ;  /* 0x0000003204877981 */ /* 0x020ea8000c1e1900 */
[----:B------:R-:W2:Y:S02]  /*1560*/  LDG.E R0, desc[UR50][R4.64+0x4] ;  /* 0x0000043204007981 */ /* 0x000ea4000c1e1900 */
[----:B--2---:R-:W-:-:S07]  /*1570*/  IMAD.IADD R135, R0, 0x1, -R135 ;  /* 0x0000000100877824 */ /* 0x004fce00078e0a87 */
.L_x_432:
[----:B------:R-:W-:Y:S01]  /*1580*/  ULDC.64 UR4, c[0x0][0xa20] ;  /* 0x0002880000047ab9 */ /* 0x000fe20000000a00 */
[----:B------:R0:W-:Y:S01]  /*1590*/  STL [R1+0x54], R221 ;  /* 0x000054dd01007387 */ /* 0x0001e20000100800 */
[----:B------:R-:W-:-:S03]  /*15a0*/  ISETP.NE.U32.AND P1, PT, RZ, UR4, PT ;  /* 0x00000004ff007c0c */ /* 0x000fc6000bf25070 */
[----:B------:R0:W-:Y:S01]  /*15b0*/  STL [R1+0x4c], R222 ;  /* 0x00004cde01007387 */ /* 0x0001e20000100800 */
[----:B------:R-:W-:-:S13]  /*15c0*/  ISETP.NE.AND.EX P1, PT, RZ, UR5, PT, P1 ;  /* 0x00000005ff007c0c */ /* 0x000fda000bf25310 */
[----:B0-----:R-:W-:Y:S05]  /*15d0*/  @!P1 BRA `(.L_x_433) ;  /* 0x0000000000109947 */ /* 0x001fea0003800000 */
[----:B------:R-:W-:-:S04]  /*15e0*/  IADD3 R4, P0, R27, UR4, RZ ;  /* 0x000000041b047c10 */ /* 0x000fc8000ff1e0ff */
[----:B------:R-:W-:-:S05]  /*15f0*/  IADD3.X R5, R28, UR5, RZ, P0, !PT ;  /* 0x000000051c057c10 */ /* 0x000fca00087fe4ff */
[----:B------:R0:W5:Y:S01]  /*1600*/  LDG.E R26, desc[UR50][R4.64] ;  /* 0x00000032041a7981 */ /* 0x000162000c1e1900 */
[----:B------:R-:W-:Y:S05]  /*1610*/  BRA `(.L_x_434) ;  /* 0x0000000000107947 */ /* 0x000fea0003800000 */
.L_x_433:
[----:B------:R-:W-:Y:S05]  /*1620*/  @!P0 BRA `(.L_x_434) ;  /* 0x00000000000c8947 */ /* 0x000fea0003800000 */
[----:B------:R-:W2:Y:S04]  /*1630*/  LDG.E R5, desc[UR50][R8.64] ;  /* 0x0000003208057981 */ /* 0x000ea8000c1e1900 */
[----:B------:R-:W2:Y:S02]  /*1640*/  LDG.E R26, desc[UR50][R8.64+0x4] ;  /* 0x00000432081a7981 */ /* 0x000ea4000c1e1900 */
[----:B--2---:R-:W-:-:S07]  /*1650*/  IMAD.IADD R26, R26, 0x1, -R5 ;  /* 0x000000011a1a7824 */ /* 0x004fce00078e0a05 */
.L_x_434:
[----:B------:R-:W-:Y:S02]  /*1660*/  ULDC.64 UR4, c[0x0][0xa10] ;  /* 0x0002840000047ab9 */ /* 0x000fe40000000a00 */
[----:B------:R-:W-:-:S04]  /*1670*/  ISETP.NE.U32.AND P0, PT, RZ, UR4, PT ;  /* 0x00000004ff007c0c */ /* 0x000fc8000bf05070 */
[----:B------:R-:W-:Y:S01]  /*1680*/  ISETP.NE.AND.EX P0, PT, RZ, UR5, PT, P0 ;  /* 0x00000005ff007c0c */ /* 0x000fe2000bf05300 */
[----:B------:R-:W-:-:S12]  /*1690*/  ULDC.64 UR4, c[0x0][0xa30] ;  /* 0x00028c0000047ab9 */ /* 0x000fd80000000a00 */
[----:B0-----:R-:W0:Y:S02]  /*16a0*/  @P0 LDC.64 R4, c[0x0][0xa10] ;  /* 0x00028400ff040b82 */ /* 0x001e240000000a00 */
[----:B0-----:R-:W-:-:S05]  /*16b0*/  @P0 IMAD.WIDE R4, R24, 0x4, R4 ;  /* 0x0000000418040825 */ /* 0x001fca00078e0204 */
[----:B------:R-:W2:Y:S04]  /*16c0*/  @P0 LDG.E R0, desc[UR50][R4.64] ;  /* 0x0000003204000981 */ /* 0x000ea8000c1e1900 */
[----:B------:R-:W2:Y:S01]  /*16d0*/  @P0 LDG.E R9, desc[UR50][R4.64+0x4] ;  /* 0x0000043204090981 */ /* 0x000ea2000c1e1900 */
[----:B-----5:R-:W-:Y:S01]  /*16e0*/  IADD3 R11, -R3, R26, RZ ;  /* 0x0000001a030b7210 */ /* 0x020fe20007ffe1ff */
[----:B------:R-:W-:Y:S01]  /*16f0*/  IMAD.MOV.U32 R134, RZ, RZ, R26 ;  /* 0x000000ffff867224 */ /* 0x000fe200078e001a */
[----:B------:R-:W-:-:S03]  /*1700*/  ISETP.NE.U32.AND P1, PT, RZ, UR4, PT ;  /* 0x00000004ff007c0c */ /* 0x000fc6000bf25070 */
[----:B------:R-:W-:Y:S01]  /*1710*/  IMAD.MOV R118, RZ, RZ, -R11 ;  /* 0x000000ffff767224 */ /* 0x000fe200078e0a0b */
[----:B------:R-:W-:-:S04]  /*1720*/  ISETP.NE.AND.EX P1, PT, RZ, UR5, PT, P1 ;  /* 0x00000005ff007c0c */ /* 0x000fc8000bf25310 */
[----:B------:R-:W-:-:S09]  /*1730*/  VIMNMX R118, RZ, R118, !PT ;  /* 0x00000076ff767248 */ /* 0x000fd20007fe0100 */
[----:B------:R-:W-:-:S04]  /*1740*/  @P1 IADD3 R6, P2, R27, UR4, RZ ;  /* 0x000000041b061c10 */ /* 0x000fc8000ff5e0ff */
[----:B------:R-:W-:-:S05]  /*1750*/  @P1 IADD3.X R7, R28, UR5, RZ, P2, !PT ;  /* 0x000000051c071c10 */ /* 0x000fca00097fe4ff */
[----:B------:R0:W5:Y:S01]  /*1760*/  @P1 LDG.E R134, desc[UR50][R6.64] ;  /* 0x0000003206861981 */ /* 0x000162000c1e1900 */
[----:B--2---:R-:W-:-:S04]  /*1770*/  @P0 IMAD.IADD R2, R9, 0x1, -R0 ;  /* 0x0000000109020824 */ /* 0x004fc800078e0a00 */
[----:B------:R-:W-:-:S04]  /*1780*/  IMAD.IADD R141, R11, 0x1, R2 ;  /* 0x000000010b8d7824 */ /* 0x000fc800078e0202 */
[----:B------:R-:W-:-:S04]  /*1790*/  VIADD R0, R141, 0x9f ;  /* 0x0000009f8d007836 */ /* 0x000fc80000000000 */
[----:B------:R-:W-:-:S05]  /*17a0*/  IMAD.HI R0, R0, 0x66666667, RZ ;  /* 0x6666666700007827 */ /* 0x000fca00078e02ff */
[----:B------:R-:W-:-:S04]  /*17b0*/  SHF.R.U32.HI R3, RZ, 0x1f, R0 ;  /* 0x0000001fff037819 */ /* 0x000fc80000011600 */
[----:B------:R-:W-:-:S05]  /*17c0*/  LEA.HI.SX32 R148, R0, R3, 0x1a ;  /* 0x0000000300947211 */ /* 0x000fca00078fd2ff */
[----:B------:R-:W-:-:S05]  /*17d0*/  IMAD R3, R148, 0xa0, -R11 ;  /* 0x000000a094037824 */ /* 0x000fca00078e0a0b */
[----:B------:R-:W-:-:S04]  /*17e0*/  VIMNMX R3, R3, R2, PT ;  /* 0x0000000203037248 */ /* 0x000fc80003fe0100 */
[----:B------:R-:W-:Y:S01]  /*17f0*/  ISETP.GT.AND P0, PT, R3, R118, PT ;  /* 0x000000760300720c */ /* 0x000fe20003f04270 */
[----:B------:R-:W-:-:S05]  /*1800*/  IMAD.WIDE.U32 R118, R118, -0x33333333, RZ ;  /* 0xcccccccd76767825 */ /* 0x000fca00078e00ff */
[----:B------:R-:W-:-:S05]  /*1810*/  SHF.R.U32.HI R118, RZ, 0x7, R119 ;  /* 0x00000007ff767819 */ /* 0x000fca0000011677 */
[----:B------:R-:W-:Y:S02]  /*1820*/  IMAD.MOV.U32 R25, RZ, RZ, R118 ;  /* 0x000000ffff197224 */ /* 0x000fe400078e0076 */
[----:B------:R-:W-:-:S05]  /*1830*/  @P0 IADD3 R0, R3, 0x9f, RZ ;  /* 0x0000009f03000810 */ /* 0x000fca0007ffe0ff */
[----:B------:R-:W-:-:S05]  /*1840*/  @P0 IMAD.HI R0, R0, 0x66666667, RZ ;  /* 0x6666666700000827 */ /* 0x000fca00078e02ff */
[----:B------:R-:W-:-:S04]  /*1850*/  @P0 SHF.R.U32.HI R3, RZ, 0x1f, R0 ;  /* 0x0000001fff030819 */ /* 0x000fc80000011600 */
[----:B------:R-:W-:Y:S02]  /*1860*/  @P0 LEA.HI.SX32 R25, R0, R3, 0x1a ;  /* 0x0000000300190211 */ /* 0x000fe400078fd2ff */
[----:B------:R-:W-:Y:S02]  /*1870*/  PLOP3.LUT P0, PT, PT, PT, PT, 0x80, 0x0 ;  /* 0x000000000000781c */ /* 0x000fe40003f0f070 */
[----:B------:R-:W-:-:S13]  /*1880*/  ISETP.GT.AND P1, PT, R25, R118, PT ;  /* 0x000000761900720c */ /* 0x000fda0003f24270 */
[----:B0-----:R-:W-:Y:S05]  /*1890*/  @!P1 BRA `(.L_x_435) ;  /* 0x000000e800d89947 */ /* 0x001fea0003800000 */
[----:B------:R-:W-:Y:S01]  /*18a0*/  VIADD R0, R18, 0x24200 ;  /* 0x0002420012007836 */ /* 0x000fe20000000000 */
[----:B------:R-:W-:Y:S04]  /*18b0*/  BSSY B6, `(.L_x_436) ;  /* 0x0000013000067945 */ /* 0x000fe80003800000 */
[----:B------:R-:W-:-:S13]  /*18c0*/  LOP3.LUT P0, RZ, R0, 0x1bf, RZ, 0xc0, !PT ;  /* 0x000001bf00ff7812 */ /* 0x000fda000780c0ff */
[----:B------:R-:W-:Y:S05]  /*18d0*/  @!P0 BRA `(.L_x_437) ;  /* 0x0000000000408947 */ /* 0x000fea0003800000 */
        /* <DEDUP_REMOVED lines=9> */
[----:B------:R-:W-:Y:S01]  /*1970*/  IMAD.U32 R7, RZ, RZ, UR5 ;  /* 0x00000005ff077e24 */ /* 0x000fe2000f8e00ff */
[----:B------:R-:W-:Y:S01]  /*1980*/  MOV R12, 0x1 ;  /* 0x00000001000c7802 */ /* 0x000fe20000000f00 */
[----:B------:R-:W-:-:S02]  /*1990*/  IMAD.U32 R11, RZ, RZ, UR7 ;  /* 0x00000007ff0b7e24 */ /* 0x000fc4000f8e00ff */
[----:B------:R-:W-:Y:S02]  /*19a0*/  IMAD.MOV.U32 R8, RZ, RZ, 0x70 ;  /* 0x00000070ff087424 */ /* 0x000fe400078e00ff */
[----:B0-----:R-:W-:-:S07]  /*19b0*/  IMAD.MOV.U32 R13, RZ, RZ, RZ ;  /* 0x000000ffff0d7224 */ /* 0x001fce00078e00ff */
[----:B------:R-:W-:-:S07]  /*19c0*/  LEPC R20, `(.L_x_437) ;  /* 0x000000001014794e */ /* 0x000fce0000000000 */
[----:B-1---5:R-:W-:Y:S05]  /*19d0*/  CALL.ABS.NOINC R14 ;  /* 0x000000000e007343 */ /* 0x022fea0003c00000 */
.L_x_437:
[----:B------:R-:W-:Y:S05]  /*19e0*/  BSYNC B6 ;  /* 0x0000000000067941 */ /* 0x000fea0003800000 */
.L_x_436:
        /* <DEDUP_REMOVED lines=20> */
.L_x_439:
[----:B------:R-:W-:Y:S05]  /*1b30*/  BSYNC B6 ;  /* 0x0000000000067941 */ /* 0x000fea0003800000 */
.L_x_438:
[----:B------:R-:W2:Y:S01]  /*1b40*/  LDL R31, [R1+0x30] ;  /* 0x00003000011f7983 */ /* 0x000ea20000100800 */
[----:B------:R-:W-:Y:S01]  /*1b50*/  ULDC.64 UR4, c[0x0][0x9f8] ;  /* 0x00027e0000047ab9 */ /* 0x000fe20000000a00 */
[----:B------:R-:W0:Y:S01]  /*1b60*/  LDC.64 R96, c[0x0][0x408] ;  /* 0x00010200ff607b82 */ /* 0x000e220000000a00 */
[----:B------:R-:W-:Y:S01]  /*1b70*/  ISETP.NE.U32.AND P0, PT, RZ, UR4, PT ;  /* 0x00000004ff007c0c */ /* 0x000fe2000bf05070 */
[----:B------:R-:W3:Y:S03]  /*1b80*/  LDL R12, [R1+0x34] ;  /* 0x00003400010c7983 */ /* 0x000ee60000100800 */
[----:B------:R-:W-:Y:S01]  /*1b90*/  ISETP.NE.AND.EX P0, PT, RZ, UR5, PT, P0 ;  /* 0x00000005ff007c0c */ /* 0x000fe2000bf05300 */
[----:B------:R-:W4:Y:S02]  /*1ba0*/  LDL R14, [R1+0x38] ;  /* 0x00003800010e7983 */ /* 0x000f240000100800 */
[----:B------:R-:W1:Y:S02]  /*1bb0*/  LDC R117, c[0x0][0x3f4] ;  /* 0x0000fd00ff757b82 */ /* 0x000e640000000800 */
[----:B------:R-:W4:Y:S04]  /*1bc0*/  LDL R13, [R1+0x44] ;  /* 0x00004400010d7983 */ /* 0x000f280000100800 */
[----:B------:R-:W4:Y:S02]  /*1bd0*/  LDL R15, [R1+0x40] ;  /* 0x00004000010f7983 */ /* 0x000f240000100800 */
[----:B------:R-:W1:Y:S02]  /*1be0*/  LDC.64 R102, c[0x0][0x3f8] ;  /* 0x0000fe00ff667b82 */ /* 0x000e640000000a00 */
[----:B------:R-:W-:Y:S01]  /*1bf0*/  @P0 IADD3 R4, P1, R27, UR4, RZ ;  /* 0x000000041b040c10 */ /* 0x000fe2000ff3e0ff */
[----:B------:R-:W0:Y:S03]  /*1c00*/  S2R R20, SR_TID.X ;  /* 0x0000000000147919 */ /* 0x000e260000002100 */
[----:B------:R-:W-:-:S05]  /*1c10*/  @P0 IADD3.X R5, R28, UR5, RZ, P1, !PT ;  /* 0x000000051c050c10 */ /* 0x000fca0008ffe4ff */
[----:B------:R1:W4:Y:S01]  /*1c20*/  @P0 LDG.E R24, desc[UR50][R4.64] ;  /* 0x0000003204180981 */ /* 0x000322000c1e1900 */
[----:B------:R-:W-:Y:S01]  /*1c30*/  IMAD.IADD R123, R123, 0x1, R26 ;  /* 0x000000017b7b7824 */ /* 0x000fe200078e021a */
[----:B0-----:R-:W-:Y:S01]  /*1c40*/  SHF.R.U32.HI R30, RZ, 0x7, R20 ;  /* 0x00000007ff1e7819 */ /* 0x001fe20000011614 */
[C---:B------:R-:W-:Y:S01]  /*1c50*/  VIADD R0, R20.reuse, 0xffffff80 ;  /* 0xffffff8014007836 */ /* 0x040fe20000000000 */
[C---:B------:R-:W-:Y:S01]  /*1c60*/  IADD3 R29, R20.reuse, -0x80, RZ ;  /* 0xffffff80141d7810 */ /* 0x040fe20007ffe0ff */
[----:B------:R-:W-:Y:S01]  /*1c70*/  VIADD R20, R20, 0xffffff80 ;  /* 0xffffff8014147836 */ /* 0x000fe20000000000 */
[----:B------:R-:W-:Y:S02]  /*1c80*/  ISETP.NE.AND P6, PT, R30, 0x1, PT ;  /* 0x000000011e00780c */ /* 0x000fe40003fc5270 */
[----:B------:R-:W-:Y:S02]  /*1c90*/  LEA.HI R6, R0, R0, RZ, 0x1 ;  /* 0x0000000000067211 */ /* 0x000fe400078f08ff */
[----:B------:R-:W-:-:S02]  /*1ca0*/  SHF.R.S32.HI R3, RZ, 0x1f, R0 ;  /* 0x0000001fff037819 */ /* 0x000fc40000011400 */
[----:B------:R-:W-:Y:S02]  /*1cb0*/  LOP3.LUT R7, R6, 0xfffffffe, RZ, 0xc0, !PT ;  /* 0xfffffffe06077812 */ /* 0x000fe400078ec0ff */
[----:B------:R-:W-:-:S03]  /*1cc0*/  LEA.HI R3, R3, R0, RZ, 0x2 ;  /* 0x0000000003037211 */ /* 0x000fc600078f10ff */
[----:B------:R-:W-:Y:S01]  /*1cd0*/  IMAD.IADD R110, R0, 0x1, -R7 ;  /* 0x00000001006e7824 */ /* 0x000fe200078e0a07 */
[--C-:B------:R-:W-:Y:S01]  /*1ce0*/  SHF.R.S32.HI R121, RZ, 0x2, R3.reuse ;  /* 0x00000002ff797819 */ /* 0x100fe20000011403 */
[----:B------:R-:W-:Y:S05]  /*1cf0*/  @!P6 WARPSYNC.ALL ;  /* 0x000000000000e948 */ /* 0x000fea0003800000 */
[----:B------:R-:W-:Y:S01]  /*1d00*/  ULDC UR4, c[0x0][0x2f4] ;  /* 0x0000bd0000047ab9 */ /* 0x000fe20000000800 */
[----:B------:R-:W-:Y:S02]  /*1d10*/  SHF.R.S32.HI R6, RZ, 0x1f, R3 ;  /* 0x0000001fff067819 */ /* 0x000fe40000011403 */
[----:B------:R-:W-:-:S02]  /*1d20*/  ISETP.GE.AND P1, PT, R225, UR4, PT ;  /* 0x00000004e1007c0c */ /* 0x000fc4000bf26270 */
[----:B------:R-:W-:Y:S02]  /*1d30*/  ISETP.GE.AND P0, PT, R16, UR4, PT ;  /* 0x0000000410007c0c */ /* 0x000fe4000bf06270 */
[----:B------:R-:W-:Y:S02]  /*1d40*/  SEL R0, RZ, 0xffffffff, P1 ;  /* 0xffffffffff007807 */ /* 0x000fe40000800000 */
[----:B------:R-:W-:Y:S02]  /*1d50*/  SEL R3, RZ, 0x1, P0 ;  /* 0x00000001ff037807 */ /* 0x000fe40000000000 */
[----:B------:R-:W-:Y:S01]  /*1d60*/  LEA.HI R20, R20, R29, RZ, 0x1 ;  /* 0x0000001d14147211 */ /* 0x000fe200078f08ff */
[----:B------:R-:W-:Y:S01]  /*1d70*/  IMAD.SHL.U32 R0, R0, 0x2, RZ ;  /* 0x0000000200007824 */ /* 0x000fe200078e00ff */
[----:B------:R-:W-:Y:S02]  /*1d80*/  ISETP.GE.AND P0, PT, R226, UR4, PT ;  /* 0x00000004e2007c0c */ /* 0x000fe4000bf06270 */
[----:B------:R-:W-:-:S02]  /*1d90*/  ISETP.GE.AND P1, PT, R23, UR4, PT ;  /* 0x0000000417007c0c */ /* 0x000fc4000bf26270 */
[----:B------:R-:W-:Y:S02]  /*1da0*/  LEA.HI R6, R6, R121, RZ, 0x2 ;  /* 0x0000007906067211 */ /* 0x000fe400078f10ff */
[----:B------:R-:W-:Y:S02]  /*1db0*/  LOP3.LUT R3, R0, 0x2, R3, 0xe2, !PT ;  /* 0x0000000200037812 */ /* 0x000fe400078ee203 */
[----:B------:R-:W-:Y:S02]  /*1dc0*/  SEL R0, RZ, 0x4, P0 ;  /* 0x00000004ff007807 */ /* 0x000fe40000000000 */
[----:B-1----:R-:W-:Y:S02]  /*1dd0*/  SEL R4, RZ, 0x8, P1 ;  /* 0x00000008ff047807 */ /* 0x002fe40000800000 */
[----:B------:R-:W-:Y:S02]  /*1de0*/  SHF.R.S32.HI R20, RZ, 0x1, R20 ;  /* 0x00000001ff147819 */ /* 0x000fe40000011414 */
[----:B------:R-:W-:-:S02]  /*1df0*/  ISETP.GE.AND P0, PT, R22, UR4, PT ;  /* 0x0000000416007c0c */ /* 0x000fc4000bf06270 */
[----:B------:R-:W-:Y:S02]  /*1e00*/  LOP3.LUT R6, R6, 0xfffffffc, RZ, 0xc0, !PT ;  /* 0xfffffffc06067812 */ /* 0x000fe400078ec0ff */
[----:B------:R-:W-:Y:S02]  /*1e10*/  LOP3.LUT R0, R4, R3, R0, 0xfe, !PT ;  /* 0x0000000304007212 */ /* 0x000fe400078efe00 */
[----:B------:R-:W-:Y:S02]  /*1e20*/  SHF.R.S32.HI R5, RZ, 0x1f, R20 ;  /* 0x0000001fff057819 */ /* 0x000fe40000011414 */
[----:B------:R-:W-:Y:S01]  /*1e30*/  SEL R3, RZ, 0x10, P0 ;  /* 0x00000010ff037807 */ /* 0x000fe20000000000 */
[----:B------:R-:W-:Y:S01]  /*1e40*/  IMAD.IADD R121, R121, 0x1, -R6 ;  /* 0x0000000179797824 */ /* 0x000fe200078e0a06 */
[----:B------:R-:W-:Y:S02]  /*1e50*/  SHF.R.S32.HI R229, RZ, 0x1f, R228 ;  /* 0x0000001fffe57819 */ /* 0x000fe400000114e4 */
[----:B------:R-:W-:Y:S01]  /*1e60*/  LOP3.LUT R28, R0, R3, RZ, 0xfc, !PT ;  /* 0x00000003001c7212 */ /* 0x000fe200078efcff */
[----:B------:R-:W-:Y:S01]  /*1e70*/  IMAD R0, R5, R96, RZ ;  /* 0x0000006005007224 */ /* 0x000fe200078e02ff */
[----:B------:R-:W-:Y:S01]  /*1e80*/  ISETP.GE.AND P1, PT, R225, R117, PT ;  /* 0x00000075e100720c */ /* 0x000fe20003f26270 */
[----:B------:R-:W-:Y:S01]  /*1e90*/  IMAD R6, R5, R102, RZ ;  /* 0x0000006605067224 */ /* 0x000fe200078e02ff */
[----:B------:R-:W-:Y:S01]  /*1ea0*/  LOP3.LUT P0, RZ, R121, 0x2, RZ, 0xc0, !PT ;  /* 0x0000000279ff7812 */ /* 0x000fe2000780c0ff */
[----:B------:R-:W-:Y:S01]  /*1eb0*/  IMAD R5, R20, R97, R0 ;  /* 0x0000006114057224 */ /* 0x000fe200078e0200 */
[----:B------:R-:W-:Y:S01]  /*1ec0*/  ISETP.GE.AND P0, PT, R16, R117, PT ;  /* 0x000000751000720c */ /* 0x000fe20003f06270 */
[----:B------:R-:W-:Y:S01]  /*1ed0*/  IMAD.WIDE.U32 R100, R20, R96, R228 ;  /* 0x0000006014647225 */ /* 0x000fe200078e00e4 */
[----:B------:R-:W-:-:S02]  /*1ee0*/  SEL R0, R117, RZ, P1 ;  /* 0x000000ff75007207 */ /* 0x000fc40000800000 */
[----:B------:R-:W-:Y:S01]  /*1ef0*/  ISETP.GE.AND P2, PT, R226, R117, PT ;  /* 0x00000075e200720c */ /* 0x000fe20003f46270 */
[----:B------:R-:W-:Y:S01]  /*1f00*/  IMAD.WIDE.U32 R98, R20, R96, R16 ;  /* 0x0000006014627225 */ /* 0x000fe200078e0010 */
[----:B------:R-:W-:-:S03]  /*1f10*/  SEL R3, R117, RZ, P0 ;  /* 0x000000ff75037207 */ /* 0x000fc60000000000 */
[----:B------:R-:W-:Y:S02]  /*1f20*/  IMAD.IADD R101, R101, 0x1, R5 ;  /* 0x0000000165657824 */ /* 0x000fe400078e0205 */
[----:B------:R-:W-:Y:S01]  /*1f30*/  IMAD.IADD R99, R5, 0x1, R99 ;  /* 0x0000000105637824 */ /* 0x000fe200078e0263 */
[----:B------:R-:W-:Y:S01]  /*1f40*/  SEL R5, R117, RZ, P2 ;  /* 0x000000ff75057207 */ /* 0x000fe20001000000 */
[----:B------:R-:W-:Y:S02]  /*1f50*/  IMAD.IADD R4, R225, 0x1, R0 ;  /* 0x00000001e1047824 */ /* 0x000fe400078e0200 */
[----:B------:R-:W-:Y:S01]  /*1f60*/  IMAD.IADD R3, R16, 0x1, R3 ;  /* 0x0000000110037824 */ /* 0x000fe200078e0203 */
[----:B------:R-:W-:Y:S02]  /*1f70*/  IADD3 R9, R226, R5, RZ ;  /* 0x00000005e2097210 */ /* 0x000fe40007ffe0ff */
[----:B------:R-:W-:Y:S02]  /*1f80*/  SHF.R.S32.HI R5, RZ, 0x1f, R4 ;  /* 0x0000001fff057819 */ /* 0x000fe40000011404 */
[----:B------:R-:W-:-:S02]  /*1f90*/  SHF.R.S32.HI R0, RZ, 0x1f, R3 ;  /* 0x0000001fff007819 */ /* 0x000fc40000011403 */
[CC--:B------:R-:W-:Y:S02]  /*1fa0*/  LEA.HI R26, R5.reuse, R4.reuse, RZ, 0x4 ;  /* 0x00000004051a7211 */ /* 0x0c0fe400078f20ff */
[----:B------:R-:W-:Y:S01]  /*1fb0*/  LEA.HI R5, R5, R4, RZ, 0x6 ;  /* 0x0000000405057211 */ /* 0x000fe200078f30ff */
[----:B------:R-:W-:Y:S01]  /*1fc0*/  IMAD R7, R20, R103, R6 ;  /* 0x0000006714077224 */ /* 0x000fe200078e0206 */
[CC--:B------:R-:W-:Y:S02]  /*1fd0*/  LEA.HI R21, R0.reuse, R3.reuse, RZ, 0x4 ;  /* 0x0000000300157211 */ /* 0x0c0fe400078f20ff */
[----:B------:R-:W-:Y:S02]  /*1fe0*/  LEA.HI R3, R0, R3, RZ, 0x6 ;  /* 0x0000000300037211 */ /* 0x000fe400078f30ff */
[----:B------:R-:W-:Y:S02]  /*1ff0*/  SHF.R.S32.HI R6, RZ, 0x6, R5 ;  /* 0x00000006ff067819 */ /* 0x000fe40000011405 */
[----:B------:R-:W-:-:S02]  /*2000*/  SHF.R.S32.HI R4, RZ, 0x6, R3 ;  /* 0x00000006ff047819 */ /* 0x000fc40000011403 */
[----:B------:R-:W-:Y:S02]  /*2010*/  SHF.R.S32.HI R10, RZ, 0x1f, R9 ;  /* 0x0000001fff0a7819 */ /* 0x000fe40000011409 */
[----:B-----5:R-:W-:Y:S01]  /*2020*/  SHF.R.S32.HI R11, RZ, 0x1f, R134 ;  /* 0x0000001fff0b7819 */ /* 0x020fe20000011486 */
[-C--:B------:R-:W-:Y:S01]  /*2030*/  IMAD.WIDE.U32 R104, R20, R102.reuse, R16 ;  /* 0x0000006614687225 */ /* 0x080fe200078e0010 */
[CC--:B------:R-:W-:Y:S02]  /*2040*/  LEA.HI R27, R10.reuse, R9.reuse, RZ, 0x4 ;  /* 0x000000090a1b7211 */ /* 0x0c0fe400078f20ff */
[----:B------:R-:W-:Y:S01]  /*2050*/  LEA.HI R9, R10, R9, RZ, 0x6 ;  /* 0x000000090a097211 */ /* 0x000fe200078f30ff */
[----:B------:R-:W-:Y:S01]  /*2060*/  IMAD.WIDE.U32 R106, R20, R102, R228 ;  /* 0x00000066146a7225 */ /* 0x000fe200078e00e4 */
[----:B------:R-:W-:Y:S02]  /*2070*/  IADD3 R105, R7, R105, RZ ;  /* 0x0000006907697210 */ /* 0x000fe40007ffe0ff */
[----:B------:R-:W-:Y:S01]  /*2080*/  SHF.R.S32.HI R9, RZ, 0x6, R9 ;  /* 0x00000006ff097819 */ /* 0x000fe20000011409 */
[----:B------:R-:W-:Y:S01]  /*2090*/  IMAD.IADD R107, R107, 0x1, R7 ;  /* 0x000000016b6b7824 */ /* 0x000fe200078e0207 */
[----:B------:R-:W-:Y:S01]  /*20a0*/  P2R R114, PR, RZ, 0x4 ;  /* 0x00000004ff727803 */ /* 0x000fe20000000000 */
[----:B------:R-:W-:Y:S01]  /*20b0*/  IMAD.WIDE.U32 R100, R134, R96, R100 ;  /* 0x0000006086647225 */ /* 0x000fe200078e0064 */
[----:B------:R-:W-:-:S03]  /*20c0*/  ISETP.GE.AND P2, PT, R224, UR4, PT ;  /* 0x00000004e0007c0c */ /* 0x000fc6000bf46270 */
[----:B------:R-:W-:-:S04]  /*20d0*/  IMAD.WIDE.U32 R98, R134, R96, R98 ;  /* 0x0000006086627225 */ /* 0x000fc800078e0062 */
[----:B------:R-:W-:Y:S01]  /*20e0*/  IMAD R110, R110, 0x80, R20 ;  /* 0x000000806e6e7824 */ /* 0x000fe200078e0214 */
[----:B------:R-:W-:Y:S01]  /*20f0*/  SHF.R.S32.HI R113, RZ, 0x4, R21 ;  /* 0x00000004ff717819 */ /* 0x000fe20000011415 */
[CC--:B------:R-:W-:Y:S01]  /*2100*/  IMAD.WIDE.U32 R106, R134.reuse, R102.reuse, R106 ;  /* 0x00000066866a7225 */ /* 0x0c0fe200078e006a */
[----:B------:R-:W-:Y:S02]  /*2110*/  SHF.R.S32.HI R112, RZ, 0x4, R26 ;  /* 0x00000004ff707819 */ /* 0x000fe4000001141a */
[----:B------:R-:W-:Y:S01]  /*2120*/  SHF.R.S32.HI R111, RZ, 0x4, R27 ;  /* 0x00000004ff6f7819 */ /* 0x000fe2000001141b */
[----:B------:R-:W-:-:S04]  /*2130*/  IMAD.WIDE.U32 R104, R134, R102, R104 ;  /* 0x0000006686687225 */ /* 0x000fc800078e0068 */
[----:B------:R-:W-:Y:S01]  /*2140*/  IMAD R125, R97, 0xa0, RZ ;  /* 0x000000a0617d7824 */ /* 0x000fe200078e02ff */
[----:B------:R-:W-:Y:S01]  /*2150*/  SHF.L.U32 R117, R117, 0x1, RZ ;  /* 0x0000000175757819 */ /* 0x000fe200000006ff */
[----:B------:R-:W-:Y:S01]  /*2160*/  VIADD R142, R30, 0x8 ;  /* 0x000000081e8e7836 */ /* 0x000fe20000000000 */
[C---:B--2---:R-:W-:Y:S02]  /*2170*/  LOP3.LUT R5, R31.reuse, 0x30, R26, 0xf8, !PT ;  /* 0x000000301f057812 */ /* 0x044fe400078ef81a */
[----:B------:R-:W-:Y:S02]  /*2180*/  LOP3.LUT R3, R31, 0x30, R21, 0xf8, !PT ;  /* 0x000000301f037812 */ /* 0x000fe400078ef815 */
[----:B---3--:R-:W-:Y:S01]  /*2190*/  LOP3.LUT R5, R5, R12, RZ, 0x3c, !PT ;  /* 0x0000000c05057212 */ /* 0x008fe200078e3cff */
[--C-:B----4-:R-:W-:Y:S02]  /*21a0*/  IMAD R132, R6, 0x2800, R14.reuse ;  /* 0x0000280006847824 */ /* 0x110fe400078e020e */
[----:B------:R-:W-:-:S02]  /*21b0*/  IMAD R133, R4, 0x2800, R14 ;  /* 0x0000280004857824 */ /* 0x000fc400078e020e */
[----:B------:R-:W-:Y:S01]  /*21c0*/  IMAD R131, R4, 0x2800, R13 ;  /* 0x0000280004837824 */ /* 0x000fe200078e020d */
[----:B------:R-:W-:Y:S01]  /*21d0*/  LOP3.LUT R4, R3, R12, RZ, 0x3c, !PT ;  /* 0x0000000c03047212 */ /* 0x000fe200078e3cff */
[----:B------:R-:W-:Y:S01]  /*21e0*/  IMAD.IADD R132, R132, 0x1, R5 ;  /* 0x0000000184847824 */ /* 0x000fe200078e0205 */
[----:B------:R-:W-:Y:S02]  /*21f0*/  SHF.R.U32.HI R0, RZ, 0x3, R15 ;  /* 0x00000003ff007819 */ /* 0x000fe4000001160f */
[----:B------:R-:W-:Y:S01]  /*2200*/  LOP3.LUT R5, R15, 0x30, R26, 0xf8, !PT ;  /* 0x000000300f057812 */ /* 0x000fe200078ef81a */
[----:B------:R-:W-:Y:S02]  /*2210*/  IMAD.IADD R133, R133, 0x1, R4 ;  /* 0x0000000185857824 */ /* 0x000fe400078e0204 */
[----:B------:R-:W-:Y:S01]  /*2220*/  IMAD R129, R6, 0x2800, R13 ;  /* 0x0000280006817824 */ /* 0x000fe200078e020d */
[----:B------:R-:W-:-:S05]  /*2230*/  LOP3.LUT R4, R5, R0, RZ, 0x3c, !PT ;  /* 0x0000000005047212 */ /* 0x000fca00078e3cff */
[----:B------:R-:W-:Y:S02]  /*2240*/  IMAD.IADD R129, R129, 0x1, R4 ;  /* 0x0000000181817824 */ /* 0x000fe400078e0204 */
[C---:B------:R-:W-:Y:S02]  /*2250*/  IMAD R4, R11.reuse, R102, RZ ;  /* 0x000000660b047224 */ /* 0x040fe400078e02ff */
[----:B------:R-:W-:Y:S01]  /*2260*/  IMAD R11, R11, R96, RZ ;  /* 0x000000600b0b7224 */ /* 0x000fe200078e02ff */
[----:B------:R-:W-:Y:S02]  /*2270*/  LOP3.LUT R7, R15, 0x30, R21, 0xf8, !PT ;  /* 0x000000300f077812 */ /* 0x000fe400078ef815 */
[----:B------:R-:W-:Y:S01]  /*2280*/  LOP3.LUT R3, R31, 0x30, R27, 0xf8, !PT ;  /* 0x000000301f037812 */ /* 0x000fe200078ef81b */
[----:B------:R-:W-:Y:S01]  /*2290*/  IMAD R11, R134, R97, R11 ;  /* 0x00000061860b7224 */ /* 0x000fe200078e020b */
[----:B------:R-:W-:Y:S01]  /*22a0*/  LOP3.LUT R8, R7, R0, RZ, 0x3c, !PT ;  /* 0x0000000007087212 */ /* 0x000fe200078e3cff */
[----:B------:R-:W-:Y:S01]  /*22b0*/  IMAD R130, R9, 0x2800, R14 ;  /* 0x0000280009827824 */ /* 0x000fe200078e020e */
[----:B------:R-:W-:Y:S01]  /*22c0*/  LOP3.LUT R3, R3, R12, RZ, 0x3c, !PT ;  /* 0x0000000c03037212 */ /* 0x000fe200078e3cff */
[----:B------:R-:W-:Y:S01]  /*22d0*/  IMAD.IADD R10, R101, 0x1, R11 ;  /* 0x00000001650a7824 */ /* 0x000fe200078e020b */
[----:B------:R-:W-:Y:S01]  /*22e0*/  LOP3.LUT R7, R15, 0x30, R27, 0xf8, !PT ;  /* 0x000000300f077812 */ /* 0x000fe200078ef81b */
[----:B------:R-:W-:Y:S01]  /*22f0*/  IMAD.IADD R20, R11, 0x1, R99 ;  /* 0x000000010b147824 */ /* 0x000fe200078e0263 */
[----:B------:R-:W-:Y:S01]  /*2300*/  SEL R11, RZ, 0x20, P2 ;  /* 0x00000020ff0b7807 */ /* 0x000fe20001000000 */
[----:B------:R-:W-:Y:S01]  /*2310*/  IMAD R128, R9, 0x2800, R13 ;  /* 0x0000280009807824 */ /* 0x000fe200078e020d */
[----:B------:R-:W-:Y:S01]  /*2320*/  IADD3 R130, R130, R3, RZ ;  /* 0x0000000382827210 */ /* 0x000fe20007ffe0ff */
[----:B------:R-:W-:Y:S01]  /*2330*/  IMAD R13, R134, R103, R4 ;  /* 0x00000067860d7224 */ /* 0x000fe200078e0204 */
[----:B------:R-:W-:Y:S01]  /*2340*/  LOP3.LUT R7, R7, R0, RZ, 0x3c, !PT ;  /* 0x0000000007077212 */ /* 0x000fe200078e3cff */
[----:B------:R-:W-:Y:S01]  /*2350*/  IMAD R9, R103, 0xa0, RZ ;  /* 0x000000a067097824 */ /* 0x000fe200078e02ff */
[C---:B------:R-:W-:Y:S01]  /*2360*/  SHF.L.U64.HI R3, R102.reuse, 0x7, R103 ;  /* 0x0000000766037819 */ /* 0x040fe20000010267 */
[----:B------:R-:W-:Y:S01]  /*2370*/  IMAD.SHL.U32 R4, R102, 0x80, RZ ;  /* 0x0000008066047824 */ /* 0x000fe200078e00ff */
[----:B------:R-:W-:Y:S01]  /*2380*/  SHF.L.U64.HI R5, R96, 0x7, R97 ;  /* 0x0000000760057819 */ /* 0x000fe20000010261 */
[----:B------:R-:W-:Y:S01]  /*2390*/  IMAD.WIDE.U32 R102, R102, 0xa0, RZ ;  /* 0x000000a066667825 */ /* 0x000fe200078e00ff */
[----:B------:R-:W-:-:S02]  /*23a0*/  LOP3.LUT R21, R21, 0xfffffff0, RZ, 0xc0, !PT ;  /* 0xfffffff015157812 */ /* 0x000fc400078ec0ff */
[----:B------:R-:W-:Y:S01]  /*23b0*/  LOP3.LUT R26, R26, 0xfffffff0, RZ, 0xc0, !PT ;  /* 0xfffffff01a1a7812 */ /* 0x000fe200078ec0ff */
[C---:B------:R-:W-:Y:S01]  /*23c0*/  IMAD.SHL.U32 R6, R96.reuse, 0x80, RZ ;  /* 0x0000008060067824 */ /* 0x040fe200078e00ff */
[----:B------:R-:W-:Y:S01]  /*23d0*/  LOP3.LUT R27, R27, 0xfffffff0, RZ, 0xc0, !PT ;  /* 0xfffffff01b1b7812 */ /* 0x000fe200078ec0ff */
[----:B------:R-:W-:Y:S01]  /*23e0*/  IMAD.WIDE.U32 R96, R96, 0xa0, RZ ;  /* 0x000000a060607825 */ /* 0x000fe200078e00ff */
[----:B------:R-:W-:Y:S02]  /*23f0*/  LOP3.LUT R11, R28, R11, RZ, 0xfc, !PT ;  /* 0x0000000b1c0b7212 */ /* 0x000fe400078efcff */
[----:B------:R-:W-:Y:S01]  /*2400*/  SHF.R.S32.HI R122, RZ, 0x1f, R24 ;  /* 0x0000001fff7a7819 */ /* 0x000fe20000011418 */
[----:B------:R-:W-:Y:S01]  /*2410*/  IMAD.IADD R131, R131, 0x1, R8 ;  /* 0x0000000183837824 */ /* 0x000fe200078e0208 */
[----:B------:R-:W-:Y:S01]  /*2420*/  SHF.R.S32.HI R109, RZ, 0x1f, R21 ;  /* 0x0000001fff6d7819 */ /* 0x000fe20000011415 */
[----:B------:R-:W-:Y:S01]  /*2430*/  IMAD.IADD R128, R128, 0x1, R7 ;  /* 0x0000000180807824 */ /* 0x000fe200078e0207 */
[----:B------:R-:W-:Y:S01]  /*2440*/  SHF.R.S32.HI R7, RZ, 0x1f, R222 ;  /* 0x0000001fff077819 */ /* 0x000fe200000114de */
[----:B------:R-:W-:Y:S01]  /*2450*/  IMAD.IADD R124, R103, 0x1, R9 ;  /* 0x00000001677c7824 */ /* 0x000fe200078e0209 */
[----:B------:R-:W-:Y:S01]  /*2460*/  IADD3 R9, R13, R105, RZ ;  /* 0x000000690d097210 */ /* 0x000fe20007ffe0ff */
[----:B------:R-:W-:Y:S01]  /*2470*/  IMAD.IADD R125, R97, 0x1, R125 ;  /* 0x00000001617d7824 */ /* 0x000fe200078e027d */
[----:B------:R-:W-:Y:S01]  /*2480*/  SHF.R.S32.HI R108, RZ, 0x1f, R26 ;  /* 0x0000001fff6c7819 */ /* 0x000fe2000001141a */
[----:B------:R-:W-:Y:S01]  /*2490*/  IMAD.IADD R8, R107, 0x1, R13 ;  /* 0x000000016b087824 */ /* 0x000fe200078e020d */
[----:B------:R-:W-:-:S02]  /*24a0*/  SHF.R.S32.HI R95, RZ, 0x1f, R27 ;  /* 0x0000001fff5f7819 */ /* 0x000fc4000001141b */
[----:B------:R-:W-:Y:S02]  /*24b0*/  LOP3.LUT R28, R28, 0x1, RZ, 0xc0, !PT ;  /* 0x000000011c1c7812 */ /* 0x000fe400078ec0ff */
[C---:B------:R-:W-:Y:S02]  /*24c0*/  LOP3.LUT R29, R11.reuse, 0x2, RZ, 0xc0, !PT ;  /* 0x000000020b1d7812 */ /* 0x040fe400078ec0ff */
[C---:B------:R-:W-:Y:S02]  /*24d0*/  LOP3.LUT R30, R11.reuse, 0x4, RZ, 0xc0, !PT ;  /* 0x000000040b1e7812 */ /* 0x040fe400078ec0ff */
[C---:B------:R-:W-:Y:S02]  /*24e0*/  LOP3.LUT R31, R11.reuse, 0x8, RZ, 0xc0, !PT ;  /* 0x000000080b1f7812 */ /* 0x040fe400078ec0ff */
[C---:B------:R-:W-:Y:S02]  /*24f0*/  LOP3.LUT R32, R11.reuse, 0x10, RZ, 0xc0, !PT ;  /* 0x000000100b207812 */ /* 0x040fe400078ec0ff */
[----:B------:R-:W-:Y:S01]  /*2500*/  LOP3.LUT R33, R11, 0x20, RZ, 0xc0, !PT ;  /* 0x000000200b217812 */ /* 0x000fe200078ec0ff */
[----:B------:R-:W-:Y:S06]  /*2510*/  @!P6 BAR.SYNC.DEFER_BLOCKING 0x9, 0x100 ;  /* 0x024400000000eb1d */ /* 0x000fec0000010000 */
.L_x_545:
[----:B----4-:R-:W2:Y:S01]  /*2520*/  LDL R41, [R1+0x30] ;  /* 0x0000300001297983 */ /* 0x010ea20000100800 */
[----:B0-----:R-:W0:Y:S03]  /*2530*/  LDC R35, c[0x0][0x430] ;  /* 0x00010c00ff237b82 */ /* 0x001e260000000800 */
[----:B------:R-:W3:Y:S04]  /*2540*/  LDL R40, [R1+0x34] ;  /* 0x0000340001287983 */ /* 0x000ee80000100800 */
[----:B------:R-:W4:Y:S01]  /*2550*/  LDL R36, [R1+0x38] ;  /* 0x0000380001247983 */ /* 0x000f220000100800 */
[----:B------:R-:W-:Y:S01]  /*2560*/  VIADD R25, R25, 0xffffffff ;  /* 0xffffffff19197836 */ /* 0x000fe20000000000 */
[----:B-1----:R-:W1:Y:S01]  /*2570*/  LDC R116, c[0x0][0x3f4] ;  /* 0x0000fd00ff747b82 */ /* 0x002e620000000800 */
[----:B------:R-:W-:-:S02]  /*2580*/  IMAD.MOV.U32 R34, RZ, RZ, RZ ;  /* 0x000000ffff227224 */ /* 0x000fc400078e00ff */
[----:B------:R-:W-:-:S04]  /*2590*/  IMAD R11, R25, 0xa0, R110 ;  /* 0x000000a0190b7824 */ /* 0x000fc800078e026e */
[----:B------:R-:W-:Y:S01]  /*25a0*/  IMAD.IADD R37, R123, 0x1, R11 ;  /* 0x000000017b257824 */ /* 0x000fe200078e020b */
[----:B------:R-:W-:-:S04]  /*25b0*/  ISETP.GE.AND P2, PT, R11, R2, PT ;  /* 0x000000020b00720c */ /* 0x000fc80003f46270 */
[----:B------:R-:W-:Y:S02]  /*25c0*/  ISETP.GT.OR P2, PT, R110, 0x9f, P2 ;  /* 0x0000009f6e00780c */ /* 0x000fe40001744670 */
[----:B------:R-:W-:Y:S02]  /*25d0*/  MOV R11, R37 ;  /* 0x00000025000b7202 */ /* 0x000fe40000000f00 */
[----:B0-----:R-:W-:-:S09]  /*25e0*/  ISETP.NE.AND P3, PT, R35, 0x1, PT ;  /* 0x000000012300780c */ /* 0x001fd20003f65270 */
[----:B------:R-:W0:Y:S08]  /*25f0*/  @!P2 LDC.64 R14, c[0x0][0x428] ;  /* 0x00010a00ff0eab82 */ /* 0x000e300000000a00 */
[----:B------:R-:W1:Y:S08]  /*2600*/  @P3 LDC R12, c[0x0][0x434] ;  /* 0x00010d00ff0c3b82 */ /* 0x000e700000000800 */
[----:B------:R-:W0:Y:S08]  /*2610*/  @P3 LDC R13, c[0x0][0x438] ;  /* 0x00010e00ff0d3b82 */ /* 0x000e300000000800 */
[----:B------:R-:W0:Y:S01]  /*2620*/  @!P2 LDC.64 R38, c[0x0][0x418] ;  /* 0x00010600ff26ab82 */ /* 0x000e220000000a00 */
[----:B-1----:R-:W-:-:S05]  /*2630*/  @P3 IMAD.HI.U32 R12, R37, R12, RZ ;  /* 0x0000000c250c3227 */ /* 0x002fca00078e00ff */
[----:B0-----:R-:W-:Y:S01]  /*2640*/  @P3 SHF.R.U32.HI R11, RZ, R13, R12 ;  /* 0x0000000dff0b3219 */ /* 0x001fe2000001160c */
[----:B------:R-:W-:-:S03]  /*2650*/  @!P2 IMAD R12, R122, R14, RZ ;  /* 0x0000000e7a0ca224 */ /* 0x000fc600078e02ff */
[--C-:B------:R-:W-:Y:S01]  /*2660*/  @!P2 SHF.R.S32.HI R13, RZ, 0x1f, R11.reuse ;  /* 0x0000001fff0da819 */ /* 0x100fe2000001140b */
[----:B------:R-:W-:Y:S02]  /*2670*/  @!P2 IMAD R15, R24, R15, R12 ;  /* 0x0000000f180fa224 */ /* 0x000fe400078e020c */
[----:B------:R-:W-:-:S04]  /*2680*/  @!P2 IMAD.MOV.U32 R12, RZ, RZ, R11 ;  /* 0x000000ffff0ca224 */ /* 0x000fc800078e000b */
[----:B------:R-:W-:-:S04]  /*2690*/  @!P2 IMAD.WIDE.U32 R12, R24, R14, R12 ;  /* 0x0000000e180ca225 */ /* 0x000fc800078e000c */
[----:B------:R-:W-:Y:S01]  /*26a0*/  @!P2 IMAD.IADD R13, R13, 0x1, R15 ;  /* 0x000000010d0da824 */ /* 0x000fe200078e020f */
[----:B------:R-:W-:-:S04]  /*26b0*/  @!P2 LEA R14, P3, R12, R38, 0x2 ;  /* 0x000000260c0ea211 */ /* 0x000fc800078610ff */
[----:B------:R-:W-:-:S05]  /*26c0*/  @!P2 LEA.HI.X R15, R12, R39, R13, 0x2, P3 ;  /* 0x000000270c0fa211 */ /* 0x000fca00018f140d */
[----:B-----5:R0:W5:Y:S01]  /*26d0*/  @!P2 LDG.E R34, desc[UR50][R14.64] ;  /* 0x000000320e22a981 */ /* 0x020162000c1e1900 */
[----:B------:R-:W-:Y:S01]  /*26e0*/  ISETP.GT.AND P2, PT, R25, R118, PT ;  /* 0x000000761900720c */ /* 0x000fe20003f44270 */
[----:B------:R-:W-:Y:S05]  /*26f0*/  YIELD ;  /* 0x0000000000007946 */ /* 0x000fea0003800000 */
[----:B------:R-:W-:Y:S01]  /*2700*/  LOP3.LUT P4, RZ, R121, 0x2, RZ, 0xc0, !PT ;  /* 0x0000000279ff7812 */ /* 0x000fe2000788c0ff */
[----:B------:R-:W-:Y:S01]  /*2710*/  BSSY B0, `(.L_x_440) ;  /* 0x0000d39000007945 */ /* 0x000fe20003800000 */
[----:B------:R-:W-:Y:S02]  /*2720*/  P2R R115, PR, RZ, 0x4 ;  /* 0x00000004ff737803 */ /* 0x000fe40000000000 */
[----:B------:R-:W-:-:S02]  /*2730*/  ISETP.GE.AND P2, PT, R116, 0x1, PT ;  /* 0x000000017400780c */ /* 0x000fc40003f46270 */
[----:B--2---:R-:W-:-:S04]  /*2740*/  LOP3.LUT R12, R41, 0x10, R16, 0xf8, !PT ;  /* 0x00000010290c7812 */ /* 0x004fc800078ef810 */
[----:B---3--:R-:W-:-:S05]  /*2750*/  LOP3.LUT R12, R12, R40, RZ, 0x3c, !PT ;  /* 0x000000280c0c7212 */ /* 0x008fca00078e3cff */
[----:B----4-:R-:W-:-:S04]  /*2760*/  IMAD.IADD R12, R36, 0x1, R12 ;  /* 0x00000001240c7824 */ /* 0x010fc800078e020c */
[----:B------:R-:W-:Y:S01]  /*2770*/  IMAD R13, R19, 0x7800, R12 ;  /* 0x00007800130d7824 */ /* 0x000fe200078e020c */
[----:B------:R-:W-:-:S03]  /*2780*/  IADD3 R12, -R11, RZ, RZ ;  /* 0x000000ff0b0c7210 */ /* 0x000fc60007ffe1ff */
[C---:B------:R-:W-:Y:S02]  /*2790*/  VIADD R89, R13.reuse, 0x20 ;  /* 0x000000200d597836 */ /* 0x040fe40000000000 */
[----:B------:R-:W-:Y:S02]  /*27a0*/  @P4 VIADD R89, R13, 0xffffffe0 ;  /* 0xffffffe00d594836 */ /* 0x000fe40000000000 */
[----:B------:R-:W-:Y:S02]  /*27b0*/  IMAD R35, R35, R12, R37 ;  /* 0x0000000c23237224 */ /* 0x000fe400078e0225 */
[C---:B------:R-:W-:Y:S02]  /*27c0*/  IMAD.IADD R88, R18.reuse, 0x1, R13 ;  /* 0x0000000112587824 */ /* 0x040fe400078e020d */
[----:B------:R-:W-:Y:S01]  /*27d0*/  IMAD.IADD R89, R18, 0x1, R89 ;  /* 0x0000000112597824 */ /* 0x000fe200078e0259 */
[----:B0-----:R-:W-:Y:S06]  /*27e0*/  @!P2 BRA `(.L_x_441) ;  /* 0x000000c800b4a947 */ /* 0x001fec0003800000 */
[----:B------:R-:W-:Y:S01]  /*27f0*/  SHF.R.S32.HI R90, RZ, 0x1f, R35 ;  /* 0x0000001fff5a7819 */ /* 0x000fe20000011423 */
[----:B------:R-:W-:Y:S01]  /*2800*/  ULDC.64 UR4, c[0x0][0x300] ;  /* 0x0000c00000047ab9 */ /* 0x000fe20000000a00 */
[----:B-----5:R-:W-:Y:S01]  /*2810*/  SHF.R.S32.HI R91, RZ, 0x1f, R34 ;  /* 0x0000001fff5b7819 */ /* 0x020fe20000011422 */
[----:B------:R-:W-:-:S04]  /*2820*/  IMAD.WIDE.U32 R12, R35, UR4, RZ ;  /* 0x00000004230c7c25 */ /* 0x000fc8000f8e00ff */
[----:B------:R-:W-:Y:S02]  /*2830*/  IMAD R14, R90, UR4, RZ ;  /* 0x000000045a0e7c24 */ /* 0x000fe4000f8e02ff */
[-C--:B------:R-:W-:Y:S02]  /*2840*/  IMAD R36, R125, R25.reuse, RZ ;  /* 0x000000197d247224 */ /* 0x080fe400078e02ff */
[----:B------:R-:W-:Y:S01]  /*2850*/  IMAD R11, R35, UR5, R14 ;  /* 0x00000005230b7c24 */ /* 0x000fe2000f8e020e */
[----:B------:R-:W-:Y:S01]  /*2860*/  ULDC.64 UR4, c[0x0][0x310] ;  /* 0x0000c40000047ab9 */ /* 0x000fe20000000a00 */
[----:B------:R-:W-:Y:S02]  /*2870*/  IMAD R14, R124, R25, RZ ;  /* 0x000000197c0e7224 */ /* 0x000fe400078e02ff */
[----:B------:R-:W-:Y:S01]  /*2880*/  IMAD R15, R91, UR4, RZ ;  /* 0x000000045b0f7c24 */ /* 0x000fe2000f8e02ff */
[----:B------:R-:W-:Y:S01]  /*2890*/  IADD3 R13, R13, R11, RZ ;  /* 0x0000000b0d0d7210 */ /* 0x000fe20007ffe0ff */
[----:B------:R-:W-:Y:S01]  /*28a0*/  IMAD R92, R25, -0xa0, R2 ;  /* 0xffffff60195c7824 */ /* 0x000fe200078e0202 */
[----:B------:R-:W-:Y:S01]  /*28b0*/  SHF.R.S32.HI R11, RZ, 0x1f, R25 ;  /* 0x0000001fff0b7819 */ /* 0x000fe20000011419 */
[----:B------:R-:W-:-:S02]  /*28c0*/  IMAD R15, R34, UR5, R15 ;  /* 0x00000005220f7c24 */ /* 0x000fc4000f8e020f */
[----:B------:R-:W-:Y:S01]  /*28d0*/  IMAD.WIDE.U32 R12, R34, UR4, R12 ;  /* 0x00000004220c7c25 */ /* 0x000fe2000f8e000c */
[----:B------:R-:W-:Y:S01]  /*28e0*/  ULDC.64 UR4, c[0x0][0x308] ;  /* 0x0000c20000047ab9 */ /* 0x000fe20000000a00 */
[----:B------:R-:W-:Y:S02]  /*28f0*/  VIMNMX R92, R92, 0xa0, PT ;  /* 0x000000a05c5c7848 */ /* 0x000fe40003fe0100 */
[----:B------:R-:W-:Y:S02]  /*2900*/  IMAD.IADD R13, R13, 0x1, R15 ;  /* 0x000000010d0d7824 */ /* 0x000fe400078e020f */
[----:B------:R-:W-:Y:S02]  /*2910*/  IMAD R15, R7, UR4, RZ ;  /* 0x00000004070f7c24 */ /* 0x000fe4000f8e02ff */
[----:B------:R-:W-:-:S04]  /*2920*/  IMAD.WIDE.U32 R12, R222, UR4, R12 ;  /* 0x00000004de0c7c25 */ /* 0x000fc8000f8e000c */
[----:B------:R-:W-:Y:S01]  /*2930*/  IMAD R15, R222, UR5, R15 ;  /* 0x00000005de0f7c24 */ /* 0x000fe2000f8e020f */
[----:B------:R-:W-:Y:S01]  /*2940*/  ULDC.64 UR4, c[0x0][0x2e8] ;  /* 0x0000ba0000047ab9 */ /* 0x000fe20000000a00 */
[C---:B------:R-:W-:Y:S01]  /*2950*/  IMAD R37, R11.reuse, R102, R14 ;  /* 0x000000660b257224 */ /* 0x040fe200078e020e */
[----:B------:R-:W-:Y:S01]  /*2960*/  IADD3 R120, P2, R12, UR4, RZ ;  /* 0x000000040c787c10 */ /* 0x000fe2000ff5e0ff */
[----:B------:R-:W-:Y:S01]  /*2970*/  ULDC.U8 UR4, c[0x0][0x410] ;  /* 0x0001040000047ab9 */ /* 0x000fe20000000000 */
[----:B------:R-:W-:Y:S02]  /*2980*/  IMAD R11, R11, R96, R36 ;  /* 0x000000600b0b7224 */ /* 0x000fe400078e0224 */
[----:B------:R-:W-:Y:S01]  /*2990*/  IADD3.X R119, R13, UR5, R15, P2, !PT ;  /* 0x000000050d777c10 */ /* 0x000fe200097fe40f */
[----:B------:R-:W-:Y:S01]  /*29a0*/  IMAD.WIDE.U32 R14, R102, R25, RZ ;  /* 0x00000019660e7225 */ /* 0x000fe200078e00ff */
[----:B------:R-:W-:-:S03]  /*29b0*/  ISETP.NE.AND P2, PT, RZ, UR4, PT ;  /* 0x00000004ff007c0c */ /* 0x000fc6000bf45270 */
[----:B------:R-:W-:-:S04]  /*29c0*/  IMAD.WIDE.U32 R12, R96, R25, RZ ;  /* 0x00000019600c7225 */ /* 0x000fc800078e00ff */
[----:B------:R-:W-:Y:S02]  /*29d0*/  IMAD.IADD R94, R15, 0x1, R37 ;  /* 0x000000010f5e7824 */ /* 0x000fe400078e0225 */
[----:B------:R-:W-:-:S04]  /*29e0*/  IMAD.IADD R11, R13, 0x1, R11 ;  /* 0x000000010d0b7824 */ /* 0x000fc800078e020b */
[----:B------:R-:W-:Y:S05]  /*29f0*/  @!P2 BRA `(.L_x_442) ;  /* 0x0000006000bca947 */ /* 0x000fea0003800000 */
[----:B------:R0:W5:Y:S04]  /*2a00*/  LDL R137, [R1+0x18] ;  /* 0x0000180001897983 */ /* 0x0001680000100800 */
[----:B------:R0:W5:Y:S04]  /*2a10*/  LDL R136, [R1+0x20] ;  /* 0x0000200001887983 */ /* 0x0001680000100800 */
[----:B------:R0:W5:Y:S04]  /*2a20*/  LDL R127, [R1+0x24] ;  /* 0x00002400017f7983 */ /* 0x0001680000100800 */
[----:B------:R0:W5:Y:S04]  /*2a30*/  LDL R126, [R1+0x1c] ;  /* 0x00001c00017e7983 */ /* 0x0001680000100800 */
[----:B------:R0:W5:Y:S01]  /*2a40*/  LDL R93, [R1+0x28] ;  /* 0x00002800015d7983 */ /* 0x0001620000100800 */
[----:B------:R-:W1:Y:S01]  /*2a50*/  S2R R38, SR_TID.X ;  /* 0x0000000000267919 */ /* 0x000e620000002100 */
[----:B------:R-:W-:Y:S01]  /*2a60*/  BSSY B1, `(.L_x_443) ;  /* 0x0000043000017945 */ /* 0x000fe20003800000 */
[----:B------:R-:W-:-:S02]  /*2a70*/  CS2R R36, SRZ ;  /* 0x0000000000247805 */ /* 0x000fc4000001ff00 */
[----:B------:R-:W-:Y:S02]  /*2a80*/  CS2R R60, SRZ ;  /* 0x00000000003c7805 */ /* 0x000fe4000001ff00 */
[----:B------:R-:W-:Y:S01]  /*2a90*/  CS2R R64, SRZ ;  /* 0x0000000000407805 */ /* 0x000fe2000001ff00 */
[C---:B-1----:R-:W-:Y:S01]  /*2aa0*/  VIADD R39, R38.reuse, 0xffffff80 ;  /* 0xffffff8026277836 */ /* 0x042fe20000000000 */
[----:B------:R-:W-:-:S04]  /*2ab0*/  IADD3 R38, R38, -0x80, RZ ;  /* 0xffffff8026267810 */ /* 0x000fc80007ffe0ff */
[----:B------:R-:W-:-:S04]  /*2ac0*/  LEA.HI R38, R38, R39, RZ, 0x1 ;  /* 0x0000002726267211 */ /* 0x000fc800078f08ff */
[----:B------:R-:W-:-:S04]  /*2ad0*/  SHF.R.S32.HI R38, RZ, 0x1, R38 ;  /* 0x00000001ff267819 */ /* 0x000fc80000011426 */
[----:B------:R-:W-:Y:S02]  /*2ae0*/  ISETP.GE.AND P3, PT, R38, R92, PT ;  /* 0x0000005c2600720c */ /* 0x000fe40003f66270 */
        /* <DEDUP_REMOVED lines=20> */
[----:B------:R-:W-:Y:S01]  /*2c30*/  CS2R R82, SRZ ;  /* 0x0000000000527805 */ /* 0x000fe2000001ff00 */
[----:B0-----:R-:W-:Y:S06]  /*2c40*/  @P3 BRA `(.L_x_444) ;  /* 0x0000000000903947 */ /* 0x001fec0003800000 */
[----:B------:R-:W-:Y:S01]  /*2c50*/  ULDC.64 UR4, c[0x0][0x3e8] ;  /* 0x0000fa0000047ab9 */ /* 0x000fe20000000a00 */
[----:B------:R-:W-:Y:S02]  /*2c60*/  CS2R R80, SRZ ;  /* 0x0000000000507805 */ /* 0x000fe4000001ff00 */
[----:B------:R-:W-:Y:S02]  /*2c70*/  IADD3 R84, P2, P4, R106, UR4, R14 ;  /* 0x000000046a547c10 */ /* 0x000fe4000fc5e00e */
[----:B------:R-:W-:Y:S02]  /*2c80*/  CS2R R82, SRZ ;  /* 0x0000000000527805 */ /* 0x000fe4000001ff00 */
[----:B------:R-:W-:Y:S01]  /*2c90*/  IADD3.X R85, R8, UR5, R94, P2, P4 ;  /* 0x0000000508557c10 */ /* 0x000fe200097e845e */
[----:B------:R-:W-:Y:S02]  /*2ca0*/  ULDC.64 UR4, c[0x0][0x400] ;  /* 0x0001000000047ab9 */ /* 0x000fe40000000a00 */
[----:B------:R-:W-:-:S04]  /*2cb0*/  IADD3 R86, P2, P4, R100, UR4, R12 ;  /* 0x0000000464567c10 */ /* 0x000fc8000fc5e00c */
[----:B------:R-:W-:Y:S02]  /*2cc0*/  IADD3.X R87, R10, UR5, R11, P2, P4 ;  /* 0x000000050a577c10 */ /* 0x000fe400097e840b */
[----:B------:R-:W-:Y:S02]  /*2cd0*/  ISETP.GE.AND P2, PT, R228, R116, PT ;  /* 0x00000074e400720c */ /* 0x000fe40003f46270 */
[----:B------:R-:W-:Y:S02]  /*2ce0*/  CS2R R76, SRZ ;  /* 0x00000000004c7805 */ /* 0x000fe4000001ff00 */
[----:B------:R-:W-:-:S09]  /*2cf0*/  CS2R R78, SRZ ;  /* 0x00000000004e7805 */ /* 0x000fd2000001ff00 */
[----:B------:R0:W5:Y:S04]  /*2d00*/  @!P2 LDG.E.64 R80, desc[UR50][R84.64] ;  /* 0x000000325450a981 */ /* 0x000168000c1e1b00 */
[----:B------:R0:W5:Y:S02]  /*2d10*/  @!P2 LDG.E.64 R82, desc[UR50][R86.64] ;  /* 0x000000325652a981 */ /* 0x000164000c1e1b00 */
[----:B-----5:R-:W-:Y:S02]  /*2d20*/  ISETP.GE.AND P2, PT, R137, R116, PT ;  /* 0x000000748900720c */ /* 0x020fe40003f46270 */
[----:B------:R-:W-:Y:S02]  /*2d30*/  CS2R R72, SRZ ;  /* 0x0000000000487805 */ /* 0x000fe4000001ff00 */
[----:B------:R-:W-:-:S09]  /*2d40*/  CS2R R74, SRZ ;  /* 0x00000000004a7805 */ /* 0x000fd2000001ff00 */
[----:B------:R0:W5:Y:S04]  /*2d50*/  @!P2 LDG.E.64 R76, desc[UR50][R84.64+0x10] ;  /* 0x00001032544ca981 */ /* 0x000168000c1e1b00 */
[----:B------:R0:W5:Y:S01]  /*2d60*/  @!P2 LDG.E.64 R78, desc[UR50][R86.64+0x10] ;  /* 0x00001032564ea981 */ /* 0x000162000c1e1b00 */
[----:B------:R-:W-:Y:S02]  /*2d70*/  ISETP.GE.AND P2, PT, R136, R116, PT ;  /* 0x000000748800720c */ /* 0x000fe40003f46270 */
        /* <DEDUP_REMOVED lines=14> */
[----:B------:R-:W-:-:S13]  /*2e60*/  ISETP.GE.AND P2, PT, R93, R116, PT ;  /* 0x000000745d00720c */ /* 0x000fda0003f46270 */
[----:B------:R0:W5:Y:S04]  /*2e70*/  @!P2 LDG.E.64 R60, desc[UR50][R84.64+0x50] ;  /* 0x00005032543ca981 */ /* 0x000168000c1e1b00 */
[----:B------:R0:W5:Y:S02]  /*2e80*/  @!P2 LDG.E.64 R62, desc[UR50][R86.64+0x50] ;  /* 0x00005032563ea981 */ /* 0x000164000c1e1b00 */
.L_x_444:
[----:B------:R-:W-:Y:S05]  /*2e90*/  BSYNC B1 ;  /* 0x0000000000017941 */ /* 0x000fea0003800000 */
.L_x_443:
[----:B0-----:R-:W0:Y:S01]  /*2ea0*/  S2R R84, SR_TID.X ;  /* 0x0000000000547919 */ /* 0x001e220000002100 */
[----:B------:R-:W-:Y:S01]  /*2eb0*/  BSSY B1, `(.L_x_445) ;  /* 0x0000032000017945 */ /* 0x000fe20003800000 */
[----:B-----5:R-:W-:Y:S01]  /*2ec0*/  IMAD.MOV.U32 R146, RZ, RZ, R60 ;  /* 0x000000ffff927224 */ /* 0x020fe200078e003c */
[----:B------:R-:W-:Y:S01]  /*2ed0*/  MOV R150, R64 ;  /* 0x0000004000967202 */ /* 0x000fe20000000f00 */
[C---:B0-----:R-:W-:Y:S02]  /*2ee0*/  VIADD R85, R84.reuse, 0xffffff80 ;  /* 0xffffff8054557836 */ /* 0x041fe40000000000 */
[----:B------:R-:W-:-:S05]  /*2ef0*/  VIADD R84, R84, 0xffffff80 ;  /* 0xffffff8054547836 */ /* 0x000fca0000000000 */
[----:B------:R-:W-:-:S04]  /*2f00*/  LEA.HI R84, R84, R85, RZ, 0x1 ;  /* 0x0000005554547211 */ /* 0x000fc800078f08ff */
[----:B------:R-:W-:-:S05]  /*2f10*/  SHF.R.S32.HI R84, RZ, 0x1, R84 ;  /* 0x00000001ff547819 */ /* 0x000fca0000011454 */
[----:B------:R-:W-:-:S05]  /*2f20*/  VIADD R84, R84, 0x80 ;  /* 0x0000008054547836 */ /* 0x000fca0000000000 */
[----:B------:R-:W-:-:S13]  /*2f30*/  ISETP.GE.AND P4, PT, R84, R92, PT ;  /* 0x0000005c5400720c */ /* 0x000fda0003f86270 */
[----:B------:R-:W-:Y:S05]  /*2f40*/  @P4 BRA `(.L_x_446) ;  /* 0x0000000000a04947 */ /* 0x000fea0003800000 */
[----:B------:R-:W-:Y:S01]  /*2f50*/  IADD3 R13, P2, P5, R106, R14, R4 ;  /* 0x0000000e6a0d7210 */ /* 0x000fe20007d5e004 */
[----:B------:R-:W-:Y:S01]  /*2f60*/  ULDC.64 UR4, c[0x0][0x3e8] ;  /* 0x0000fa0000047ab9 */ /* 0x000fe20000000a00 */
[----:B------:R-:W-:Y:S02]  /*2f70*/  CS2R R56, SRZ ;  /* 0x0000000000387805 */ /* 0x000fe4000001ff00 */
[----:B------:R-:W-:Y:S02]  /*2f80*/  CS2R R58, SRZ ;  /* 0x00000000003a7805 */ /* 0x000fe4000001ff00 */
[----:B------:R-:W-:Y:S02]  /*2f90*/  IADD3.X R94, R8, R94, R3, P2, P5 ;  /* 0x0000005e085e7210 */ /* 0x000fe400017ea403 */
[----:B------:R-:W-:-:S04]  /*2fa0*/  IADD3 R14, P2, P5, R100, R12, R6 ;  /* 0x0000000c640e7210 */ /* 0x000fc80007d5e006 */
[----:B------:R-:W-:Y:S02]  /*2fb0*/  IADD3.X R11, R10, R11, R5, P2, P5 ;  /* 0x0000000b0a0b7210 */ /* 0x000fe400017ea405 */
[----:B------:R-:W-:-:S04]  /*2fc0*/  IADD3 R12, P2, R13, UR4, RZ ;  /* 0x000000040d0c7c10 */ /* 0x000fc8000ff5e0ff */
[----:B------:R-:W-:Y:S01]  /*2fd0*/  IADD3.X R13, R94, UR5, RZ, P2, !PT ;  /* 0x000000055e0d7c10 */ /* 0x000fe200097fe4ff */
[----:B------:R-:W-:Y:S02]  /*2fe0*/  ULDC.64 UR4, c[0x0][0x400] ;  /* 0x0001000000047ab9 */ /* 0x000fe40000000a00 */
[----:B------:R-:W-:-:S04]  /*2ff0*/  IADD3 R14, P2, R14, UR4, RZ ;  /* 0x000000040e0e7c10 */ /* 0x000fc8000ff5e0ff */
[----:B------:R-:W-:Y:S02]  /*3000*/  IADD3.X R15, R11, UR5, RZ, P2, !PT ;  /* 0x000000050b0f7c10 */ /* 0x000fe400097fe4ff */
        /* <DEDUP_REMOVED lines=28> */
.L_x_446:
[----:B------:R-:W-:Y:S05]  /*31d0*/  BSYNC B1 ;  /* 0x0000000000017941 */ /* 0x000fea0003800000 */
.L_x_445:
[----:B------:R-:W-:Y:S01]  /*31e0*/  UISETP.NE.AND UP0, UPT, UR49, 0x3, UPT ;  /* 0x000000033100788c */ /* 0x000fe2000bf05270 */
[----:B------:R-:W-:Y:S01]  /*31f0*/  IMAD.MOV.U32 R153, RZ, RZ, R68 ;  /* 0x000000ffff997224 */ /* 0x000fe200078e0044 */
[----:B------:R-:W-:Y:S01]  /*3200*/  MOV R151, R62 ;  /* 0x0000003e00977202 */ /* 0x000fe20000000f00 */
[----:B------:R-:W-:Y:S01]  /*3210*/  IMAD.MOV.U32 R155, RZ, RZ, R72 ;  /* 0x000000ffff9b7224 */ /* 0x000fe200078e0048 */
[----:B------:R-:W-:Y:S01]  /*3220*/  MOV R160, R82 ;  /* 0x0000005200a07202 */ /* 0x000fe20000000f00 */
[----:B------:R-:W-:Y:S01]  /*3230*/  IMAD.MOV.U32 R157, RZ, RZ, R76 ;  /* 0x000000ffff9d7224 */ /* 0x000fe200078e004c */
[----:B------:R-:W-:Y:S01]  /*3240*/  PLOP3.LUT P2, PT, PT, PT, UP0, 0x80, 0x0 ;  /* 0x000000000000781c */ /* 0x000fe20003f4f008 */
[----:B------:R-:W-:Y:S01]  /*3250*/  IMAD.MOV.U32 R159, RZ, RZ, R80 ;  /* 0x000000ffff9f7224 */ /* 0x000fe200078e0050 */
[----:B-----5:R-:W-:Y:S01]  /*3260*/  MOV R144, R52 ;  /* 0x0000003400907202 */ /* 0x020fe20000000f00 */
[----:B------:R-:W-:Y:S01]  /*3270*/  IMAD.MOV.U32 R152, RZ, RZ, R66 ;  /* 0x000000ffff987224 */ /* 0x000fe200078e0042 */
[----:B------:R-:W-:Y:S01]  /*3280*/  MOV R139, R50 ;  /* 0x00000032008b7202 */ /* 0x000fe20000000f00 */
[----:B------:R-:W-:-:S02]  /*3290*/  IMAD.MOV.U32 R154, RZ, RZ, R70 ;  /* 0x000000ffff9a7224 */ /* 0x000fc400078e0046 */
[----:B------:R-:W-:Y:S02]  /*32a0*/  IMAD.MOV.U32 R156, RZ, RZ, R74 ;  /* 0x000000ffff9c7224 */ /* 0x000fe400078e004a */
[----:B------:R-:W-:Y:S02]  /*32b0*/  IMAD.MOV.U32 R158, RZ, RZ, R78 ;  /* 0x000000ffff9e7224 */ /* 0x000fe400078e004e */
[----:B------:R-:W-:Y:S02]  /*32c0*/  IMAD.MOV.U32 R86, RZ, RZ, R36 ;  /* 0x000000ffff567224 */ /* 0x000fe400078e0024 */
[----:B------:R-:W-:Y:S02]  /*32d0*/  IMAD.MOV.U32 R126, RZ, RZ, R40 ;  /* 0x000000ffff7e7224 */ /* 0x000fe400078e0028 */
[----:B------:R-:W-:Y:S02]  /*32e0*/  IMAD.MOV.U32 R136, RZ, RZ, R44 ;  /* 0x000000ffff887224 */ /* 0x000fe400078e002c */
[----:B------:R-:W-:-:S02]  /*32f0*/  IMAD.MOV.U32 R138, RZ, RZ, R48 ;  /* 0x000000ffff8a7224 */ /* 0x000fc400078e0030 */
[----:B------:R-:W-:Y:S02]  /*3300*/  IMAD.MOV.U32 R147, RZ, RZ, R56 ;  /* 0x000000ffff937224 */ /* 0x000fe400078e0038 */
[----:B------:R-:W-:Y:S02]  /*3310*/  IMAD.MOV.U32 R87, RZ, RZ, R38 ;  /* 0x000000ffff577224 */ /* 0x000fe400078e0026 */
[----:B------:R-:W-:Y:S02]  /*3320*/  IMAD.MOV.U32 R127, RZ, RZ, R42 ;  /* 0x000000ffff7f7224 */ /* 0x000fe400078e002a */
[----:B------:R-:W-:Y:S02]  /*3330*/  IMAD.MOV.U32 R137, RZ, RZ, R46 ;  /* 0x000000ffff897224 */ /* 0x000fe400078e002e */
[----:B------:R-:W-:Y:S02]  /*3340*/  IMAD.MOV.U32 R140, RZ, RZ, R54 ;  /* 0x000000ffff8c7224 */ /* 0x000fe400078e0036 */
[----:B------:R-:W-:Y:S01]  /*3350*/  IMAD.MOV.U32 R149, RZ, RZ, R58 ;  /* 0x000000ffff957224 */ /* 0x000fe200078e003a */
[----:B------:R-:W-:Y:S06]  /*3360*/  @!P2 BRA `(.L_x_447) ;  /* 0x000000000004a947 */ /* 0x000fec0003800000 */
[----:B------:R-:W-:Y:S01]  /*3370*/  BPT.TRAP 0x1 ;  /* 0x000000040000795c */ /* 0x000fe20000300000 */
.L_x_447:
[----:B------:R-:W2:Y:S01]  /*3380*/  LDL R11, [R1+0x14] ;  /* 0x00001400010b7983 */ /* 0x000ea20000100800 */
[----:B------:R-:W-:Y:S01]  /*3390*/  IMAD R93, R19, 0x8, R18 ;  /* 0x00000008135d7824 */ /* 0x000fe200078e0212 */
[----:B------:R-:W-:Y:S01]  /*33a0*/  BSSY B1, `(.L_x_448) ;  /* 0x0000004000017945 */ /* 0x000fe20003800000 */
[----:B--2---:R-:W-:-:S04]  /*33b0*/  SHF.L.U32 R94, R11, 0x1f, RZ ;  /* 0x0000001f0b5e7819 */ /* 0x004fc800000006ff */
[----:B------:R-:W1:Y:S02]  /*33c0*/  SYNCS.PHASECHK.TRANS64.TRYWAIT P5, [R93+URZ+0x33490], R94 ;  /* 0x0334905e5d0075a7 */ /* 0x000e6400080a017f */
[----:B-1----:R-:W-:Y:S05]  /*33d0*/  @!P5 BRA `(.L_x_449) ;  /* 0x0000028c0014d947 */ /* 0x002fea0003800000 */
.L_x_775:
[----:B------:R-:W-:Y:S05]  /*33e0*/  BSYNC B1 ;  /* 0x0000000000017941 */ /* 0x000fea0003800000 */
.L_x_448:
[----:B------:R-:W-:-:S03]  /*33f0*/  UMOV UR4, 0xffffffff ;  /* 0xffffffff00047882 */ /* 0x000fc60000000000 */
[----:B------:R-:W-:Y:S05]  /*3400*/  BRA.DIV UR4, `(.L_x_450) ;  /* 0x0000028e041c7947 */ /* 0x000fea000b800000 */
[----:B------:R2:W3:Y:S04]  /*3410*/  SHFL.IDX PT, R143, R119, RZ, 0x1e1f ;  /* 0x001e1fff778f7589 */ /* 0x0004e800000e0000 */
[----:B------:R2:W4:Y:S02]  /*3420*/  SHFL.IDX PT, R145, R120, RZ, 0x1e1f ;  /* 0x001e1fff78917589 */ /* 0x00052400000e0000 */
.L_x_779:
[----:B------:R-:W-:Y:S04]  /*3430*/  BSSY B1, `(.L_x_451) ;  /* 0x00002c1000017945 */ /* 0x000fe80003800000 */
[----:B------:R-:W-:Y:S05]  /*3440*/  @P3 BRA `(.L_x_452) ;  /* 0x0000002800fc3947 */ /* 0x000fea0003800000 */
[----:B------:R-:W-:Y:S01]  /*3450*/  ISETP.NE.AND P3, PT, R28, RZ, PT ;  /* 0x000000ff1c00720c */ /* 0x000fe20003f65270 */
[----:B------:R-:W-:-:S12]  /*3460*/  BSSY B2, `(.L_x_453) ;  /* 0x0000072000027945 */ /* 0x000fd80003800000 */
[----:B------:R-:W-:Y:S05]  /*3470*/  @!P3 BRA `(.L_x_454) ;  /* 0x0000000400c0b947 */ /* 0x000fea0003800000 */
[----:B0-----:R0:W0:Y:S01]  /*3480*/  LDS.128 R12, [R88+0x24200] ;  /* 0x02420000580c7984 */ /* 0x0010220000000c00 */
[----:B----4-:R-:W-:Y:S01]  /*3490*/  IADD3 R84, P3, R16, R145, RZ ;  /* 0x0000009110547210 */ /* 0x010fe20007f7e0ff */
[----:B------:R-:W-:Y:S04]  /*34a0*/  BSSY B3, `(.L_x_455) ;  /* 0x000006c000037945 */ /* 0x000fe80003800000 */
[----:B---3--:R-:W-:Y:S01]  /*34b0*/  IMAD.X R85, R143, 0x1, R17, P3 ;  /* 0x000000018f557824 */ /* 0x008fe200018e0611 */
[----:B------:R-:W-:-:S13]  /*34c0*/  ISETP.GE.AND P3, PT, R228, R116, PT ;  /* 0x00000074e400720c */ /* 0x000fda0003f66270 */
[----:B------:R-:W-:Y:S05]  /*34d0*/  @P3 BRA `(.L_x_456) ;  /* 0x0000000400a03947 */ /* 0x000fea0003800000 */
[----:B------:R-:W-:Y:S01]  /*34e0*/  SHF.R.U32.HI R82, RZ, 0x8, R83 ;  /* 0x00000008ff527819 */ /* 0x000fe20000011653 */
[----:B0-----:R-:W-:Y:S01]  /*34f0*/  IMAD.MOV.U32 R11, RZ, RZ, R13 ;  /* 0x000000ffff0b7224 */ /* 0x001fe200078e000d */
[----:B------:R-:W-:Y:S02]  /*3500*/  SHF.R.U32.HI R80, RZ, 0x8, R81 ;  /* 0x00000008ff507819 */ /* 0x000fe40000011651 */
[----:B------:R-:W-:Y:S01]  /*3510*/  LOP3.LUT R161, R81, 0xff0000ff, RZ, 0xc0, !PT ;  /* 0xff0000ff51a17812 */ /* 0x000fe200078ec0ff */
[----:B------:R-:W-:Y:S01]  /*3520*/  IMAD.SHL.U32 R82, R82, 0x100, RZ ;  /* 0x0000010052527824 */ /* 0x000fe200078e00ff */
[----:B------:R-:W-:Y:S02]  /*3530*/  SHF.R.U32.HI R162, RZ, 0x10, R83 ;  /* 0x00000010ffa27819 */ /* 0x000fe40000011653 */
[----:B------:R-:W-:Y:S02]  /*3540*/  SHF.L.U32 R80, R80, 0x8, RZ ;  /* 0x0000000850507819 */ /* 0x000fe400000006ff */
[----:B------:R-:W-:-:S02]  /*3550*/  LOP3.LUT R83, R83, 0xff0000ff, RZ, 0xc0, !PT ;  /* 0xff0000ff53537812 */ /* 0x000fc400078ec0ff */
[----:B------:R-:W-:Y:S01]  /*3560*/  SHF.R.U32.HI R163, RZ, 0x10, R81 ;  /* 0x00000010ffa37819 */ /* 0x000fe20000011651 */
[----:B------:R-:W-:Y:S01]  /*3570*/  IMAD.MOV.U32 R81, RZ, RZ, R12 ;  /* 0x000000ffff517224 */ /* 0x000fe200078e000c */
[----:B------:R-:W-:Y:S02]  /*3580*/  LOP3.LUT R80, R161, 0xff00, R80, 0xf8, !PT ;  /* 0x0000ff00a1507812 */ /* 0x000fe400078ef850 */
[----:B------:R-:W-:Y:S01]  /*3590*/  LOP3.LUT R161, R83, 0xff00, R82, 0xf8, !PT ;  /* 0x0000ff0053a17812 */ /* 0x000fe200078ef852 */
[----:B------:R-:W-:Y:S01]  /*35a0*/  IMAD.U32 R82, R162, 0x10000, RZ ;  /* 0x00010000a2527824 */ /* 0x000fe200078e00ff */
[----:B------:R-:W-:Y:S02]  /*35b0*/  SHF.L.U32 R13, R163, 0x10, RZ ;  /* 0x00000010a30d7819 */ /* 0x000fe400000006ff */
[----:B------:R-:W-:Y:S02]  /*35c0*/  F2FP.F16.E4M3.UNPACK_B R83, R160.H1 ;  /* 0x000000a0ff53723e */ /* 0x000fe400030006ff */
[----:B------:R-:W-:-:S02]  /*35d0*/  F2FP.F16.E4M3.UNPACK_B R12, R11 ;  /* 0x0000000bff0c723e */ /* 0x000fc400020006ff */
[----:B------:R-:W-:Y:S01]  /*35e0*/  LOP3.LUT R13, R80, 0xff0000, R13, 0xf8, !PT ;  /* 0x00ff0000500d7812 */ /* 0x000fe200078ef80d */
[--C-:B------:R-:W-:Y:S01]  /*35f0*/  HADD2.F32 R165, -RZ, R83.reuse.H0_H0 ;  /* 0x20000053ffa57230 */ /* 0x100fe20000004100 */
[----:B------:R-:W-:Y:S01]  /*3600*/  LOP3.LUT R80, R161, 0xff0000, R82, 0xf8, !PT ;  /* 0x00ff0000a1507812 */ /* 0x000fe200078ef852 */
[--C-:B------:R-:W-:Y:S01]  /*3610*/  HADD2.F32 R82, -RZ, R12.reuse.H1_H1 ;  /* 0x3000000cff527230 */ /* 0x100fe20000004100 */
[----:B------:R-:W-:Y:S01]  /*3620*/  F2FP.F16.E4M3.UNPACK_B R162, R159.H1 ;  /* 0x0000009fffa2723e */ /* 0x000fe200030006ff */
[----:B------:R-:W-:Y:S01]  /*3630*/  HADD2.F32 R12, -RZ, R12.H0_H0 ;  /* 0x2000000cff0c7230 */ /* 0x000fe20000004100 */
[----:B------:R-:W-:Y:S01]  /*3640*/  F2FP.F16.E4M3.UNPACK_B R11, R11.H1 ;  /* 0x0000000bff0b723e */ /* 0x000fe200030006ff */
[----:B------:R-:W-:Y:S02]  /*3650*/  HADD2.F32 R164, -RZ, R83.H1_H1 ;  /* 0x30000053ffa47230 */ /* 0x000fe40000004100 */
[----:B------:R-:W-:Y:S01]  /*3660*/  FMUL.FTZ R167, R82, R165 ;  /* 0x000000a552a77220 */ /* 0x000fe20000410000 */
[----:B------:R-:W-:-:S02]  /*3670*/  HADD2.F32 R163, -RZ, R162.H0_H0 ;  /* 0x200000a2ffa37230 */ /* 0x000fc40000004100 */
[C---:B------:R-:W-:Y:S01]  /*3680*/  FMUL.FTZ R165, R12.reuse, R165 ;  /* 0x000000a50ca57220 */ /* 0x040fe20000410000 */
[--C-:B------:R-:W-:Y:S01]  /*3690*/  HADD2.F32 R161, -RZ, R11.reuse.H1_H1 ;  /* 0x3000000bffa17230 */ /* 0x100fe20000004100 */
[----:B------:R-:W-:Y:S01]  /*36a0*/  F2FP.F16.E4M3.UNPACK_B R160, R160 ;  /* 0x000000a0ffa0723e */ /* 0x000fe200020006ff */
[----:B------:R-:W-:Y:S02]  /*36b0*/  HADD2.F32 R83, -RZ, R11.H0_H0 ;  /* 0x2000000bff537230 */ /* 0x000fe40000004100 */
[-C--:B------:R-:W-:Y:S01]  /*36c0*/  FFMA.FTZ R11, R12, R163.reuse, -R167 ;  /* 0x000000a30c0b7223 */ /* 0x080fe200000108a7 */
[----:B------:R-:W-:Y:S02]  /*36d0*/  HADD2.F32 R162, -RZ, R162.H1_H1 ;  /* 0x300000a2ffa27230 */ /* 0x000fe40000004100 */
[-C--:B------:R-:W-:Y:S01]  /*36e0*/  FMUL.FTZ R166, R161, R164.reuse ;  /* 0x000000a4a1a67220 */ /* 0x080fe20000410000 */
[----:B------:R-:W-:Y:S01]  /*36f0*/  FFMA.FTZ R12, R82, R163, R165 ;  /* 0x000000a3520c7223 */ /* 0x000fe200000100a5 */
[C---:B------:R-:W-:Y:S01]  /*3700*/  FMUL.FTZ R164, R83.reuse, R164 ;  /* 0x000000a453a47220 */ /* 0x040fe20000410000 */
[-C--:B------:R-:W-:Y:S01]  /*3710*/  F2FP.F16.E4M3.UNPACK_B R82, R81.reuse.H1 ;  /* 0x00000051ff52723e */ /* 0x080fe200030006ff */
[-C--:B------:R-:W-:Y:S01]  /*3720*/  FFMA.FTZ R166, R83, R162.reuse, -R166 ;  /* 0x000000a253a67223 */ /* 0x080fe200000108a6 */
[----:B------:R-:W-:Y:S01]  /*3730*/  F2FP.F16.E4M3.UNPACK_B R81, R81 ;  /* 0x00000051ff51723e */ /* 0x000fe200020006ff */
[----:B------:R-:W-:Y:S01]  /*3740*/  FFMA.FTZ R167, R161, R162, R164 ;  /* 0x000000a2a1a77223 */ /* 0x000fe200000100a4 */
[--C-:B------:R-:W-:Y:S01]  /*3750*/  HADD2.F32 R163, -RZ, R160.reuse.H1_H1 ;  /* 0x300000a0ffa37230 */ /* 0x100fe20000004100 */
[----:B------:R-:W-:Y:S01]  /*3760*/  F2FP.F16.E4M3.UNPACK_B R161, R159 ;  /* 0x0000009fffa1723e */ /* 0x000fe200020006ff */
[----:B------:R-:W-:Y:S01]  /*3770*/  HADD2.F32 R162, -RZ, R160.H0_H0 ;  /* 0x200000a0ffa27230 */ /* 0x000fe20000004100 */
[----:B------:R-:W-:Y:S01]  /*3780*/  F2FP.F16.E4M3.UNPACK_B R168, R80.H1 ;  /* 0x00000050ffa8723e */ /* 0x000fe200030006ff */
[----:B------:R-:W-:-:S02]  /*3790*/  HADD2.F32 R159, -RZ, R82.H0_H0 ;  /* 0x20000052ff9f7230 */ /* 0x000fc40000004100 */
[----:B------:R-:W-:Y:S02]  /*37a0*/  HADD2.F32 R160, -RZ, R82.H1_H1 ;  /* 0x30000052ffa07230 */ /* 0x000fe40000004100 */
[--C-:B------:R-:W-:Y:S02]  /*37b0*/  HADD2.F32 R83, -RZ, R81.reuse.H1_H1 ;  /* 0x30000051ff537230 */ /* 0x100fe40000004100 */
[-C--:B------:R-:W-:Y:S01]  /*37c0*/  FMUL.FTZ R165, R159, R163.reuse ;  /* 0x000000a39fa57220 */ /* 0x080fe20000410000 */
[----:B------:R-:W-:Y:S02]  /*37d0*/  HADD2.F32 R82, -RZ, R81.H0_H0 ;  /* 0x20000051ff527230 */ /* 0x000fe40000004100 */
[----:B------:R-:W-:Y:S01]  /*37e0*/  FMUL.FTZ R164, R160, R163 ;  /* 0x000000a3a0a47220 */ /* 0x000fe20000410000 */
[--C-:B------:R-:W-:Y:S02]  /*37f0*/  HADD2.F32 R81, -RZ, R161.reuse.H1_H1 ;  /* 0x300000a1ff517230 */ /* 0x100fe40000004100 */
[----:B------:R-:W-:Y:S01]  /*3800*/  FMUL.FTZ R163, R83, R162 ;  /* 0x000000a253a37220 */ /* 0x000fe20000410000 */
[----:B------:R-:W-:-:S02]  /*3810*/  HADD2.F32 R161, -RZ, R161.H0_H0 ;  /* 0x200000a1ffa17230 */ /* 0x000fc40000004100 */
[----:B------:R-:W-:Y:S01]  /*3820*/  FMUL.FTZ R162, R82, R162 ;  /* 0x000000a252a27220 */ /* 0x000fe20000410000 */
[-C--:B------:R-:W-:Y:S01]  /*3830*/  FFMA.FTZ R159, R159, R81.reuse, -R164 ;  /* 0x000000519f9f7223 */ /* 0x080fe200000108a4 */
[----:B------:R-:W-:Y:S01]  /*3840*/  FFMA.FTZ R160, R160, R81, R165 ;  /* 0x00000051a0a07223 */ /* 0x000fe200000100a5 */
[-C--:B------:R-:W-:Y:S01]  /*3850*/  FFMA.FTZ R81, R82, R161.reuse, -R163 ;  /* 0x000000a152517223 */ /* 0x080fe200000108a3 */
[----:B------:R-:W-:Y:S01]  /*3860*/  FFMA.FTZ R82, R83, R161, R162 ;  /* 0x000000a153527223 */ /* 0x000fe200000100a2 */
[----:B------:R-:W-:Y:S01]  /*3870*/  F2FP.F16.E4M3.UNPACK_B R161, R15.H1 ;  /* 0x0000000fffa1723e */ /* 0x000fe200030006ff */
[----:B------:R-:W-:Y:S01]  /*3880*/  HADD2.F32 R165, -RZ, R168.H1_H1 ;  /* 0x300000a8ffa57230 */ /* 0x000fe20000004100 */
[----:B------:R-:W-:Y:S02]  /*3890*/  F2FP.SATFINITE.E4M3.F32.PACK_AB_MERGE_C R83, R167, R166, RZ ;  /* 0x000000a6a753723e */ /* 0x000fe400048070ff */
[----:B------:R-:W-:Y:S01]  /*38a0*/  F2FP.SATFINITE.E4M3.F32.PACK_AB_MERGE_C R159, R160, R159, RZ ;  /* 0x0000009fa09f723e */ /* 0x000fe200048070ff */
[--C-:B------:R-:W-:Y:S01]  /*38b0*/  HADD2.F32 R162, -RZ, R161.reuse.H0_H0 ;  /* 0x200000a1ffa27230 */ /* 0x100fe20000004100 */
[----:B------:R-:W-:Y:S01]  /*38c0*/  F2FP.F16.E4M3.UNPACK_B R160, R14.H1 ;  /* 0x0000000effa0723e */ /* 0x000fe200030006ff */
[----:B------:R-:W-:Y:S01]  /*38d0*/  HADD2.F32 R161, -RZ, R161.H1_H1 ;  /* 0x300000a1ffa17230 */ /* 0x000fe20000004100 */
[----:B------:R-:W-:-:S02]  /*38e0*/  F2FP.F16.E4M3.UNPACK_B R167, R80 ;  /* 0x00000050ffa7723e */ /* 0x000fc400020006ff */
[-C--:B------:R-:W-:Y:S01]  /*38f0*/  F2FP.F16.E4M3.UNPACK_B R164, R13.reuse.H1 ;  /* 0x0000000dffa4723e */ /* 0x080fe200030006ff */
[--C-:B------:R-:W-:Y:S01]  /*3900*/  HADD2.F32 R80, -RZ, R160.reuse.H1_H1 ;  /* 0x300000a0ff507230 */ /* 0x100fe20000004100 */
[----:B------:R-:W-:Y:S01]  /*3910*/  F2FP.F16.E4M3.UNPACK_B R163, R13 ;  /* 0x0000000dffa3723e */ /* 0x000fe200020006ff */
[----:B------:R-:W-:Y:S02]  /*3920*/  HADD2.F32 R169, -RZ, R167.H1_H1 ;  /* 0x300000a7ffa97230 */ /* 0x000fe40000004100 */
[CC--:B------:R-:W-:Y:S01]  /*3930*/  FMUL.FTZ R13, R161.reuse, R165.reuse ;  /* 0x000000a5a10d7220 */ /* 0x0c0fe20000410000 */
[----:B------:R-:W-:Y:S02]  /*3940*/  HADD2.F32 R160, -RZ, R160.H0_H0 ;  /* 0x200000a0ffa07230 */ /* 0x000fe40000004100 */
[----:B------:R-:W-:Y:S01]  /*3950*/  FMUL.FTZ R170, R162, R165 ;  /* 0x000000a5a2aa7220 */ /* 0x000fe20000410000 */
[----:B------:R-:W-:Y:S02]  /*3960*/  HADD2.F32 R166, -RZ, R164.H1_H1 ;  /* 0x300000a4ffa67230 */ /* 0x000fe40000004100 */
[----:B------:R-:W-:Y:S01]  /*3970*/  FMUL.FTZ R171, R80, R169 ;  /* 0x000000a950ab7220 */ /* 0x000fe20000410000 */
[----:B------:R-:W-:Y:S01]  /*3980*/  HADD2.F32 R165, -RZ, R163.H1_H1 ;  /* 0x300000a3ffa57230 */ /* 0x000fe20000004100 */
[----:B------:R-:W-:Y:S01]  /*3990*/  F2FP.F16.E4M3.UNPACK_B R15, R15 ;  /* 0x0000000fff0f723e */ /* 0x000fe200020006ff */
[----:B------:R-:W-:Y:S01]  /*39a0*/  FMUL.FTZ R169, R160, R169 ;  /* 0x000000a9a0a97220 */ /* 0x000fe20000410000 */
[----:B------:R-:W-:Y:S01]  /*39b0*/  F2FP.F16.E4M3.UNPACK_B R14, R14 ;  /* 0x0000000eff0e723e */ /* 0x000fe200020006ff */
[-C--:B------:R-:W-:Y:S01]  /*39c0*/  FFMA.FTZ R13, R162, R166.reuse, -R13 ;  /* 0x000000a6a20d7223 */ /* 0x080fe2000001080d */
[----:B------:R-:W-:Y:S01]  /*39d0*/  FFMA.FTZ R170, R161, R166, R170 ;  /* 0x000000a6a1aa7223 */ /* 0x000fe200000100aa */
[-C--:B------:R-:W-:Y:S01]  /*39e0*/  FFMA.FTZ R171, R160, R165.reuse, -R171 ;  /* 0x000000a5a0ab7223 */ /* 0x080fe200000108ab */
[----:B------:R-:W-:Y:S01]  /*39f0*/  FFMA.FTZ R166, R80, R165, R169 ;  /* 0x000000a550a67223 */ /* 0x000fe200000100a9 */
[----:B------:R-:W-:-:S02]  /*3a00*/  HADD2.F32 R80, -RZ, R15.H0_H0 ;  /* 0x2000000fff507230 */ /* 0x000fc40000004100 */
[----:B------:R-:W-:Y:S01]  /*3a10*/  HADD2.F32 R160, -RZ, R15.H1_H1 ;  /* 0x3000000fffa07230 */ /* 0x000fe20000004100 */
[----:B------:R-:W-:Y:S01]  /*3a20*/  F2FP.SATFINITE.E4M3.F32.PACK_AB_MERGE_C R170, R170, R13, RZ ;  /* 0x0000000daaaa723e */ /* 0x000fe200048070ff */
[----:B------:R-:W-:Y:S01]  /*3a30*/  HADD2.F32 R15, -RZ, R14.H0_H0 ;  /* 0x2000000eff0f7230 */ /* 0x000fe20000004100 */
[----:B------:R-:W-:Y:S01]  /*3a40*/  F2FP.SATFINITE.E4M3.F32.PACK_AB_MERGE_C R166, R166, R171, RZ ;  /* 0x000000aba6a6723e */ /* 0x000fe200048070ff */
[----:B------:R-:W-:Y:S01]  /*3a50*/  HADD2.F32 R165, -RZ, R168.H0_H0 ;  /* 0x200000a8ffa57230 */ /* 0x000fe20000004100 */
[----:B------:R-:W-:Y:S01]  /*3a60*/  F2FP.SATFINITE.E4M3.F32.PACK_AB_MERGE_C R13, R12, R11, R83 ;  /* 0x0000000b0c0d723e */ /* 0x000fe20004807053 */
[----:B------:R-:W-:Y:S01]  /*3a70*/  HADD2.F32 R14, -RZ, R14.H1_H1 ;  /* 0x3000000eff0e7230 */ /* 0x000fe20000004100 */
[----:B------:R-:W-:Y:S01]  /*3a80*/  F2FP.SATFINITE.E4M3.F32.PACK_AB_MERGE_C R12, R82, R81, R159 ;  /* 0x00000051520c723e */ /* 0x000fe2000480709f */
[----:B------:R-:W-:Y:S02]  /*3a90*/  HADD2.F32 R167, -RZ, R167.H0_H0 ;  /* 0x200000a7ffa77230 */ /* 0x000fe40000004100 */
[----:B------:R-:W-:Y:S01]  /*3aa0*/  FMUL.FTZ R169, R160, R165 ;  /* 0x000000a5a0a97220 */ /* 0x000fe20000410000 */
[----:B------:R-:W-:-:S02]  /*3ab0*/  HADD2.F32 R161, -RZ, R164.H0_H0 ;  /* 0x200000a4ffa17230 */ /* 0x000fc40000004100 */
[----:B------:R-:W-:Y:S01]  /*3ac0*/  FMUL.FTZ R165, R80, R165 ;  /* 0x000000a550a57220 */ /* 0x000fe20000410000 */
[----:B------:R-:W-:Y:S02]  /*3ad0*/  HADD2.F32 R163, -RZ, R163.H0_H0 ;  /* 0x200000a3ffa37230 */ /* 0x000fe40000004100 */
[-C--:B------:R-:W-:Y:S01]  /*3ae0*/  FMUL.FTZ R162, R14, R167.reuse ;  /* 0x000000a70ea27220 */ /* 0x080fe20000410000 */
[C---:B------:R-:W-:Y:S01]  /*3af0*/  FMUL.FTZ R167, R15.reuse, R167 ;  /* 0x000000a70fa77220 */ /* 0x040fe20000410000 */
[-C--:B------:R-:W-:Y:S01]  /*3b00*/  FFMA.FTZ R169, R80, R161.reuse, -R169 ;  /* 0x000000a150a97223 */ /* 0x080fe200000108a9 */
[----:B------:R-:W-:Y:S01]  /*3b10*/  FFMA.FTZ R160, R160, R161, R165 ;  /* 0x000000a1a0a07223 */ /* 0x000fe200000100a5 */
[-C--:B------:R-:W-:Y:S01]  /*3b20*/  FFMA.FTZ R162, R15, R163.reuse, -R162 ;  /* 0x000000a30fa27223 */ /* 0x080fe200000108a2 */
[----:B------:R-:W-:-:S03]  /*3b30*/  FFMA.FTZ R167, R14, R163, R167 ;  /* 0x000000a30ea77223 */ /* 0x000fc600000100a7 */
[----:B------:R-:W-:Y:S02]  /*3b40*/  F2FP.SATFINITE.E4M3.F32.PACK_AB_MERGE_C R15, R160, R169, R170 ;  /* 0x000000a9a00f723e */ /* 0x000fe400048070aa */
[----:B------:R-:W-:-:S07]  /*3b50*/  F2FP.SATFINITE.E4M3.F32.PACK_AB_MERGE_C R14, R167, R162, R166 ;  /* 0x000000a2a70e723e */ /* 0x000fce00048070a6 */
.L_x_456:
[----:B------:R-:W-:Y:S05]  /*3b60*/  BSYNC B3 ;  /* 0x0000000000037941 */ /* 0x000fea0003800000 */
.L_x_455:
[----:B0-----:R0:W-:Y:S02]  /*3b70*/  ST.E.128 desc[UR50][R84.64], R12 ;  /* 0x0000000c54007985 */ /* 0x0011e4000c101d32 */
.L_x_454:
[----:B------:R-:W-:Y:S05]  /*3b80*/  BSYNC B2 ;  /* 0x0000000000027941 */ /* 0x000fea0003800000 */
.L_x_453:
[----:B------:R-:W-:Y:S01]  /*3b90*/  ISETP.NE.AND P3, PT, R29, RZ, PT ;  /* 0x000000ff1d00720c */ /* 0x000fe20003f65270 */
[----:B------:R-:W-:-:S12]  /*3ba0*/  BSSY B2, `(.L_x_457) ;  /* 0x0000074000027945 */ /* 0x000fd80003800000 */
[----:B------:R-:W-:Y:S05]  /*3bb0*/  @!P3 BRA `(.L_x_458) ;  /* 0x0000000400c8b947 */ /* 0x000fea0003800000 */
[----:B------:R-:W5:Y:S01]  /*3bc0*/  LDL R11, [R1+0x18] ;  /* 0x00001800010b7983 */ /* 0x000f620000100800 */
[----:B0-----:R-:W-:Y:S01]  /*3bd0*/  IMAD.SHL.U32 R12, R227, 0x10, RZ ;  /* 0x00000010e30c7824 */ /* 0x001fe200078e00ff */
[----:B------:R-:W-:Y:S04]  /*3be0*/  BSSY B3, `(.L_x_459) ;  /* 0x000006e000037945 */ /* 0x000fe80003800000 */
[----:B----4-:R-:W-:-:S04]  /*3bf0*/  IADD3 R80, P3, R145, R12, RZ ;  /* 0x0000000c91507210 */ /* 0x010fc80007f7e0ff */
[----:B---3--:R-:W-:Y:S02]  /*3c00*/  LEA.HI.X.SX32 R81, R12, R143, 0x1, P3 ;  /* 0x0000008f0c517211 */ /* 0x008fe400018f0eff */
[----:B------:R0:W3:Y:S01]  /*3c10*/  LDS.128 R12, [R89+0x24200] ;  /* 0x02420000590c7984 */ /* 0x0000e20000000c00 */
[----:B-----5:R-:W-:-:S13]  /*3c20*/  ISETP.GE.AND P3, PT, R11, R116, PT ;  /* 0x000000740b00720c */ /* 0x020fda0003f66270 */
[----:B0--3--:R-:W-:Y:S05]  /*3c30*/  @P3 BRA `(.L_x_460) ;  /* 0x0000000400a03947 */ /* 0x009fea0003800000 */
[----:B------:R-:W-:Y:S02]  /*3c40*/  SHF.R.U32.HI R11, RZ, 0x8, R77 ;  /* 0x00000008ff0b7819 */ /* 0x000fe4000001164d */
[--C-:B------:R-:W-:Y:S02]  /*3c50*/  SHF.R.U32.HI R83, RZ, 0x8, R79.reuse ;  /* 0x00000008ff537819 */ /* 0x100fe4000001164f */
[----:B------:R-:W-:Y:S02]  /*3c60*/  LOP3.LUT R78, R79, 0xff0000ff, RZ, 0xc0, !PT ;  /* 0xff0000ff4f4e7812 */ /* 0x000fe400078ec0ff */
[----:B------:R-:W-:Y:S01]  /*3c70*/  SHF.R.U32.HI R82, RZ, 0x10, R79 ;  /* 0x00000010ff527819 */ /* 0x000fe2000001164f */
[----:B------:R-:W-:Y:S01]  /*3c80*/  IMAD.SHL.U32 R79, R11, 0x100, RZ ;  /* 0x000001000b4f7824 */ /* 0x000fe200078e00ff */
[----:B------:R-:W-:Y:S01]  /*3c90*/  LOP3.LUT R76, R77, 0xff0000ff, RZ, 0xc0, !PT ;  /* 0xff0000ff4d4c7812 */ /* 0x000fe200078ec0ff */
[----:B------:R-:W-:Y:S01]  /*3ca0*/  IMAD.MOV.U32 R11, RZ, RZ, R13 ;  /* 0x000000ffff0b7224 */ /* 0x000fe200078e000d */
[----:B------:R-:W-:Y:S01]  /*3cb0*/  SHF.R.U32.HI R84, RZ, 0x10, R77 ;  /* 0x00000010ff547819 */ /* 0x000fe2000001164d */
[----:B------:R-:W-:Y:S01]  /*3cc0*/  IMAD.MOV.U32 R77, RZ, RZ, R12 ;  /* 0x000000ffff4d7224 */ /* 0x000fe200078e000c */
[----:B------:R-:W-:-:S02]  /*3cd0*/  SHF.L.U32 R83, R83, 0x8, RZ ;  /* 0x0000000853537819 */ /* 0x000fc400000006ff */
[----:B------:R-:W-:Y:S01]  /*3ce0*/  LOP3.LUT R13, R76, 0xff00, R79, 0xf8, !PT ;  /* 0x0000ff004c0d7812 */ /* 0x000fe200078ef84f */
[----:B------:R-:W-:Y:S01]  /*3cf0*/  IMAD.U32 R76, R84, 0x10000, RZ ;  /* 0x00010000544c7824 */ /* 0x000fe200078e00ff */
[----:B------:R-:W-:Y:S02]  /*3d00*/  LOP3.LUT R78, R78, 0xff00, R83, 0xf8, !PT ;  /* 0x0000ff004e4e7812 */ /* 0x000fe400078ef853 */
[----:B------:R-:W-:Y:S02]  /*3d10*/  SHF.L.U32 R83, R82, 0x10, RZ ;  /* 0x0000001052537819 */ /* 0x000fe400000006ff */
[----:B------:R-:W-:Y:S02]  /*3d20*/  F2FP.F16.E4M3.UNPACK_B R79, R158.H1 ;  /* 0x0000009eff4f723e */ /* 0x000fe400030006ff */
[----:B------:R-:W-:Y:S02]  /*3d30*/  F2FP.F16.E4M3.UNPACK_B R12, R11 ;  /* 0x0000000bff0c723e */ /* 0x000fe400020006ff */
[----:B------:R-:W-:Y:S01]  /*3d40*/  LOP3.LUT R13, R13, 0xff0000, R76, 0xf8, !PT ;  /* 0x00ff00000d0d7812 */ /* 0x000fe200078ef84c */
[--C-:B------:R-:W-:Y:S01]  /*3d50*/  HADD2.F32 R159, -RZ, R79.reuse.H0_H0 ;  /* 0x2000004fff9f7230 */ /* 0x100fe20000004100 */
[----:B------:R-:W-:Y:S01]  /*3d60*/  LOP3.LUT R76, R78, 0xff0000, R83, 0xf8, !PT ;  /* 0x00ff00004e4c7812 */ /* 0x000fe200078ef853 */
[--C-:B------:R-:W-:Y:S01]  /*3d70*/  HADD2.F32 R78, -RZ, R12.reuse.H1_H1 ;  /* 0x3000000cff4e7230 */ /* 0x100fe20000004100 */
[----:B------:R-:W-:Y:S01]  /*3d80*/  F2FP.F16.E4M3.UNPACK_B R83, R157.H1 ;  /* 0x0000009dff53723e */ /* 0x000fe200030006ff */
[----:B------:R-:W-:Y:S01]  /*3d90*/  HADD2.F32 R12, -RZ, R12.H0_H0 ;  /* 0x2000000cff0c7230 */ /* 0x000fe20000004100 */
[----:B------:R-:W-:Y:S01]  /*3da0*/  F2FP.F16.E4M3.UNPACK_B R11, R11.H1 ;  /* 0x0000000bff0b723e */ /* 0x000fe200030006ff */
[----:B------:R-:W-:-:S02]  /*3db0*/  HADD2.F32 R84, -RZ, R79.H1_H1 ;  /* 0x3000004fff547230 */ /* 0x000fc40000004100 */
[-C--:B------:R-:W-:Y:S01]  /*3dc0*/  FMUL.FTZ R161, R78, R159.reuse ;  /* 0x0000009f4ea17220 */ /* 0x080fe20000410000 */
[----:B------:R-:W-:Y:S02]  /*3dd0*/  HADD2.F32 R85, -RZ, R83.H0_H0 ;  /* 0x20000053ff557230 */ /* 0x000fe40000004100 */
[C---:B------:R-:W-:Y:S01]  /*3de0*/  FMUL.FTZ R159, R12.reuse, R159 ;  /* 0x0000009f0c9f7220 */ /* 0x040fe20000410000 */
[--C-:B------:R-:W-:Y:S01]  /*3df0*/  HADD2.F32 R82, -RZ, R11.reuse.H1_H1 ;  /* 0x3000000bff527230 */ /* 0x100fe20000004100 */
[----:B------:R-:W-:Y:S01]  /*3e00*/  F2FP.F16.E4M3.UNPACK_B R158, R158 ;  /* 0x0000009eff9e723e */ /* 0x000fe200020006ff */
[----:B------:R-:W-:Y:S02]  /*3e10*/  HADD2.F32 R79, -RZ, R11.H0_H0 ;  /* 0x2000000bff4f7230 */ /* 0x000fe40000004100 */
[-C--:B------:R-:W-:Y:S01]  /*3e20*/  FFMA.FTZ R11, R12, R85.reuse, -R161 ;  /* 0x000000550c0b7223 */ /* 0x080fe200000108a1 */
[----:B------:R-:W-:Y:S02]  /*3e30*/  HADD2.F32 R83, -RZ, R83.H1_H1 ;  /* 0x30000053ff537230 */ /* 0x000fe40000004100 */
[----:B------:R-:W-:Y:S01]  /*3e40*/  FFMA.FTZ R12, R78, R85, R159 ;  /* 0x000000554e0c7223 */ /* 0x000fe2000001009f */
[CC--:B------:R-:W-:Y:S01]  /*3e50*/  FMUL.FTZ R160, R82.reuse, R84.reuse ;  /* 0x0000005452a07220 */ /* 0x0c0fe20000410000 */
[C---:B------:R-:W-:Y:S01]  /*3e60*/  FMUL.FTZ R161, R79.reuse, R84 ;  /* 0x000000544fa17220 */ /* 0x040fe20000410000 */
[-C--:B------:R-:W-:Y:S01]  /*3e70*/  F2FP.F16.E4M3.UNPACK_B R78, R77.reuse.H1 ;  /* 0x0000004dff4e723e */ /* 0x080fe200030006ff */
[----:B------:R-:W-:Y:S01]  /*3e80*/  HADD2.F32 R84, -RZ, R158.H1_H1 ;  /* 0x3000009eff547230 */ /* 0x000fe20000004100 */
[----:B------:R-:W-:Y:S01]  /*3e90*/  F2FP.F16.E4M3.UNPACK_B R77, R77 ;  /* 0x0000004dff4d723e */ /* 0x000fe200020006ff */
[-C--:B------:R-:W-:Y:S01]  /*3ea0*/  FFMA.FTZ R160, R79, R83.reuse, -R160 ;  /* 0x000000534fa07223 */ /* 0x080fe200000108a0 */
[----:B------:R-:W-:Y:S01]  /*3eb0*/  FFMA.FTZ R161, R82, R83, R161 ;  /* 0x0000005352a17223 */ /* 0x000fe200000100a1 */
[----:B------:R-:W-:Y:S01]  /*3ec0*/  F2FP.F16.E4M3.UNPACK_B R157, R157 ;  /* 0x0000009dff9d723e */ /* 0x000fe200020006ff */
[----:B------:R-:W-:-:S02]  /*3ed0*/  HADD2.F32 R83, -RZ, R78.H1_H1 ;  /* 0x3000004eff537230 */ /* 0x000fc40000004100 */
[----:B------:R-:W-:Y:S02]  /*3ee0*/  HADD2.F32 R82, -RZ, R78.H0_H0 ;  /* 0x2000004eff527230 */ /* 0x000fe40000004100 */
[----:B------:R-:W-:Y:S02]  /*3ef0*/  HADD2.F32 R158, -RZ, R158.H0_H0 ;  /* 0x2000009eff9e7230 */ /* 0x000fe40000004100 */
[-C--:B------:R-:W-:Y:S01]  /*3f00*/  FMUL.FTZ R159, R83, R84.reuse ;  /* 0x00000054539f7220 */ /* 0x080fe20000410000 */
[--C-:B------:R-:W-:Y:S02]  /*3f10*/  HADD2.F32 R79, -RZ, R77.reuse.H1_H1 ;  /* 0x3000004dff4f7230 */ /* 0x100fe40000004100 */
[----:B------:R-:W-:Y:S01]  /*3f20*/  FMUL.FTZ R84, R82, R84 ;  /* 0x0000005452547220 */ /* 0x000fe20000410000 */
[----:B------:R-:W-:Y:S02]  /*3f30*/  HADD2.F32 R78, -RZ, R77.H0_H0 ;  /* 0x2000004dff4e7230 */ /* 0x000fe40000004100 */
[----:B------:R-:W-:-:S02]  /*3f40*/  HADD2.F32 R77, -RZ, R157.H1_H1 ;  /* 0x3000009dff4d7230 */ /* 0x000fc40000004100 */
[-C--:B------:R-:W-:Y:S01]  /*3f50*/  FMUL.FTZ R85, R79, R158.reuse ;  /* 0x0000009e4f557220 */ /* 0x080fe20000410000 */
[----:B------:R-:W-:Y:S02]  /*3f60*/  HADD2.F32 R157, -RZ, R157.H0_H0 ;  /* 0x2000009dff9d7230 */ /* 0x000fe40000004100 */
[----:B------:R-:W-:Y:S01]  /*3f70*/  FMUL.FTZ R158, R78, R158 ;  /* 0x0000009e4e9e7220 */ /* 0x000fe20000410000 */
[-C--:B------:R-:W-:Y:S01]  /*3f80*/  FFMA.FTZ R82, R82, R77.reuse, -R159 ;  /* 0x0000004d52527223 */ /* 0x080fe2000001089f */
[----:B------:R-:W-:Y:S01]  /*3f90*/  FFMA.FTZ R83, R83, R77, R84 ;  /* 0x0000004d53537223 */ /* 0x000fe20000010054 */
[-C--:B------:R-:W-:Y:S01]  /*3fa0*/  FFMA.FTZ R77, R78, R157.reuse, -R85 ;  /* 0x0000009d4e4d7223 */ /* 0x080fe20000010855 */
[----:B------:R-:W-:Y:S01]  /*3fb0*/  FFMA.FTZ R78, R79, R157, R158 ;  /* 0x0000009d4f4e7223 */ /* 0x000fe2000001009e */
[----:B------:R-:W-:Y:S02]  /*3fc0*/  F2FP.F16.E4M3.UNPACK_B R84, R15.H1 ;  /* 0x0000000fff54723e */ /* 0x000fe400030006ff */
[----:B------:R-:W-:-:S02]  /*3fd0*/  F2FP.SATFINITE.E4M3.F32.PACK_AB_MERGE_C R79, R161, R160, RZ ;  /* 0x000000a0a14f723e */ /* 0x000fc400048070ff */
[----:B------:R-:W-:Y:S01]  /*3fe0*/  F2FP.F16.E4M3.UNPACK_B R161, R76.H1 ;  /* 0x0000004cffa1723e */ /* 0x000fe200030006ff */
[--C-:B------:R-:W-:Y:S01]  /*3ff0*/  HADD2.F32 R85, -RZ, R84.reuse.H0_H0 ;  /* 0x20000054ff557230 */ /* 0x100fe20000004100 */
[----:B------:R-:W-:Y:S01]  /*4000*/  F2FP.SATFINITE.E4M3.F32.PACK_AB_MERGE_C R82, R83, R82, RZ ;  /* 0x000000525352723e */ /* 0x000fe200048070ff */
[----:B------:R-:W-:Y:S01]  /*4010*/  HADD2.F32 R84, -RZ, R84.H1_H1 ;  /* 0x30000054ff547230 */ /* 0x000fe20000004100 */
[----:B------:R-:W-:Y:S01]  /*4020*/  F2FP.F16.E4M3.UNPACK_B R83, R14.H1 ;  /* 0x0000000eff53723e */ /* 0x000fe200030006ff */
[--C-:B------:R-:W-:Y:S01]  /*4030*/  HADD2.F32 R163, -RZ, R161.reuse.H1_H1 ;  /* 0x300000a1ffa37230 */ /* 0x100fe20000004100 */
[-C--:B------:R-:W-:Y:S01]  /*4040*/  F2FP.F16.E4M3.UNPACK_B R158, R13.reuse.H1 ;  /* 0x0000000dff9e723e */ /* 0x080fe200030006ff */
[----:B------:R-:W-:Y:S01]  /*4050*/  HADD2.F32 R161, -RZ, R161.H0_H0 ;  /* 0x200000a1ffa17230 */ /* 0x000fe20000004100 */
[----:B------:R-:W-:Y:S01]  /*4060*/  F2FP.F16.E4M3.UNPACK_B R160, R76 ;  /* 0x0000004cffa0723e */ /* 0x000fe200020006ff */
[----:B------:R-:W-:Y:S01]  /*4070*/  HADD2.F32 R76, -RZ, R83.H1_H1 ;  /* 0x30000053ff4c7230 */ /* 0x000fe20000004100 */
[----:B------:R-:W-:Y:S01]  /*4080*/  F2FP.F16.E4M3.UNPACK_B R157, R13 ;  /* 0x0000000dff9d723e */ /* 0x000fe200020006ff */
[----:B------:R-:W-:-:S02]  /*4090*/  HADD2.F32 R159, -RZ, R158.H1_H1 ;  /* 0x3000009eff9f7230 */ /* 0x000fc40000004100 */
[-C--:B------:R-:W-:Y:S01]  /*40a0*/  FMUL.FTZ R164, R84, R163.reuse ;  /* 0x000000a354a47220 */ /* 0x080fe20000410000 */
[--C-:B------:R-:W-:Y:S02]  /*40b0*/  HADD2.F32 R162, -RZ, R160.reuse.H1_H1 ;  /* 0x300000a0ffa27230 */ /* 0x100fe40000004100 */
[C---:B------:R-:W-:Y:S01]  /*40c0*/  FMUL.FTZ R165, R85.reuse, R163 ;  /* 0x000000a355a57220 */ /* 0x040fe20000410000 */
[----:B------:R-:W-:Y:S02]  /*40d0*/  HADD2.F32 R83, -RZ, R83.H0_H0 ;  /* 0x20000053ff537230 */ /* 0x000fe40000004100 */
[----:B------:R-:W-:Y:S01]  /*40e0*/  FFMA.FTZ R163, R85, R159, -R164 ;  /* 0x0000009f55a37223 */ /* 0x000fe200000108a4 */
[----:B------:R-:W-:Y:S02]  /*40f0*/  HADD2.F32 R13, -RZ, R157.H1_H1 ;  /* 0x3000009dff0d7230 */ /* 0x000fe40000004100 */
[-C--:B------:R-:W-:Y:S01]  /*4100*/  FMUL.FTZ R164, R76, R162.reuse ;  /* 0x000000a24ca47220 */ /* 0x080fe20000410000 */
[----:B------:R-:W-:Y:S01]  /*4110*/  F2FP.F16.E4M3.UNPACK_B R15, R15 ;  /* 0x0000000fff0f723e */ /* 0x000fe200020006ff */
[C---:B------:R-:W-:Y:S01]  /*4120*/  FMUL.FTZ R85, R83.reuse, R162 ;  /* 0x000000a253557220 */ /* 0x040fe20000410000 */
[----:B------:R-:W-:Y:S01]  /*4130*/  F2FP.F16.E4M3.UNPACK_B R14, R14 ;  /* 0x0000000eff0e723e */ /* 0x000fe200020006ff */
[----:B------:R-:W-:Y:S01]  /*4140*/  FFMA.FTZ R164, R83, R13, -R164 ;  /* 0x0000000d53a47223 */ /* 0x000fe200000108a4 */
[----:B------:R-:W-:-:S02]  /*4150*/  HADD2.F32 R160, -RZ, R160.H0_H0 ;  /* 0x200000a0ffa07230 */ /* 0x000fc40000004100 */
[----:B------:R-:W-:Y:S01]  /*4160*/  FFMA.FTZ R85, R76, R13, R85 ;  /* 0x0000000d4c557223 */ /* 0x000fe20000010055 */
[--C-:B------:R-:W-:Y:S02]  /*4170*/  HADD2.F32 R76, -RZ, R15.reuse.H0_H0 ;  /* 0x2000000fff4c7230 */ /* 0x100fe40000004100 */
[----:B------:R-:W-:Y:S01]  /*4180*/  FFMA.FTZ R166, R84, R159, R165 ;  /* 0x0000009f54a67223 */ /* 0x000fe200000100a5 */
[--C-:B------:R-:W-:Y:S02]  /*4190*/  HADD2.F32 R13, -RZ, R14.reuse.H0_H0 ;  /* 0x2000000eff0d7230 */ /* 0x100fe40000004100 */
[----:B------:R-:W-:Y:S02]  /*41a0*/  HADD2.F32 R15, -RZ, R15.H1_H1 ;  /* 0x3000000fff0f7230 */ /* 0x000fe40000004100 */
[----:B------:R-:W-:Y:S01]  /*41b0*/  FMUL.FTZ R162, R76, R161 ;  /* 0x000000a14ca27220 */ /* 0x000fe20000410000 */
[----:B------:R-:W-:Y:S02]  /*41c0*/  HADD2.F32 R14, -RZ, R14.H1_H1 ;  /* 0x3000000eff0e7230 */ /* 0x000fe40000004100 */
[----:B------:R-:W-:Y:S01]  /*41d0*/  FMUL.FTZ R83, R13, R160 ;  /* 0x000000a00d537220 */ /* 0x000fe20000410000 */
[----:B------:R-:W-:-:S02]  /*41e0*/  HADD2.F32 R158, -RZ, R158.H0_H0 ;  /* 0x2000009eff9e7230 */ /* 0x000fc40000004100 */
[----:B------:R-:W-:Y:S01]  /*41f0*/  FMUL.FTZ R159, R15, R161 ;  /* 0x000000a10f9f7220 */ /* 0x000fe20000410000 */
[----:B------:R-:W-:Y:S02]  /*4200*/  HADD2.F32 R157, -RZ, R157.H0_H0 ;  /* 0x2000009dff9d7230 */ /* 0x000fe40000004100 */
[----:B------:R-:W-:Y:S01]  /*4210*/  FMUL.FTZ R84, R14, R160 ;  /* 0x000000a00e547220 */ /* 0x000fe20000410000 */
[----:B------:R-:W-:Y:S01]  /*4220*/  F2FP.SATFINITE.E4M3.F32.PACK_AB_MERGE_C R85, R85, R164, RZ ;  /* 0x000000a45555723e */ /* 0x000fe200048070ff */
[-C--:B------:R-:W-:Y:S01]  /*4230*/  FFMA.FTZ R159, R76, R158.reuse, -R159 ;  /* 0x0000009e4c9f7223 */ /* 0x080fe2000001089f */
[----:B------:R-:W-:Y:S01]  /*4240*/  FFMA.FTZ R162, R15, R158, R162 ;  /* 0x0000009e0fa27223 */ /* 0x000fe200000100a2 */
[-C--:B------:R-:W-:Y:S01]  /*4250*/  FFMA.FTZ R84, R13, R157.reuse, -R84 ;  /* 0x0000009d0d547223 */ /* 0x080fe20000010854 */
[----:B------:R-:W-:Y:S01]  /*4260*/  FFMA.FTZ R83, R14, R157, R83 ;  /* 0x0000009d0e537223 */ /* 0x000fe20000010053 */
[----:B------:R-:W-:Y:S02]  /*4270*/  F2FP.SATFINITE.E4M3.F32.PACK_AB_MERGE_C R163, R166, R163, RZ ;  /* 0x000000a3a6a3723e */ /* 0x000fe400048070ff */
[----:B------:R-:W-:-:S02]  /*4280*/  F2FP.SATFINITE.E4M3.F32.PACK_AB_MERGE_C R13, R12, R11, R79 ;  /* 0x0000000b0c0d723e */ /* 0x000fc4000480704f */
[----:B------:R-:W-:Y:S02]  /*4290*/  F2FP.SATFINITE.E4M3.F32.PACK_AB_MERGE_C R12, R78, R77, R82 ;  /* 0x0000004d4e0c723e */ /* 0x000fe40004807052 */
[----:B------:R-:W-:Y:S02]  /*42a0*/  F2FP.SATFINITE.E4M3.F32.PACK_AB_MERGE_C R14, R83, R84, R85 ;  /* 0x00000054530e723e */ /* 0x000fe40004807055 */
[----:B------:R-:W-:-:S07]  /*42b0*/  F2FP.SATFINITE.E4M3.F32.PACK_AB_MERGE_C R15, R162, R159, R163 ;  /* 0x0000009fa20f723e */ /* 0x000fce00048070a3 */
.L_x_460:
[----:B------:R-:W-:Y:S05]  /*42c0*/  BSYNC B3 ;  /* 0x0000000000037941 */ /* 0x000fea0003800000 */
.L_x_459:
[----:B------:R0:W-:Y:S02]  /*42d0*/  ST.E.128 desc[UR50][R80.64], R12 ;  /* 0x0000000c50007985 */ /* 0x0001e4000c101d32 */
.L_x_458:
[----:B------:R-:W-:Y:S05]  /*42e0*/  BSYNC B2 ;  /* 0x0000000000027941 */ /* 0x000fea0003800000 */
.L_x_457:
[----:B------:R-:W-:Y:S01]  /*42f0*/  ISETP.NE.AND P3, PT, R30, RZ, PT ;  /* 0x000000ff1e00720c */ /* 0x000fe20003f65270 */
[----:B------:R-:W-:-:S12]  /*4300*/  BSSY B2, `(.L_x_461) ;  /* 0x0000075000027945 */ /* 0x000fd80003800000 */
[----:B------:R-:W-:Y:S05]  /*4310*/  @!P3 BRA `(.L_x_462) ;  /* 0x0000000400ccb947 */ /* 0x000fea0003800000 */
[----:B0-----:R-:W5:Y:S04]  /*4320*/  LDL R12, [R1] ;  /* 0x00000000010c7983 */ /* 0x001f680000100800 */
[----:B------:R-:W2:Y:S01]  /*4330*/  LDL R11, [R1+0x20] ;  /* 0x00002000010b7983 */ /* 0x000ea20000100800 */
[----:B------:R-:W-:Y:S01]  /*4340*/  BSSY B3, `(.L_x_463) ;  /* 0x000006f000037945 */ /* 0x000fe20003800000 */
[----:B-----5:R-:W-:-:S05]  /*4350*/  IMAD.SHL.U32 R12, R12, 0x10, RZ ;  /* 0x000000100c0c7824 */ /* 0x020fca00078e00ff */
[----:B----4-:R-:W-:-:S04]  /*4360*/  IADD3 R76, P3, R145, R12, RZ ;  /* 0x0000000c914c7210 */ /* 0x010fc80007f7e0ff */
[----:B---3--:R-:W-:Y:S02]  /*4370*/  LEA.HI.X.SX32 R77, R12, R143, 0x1, P3 ;  /* 0x0000008f0c4d7211 */ /* 0x008fe400018f0eff */
[----:B------:R0:W3:Y:S01]  /*4380*/  LDS.128 R12, [R88+0x26a00] ;  /* 0x026a0000580c7984 */ /* 0x0000e20000000c00 */
[----:B--2---:R-:W-:-:S13]  /*4390*/  ISETP.GE.AND P3, PT, R11, R116, PT ;  /* 0x000000740b00720c */ /* 0x004fda0003f66270 */
[----:B0-----:R-:W-:Y:S05]  /*43a0*/  @P3 BRA `(.L_x_464) ;  /* 0x0000000400a03947 */ /* 0x001fea0003800000 */
[----:B------:R-:W-:Y:S02]  /*43b0*/  SHF.R.U32.HI R72, RZ, 0x8, R73 ;  /* 0x00000008ff487819 */ /* 0x000fe40000011649 */
[----:B------:R-:W-:Y:S02]  /*43c0*/  SHF.R.U32.HI R74, RZ, 0x8, R75 ;  /* 0x00000008ff4a7819 */ /* 0x000fe4000001164b */
[----:B------:R-:W-:Y:S01]  /*43d0*/  SHF.R.U32.HI R80, RZ, 0x10, R73 ;  /* 0x00000010ff507819 */ /* 0x000fe20000011649 */
[----:B------:R-:W-:Y:S01]  /*43e0*/  IMAD.SHL.U32 R72, R72, 0x100, RZ ;  /* 0x0000010048487824 */ /* 0x000fe200078e00ff */
[----:B------:R-:W-:Y:S01]  /*43f0*/  LOP3.LUT R79, R73, 0xff0000ff, RZ, 0xc0, !PT ;  /* 0xff0000ff494f7812 */ /* 0x000fe200078ec0ff */
[----:B------:R-:W-:Y:S01]  /*4400*/  IMAD.SHL.U32 R74, R74, 0x100, RZ ;  /* 0x000001004a4a7824 */ /* 0x000fe200078e00ff */
[----:B------:R-:W-:Y:S01]  /*4410*/  SHF.R.U32.HI R78, RZ, 0x10, R75 ;  /* 0x00000010ff4e7819 */ /* 0x000fe2000001164b */
[----:B---3--:R-:W-:Y:S01]  /*4420*/  IMAD.MOV.U32 R73, RZ, RZ, R12 ;  /* 0x000000ffff497224 */ /* 0x008fe200078e000c */
[----:B------:R-:W-:-:S02]  /*4430*/  LOP3.LUT R75, R75, 0xff0000ff, RZ, 0xc0, !PT ;  /* 0xff0000ff4b4b7812 */ /* 0x000fc400078ec0ff */
[----:B------:R-:W-:Y:S01]  /*4440*/  MOV R11, R13 ;  /* 0x0000000d000b7202 */ /* 0x000fe20000000f00 */
[----:B------:R-:W-:Y:S01]  /*4450*/  IMAD.U32 R13, R80, 0x10000, RZ ;  /* 0x00010000500d7824 */ /* 0x000fe200078e00ff */
[----:B------:R-:W-:Y:S02]  /*4460*/  LOP3.LUT R72, R79, 0xff00, R72, 0xf8, !PT ;  /* 0x0000ff004f487812 */ /* 0x000fe400078ef848 */
[----:B------:R-:W-:Y:S01]  /*4470*/  LOP3.LUT R79, R75, 0xff00, R74, 0xf8, !PT ;  /* 0x0000ff004b4f7812 */ /* 0x000fe200078ef84a */
[----:B------:R-:W-:Y:S01]  /*4480*/  IMAD.U32 R74, R78, 0x10000, RZ ;  /* 0x000100004e4a7824 */ /* 0x000fe200078e00ff */
        /* <DEDUP_REMOVED lines=27> */
[--C-:B------:R-:W-:Y:S01]  /*4640*/  HADD2.F32 R79, -RZ, R74.reuse.H1_H1 ;  /* 0x3000004aff4f7230 */ /* 0x100fe20000004100 */
[----:B------:R-:W-:Y:S01]  /*4650*/  F2FP.F16.E4M3.UNPACK_B R84, R72.H1 ;  /* 0x00000048ff54723e */ /* 0x000fe200030006ff */
[----:B------:R-:W-:Y:S01]  /*4660*/  HADD2.F32 R78, -RZ, R74.H0_H0 ;  /* 0x2000004aff4e7230 */ /* 0x000fe20000004100 */
[----:B------:R-:W-:Y:S01]  /*4670*/  F2FP.SATFINITE.E4M3.F32.PACK_AB_MERGE_C R158, R85, R82, RZ ;  /* 0x00000052559e723e */ /* 0x000fe200048070ff */
[----:B------:R-:W-:-:S02]  /*4680*/  HADD2.F32 R74, -RZ, R73.H0_H0 ;  /* 0x20000049ff4a7230 */ /* 0x000fc40000004100 */
[CC--:B------:R-:W-:Y:S01]  /*4690*/  FMUL.FTZ R83, R79.reuse, R80.reuse ;  /* 0x000000504f537220 */ /* 0x0c0fe20000410000 */
[----:B------:R-:W-:Y:S02]  /*46a0*/  HADD2.F32 R75, -RZ, R73.H1_H1 ;  /* 0x30000049ff4b7230 */ /* 0x000fe40000004100 */
[C---:B------:R-:W-:Y:S01]  /*46b0*/  FMUL.FTZ R80, R78.reuse, R80 ;  /* 0x000000504e507220 */ /* 0x040fe20000410000 */
[--C-:B------:R-:W-:Y:S02]  /*46c0*/  HADD2.F32 R73, -RZ, R155.reuse.H1_H1 ;  /* 0x3000009bff497230 */ /* 0x100fe40000004100 */
[----:B------:R-:W-:Y:S02]  /*46d0*/  HADD2.F32 R156, -RZ, R156.H0_H0 ;  /* 0x2000009cff9c7230 */ /* 0x000fe40000004100 */
[----:B------:R-:W-:Y:S02]  /*46e0*/  HADD2.F32 R155, -RZ, R155.H0_H0 ;  /* 0x2000009bff9b7230 */ /* 0x000fe40000004100 */
[-C--:B------:R-:W-:Y:S01]  /*46f0*/  FFMA.FTZ R83, R78, R73.reuse, -R83 ;  /* 0x000000494e537223 */ /* 0x080fe20000010853 */
[----:B------:R-:W-:Y:S01]  /*4700*/  FFMA.FTZ R80, R79, R73, R80 ;  /* 0x000000494f507223 */ /* 0x000fe20000010050 */
[CC--:B------:R-:W-:Y:S01]  /*4710*/  FMUL.FTZ R81, R75.reuse, R156.reuse ;  /* 0x0000009c4b517220 */ /* 0x0c0fe20000410000 */
[-C--:B------:R-:W-:Y:S01]  /*4720*/  F2FP.F16.E4M3.UNPACK_B R78, R15.reuse.H1 ;  /* 0x0000000fff4e723e */ /* 0x080fe200030006ff */
[C---:B------:R-:W-:Y:S01]  /*4730*/  FMUL.FTZ R156, R74.reuse, R156 ;  /* 0x0000009c4a9c7220 */ /* 0x040fe20000410000 */
[----:B------:R-:W-:Y:S01]  /*4740*/  F2FP.F16.E4M3.UNPACK_B R15, R15 ;  /* 0x0000000fff0f723e */ /* 0x000fe200020006ff */
[----:B------:R-:W-:Y:S01]  /*4750*/  FFMA.FTZ R73, R74, R155, -R81 ;  /* 0x0000009b4a497223 */ /* 0x000fe20000010851 */
[----:B------:R-:W-:Y:S01]  /*4760*/  F2FP.SATFINITE.E4M3.F32.PACK_AB_MERGE_C R157, R80, R83, RZ ;  /* 0x00000053509d723e */ /* 0x000fe200048070ff */
[----:B------:R-:W-:Y:S01]  /*4770*/  FFMA.FTZ R74, R75, R155, R156 ;  /* 0x0000009b4b4a7223 */ /* 0x000fe2000001009c */
[--C-:B------:R-:W-:Y:S01]  /*4780*/  HADD2.F32 R79, -RZ, R78.reuse.H0_H0 ;  /* 0x2000004eff4f7230 */ /* 0x100fe20000004100 */
[-C--:B------:R-:W-:Y:S01]  /*4790*/  F2FP.F16.E4M3.UNPACK_B R81, R13.reuse.H1 ;  /* 0x0000000dff51723e */ /* 0x080fe200030006ff */
[----:B------:R-:W-:Y:S01]  /*47a0*/  HADD2.F32 R78, -RZ, R78.H1_H1 ;  /* 0x3000004eff4e7230 */ /* 0x000fe20000004100 */
[----:B------:R-:W-:Y:S01]  /*47b0*/  F2FP.F16.E4M3.UNPACK_B R75, R14.H1 ;  /* 0x0000000eff4b723e */ /* 0x000fe200030006ff */
[----:B------:R-:W-:Y:S01]  /*47c0*/  HADD2.F32 R155, -RZ, R84.H1_H1 ;  /* 0x30000054ff9b7230 */ /* 0x000fe20000004100 */
[----:B------:R-:W-:Y:S01]  /*47d0*/  F2FP.F16.E4M3.UNPACK_B R83, R72 ;  /* 0x00000048ff53723e */ /* 0x000fe200020006ff */
[----:B------:R-:W-:Y:S01]  /*47e0*/  HADD2.F32 R82, -RZ, R81.H1_H1 ;  /* 0x30000051ff527230 */ /* 0x000fe20000004100 */
[----:B------:R-:W-:Y:S01]  /*47f0*/  F2FP.F16.E4M3.UNPACK_B R80, R13 ;  /* 0x0000000dff50723e */ /* 0x000fe200020006ff */
[----:B------:R-:W-:-:S02]  /*4800*/  HADD2.F32 R72, -RZ, R75.H1_H1 ;  /* 0x3000004bff487230 */ /* 0x000fc40000004100 */
[-C--:B------:R-:W-:Y:S01]  /*4810*/  FMUL.FTZ R156, R78, R155.reuse ;  /* 0x0000009b4e9c7220 */ /* 0x080fe20000410000 */
[----:B------:R-:W-:Y:S02]  /*4820*/  HADD2.F32 R85, -RZ, R83.H1_H1 ;  /* 0x30000053ff557230 */ /* 0x000fe40000004100 */
[C---:B------:R-:W-:Y:S01]  /*4830*/  FMUL.FTZ R155, R79.reuse, R155 ;  /* 0x0000009b4f9b7220 */ /* 0x040fe20000410000 */
[----:B------:R-:W-:Y:S02]  /*4840*/  HADD2.F32 R75, -RZ, R75.H0_H0 ;  /* 0x2000004bff4b7230 */ /* 0x000fe40000004100 */
[----:B------:R-:W-:Y:S01]  /*4850*/  FFMA.FTZ R79, R79, R82, -R156 ;  /* 0x000000524f4f7223 */ /* 0x000fe2000001089c */
[----:B------:R-:W-:Y:S02]  /*4860*/  HADD2.F32 R13, -RZ, R80.H1_H1 ;  /* 0x30000050ff0d7230 */ /* 0x000fe40000004100 */
[-C--:B------:R-:W-:Y:S01]  /*4870*/  FMUL.FTZ R156, R72, R85.reuse ;  /* 0x00000055489c7220 */ /* 0x080fe20000410000 */
[----:B------:R-:W-:Y:S01]  /*4880*/  F2FP.F16.E4M3.UNPACK_B R14, R14 ;  /* 0x0000000eff0e723e */ /* 0x000fe200020006ff */
[----:B------:R-:W-:Y:S01]  /*4890*/  FMUL.FTZ R85, R75, R85 ;  /* 0x000000554b557220 */ /* 0x000fe20000410000 */
[----:B------:R-:W-:-:S02]  /*48a0*/  HADD2.F32 R84, -RZ, R84.H0_H0 ;  /* 0x20000054ff547230 */ /* 0x000fc40000004100 */
[-C--:B------:R-:W-:Y:S01]  /*48b0*/  FFMA.FTZ R156, R75, R13.reuse, -R156 ;  /* 0x0000000d4b9c7223 */ /* 0x080fe2000001089c */
[----:B------:R-:W-:Y:S02]  /*48c0*/  HADD2.F32 R83, -RZ, R83.H0_H0 ;  /* 0x20000053ff537230 */ /* 0x000fe40000004100 */
[----:B------:R-:W-:Y:S01]  /*48d0*/  FFMA.FTZ R85, R72, R13, R85 ;  /* 0x0000000d48557223 */ /* 0x000fe20000010055 */
[--C-:B------:R-:W-:Y:S02]  /*48e0*/  HADD2.F32 R72, -RZ, R15.reuse.H0_H0 ;  /* 0x2000000fff487230 */ /* 0x100fe40000004100 */
[----:B------:R-:W-:Y:S01]  /*48f0*/  FFMA.FTZ R82, R78, R82, R155 ;  /* 0x000000524e527223 */ /* 0x000fe2000001009b */
[--C-:B------:R-:W-:Y:S02]  /*4900*/  HADD2.F32 R13, -RZ, R14.reuse.H0_H0 ;  /* 0x2000000eff0d7230 */ /* 0x100fe40000004100 */
[----:B------:R-:W-:Y:S01]  /*4910*/  HADD2.F32 R15, -RZ, R15.H1_H1 ;  /* 0x3000000fff0f7230 */ /* 0x000fe20000004100 */
[----:B------:R-:W-:Y:S01]  /*4920*/  F2FP.SATFINITE.E4M3.F32.PACK_AB_MERGE_C R85, R85, R156, RZ ;  /* 0x0000009c5555723e */ /* 0x000fe200048070ff */
[----:B------:R-:W-:Y:S01]  /*4930*/  HADD2.F32 R14, -RZ, R14.H1_H1 ;  /* 0x3000000eff0e7230 */ /* 0x000fe20000004100 */
[----:B------:R-:W-:Y:S01]  /*4940*/  F2FP.SATFINITE.E4M3.F32.PACK_AB_MERGE_C R79, R82, R79, RZ ;  /* 0x0000004f524f723e */ /* 0x000fe200048070ff */
[----:B------:R-:W-:-:S02]  /*4950*/  HADD2.F32 R81, -RZ, R81.H0_H0 ;  /* 0x20000051ff517230 */ /* 0x000fc40000004100 */
[-C--:B------:R-:W-:Y:S01]  /*4960*/  FMUL.FTZ R75, R15, R84.reuse ;  /* 0x000000540f4b7220 */ /* 0x080fe20000410000 */
[----:B------:R-:W-:Y:S02]  /*4970*/  HADD2.F32 R80, -RZ, R80.H0_H0 ;  /* 0x20000050ff507230 */ /* 0x000fe40000004100 */
[-C--:B------:R-:W-:Y:S01]  /*4980*/  FMUL.FTZ R78, R14, R83.reuse ;  /* 0x000000530e4e7220 */ /* 0x080fe20000410000 */
[C---:B------:R-:W-:Y:S01]  /*4990*/  FMUL.FTZ R84, R72.reuse, R84 ;  /* 0x0000005448547220 */ /* 0x040fe20000410000 */
[C---:B------:R-:W-:Y:S01]  /*49a0*/  FMUL.FTZ R83, R13.reuse, R83 ;  /* 0x000000530d537220 */ /* 0x040fe20000410000 */
[-C--:B------:R-:W-:Y:S01]  /*49b0*/  FFMA.FTZ R75, R72, R81.reuse, -R75 ;  /* 0x00000051484b7223 */ /* 0x080fe2000001084b */
[-C--:B------:R-:W-:Y:S01]  /*49c0*/  FFMA.FTZ R78, R13, R80.reuse, -R78 ;  /* 0x000000500d4e7223 */ /* 0x080fe2000001084e */
[----:B------:R-:W-:Y:S01]  /*49d0*/  FFMA.FTZ R84, R15, R81, R84 ;  /* 0x000000510f547223 */ /* 0x000fe20000010054 */
[----:B------:R-:W-:Y:S01]  /*49e0*/  FFMA.FTZ R83, R14, R80, R83 ;  /* 0x000000500e537223 */ /* 0x000fe20000010053 */
[----:B------:R-:W-:-:S02]  /*49f0*/  F2FP.SATFINITE.E4M3.F32.PACK_AB_MERGE_C R13, R12, R11, R158 ;  /* 0x0000000b0c0d723e */ /* 0x000fc4000480709e */
[----:B------:R-:W-:Y:S02]  /*4a00*/  F2FP.SATFINITE.E4M3.F32.PACK_AB_MERGE_C R12, R74, R73, R157 ;  /* 0x000000494a0c723e */ /* 0x000fe4000480709d */
[----:B------:R-:W-:Y:S02]  /*4a10*/  F2FP.SATFINITE.E4M3.F32.PACK_AB_MERGE_C R14, R83, R78, R85 ;  /* 0x0000004e530e723e */ /* 0x000fe40004807055 */
[----:B------:R-:W-:-:S07]  /*4a20*/  F2FP.SATFINITE.E4M3.F32.PACK_AB_MERGE_C R15, R84, R75, R79 ;  /* 0x0000004b540f723e */ /* 0x000fce000480704f */
.L_x_464:
[----:B------:R-:W-:Y:S05]  /*4a30*/  BSYNC B3 ;  /* 0x0000000000037941 */ /* 0x000fea0003800000 */
.L_x_463:
[----:B---3--:R0:W-:Y:S02]  /*4a40*/  ST.E.128 desc[UR50][R76.64], R12 ;  /* 0x0000000c4c007985 */ /* 0x0081e4000c101d32 */
.L_x_462:
[----:B------:R-:W-:Y:S05]  /*4a50*/  BSYNC B2 ;  /* 0x0000000000027941 */ /* 0x000fea0003800000 */
.L_x_461:
[----:B------:R-:W-:Y:S01]  /*4a60*/  ISETP.NE.AND P3, PT, R31, RZ, PT ;  /* 0x000000ff1f00720c */ /* 0x000fe20003f65270 */
[----:B------:R-:W-:-:S12]  /*4a70*/  BSSY B2, `(.L_x_465) ;  /* 0x0000074000027945 */ /* 0x000fd80003800000 */
[----:B------:R-:W-:Y:S05]  /*4a80*/  @!P3 BRA `(.L_x_466) ;  /* 0x0000000400c8b947 */ /* 0x000fea0003800000 */
[----:B0-----:R-:W3:Y:S04]  /*4a90*/  LDL R12, [R1+0xc] ;  /* 0x00000c00010c7983 */ /* 0x001ee80000100800 */
[----:B------:R-:W5:Y:S01]  /*4aa0*/  LDL R11, [R1+0x24] ;  /* 0x00002400010b7983 */ /* 0x000f620000100800 */
[----:B----4-:R-:W-:Y:S01]  /*4ab0*/  IADD3 R72, P3, R23, R145, RZ ;  /* 0x0000009117487210 */ /* 0x010fe20007f7e0ff */
[----:B------:R-:W-:Y:S03]  /*4ac0*/  BSSY B3, `(.L_x_467) ;  /* 0x000006d000037945 */ /* 0x000fe60003800000 */
[----:B---3--:R-:W-:Y:S02]  /*4ad0*/  IADD3.X R73, R143, R12, RZ, P3, !PT ;  /* 0x0000000c8f497210 */ /* 0x008fe40001ffe4ff */
[----:B------:R0:W3:Y:S01]  /*4ae0*/  LDS.128 R12, [R89+0x26a00] ;  /* 0x026a0000590c7984 */ /* 0x0000e20000000c00 */
[----:B-----5:R-:W-:-:S13]  /*4af0*/  ISETP.GE.AND P3, PT, R11, R116, PT ;  /* 0x000000740b00720c */ /* 0x020fda0003f66270 */
[----:B0-----:R-:W-:Y:S05]  /*4b00*/  @P3 BRA `(.L_x_468) ;  /* 0x0000000400a03947 */ /* 0x001fea0003800000 */
[----:B------:R-:W-:Y:S02]  /*4b10*/  SHF.R.U32.HI R68, RZ, 0x8, R69 ;  /* 0x00000008ff447819 */ /* 0x000fe40000011645 */
[----:B------:R-:W-:Y:S02]  /*4b20*/  SHF.R.U32.HI R11, RZ, 0x8, R71 ;  /* 0x00000008ff0b7819 */ /* 0x000fe40000011647 */
[----:B------:R-:W-:Y:S02]  /*4b30*/  LOP3.LUT R70, R69, 0xff0000ff, RZ, 0xc0, !PT ;  /* 0xff0000ff45467812 */ /* 0x000fe400078ec0ff */
[----:B------:R-:W-:Y:S01]  /*4b40*/  SHF.R.U32.HI R76, RZ, 0x10, R69 ;  /* 0x00000010ff4c7819 */ /* 0x000fe20000011645 */
[----:B------:R-:W-:Y:S01]  /*4b50*/  IMAD.SHL.U32 R69, R68, 0x100, RZ ;  /* 0x0000010044457824 */ /* 0x000fe200078e00ff */
[----:B------:R-:W-:Y:S02]  /*4b60*/  LOP3.LUT R74, R71, 0xff0000ff, RZ, 0xc0, !PT ;  /* 0xff0000ff474a7812 */ /* 0x000fe400078ec0ff */
[----:B------:R-:W-:Y:S01]  /*4b70*/  SHF.R.U32.HI R75, RZ, 0x10, R71 ;  /* 0x00000010ff4b7819 */ /* 0x000fe20000011647 */
[----:B------:R-:W-:Y:S01]  /*4b80*/  IMAD.SHL.U32 R71, R11, 0x100, RZ ;  /* 0x000001000b477824 */ /* 0x000fe200078e00ff */
[----:B---3--:R-:W-:Y:S01]  /*4b90*/  MOV R68, R12 ;  /* 0x0000000c00447202 */ /* 0x008fe20000000f00 */
[----:B------:R-:W-:Y:S01]  /*4ba0*/  IMAD.MOV.U32 R11, RZ, RZ, R13 ;  /* 0x000000ffff0b7224 */ /* 0x000fe200078e000d */
[----:B------:R-:W-:Y:S01]  /*4bb0*/  LOP3.LUT R13, R70, 0xff00, R69, 0xf8, !PT ;  /* 0x0000ff00460d7812 */ /* 0x000fe200078ef845 */
[----:B------:R-:W-:Y:S01]  /*4bc0*/  IMAD.U32 R69, R75, 0x10000, RZ ;  /* 0x000100004b457824 */ /* 0x000fe200078e00ff */
[----:B------:R-:W-:Y:S01]  /*4bd0*/  LOP3.LUT R74, R74, 0xff00, R71, 0xf8, !PT ;  /* 0x0000ff004a4a7812 */ /* 0x000fe200078ef847 */
[----:B------:R-:W-:Y:S01]  /*4be0*/  IMAD.U32 R70, R76, 0x10000, RZ ;  /* 0x000100004c467824 */ /* 0x000fe200078e00ff */
[----:B------:R-:W-:-:S02]  /*4bf0*/  F2FP.F16.E4M3.UNPACK_B R71, R154.H1 ;  /* 0x0000009aff47723e */ /* 0x000fc400030006ff */
[----:B------:R-:W-:Y:S02]  /*4c00*/  F2FP.F16.E4M3.UNPACK_B R12, R11 ;  /* 0x0000000bff0c723e */ /* 0x000fe400020006ff */
[----:B------:R-:W-:Y:S01]  /*4c10*/  LOP3.LUT R78, R74, 0xff0000, R69, 0xf8, !PT ;  /* 0x00ff00004a4e7812 */ /* 0x000fe200078ef845 */
[--C-:B------:R-:W-:Y:S01]  /*4c20*/  HADD2.F32 R76, -RZ, R71.reuse.H0_H0 ;  /* 0x20000047ff4c7230 */ /* 0x100fe20000004100 */
[----:B------:R-:W-:Y:S01]  /*4c30*/  F2FP.F16.E4M3.UNPACK_B R74, R153.H1 ;  /* 0x00000099ff4a723e */ /* 0x000fe200030006ff */
[--C-:B------:R-:W-:Y:S01]  /*4c40*/  HADD2.F32 R69, -RZ, R12.reuse.H1_H1 ;  /* 0x3000000cff457230 */ /* 0x100fe20000004100 */
[----:B------:R-:W-:Y:S01]  /*4c50*/  F2FP.F16.E4M3.UNPACK_B R11, R11.H1 ;  /* 0x0000000bff0b723e */ /* 0x000fe200030006ff */
[----:B------:R-:W-:Y:S01]  /*4c60*/  HADD2.F32 R12, -RZ, R12.H0_H0 ;  /* 0x2000000cff0c7230 */ /* 0x000fe20000004100 */
[----:B------:R-:W-:Y:S01]  /*4c70*/  LOP3.LUT R13, R13, 0xff0000, R70, 0xf8, !PT ;  /* 0x00ff00000d0d7812 */ /* 0x000fe200078ef846 */
[----:B------:R-:W-:Y:S02]  /*4c80*/  HADD2.F32 R75, -RZ, R74.H0_H0 ;  /* 0x2000004aff4b7230 */ /* 0x000fe40000004100 */
[----:B------:R-:W-:Y:S01]  /*4c90*/  FMUL.FTZ R79, R69, R76 ;  /* 0x0000004c454f7220 */ /* 0x000fe20000410000 */
[----:B------:R-:W-:-:S02]  /*4ca0*/  HADD2.F32 R77, -RZ, R71.H1_H1 ;  /* 0x30000047ff4d7230 */ /* 0x000fc40000004100 */
[C---:B------:R-:W-:Y:S01]  /*4cb0*/  FMUL.FTZ R76, R12.reuse, R76 ;  /* 0x0000004c0c4c7220 */ /* 0x040fe20000410000 */
[--C-:B------:R-:W-:Y:S01]  /*4cc0*/  HADD2.F32 R71, -RZ, R11.reuse.H1_H1 ;  /* 0x3000000bff477230 */ /* 0x100fe20000004100 */
[----:B------:R-:W-:Y:S01]  /*4cd0*/  F2FP.F16.E4M3.UNPACK_B R154, R154 ;  /* 0x0000009aff9a723e */ /* 0x000fe200020006ff */
[----:B------:R-:W-:Y:S02]  /*4ce0*/  HADD2.F32 R70, -RZ, R11.H0_H0 ;  /* 0x2000000bff467230 */ /* 0x000fe40000004100 */
[-C--:B------:R-:W-:Y:S01]  /*4cf0*/  FFMA.FTZ R11, R12, R75.reuse, -R79 ;  /* 0x0000004b0c0b7223 */ /* 0x080fe2000001084f */
[----:B------:R-:W-:Y:S02]  /*4d00*/  HADD2.F32 R74, -RZ, R74.H1_H1 ;  /* 0x3000004aff4a7230 */ /* 0x000fe40000004100 */
[----:B------:R-:W-:Y:S01]  /*4d10*/  FFMA.FTZ R12, R69, R75, R76 ;  /* 0x0000004b450c7223 */ /* 0x000fe2000001004c */
[-C--:B------:R-:W-:Y:S01]  /*4d20*/  FMUL.FTZ R79, R71, R77.reuse ;  /* 0x0000004d474f7220 */ /* 0x080fe20000410000 */
[----:B------:R-:W-:Y:S01]  /*4d30*/  FMUL.FTZ R80, R70, R77 ;  /* 0x0000004d46507220 */ /* 0x000fe20000410000 */
[----:B------:R-:W-:Y:S01]  /*4d40*/  F2FP.F16.E4M3.UNPACK_B R69, R68.H1 ;  /* 0x00000044ff45723e */ /* 0x000fe200030006ff */
[----:B------:R-:W-:-:S02]  /*4d50*/  HADD2.F32 R75, -RZ, R154.H1_H1 ;  /* 0x3000009aff4b7230 */ /* 0x000fc40000004100 */
[-C--:B------:R-:W-:Y:S01]  /*4d60*/  FFMA.FTZ R79, R70, R74.reuse, -R79 ;  /* 0x0000004a464f7223 */ /* 0x080fe2000001084f */
[----:B------:R-:W-:Y:S01]  /*4d70*/  FFMA.FTZ R84, R71, R74, R80 ;  /* 0x0000004a47547223 */ /* 0x000fe20000010050 */
[----:B------:R-:W-:Y:S01]  /*4d80*/  F2FP.F16.E4M3.UNPACK_B R68, R68 ;  /* 0x00000044ff44723e */ /* 0x000fe200020006ff */
[--C-:B------:R-:W-:Y:S01]  /*4d90*/  HADD2.F32 R70, -RZ, R69.reuse.H0_H0 ;  /* 0x20000045ff467230 */ /* 0x100fe20000004100 */
[----:B------:R-:W-:Y:S01]  /*4da0*/  F2FP.F16.E4M3.UNPACK_B R153, R153 ;  /* 0x00000099ff99723e */ /* 0x000fe200020006ff */
[----:B------:R-:W-:Y:S02]  /*4db0*/  HADD2.F32 R71, -RZ, R69.H1_H1 ;  /* 0x30000045ff477230 */ /* 0x000fe40000004100 */
[----:B------:R-:W-:Y:S02]  /*4dc0*/  HADD2.F32 R69, -RZ, R68.H0_H0 ;  /* 0x20000044ff457230 */ /* 0x000fe40000004100 */
[----:B------:R-:W-:Y:S01]  /*4dd0*/  FMUL.FTZ R80, R70, R75 ;  /* 0x0000004b46507220 */ /* 0x000fe20000410000 */
[----:B------:R-:W-:-:S02]  /*4de0*/  HADD2.F32 R74, -RZ, R153.H1_H1 ;  /* 0x30000099ff4a7230 */ /* 0x000fc40000004100 */
[C---:B------:R-:W-:Y:S01]  /*4df0*/  FMUL.FTZ R77, R71.reuse, R75 ;  /* 0x0000004b474d7220 */ /* 0x040fe20000410000 */
[----:B------:R-:W-:Y:S02]  /*4e00*/  HADD2.F32 R154, -RZ, R154.H0_H0 ;  /* 0x2000009aff9a7230 */ /* 0x000fe40000004100 */
[----:B------:R-:W-:Y:S02]  /*4e10*/  HADD2.F32 R68, -RZ, R68.H1_H1 ;  /* 0x30000044ff447230 */ /* 0x000fe40000004100 */
[-C--:B------:R-:W-:Y:S01]  /*4e20*/  FFMA.FTZ R77, R70, R74.reuse, -R77 ;  /* 0x0000004a464d7223 */ /* 0x080fe2000001084d */
[----:B------:R-:W-:Y:S02]  /*4e30*/  HADD2.F32 R153, -RZ, R153.H0_H0 ;  /* 0x20000099ff997230 */ /* 0x000fe40000004100 */
[----:B------:R-:W-:Y:S01]  /*4e40*/  FFMA.FTZ R80, R71, R74, R80 ;  /* 0x0000004a47507223 */ /* 0x000fe20000010050 */
[-C--:B------:R-:W-:Y:S01]  /*4e50*/  FMUL.FTZ R75, R69, R154.reuse ;  /* 0x0000009a454b7220 */ /* 0x080fe20000410000 */
[----:B------:R-:W-:Y:S01]  /*4e60*/  FMUL.FTZ R76, R68, R154 ;  /* 0x0000009a444c7220 */ /* 0x000fe20000410000 */
[----:B------:R-:W-:-:S02]  /*4e70*/  F2FP.F16.E4M3.UNPACK_B R74, R13 ;  /* 0x0000000dff4a723e */ /* 0x000fc400020006ff */
[----:B------:R-:W-:Y:S01]  /*4e80*/  F2FP.SATFINITE.E4M3.F32.PACK_AB_MERGE_C R85, R80, R77, RZ ;  /* 0x0000004d5055723e */ /* 0x000fe200048070ff */
[----:B------:R-:W-:Y:S01]  /*4e90*/  FFMA.FTZ R81, R69, R153, -R76 ;  /* 0x0000009945517223 */ /* 0x000fe2000001084c */
[----:B------:R-:W-:Y:S01]  /*4ea0*/  F2FP.F16.E4M3.UNPACK_B R69, R15.H1 ;  /* 0x0000000fff45723e */ /* 0x000fe200030006ff */
[----:B------:R-:W-:Y:S01]  /*4eb0*/  FFMA.FTZ R82, R68, R153, R75 ;  /* 0x0000009944527223 */ /* 0x000fe2000001004b */
[----:B------:R-:W-:Y:S02]  /*4ec0*/  F2FP.F16.E4M3.UNPACK_B R77, R78.H1 ;  /* 0x0000004eff4d723e */ /* 0x000fe400030006ff */
[----:B------:R-:W-:Y:S01]  /*4ed0*/  F2FP.F16.E4M3.UNPACK_B R75, R13.H1 ;  /* 0x0000000dff4b723e */ /* 0x000fe200030006ff */
[----:B------:R-:W-:Y:S01]  /*4ee0*/  HADD2.F32 R71, -RZ, R69.H1_H1 ;  /* 0x30000045ff477230 */ /* 0x000fe20000004100 */
[----:B------:R-:W-:Y:S01]  /*4ef0*/  F2FP.F16.E4M3.UNPACK_B R68, R14.H1 ;  /* 0x0000000eff44723e */ /* 0x000fe200030006ff */
[----:B------:R-:W-:Y:S01]  /*4f00*/  HADD2.F32 R80, -RZ, R77.H1_H1 ;  /* 0x3000004dff507230 */ /* 0x000fe20000004100 */
[----:B------:R-:W-:Y:S01]  /*4f10*/  F2FP.F16.E4M3.UNPACK_B R78, R78 ;  /* 0x0000004eff4e723e */ /* 0x000fe200020006ff */
[----:B------:R-:W-:Y:S01]  /*4f20*/  HADD2.F32 R70, -RZ, R69.H0_H0 ;  /* 0x20000045ff467230 */ /* 0x000fe20000004100 */
[----:B------:R-:W-:Y:S01]  /*4f30*/  F2FP.SATFINITE.E4M3.F32.PACK_AB_MERGE_C R153, R84, R79, RZ ;  /* 0x0000004f5499723e */ /* 0x000fe200048070ff */
[----:B------:R-:W-:-:S02]  /*4f40*/  HADD2.F32 R76, -RZ, R75.H1_H1 ;  /* 0x3000004bff4c7230 */ /* 0x000fc40000004100 */
[-C--:B------:R-:W-:Y:S01]  /*4f50*/  FMUL.FTZ R13, R71, R80.reuse ;  /* 0x00000050470d7220 */ /* 0x080fe20000410000 */
[----:B------:R-:W-:Y:S02]  /*4f60*/  HADD2.F32 R69, -RZ, R68.H1_H1 ;  /* 0x30000044ff457230 */ /* 0x000fe40000004100 */
[C---:B------:R-:W-:Y:S01]  /*4f70*/  FMUL.FTZ R80, R70.reuse, R80 ;  /* 0x0000005046507220 */ /* 0x040fe20000410000 */
[----:B------:R-:W-:Y:S02]  /*4f80*/  HADD2.F32 R79, -RZ, R78.H1_H1 ;  /* 0x3000004eff4f7230 */ /* 0x000fe40000004100 */
[----:B------:R-:W-:Y:S01]  /*4f90*/  FFMA.FTZ R84, R70, R76, -R13 ;  /* 0x0000004c46547223 */ /* 0x000fe2000001080d */
[----:B------:R-:W-:Y:S01]  /*4fa0*/  HADD2.F32 R68, -RZ, R68.H0_H0 ;  /* 0x20000044ff447230 */ /* 0x000fe20000004100 */
[----:B------:R-:W-:Y:S01]  /*4fb0*/  F2FP.F16.E4M3.UNPACK_B R15, R15 ;  /* 0x0000000fff0f723e */ /* 0x000fe200020006ff */
[----:B------:R-:W-:Y:S02]  /*4fc0*/  HADD2.F32 R13, -RZ, R74.H1_H1 ;  /* 0x3000004aff0d7230 */ /* 0x000fe40000004100 */
[-C--:B------:R-:W-:Y:S01]  /*4fd0*/  FMUL.FTZ R83, R69, R79.reuse ;  /* 0x0000004f45537220 */ /* 0x080fe20000410000 */
[----:B------:R-:W-:Y:S01]  /*4fe0*/  F2FP.F16.E4M3.UNPACK_B R14, R14 ;  /* 0x0000000eff0e723e */ /* 0x000fe200020006ff */
[C---:B------:R-:W-:Y:S01]  /*4ff0*/  FMUL.FTZ R70, R68.reuse, R79 ;  /* 0x0000004f44467220 */ /* 0x040fe20000410000 */
[----:B------:R-:W-:Y:S01]  /*5000*/  FFMA.FTZ R79, R71, R76, R80 ;  /* 0x0000004c474f7223 */ /* 0x000fe20000010050 */
[----:B------:R-:W-:Y:S01]  /*5010*/  FFMA.FTZ R83, R68, R13, -R83 ;  /* 0x0000000d44537223 */ /* 0x000fe20000010853 */
[----:B------:R-:W-:-:S02]  /*5020*/  HADD2.F32 R68, -RZ, R15.H0_H0 ;  /* 0x2000000fff447230 */ /* 0x000fc40000004100 */
[----:B------:R-:W-:Y:S01]  /*5030*/  FFMA.FTZ R76, R69, R13, R70 ;  /* 0x0000000d454c7223 */ /* 0x000fe20000010046 */
[--C-:B------:R-:W-:Y:S01]  /*5040*/  HADD2.F32 R13, -RZ, R14.reuse.H0_H0 ;  /* 0x2000000eff0d7230 */ /* 0x100fe20000004100 */
[----:B------:R-:W-:Y:S01]  /*5050*/  F2FP.SATFINITE.E4M3.F32.PACK_AB_MERGE_C R79, R79, R84, RZ ;  /* 0x000000544f4f723e */ /* 0x000fe200048070ff */
[----:B------:R-:W-:Y:S02]  /*5060*/  HADD2.F32 R15, -RZ, R15.H1_H1 ;  /* 0x3000000fff0f7230 */ /* 0x000fe40000004100 */
[----:B------:R-:W-:Y:S01]  /*5070*/  HADD2.F32 R77, -RZ, R77.H0_H0 ;  /* 0x2000004dff4d7230 */ /* 0x000fe20000004100 */
[----:B------:R-:W-:Y:S01]  /*5080*/  F2FP.SATFINITE.E4M3.F32.PACK_AB_MERGE_C R76, R76, R83, RZ ;  /* 0x000000534c4c723e */ /* 0x000fe200048070ff */
[----:B------:R-:W-:Y:S02]  /*5090*/  HADD2.F32 R14, -RZ, R14.H1_H1 ;  /* 0x3000000eff0e7230 */ /* 0x000fe40000004100 */
[----:B------:R-:W-:Y:S02]  /*50a0*/  HADD2.F32 R78, -RZ, R78.H0_H0 ;  /* 0x2000004eff4e7230 */ /* 0x000fe40000004100 */
[----:B------:R-:W-:Y:S01]  /*50b0*/  FMUL.FTZ R71, R15, R77 ;  /* 0x0000004d0f477220 */ /* 0x000fe20000410000 */
[----:B------:R-:W-:-:S02]  /*50c0*/  HADD2.F32 R75, -RZ, R75.H0_H0 ;  /* 0x2000004bff4b7230 */ /* 0x000fc40000004100 */
[----:B------:R-:W-:Y:S01]  /*50d0*/  FMUL.FTZ R80, R68, R77 ;  /* 0x0000004d44507220 */ /* 0x000fe20000410000 */
[----:B------:R-:W-:Y:S02]  /*50e0*/  HADD2.F32 R74, -RZ, R74.H0_H0 ;  /* 0x2000004aff4a7230 */ /* 0x000fe40000004100 */
[-C--:B------:R-:W-:Y:S01]  /*50f0*/  FMUL.FTZ R70, R14, R78.reuse ;  /* 0x0000004e0e467220 */ /* 0x080fe20000410000 */
[----:B------:R-:W-:Y:S01]  /*5100*/  FMUL.FTZ R69, R13, R78 ;  /* 0x0000004e0d457220 */ /* 0x000fe20000410000 */
[-C--:B------:R-:W-:Y:S01]  /*5110*/  FFMA.FTZ R71, R68, R75.reuse, -R71 ;  /* 0x0000004b44477223 */ /* 0x080fe20000010847 */
[----:B------:R-:W-:Y:S01]  /*5120*/  FFMA.FTZ R80, R15, R75, R80 ;  /* 0x0000004b0f507223 */ /* 0x000fe20000010050 */
[-C--:B------:R-:W-:Y:S01]  /*5130*/  FFMA.FTZ R70, R13, R74.reuse, -R70 ;  /* 0x0000004a0d467223 */ /* 0x080fe20000010846 */
[----:B------:R-:W-:Y:S01]  /*5140*/  FFMA.FTZ R69, R14, R74, R69 ;  /* 0x0000004a0e457223 */ /* 0x000fe20000010045 */
[----:B------:R-:W-:Y:S02]  /*5150*/  F2FP.SATFINITE.E4M3.F32.PACK_AB_MERGE_C R13, R12, R11, R153 ;  /* 0x0000000b0c0d723e */ /* 0x000fe40004807099 */
[----:B------:R-:W-:-:S02]  /*5160*/  F2FP.SATFINITE.E4M3.F32.PACK_AB_MERGE_C R12, R82, R81, R85 ;  /* 0x00000051520c723e */ /* 0x000fc40004807055 */
[----:B------:R-:W-:Y:S02]  /*5170*/  F2FP.SATFINITE.E4M3.F32.PACK_AB_MERGE_C R14, R69, R70, R76 ;  /* 0x00000046450e723e */ /* 0x000fe4000480704c */
[----:B------:R-:W-:-:S07]  /*5180*/  F2FP.SATFINITE.E4M3.F32.PACK_AB_MERGE_C R15, R80, R71, R79 ;  /* 0x00000047500f723e */ /* 0x000fce000480704f */
.L_x_468:
[----:B------:R-:W-:Y:S05]  /*5190*/  BSYNC B3 ;  /* 0x0000000000037941 */ /* 0x000fea0003800000 */
.L_x_467:
[----:B---3--:R0:W-:Y:S02]  /*51a0*/  ST.E.128 desc[UR50][R72.64], R12 ;  /* 0x0000000c48007985 */ /* 0x0081e4000c101d32 */
.L_x_466:
[----:B------:R-:W-:Y:S05]  /*51b0*/  BSYNC B2 ;  /* 0x0000000000027941 */ /* 0x000fea0003800000 */
.L_x_465:
[----:B------:R-:W-:Y:S01]  /*51c0*/  ISETP.NE.AND P3, PT, R32, RZ, PT ;  /* 0x000000ff2000720c */ /* 0x000fe20003f65270 */
[----:B------:R-:W-:-:S12]  /*51d0*/  BSSY B2, `(.L_x_469) ;  /* 0x0000073000027945 */ /* 0x000fd80003800000 */
[----:B------:R-:W-:Y:S05]  /*51e0*/  @!P3 BRA `(.L_x_470) ;  /* 0x0000000400c4b947 */ /* 0x000fea0003800000 */
[----:B0-----:R-:W3:Y:S04]  /*51f0*/  LDL R12, [R1+0x8] ;  /* 0x00000800010c7983 */ /* 0x001ee80000100800 */
[----:B------:R-:W5:Y:S01]  /*5200*/  LDL R11, [R1+0x1c] ;  /* 0x00001c00010b7983 */ /* 0x000f620000100800 */
[----:B----4-:R-:W-:Y:S01]  /*5210*/  IADD3 R68, P3, R22, R145, RZ ;  /* 0x0000009116447210 */ /* 0x010fe20007f7e0ff */
[----:B------:R-:W-:Y:S04]  /*5220*/  BSSY B3, `(.L_x_471) ;  /* 0x000006c000037945 */ /* 0x000fe80003800000 */
[----:B---3--:R-:W-:-:S02]  /*5230*/  IMAD.X R69, R143, 0x1, R12, P3 ;  /* 0x000000018f457824 */ /* 0x008fc400018e060c */
[----:B------:R0:W3:Y:S01]  /*5240*/  LDS.128 R12, [R88+0x29200] ;  /* 0x02920000580c7984 */ /* 0x0000e20000000c00 */
[----:B-----5:R-:W-:-:S13]  /*5250*/  ISETP.GE.AND P3, PT, R11, R116, PT ;  /* 0x000000740b00720c */ /* 0x020fda0003f66270 */
[----:B0-----:R-:W-:Y:S05]  /*5260*/  @P3 BRA `(.L_x_472) ;  /* 0x00000004009c3947 */ /* 0x001fea0003800000 */
[----:B------:R-:W-:Y:S02]  /*5270*/  SHF.R.U32.HI R64, RZ, 0x8, R67 ;  /* 0x00000008ff407819 */ /* 0x000fe40000011643 */
[----:B------:R-:W-:Y:S02]  /*5280*/  SHF.R.U32.HI R11, RZ, 0x8, R65 ;  /* 0x00000008ff0b7819 */ /* 0x000fe40000011641 */
[----:B------:R-:W-:Y:S02]  /*5290*/  SHF.R.U32.HI R72, RZ, 0x10, R67 ;  /* 0x00000010ff487819 */ /* 0x000fe40000011643 */
[----:B------:R-:W-:Y:S01]  /*52a0*/  LOP3.LUT R70, R67, 0xff0000ff, RZ, 0xc0, !PT ;  /* 0xff0000ff43467812 */ /* 0x000fe200078ec0ff */
[----:B------:R-:W-:Y:S01]  /*52b0*/  IMAD.SHL.U32 R67, R64, 0x100, RZ ;  /* 0x0000010040437824 */ /* 0x000fe200078e00ff */
[----:B------:R-:W-:Y:S01]  /*52c0*/  SHF.R.U32.HI R73, RZ, 0x10, R65 ;  /* 0x00000010ff497819 */ /* 0x000fe20000011641 */
[----:B---3--:R-:W-:Y:S01]  /*52d0*/  IMAD.MOV.U32 R64, RZ, RZ, R12 ;  /* 0x000000ffff407224 */ /* 0x008fe200078e000c */
[----:B------:R-:W-:-:S02]  /*52e0*/  LOP3.LUT R66, R65, 0xff0000ff, RZ, 0xc0, !PT ;  /* 0xff0000ff41427812 */ /* 0x000fc400078ec0ff */
[----:B------:R-:W-:Y:S01]  /*52f0*/  SHF.L.U32 R11, R11, 0x8, RZ ;  /* 0x000000080b0b7819 */ /* 0x000fe200000006ff */
[----:B------:R-:W-:Y:S01]  /*5300*/  IMAD.U32 R12, R73, 0x10000, RZ ;  /* 0x00010000490c7824 */ /* 0x000fe200078e00ff */
[----:B------:R-:W-:Y:S02]  /*5310*/  LOP3.LUT R71, R70, 0xff00, R67, 0xf8, !PT ;  /* 0x0000ff0046477812 */ /* 0x000fe400078ef843 */
[----:B------:R-:W-:Y:S02]  /*5320*/  LOP3.LUT R65, R66, 0xff00, R11, 0xf8, !PT ;  /* 0x0000ff0042417812 */ /* 0x000fe400078ef80b */
[----:B------:R-:W-:Y:S02]  /*5330*/  SHF.L.U32 R66, R72, 0x10, RZ ;  /* 0x0000001048427819 */ /* 0x000fe400000006ff */
[----:B------:R-:W-:Y:S02]  /*5340*/  F2FP.F16.E4M3.UNPACK_B R67, R152.H1 ;  /* 0x00000098ff43723e */ /* 0x000fe400030006ff */
[----:B------:R-:W-:-:S02]  /*5350*/  F2FP.F16.E4M3.UNPACK_B R11, R13 ;  /* 0x0000000dff0b723e */ /* 0x000fc400020006ff */
[----:B------:R-:W-:Y:S01]  /*5360*/  LOP3.LUT R73, R71, 0xff0000, R66, 0xf8, !PT ;  /* 0x00ff000047497812 */ /* 0x000fe200078ef842 */
[----:B------:R-:W-:Y:S01]  /*5370*/  HADD2.F32 R71, -RZ, R67.H0_H0 ;  /* 0x20000043ff477230 */ /* 0x000fe20000004100 */
[----:B------:R-:W-:Y:S01]  /*5380*/  LOP3.LUT R70, R65, 0xff0000, R12, 0xf8, !PT ;  /* 0x00ff000041467812 */ /* 0x000fe200078ef80c */
[----:B------:R-:W-:Y:S01]  /*5390*/  HADD2.F32 R12, -RZ, R11.H1_H1 ;  /* 0x3000000bff0c7230 */ /* 0x000fe20000004100 */
[----:B------:R-:W-:Y:S01]  /*53a0*/  F2FP.F16.E4M3.UNPACK_B R66, R150.H1 ;  /* 0x00000096ff42723e */ /* 0x000fe200030006ff */
[----:B------:R-:W-:Y:S01]  /*53b0*/  HADD2.F32 R72, -RZ, R67.H1_H1 ;  /* 0x30000043ff487230 */ /* 0x000fe20000004100 */
[----:B------:R-:W-:Y:S01]  /*53c0*/  F2FP.F16.E4M3.UNPACK_B R13, R13.H1 ;  /* 0x0000000dff0d723e */ /* 0x000fe200030006ff */
[----:B------:R-:W-:Y:S02]  /*53d0*/  HADD2.F32 R11, -RZ, R11.H0_H0 ;  /* 0x2000000bff0b7230 */ /* 0x000fe40000004100 */
[----:B------:R-:W-:Y:S01]  /*53e0*/  FMUL.FTZ R74, R12, R71 ;  /* 0x000000470c4a7220 */ /* 0x000fe20000410000 */
[----:B------:R-:W-:Y:S01]  /*53f0*/  HADD2.F32 R67, -RZ, R66.H0_H0 ;  /* 0x20000042ff437230 */ /* 0x000fe20000004100 */
[----:B------:R-:W-:Y:S01]  /*5400*/  F2FP.F16.E4M3.UNPACK_B R152, R152 ;  /* 0x00000098ff98723e */ /* 0x000fe200020006ff */
[----:B------:R-:W-:-:S02]  /*5410*/  HADD2.F32 R65, -RZ, R13.H1_H1 ;  /* 0x3000000dff417230 */ /* 0x000fc40000004100 */
[C---:B------:R-:W-:Y:S01]  /*5420*/  FMUL.FTZ R71, R11.reuse, R71 ;  /* 0x000000470b477220 */ /* 0x040fe20000410000 */
[----:B------:R-:W-:Y:S02]  /*5430*/  HADD2.F32 R13, -RZ, R13.H0_H0 ;  /* 0x2000000dff0d7230 */ /* 0x000fe40000004100 */
[-C--:B------:R-:W-:Y:S01]  /*5440*/  FFMA.FTZ R11, R11, R67.reuse, -R74 ;  /* 0x000000430b0b7223 */ /* 0x080fe2000001084a */
[----:B------:R-:W-:Y:S02]  /*5450*/  HADD2.F32 R66, -RZ, R66.H1_H1 ;  /* 0x30000042ff427230 */ /* 0x000fe40000004100 */
[-C--:B------:R-:W-:Y:S01]  /*5460*/  FMUL.FTZ R74, R65, R72.reuse ;  /* 0x00000048414a7220 */ /* 0x080fe20000410000 */
[----:B------:R-:W-:Y:S01]  /*5470*/  FFMA.FTZ R12, R12, R67, R71 ;  /* 0x000000430c0c7223 */ /* 0x000fe20000010047 */
[C---:B------:R-:W-:Y:S01]  /*5480*/  FMUL.FTZ R72, R13.reuse, R72 ;  /* 0x000000480d487220 */ /* 0x040fe20000410000 */
[----:B------:R-:W-:Y:S01]  /*5490*/  F2FP.F16.E4M3.UNPACK_B R150, R150 ;  /* 0x00000096ff96723e */ /* 0x000fe200020006ff */
[----:B------:R-:W-:Y:S01]  /*54a0*/  FFMA.FTZ R78, R13, R66, -R74 ;  /* 0x000000420d4e7223 */ /* 0x000fe2000001084a */
[----:B------:R-:W-:Y:S01]  /*54b0*/  F2FP.F16.E4M3.UNPACK_B R13, R64.H1 ;  /* 0x00000040ff0d723e */ /* 0x000fe200030006ff */
[----:B------:R-:W-:Y:S01]  /*54c0*/  FFMA.FTZ R79, R65, R66, R72 ;  /* 0x00000042414f7223 */ /* 0x000fe20000010048 */
[----:B------:R-:W-:Y:S01]  /*54d0*/  F2FP.F16.E4M3.UNPACK_B R64, R64 ;  /* 0x00000040ff40723e */ /* 0x000fe200020006ff */
[----:B------:R-:W-:-:S02]  /*54e0*/  HADD2.F32 R71, -RZ, R152.H1_H1 ;  /* 0x30000098ff477230 */ /* 0x000fc40000004100 */
[--C-:B------:R-:W-:Y:S01]  /*54f0*/  HADD2.F32 R65, -RZ, R13.reuse.H0_H0 ;  /* 0x2000000dff417230 */ /* 0x100fe20000004100 */
[----:B------:R-:W-:Y:S01]  /*5500*/  F2FP.SATFINITE.E4M3.F32.PACK_AB_MERGE_C R82, R79, R78, RZ ;  /* 0x0000004e4f52723e */ /* 0x000fe200048070ff */
[----:B------:R-:W-:Y:S02]  /*5510*/  HADD2.F32 R66, -RZ, R13.H1_H1 ;  /* 0x3000000dff427230 */ /* 0x000fe40000004100 */
[----:B------:R-:W-:Y:S02]  /*5520*/  HADD2.F32 R13, -RZ, R64.H0_H0 ;  /* 0x20000040ff0d7230 */ /* 0x000fe40000004100 */
[-C--:B------:R-:W-:Y:S01]  /*5530*/  FMUL.FTZ R75, R65, R71.reuse ;  /* 0x00000047414b7220 */ /* 0x080fe20000410000 */
[----:B------:R-:W-:Y:S02]  /*5540*/  HADD2.F32 R152, -RZ, R152.H0_H0 ;  /* 0x20000098ff987230 */ /* 0x000fe40000004100 */
[----:B------:R-:W-:Y:S01]  /*5550*/  FMUL.FTZ R74, R66, R71 ;  /* 0x00000047424a7220 */ /* 0x000fe20000410000 */
[----:B------:R-:W-:-:S02]  /*5560*/  HADD2.F32 R64, -RZ, R64.H1_H1 ;  /* 0x30000040ff407230 */ /* 0x000fc40000004100 */
[--C-:B------:R-:W-:Y:S02]  /*5570*/  HADD2.F32 R67, -RZ, R150.reuse.H1_H1 ;  /* 0x30000096ff437230 */ /* 0x100fe40000004100 */
[-C--:B------:R-:W-:Y:S01]  /*5580*/  FMUL.FTZ R71, R13, R152.reuse ;  /* 0x000000980d477220 */ /* 0x080fe20000410000 */
[----:B------:R-:W-:Y:S02]  /*5590*/  HADD2.F32 R150, -RZ, R150.H0_H0 ;  /* 0x20000096ff967230 */ /* 0x000fe40000004100 */
[----:B------:R-:W-:Y:S01]  /*55a0*/  FMUL.FTZ R72, R64, R152 ;  /* 0x0000009840487220 */ /* 0x000fe20000410000 */
[-C--:B------:R-:W-:Y:S01]  /*55b0*/  FFMA.FTZ R74, R65, R67.reuse, -R74 ;  /* 0x00000043414a7223 */ /* 0x080fe2000001084a */
[----:B------:R-:W-:Y:S02]  /*55c0*/  FFMA.FTZ R75, R66, R67, R75 ;  /* 0x00000043424b7223 */ /* 0x000fe4000001004b */
[-C--:B------:R-:W-:Y:S01]  /*55d0*/  FFMA.FTZ R76, R13, R150.reuse, -R72 ;  /* 0x000000960d4c7223 */ /* 0x080fe20000010848 */
[----:B------:R-:W-:Y:S01]  /*55e0*/  FFMA.FTZ R77, R64, R150, R71 ;  /* 0x00000096404d7223 */ /* 0x000fe20000010047 */
[----:B------:R-:W-:-:S02]  /*55f0*/  F2FP.F16.E4M3.UNPACK_B R64, R15.H1 ;  /* 0x0000000fff40723e */ /* 0x000fc400030006ff */
[-C--:B------:R-:W-:Y:S02]  /*5600*/  F2FP.F16.E4M3.UNPACK_B R72, R73.reuse.H1 ;  /* 0x00000049ff48723e */ /* 0x080fe400030006ff */
[----:B------:R-:W-:Y:S01]  /*5610*/  F2FP.SATFINITE.E4M3.F32.PACK_AB_MERGE_C R80, R75, R74, RZ ;  /* 0x0000004a4b50723e */ /* 0x000fe200048070ff */
[----:B------:R-:W-:Y:S01]  /*5620*/  HADD2.F32 R66, -RZ, R64.H1_H1 ;  /* 0x30000040ff427230 */ /* 0x000fe20000004100 */
[----:B------:R-:W-:Y:S01]  /*5630*/  F2FP.F16.E4M3.UNPACK_B R67, R70.H1 ;  /* 0x00000046ff43723e */ /* 0x000fe200030006ff */
[----:B------:R-:W-:Y:S01]  /*5640*/  HADD2.F32 R75, -RZ, R72.H1_H1 ;  /* 0x30000048ff4b7230 */ /* 0x000fe20000004100 */
[----:B------:R-:W-:Y:S01]  /*5650*/  F2FP.F16.E4M3.UNPACK_B R13, R14.H1 ;  /* 0x0000000eff0d723e */ /* 0x000fe200030006ff */
[----:B------:R-:W-:Y:S01]  /*5660*/  HADD2.F32 R65, -RZ, R64.H0_H0 ;  /* 0x20000040ff417230 */ /* 0x000fe20000004100 */
        /* <DEDUP_REMOVED lines=35> */
[----:B------:R-:W-:-:S02]  /*58a0*/  F2FP.SATFINITE.E4M3.F32.PACK_AB_MERGE_C R13, R12, R11, R82 ;  /* 0x0000000b0c0d723e */ /* 0x000fc40004807052 */
[----:B------:R-:W-:Y:S02]  /*58b0*/  F2FP.SATFINITE.E4M3.F32.PACK_AB_MERGE_C R12, R77, R76, R80 ;  /* 0x0000004c4d0c723e */ /* 0x000fe40004807050 */
[----:B------:R-:W-:Y:S02]  /*58c0*/  F2FP.SATFINITE.E4M3.F32.PACK_AB_MERGE_C R14, R73, R66, R75 ;  /* 0x00000042490e723e */ /* 0x000fe4000480704b */
[----:B------:R-:W-:-:S07]  /*58d0*/  F2FP.SATFINITE.E4M3.F32.PACK_AB_MERGE_C R15, R72, R65, R74 ;  /* 0x00000041480f723e */ /* 0x000fce000480704a */
.L_x_472:
[----:B------:R-:W-:Y:S05]  /*58e0*/  BSYNC B3 ;  /* 0x0000000000037941 */ /* 0x000fea0003800000 */
.L_x_471:
[----:B---3--:R0:W-:Y:S02]  /*58f0*/  ST.E.128 desc[UR50][R68.64], R12 ;  /* 0x0000000c44007985 */ /* 0x0081e4000c101d32 */
.L_x_470:
[----:B------:R-:W-:Y:S05]  /*5900*/  BSYNC B2 ;  /* 0x0000000000027941 */ /* 0x000fea0003800000 */
.L_x_469:
[----:B------:R-:W-:-:S13]  /*5910*/  ISETP.NE.AND P3, PT, R33, RZ, PT ;  /* 0x000000ff2100720c */ /* 0x000fda0003f65270 */
        /* <DEDUP_REMOVED lines=10> */
[--C-:B------:R-:W-:Y:S02]  /*59c0*/  SHF.R.U32.HI R62, RZ, 0x8, R61.reuse ;  /* 0x00000008ff3e7819 */ /* 0x100fe4000001163d */
[----:B------:R-:W-:Y:S01]  /*59d0*/  LOP3.LUT R11, R61, 0xff0000ff, RZ, 0xc0, !PT ;  /* 0xff0000ff3d0b7812 */ /* 0x000fe200078ec0ff */
[----:B------:R-:W-:Y:S01]  /*59e0*/  IMAD.SHL.U32 R66, R66, 0x100, RZ ;  /* 0x0000010042427824 */ /* 0x000fe200078e00ff */
[----:B------:R-:W-:Y:S01]  /*59f0*/  SHF.R.U32.HI R68, RZ, 0x10, R61 ;  /* 0x00000010ff447819 */ /* 0x000fe2000001163d */
[----:B------:R-:W-:Y:S01]  /*5a00*/  IMAD.SHL.U32 R62, R62, 0x100, RZ ;  /* 0x000001003e3e7824 */ /* 0x000fe200078e00ff */
[----:B------:R-:W-:Y:S02]  /*5a10*/  LOP3.LUT R61, R63, 0xff0000ff, RZ, 0xc0, !PT ;  /* 0xff0000ff3f3d7812 */ /* 0x000fe400078ec0ff */
[----:B------:R-:W-:-:S02]  /*5a20*/  SHF.R.U32.HI R67, RZ, 0x10, R63 ;  /* 0x00000010ff437819 */ /* 0x000fc4000001163f */
[----:B---3--:R-:W-:Y:S02]  /*5a30*/  MOV R60, R12 ;  /* 0x0000000c003c7202 */ /* 0x008fe40000000f00 */
[----:B------:R-:W-:Y:S01]  /*5a40*/  LOP3.LUT R12, R61, 0xff00, R66, 0xf8, !PT ;  /* 0x0000ff003d0c7812 */ /* 0x000fe200078ef842 */
[----:B------:R-:W-:Y:S01]  /*5a50*/  IMAD.U32 R61, R68, 0x10000, RZ ;  /* 0x00010000443d7824 */ /* 0x000fe200078e00ff */
[----:B------:R-:W-:Y:S01]  /*5a60*/  LOP3.LUT R62, R11, 0xff00, R62, 0xf8, !PT ;  /* 0x0000ff000b3e7812 */ /* 0x000fe200078ef83e */
[----:B------:R-:W-:Y:S01]  /*5a70*/  IMAD.U32 R67, R67, 0x10000, RZ ;  /* 0x0001000043437824 */ /* 0x000fe200078e00ff */
[----:B------:R-:W-:Y:S02]  /*5a80*/  F2FP.F16.E4M3.UNPACK_B R63, R151.H1 ;  /* 0x00000097ff3f723e */ /* 0x000fe400030006ff */
[-C--:B------:R-:W-:Y:S02]  /*5a90*/  F2FP.F16.E4M3.UNPACK_B R11, R13.reuse ;  /* 0x0000000dff0b723e */ /* 0x080fe400020006ff */
[----:B------:R-:W-:Y:S01]  /*5aa0*/  LOP3.LUT R66, R62, 0xff0000, R61, 0xf8, !PT ;  /* 0x00ff00003e427812 */ /* 0x000fe200078ef83d */
[--C-:B------:R-:W-:Y:S01]  /*5ab0*/  HADD2.F32 R68, -RZ, R63.reuse.H1_H1 ;  /* 0x3000003fff447230 */ /* 0x100fe20000004100 */
[----:B------:R-:W-:Y:S01]  /*5ac0*/  LOP3.LUT R69, R12, 0xff0000, R67, 0xf8, !PT ;  /* 0x00ff00000c457812 */ /* 0x000fe200078ef843 */
[----:B------:R-:W-:Y:S01]  /*5ad0*/  HADD2.F32 R67, -RZ, R63.H0_H0 ;  /* 0x2000003fff437230 */ /* 0x000fe20000004100 */
[----:B------:R-:W-:Y:S01]  /*5ae0*/  F2FP.F16.E4M3.UNPACK_B R62, R146.H1 ;  /* 0x00000092ff3e723e */ /* 0x000fe200030006ff */
[--C-:B------:R-:W-:Y:S01]  /*5af0*/  HADD2.F32 R12, -RZ, R11.reuse.H1_H1 ;  /* 0x3000000bff0c7230 */ /* 0x100fe20000004100 */
[----:B------:R-:W-:Y:S01]  /*5b00*/  F2FP.F16.E4M3.UNPACK_B R13, R13.H1 ;  /* 0x0000000dff0d723e */ /* 0x000fe200030006ff */
[----:B------:R-:W-:Y:S01]  /*5b10*/  HADD2.F32 R11, -RZ, R11.H0_H0 ;  /* 0x2000000bff0b7230 */ /* 0x000fe20000004100 */
[----:B------:R-:W-:Y:S01]  /*5b20*/  F2FP.F16.E4M3.UNPACK_B R151, R151 ;  /* 0x00000097ff97723e */ /* 0x000fe200020006ff */
[----:B------:R-:W-:-:S02]  /*5b30*/  HADD2.F32 R63, -RZ, R62.H0_H0 ;  /* 0x2000003eff3f7230 */ /* 0x000fc40000004100 */
[CC--:B------:R-:W-:Y:S01]  /*5b40*/  FMUL.FTZ R70, R12.reuse, R67.reuse ;  /* 0x000000430c467220 */ /* 0x0c0fe20000410000 */
[--C-:B------:R-:W-:Y:S02]  /*5b50*/  HADD2.F32 R61, -RZ, R13.reuse.H1_H1 ;  /* 0x3000000dff3d7230 */ /* 0x100fe40000004100 */
[C---:B------:R-:W-:Y:S01]  /*5b60*/  FMUL.FTZ R67, R11.reuse, R67 ;  /* 0x000000430b437220 */ /* 0x040fe20000410000 */
[----:B------:R-:W-:Y:S02]  /*5b70*/  HADD2.F32 R13, -RZ, R13.H0_H0 ;  /* 0x2000000dff0d7230 */ /* 0x000fe40000004100 */
[-C--:B------:R-:W-:Y:S01]  /*5b80*/  FFMA.FTZ R11, R11, R63.reuse, -R70 ;  /* 0x0000003f0b0b7223 */ /* 0x080fe20000010846 */
[----:B------:R-:W-:Y:S02]  /*5b90*/  HADD2.F32 R62, -RZ, R62.H1_H1 ;  /* 0x3000003eff3e7230 */ /* 0x000fe40000004100 */
[-C--:B------:R-:W-:Y:S01]  /*5ba0*/  FMUL.FTZ R70, R61, R68.reuse ;  /* 0x000000443d467220 */ /* 0x080fe20000410000 */
[----:B------:R-:W-:Y:S01]  /*5bb0*/  FFMA.FTZ R12, R12, R63, R67 ;  /* 0x0000003f0c0c7223 */ /* 0x000fe20000010043 */
[----:B------:R-:W-:Y:S01]  /*5bc0*/  FMUL.FTZ R68, R13, R68 ;  /* 0x000000440d447220 */ /* 0x000fe20000410000 */
[----:B------:R-:W-:-:S02]  /*5bd0*/  HADD2.F32 R67, -RZ, R151.H1_H1 ;  /* 0x30000097ff437230 */ /* 0x000fc40000004100 */
[----:B------:R-:W-:Y:S01]  /*5be0*/  FFMA.FTZ R71, R13, R62, -R70 ;  /* 0x0000003e0d477223 */ /* 0x000fe20000010846 */
[----:B------:R-:W-:Y:S01]  /*5bf0*/  F2FP.F16.E4M3.UNPACK_B R13, R60.H1 ;  /* 0x0000003cff0d723e */ /* 0x000fe200030006ff */
[----:B------:R-:W-:Y:S01]  /*5c00*/  FFMA.FTZ R74, R61, R62, R68 ;  /* 0x0000003e3d4a7223 */ /* 0x000fe20000010044 */
[----:B------:R-:W-:Y:S01]  /*5c10*/  F2FP.F16.E4M3.UNPACK_B R60, R60 ;  /* 0x0000003cff3c723e */ /* 0x000fe200020006ff */
[----:B------:R-:W-:Y:S01]  /*5c20*/  HADD2.F32 R151, -RZ, R151.H0_H0 ;  /* 0x20000097ff977230 */ /* 0x000fe20000004100 */
[----:B------:R-:W-:Y:S01]  /*5c30*/  F2FP.F16.E4M3.UNPACK_B R146, R146 ;  /* 0x00000092ff92723e */ /* 0x000fe200020006ff */
[--C-:B------:R-:W-:Y:S01]  /*5c40*/  HADD2.F32 R61, -RZ, R13.reuse.H0_H0 ;  /* 0x2000000dff3d7230 */ /* 0x100fe20000004100 */
[----:B------:R-:W-:Y:S01]  /*5c50*/  F2FP.SATFINITE.E4M3.F32.PACK_AB_MERGE_C R77, R74, R71, RZ ;  /* 0x000000474a4d723e */ /* 0x000fe200048070ff */
[----:B------:R-:W-:Y:S02]  /*5c60*/  HADD2.F32 R62, -RZ, R13.H1_H1 ;  /* 0x3000000dff3e7230 */ /* 0x000fe40000004100 */
[----:B------:R-:W-:-:S02]  /*5c70*/  HADD2.F32 R13, -RZ, R60.H0_H0 ;  /* 0x2000003cff0d7230 */ /* 0x000fc40000004100 */
[----:B------:R-:W-:Y:S02]  /*5c80*/  HADD2.F32 R60, -RZ, R60.H1_H1 ;  /* 0x3000003cff3c7230 */ /* 0x000fe40000004100 */
[-C--:B------:R-:W-:Y:S01]  /*5c90*/  FMUL.FTZ R70, R62, R67.reuse ;  /* 0x000000433e467220 */ /* 0x080fe20000410000 */
[--C-:B------:R-:W-:Y:S02]  /*5ca0*/  HADD2.F32 R63, -RZ, R146.reuse.H1_H1 ;  /* 0x30000092ff3f7230 */ /* 0x100fe40000004100 */
        /* <DEDUP_REMOVED lines=8> */
[----:B------:R-:W-:-:S02]  /*5d30*/  F2FP.F16.E4M3.UNPACK_B R60, R15.H1 ;  /* 0x0000000fff3c723e */ /* 0x000fc400030006ff */
[-C--:B------:R-:W-:Y:S02]  /*5d40*/  F2FP.F16.E4M3.UNPACK_B R68, R69.reuse.H1 ;  /* 0x00000045ff44723e */ /* 0x080fe400030006ff */
[----:B------:R-:W-:Y:S01]  /*5d50*/  F2FP.F16.E4M3.UNPACK_B R63, R66.H1 ;  /* 0x00000042ff3f723e */ /* 0x000fe200030006ff */
[----:B------:R-:W-:Y:S01]  /*5d60*/  HADD2.F32 R62, -RZ, R60.H1_H1 ;  /* 0x3000003cff3e7230 */ /* 0x000fe20000004100 */
[----:B------:R-:W-:Y:S01]  /*5d70*/  F2FP.F16.E4M3.UNPACK_B R13, R14.H1 ;  /* 0x0000000eff0d723e */ /* 0x000fe200030006ff */
[----:B------:R-:W-:Y:S01]  /*5d80*/  HADD2.F32 R71, -RZ, R68.H1_H1 ;  /* 0x30000044ff477230 */ /* 0x000fe20000004100 */
[----:B------:R-:W-:Y:S01]  /*5d90*/  F2FP.F16.E4M3.UNPACK_B R69, R69 ;  /* 0x00000045ff45723e */ /* 0x000fe200020006ff */
[----:B------:R-:W-:Y:S01]  /*5da0*/  HADD2.F32 R61, -RZ, R60.H0_H0 ;  /* 0x2000003cff3d7230 */ /* 0x000fe20000004100 */
[----:B------:R-:W-:Y:S01]  /*5db0*/  F2FP.SATFINITE.E4M3.F32.PACK_AB_MERGE_C R76, R67, R70, RZ ;  /* 0x00000046434c723e */ /* 0x000fe200048070ff */
        /* <DEDUP_REMOVED lines=38> */
.L_x_474:
[----:B------:R-:W-:Y:S05]  /*6020*/  BSYNC B2 ;  /* 0x0000000000027941 */ /* 0x000fea0003800000 */
.L_x_473:
[----:B---3--:R0:W-:Y:S02]  /*6030*/  ST.E.128 desc[UR50][R64.64], R12 ;  /* 0x0000000c40007985 */ /* 0x0081e4000c101d32 */
.L_x_452:
[----:B------:R-:W-:Y:S05]  /*6040*/  BSYNC B1 ;  /* 0x0000000000017941 */ /* 0x000fea0003800000 */
.L_x_451:
[----:B------:R-:W-:-:S03]  /*6050*/  UMOV UR4, 0xffffffff ;  /* 0xffffffff00047882 */ /* 0x000fc60000000000 */
[----:B------:R-:W-:Y:S05]  /*6060*/  BRA.DIV UR4, `(.L_x_475) ;  /* 0x0000026204507947 */ /* 0x000fea000b800000 */
[----:B--2---:R-:W2:Y:S04]  /*6070*/  SHFL.IDX PT, R119, R119, 0x1, 0x1e1f ;  /* 0x003e1f0077777f89 */ /* 0x004ea800000e0000 */
[----:B------:R0:W0:Y:S02]  /*6080*/  SHFL.IDX PT, R63, R120, 0x1, 0x1e1f ;  /* 0x003e1f00783f7f89 */ /* 0x00002400000e0000 */
.L_x_783:
[----:B------:R-:W-:Y:S05]  /*6090*/  @P4 BRA `(.L_x_476) ;  /* 0x0000009800804947 */ /* 0x000fea0003800000 */
[----:B------:R-:W-:Y:S01]  /*60a0*/  ISETP.NE.AND P3, PT, R28, RZ, PT ;  /* 0x000000ff1c00720c */ /* 0x000fe20003f65270 */
[----:B------:R-:W-:-:S12]  /*60b0*/  BSSY B1, `(.L_x_477) ;  /* 0x0000070000017945 */ /* 0x000fd80003800000 */
[----:B------:R-:W-:Y:S05]  /*60c0*/  @!P3 BRA `(.L_x_478) ;  /* 0x0000000400b8b947 */ /* 0x000fea0003800000 */
[----:B0-----:R0:W0:Y:S01]  /*60d0*/  LDS.128 R12, [R88+0x26200] ;  /* 0x02620000580c7984 */ /* 0x0010220000000c00 */
[----:B------:R-:W-:Y:S01]  /*60e0*/  IADD3 R60, P3, R16, R63, RZ ;  /* 0x0000003f103c7210 */ /* 0x000fe20007f7e0ff */
[----:B------:R-:W-:Y:S04]  /*60f0*/  BSSY B2, `(.L_x_479) ;  /* 0x000006a000027945 */ /* 0x000fe80003800000 */
[----:B--2---:R-:W-:Y:S01]  /*6100*/  IMAD.X R61, R119, 0x1, R17, P3 ;  /* 0x00000001773d7824 */ /* 0x004fe200018e0611 */
[----:B------:R-:W-:-:S13]  /*6110*/  ISETP.GE.AND P3, PT, R228, R116, PT ;  /* 0x00000074e400720c */ /* 0x000fda0003f66270 */
[----:B------:R-:W-:Y:S05]  /*6120*/  @P3 BRA `(.L_x_480) ;  /* 0x0000000400983947 */ /* 0x000fea0003800000 */
[----:B------:R-:W-:Y:S02]  /*6130*/  SHF.R.U32.HI R58, RZ, 0x8, R59 ;  /* 0x00000008ff3a7819 */ /* 0x000fe4000001163b */
[--C-:B------:R-:W-:Y:S02]  /*6140*/  SHF.R.U32.HI R56, RZ, 0x8, R57.reuse ;  /* 0x00000008ff387819 */ /* 0x100fe40000011639 */
[----:B------:R-:W-:Y:S01]  /*6150*/  LOP3.LUT R11, R57, 0xff0000ff, RZ, 0xc0, !PT ;  /* 0xff0000ff390b7812 */ /* 0x000fe200078ec0ff */
[----:B------:R-:W-:Y:S01]  /*6160*/  IMAD.SHL.U32 R58, R58, 0x100, RZ ;  /* 0x000001003a3a7824 */ /* 0x000fe200078e00ff */
[----:B------:R-:W-:Y:S02]  /*6170*/  SHF.R.U32.HI R62, RZ, 0x10, R57 ;  /* 0x00000010ff3e7819 */ /* 0x000fe40000011639 */
[----:B------:R-:W-:Y:S02]  /*6180*/  LOP3.LUT R57, R59, 0xff0000ff, RZ, 0xc0, !PT ;  /* 0xff0000ff3b397812 */ /* 0x000fe400078ec0ff */
[----:B------:R-:W-:-:S02]  /*6190*/  SHF.R.U32.HI R65, RZ, 0x10, R59 ;  /* 0x00000010ff417819 */ /* 0x000fc4000001163b */
[----:B------:R-:W-:Y:S02]  /*61a0*/  SHF.L.U32 R56, R56, 0x8, RZ ;  /* 0x0000000838387819 */ /* 0x000fe400000006ff */
[----:B------:R-:W-:Y:S01]  /*61b0*/  LOP3.LUT R58, R57, 0xff00, R58, 0xf8, !PT ;  /* 0x0000ff00393a7812 */ /* 0x000fe200078ef83a */
[----:B------:R-:W-:Y:S01]  /*61c0*/  IMAD.U32 R57, R62, 0x10000, RZ ;  /* 0x000100003e397824 */ /* 0x000fe200078e00ff */
[----:B------:R-:W-:Y:S01]  /*61d0*/  LOP3.LUT R56, R11, 0xff00, R56, 0xf8, !PT ;  /* 0x0000ff000b387812 */ /* 0x000fe200078ef838 */
[----:B------:R-:W-:Y:S01]  /*61e0*/  IMAD.U32 R65, R65, 0x10000, RZ ;  /* 0x0001000041417824 */ /* 0x000fe200078e00ff */
[----:B0-----:R-:W-:Y:S02]  /*61f0*/  F2FP.F16.E4M3.UNPACK_B R11, R13 ;  /* 0x0000000dff0b723e */ /* 0x001fe400020006ff */
[----:B------:R-:W-:Y:S02]  /*6200*/  F2FP.F16.E4M3.UNPACK_B R59, R149.H1 ;  /* 0x00000095ff3b723e */ /* 0x000fe400030006ff */
[----:B------:R-:W-:-:S02]  /*6210*/  F2FP.F16.E4M3.UNPACK_B R13, R13.H1 ;  /* 0x0000000dff0d723e */ /* 0x000fc400030006ff */
[----:B------:R-:W-:Y:S01]  /*6220*/  LOP3.LUT R62, R56, 0xff0000, R57, 0xf8, !PT ;  /* 0x00ff0000383e7812 */ /* 0x000fe200078ef839 */
[----:B------:R-:W-:Y:S01]  /*6230*/  HADD2.F32 R56, -RZ, R11.H1_H1 ;  /* 0x3000000bff387230 */ /* 0x000fe20000004100 */
[----:B------:R-:W-:Y:S01]  /*6240*/  LOP3.LUT R65, R58, 0xff0000, R65, 0xf8, !PT ;  /* 0x00ff00003a417812 */ /* 0x000fe200078ef841 */
[----:B------:R-:W-:Y:S01]  /*6250*/  HADD2.F32 R64, -RZ, R59.H0_H0 ;  /* 0x2000003bff407230 */ /* 0x000fe20000004100 */
[----:B------:R-:W-:Y:S01]  /*6260*/  F2FP.F16.E4M3.UNPACK_B R58, R147.H1 ;  /* 0x00000093ff3a723e */ /* 0x000fe200030006ff */
[----:B------:R-:W-:Y:S01]  /*6270*/  HADD2.F32 R11, -RZ, R11.H0_H0 ;  /* 0x2000000bff0b7230 */ /* 0x000fe20000004100 */
[----:B------:R-:W-:Y:S01]  /*6280*/  F2FP.F16.E4M3.UNPACK_B R149, R149 ;  /* 0x00000095ff95723e */ /* 0x000fe200020006ff */
[----:B------:R-:W-:Y:S02]  /*6290*/  HADD2.F32 R66, -RZ, R59.H1_H1 ;  /* 0x3000003bff427230 */ /* 0x000fe40000004100 */
[----:B------:R-:W-:Y:S01]  /*62a0*/  FMUL.FTZ R68, R56, R64 ;  /* 0x0000004038447220 */ /* 0x000fe20000410000 */
[----:B------:R-:W-:-:S02]  /*62b0*/  HADD2.F32 R57, -RZ, R13.H1_H1 ;  /* 0x3000000dff397230 */ /* 0x000fc40000004100 */
[----:B------:R-:W-:Y:S01]  /*62c0*/  FMUL.FTZ R67, R11, R64 ;  /* 0x000000400b437220 */ /* 0x000fe20000410000 */
[--C-:B------:R-:W-:Y:S01]  /*62d0*/  HADD2.F32 R59, -RZ, R58.reuse.H0_H0 ;  /* 0x2000003aff3b7230 */ /* 0x100fe20000004100 */
[----:B------:R-:W-:Y:S01]  /*62e0*/  F2FP.F16.E4M3.UNPACK_B R147, R147 ;  /* 0x00000093ff93723e */ /* 0x000fe200020006ff */
[----:B------:R-:W-:Y:S02]  /*62f0*/  HADD2.F32 R13, -RZ, R13.H0_H0 ;  /* 0x2000000dff0d7230 */ /* 0x000fe40000004100 */
[-C--:B------:R-:W-:Y:S01]  /*6300*/  FMUL.FTZ R64, R57, R66.reuse ;  /* 0x0000004239407220 */ /* 0x080fe20000410000 */
[----:B------:R-:W-:Y:S02]  /*6310*/  HADD2.F32 R58, -RZ, R58.H1_H1 ;  /* 0x3000003aff3a7230 */ /* 0x000fe40000004100 */
[-C--:B------:R-:W-:Y:S01]  /*6320*/  FFMA.FTZ R70, R56, R59.reuse, R67 ;  /* 0x0000003b38467223 */ /* 0x080fe20000010043 */
[----:B------:R-:W-:Y:S01]  /*6330*/  FFMA.FTZ R11, R11, R59, -R68 ;  /* 0x0000003b0b0b7223 */ /* 0x000fe20000010844 */
[----:B------:R-:W-:Y:S01]  /*6340*/  FMUL.FTZ R66, R13, R66 ;  /* 0x000000420d427220 */ /* 0x000fe20000410000 */
[----:B------:R-:W-:-:S02]  /*6350*/  HADD2.F32 R59, -RZ, R149.H1_H1 ;  /* 0x30000095ff3b7230 */ /* 0x000fc40000004100 */
[----:B------:R-:W-:Y:S01]  /*6360*/  FFMA.FTZ R69, R13, R58, -R64 ;  /* 0x0000003a0d457223 */ /* 0x000fe20000010840 */
[----:B------:R-:W-:Y:S01]  /*6370*/  F2FP.F16.E4M3.UNPACK_B R13, R12.H1 ;  /* 0x0000000cff0d723e */ /* 0x000fe200030006ff */
[----:B------:R-:W-:Y:S01]  /*6380*/  FFMA.FTZ R72, R57, R58, R66 ;  /* 0x0000003a39487223 */ /* 0x000fe20000010042 */
[----:B------:R-:W-:Y:S01]  /*6390*/  F2FP.F16.E4M3.UNPACK_B R12, R12 ;  /* 0x0000000cff0c723e */ /* 0x000fe200020006ff */
[----:B------:R-:W-:Y:S02]  /*63a0*/  HADD2.F32 R149, -RZ, R149.H0_H0 ;  /* 0x20000095ff957230 */ /* 0x000fe40000004100 */
[--C-:B------:R-:W-:Y:S01]  /*63b0*/  HADD2.F32 R56, -RZ, R13.reuse.H0_H0 ;  /* 0x2000000dff387230 */ /* 0x100fe20000004100 */
[----:B------:R-:W-:Y:S01]  /*63c0*/  F2FP.SATFINITE.E4M3.F32.PACK_AB_MERGE_C R73, R72, R69, RZ ;  /* 0x000000454849723e */ /* 0x000fe200048070ff */
[----:B------:R-:W-:Y:S02]  /*63d0*/  HADD2.F32 R57, -RZ, R13.H1_H1 ;  /* 0x3000000dff397230 */ /* 0x000fe40000004100 */
[----:B------:R-:W-:-:S02]  /*63e0*/  HADD2.F32 R13, -RZ, R12.H0_H0 ;  /* 0x2000000cff0d7230 */ /* 0x000fc40000004100 */
[-C--:B------:R-:W-:Y:S01]  /*63f0*/  FMUL.FTZ R66, R56, R59.reuse ;  /* 0x0000003b38427220 */ /* 0x080fe20000410000 */
[----:B------:R-:W-:Y:S02]  /*6400*/  HADD2.F32 R12, -RZ, R12.H1_H1 ;  /* 0x3000000cff0c7230 */ /* 0x000fe40000004100 */
[----:B------:R-:W-:Y:S01]  /*6410*/  FMUL.FTZ R67, R57, R59 ;  /* 0x0000003b39437220 */ /* 0x000fe20000410000 */
[--C-:B------:R-:W-:Y:S02]  /*6420*/  HADD2.F32 R58, -RZ, R147.reuse.H1_H1 ;  /* 0x30000093ff3a7230 */ /* 0x100fe40000004100 */
[----:B------:R-:W-:Y:S02]  /*6430*/  HADD2.F32 R147, -RZ, R147.H0_H0 ;  /* 0x20000093ff937230 */ /* 0x000fe40000004100 */
[-C--:B------:R-:W-:Y:S01]  /*6440*/  FMUL.FTZ R64, R12, R149.reuse ;  /* 0x000000950c407220 */ /* 0x080fe20000410000 */
[----:B------:R-:W-:Y:S01]  /*6450*/  FMUL.FTZ R149, R13, R149 ;  /* 0x000000950d957220 */ /* 0x000fe20000410000 */
[-C--:B------:R-:W-:Y:S01]  /*6460*/  FFMA.FTZ R67, R56, R58.reuse, -R67 ;  /* 0x0000003a38437223 */ /* 0x080fe20000010843 */
[----:B------:R-:W-:Y:S01]  /*6470*/  FFMA.FTZ R66, R57, R58, R66 ;  /* 0x0000003a39427223 */ /* 0x000fe20000010042 */
[----:B------:R-:W-:Y:S01]  /*6480*/  FFMA.FTZ R68, R13, R147, -R64 ;  /* 0x000000930d447223 */ /* 0x000fe20000010840 */
[----:B------:R-:W-:Y:S01]  /*6490*/  F2FP.F16.E4M3.UNPACK_B R13, R15.H1 ;  /* 0x0000000fff0d723e */ /* 0x000fe200030006ff */
[----:B------:R-:W-:Y:S01]  /*64a0*/  FFMA.FTZ R149, R12, R147, R149 ;  /* 0x000000930c957223 */ /* 0x000fe20000010095 */
[----:B------:R-:W-:-:S02]  /*64b0*/  F2FP.F16.E4M3.UNPACK_B R64, R65.H1 ;  /* 0x00000041ff40723e */ /* 0x000fc400030006ff */
[----:B------:R-:W-:Y:S01]  /*64c0*/  F2FP.SATFINITE.E4M3.F32.PACK_AB_MERGE_C R71, R66, R67, RZ ;  /* 0x000000434247723e */ /* 0x000fe200048070ff */
[--C-:B------:R-:W-:Y:S01]  /*64d0*/  HADD2.F32 R57, -RZ, R13.reuse.H1_H1 ;  /* 0x3000000dff397230 */ /* 0x100fe20000004100 */
[----:B------:R-:W-:Y:S01]  /*64e0*/  F2FP.F16.E4M3.UNPACK_B R58, R62.H1 ;  /* 0x0000003eff3a723e */ /* 0x000fe200030006ff */
[----:B------:R-:W-:Y:S01]  /*64f0*/  HADD2.F32 R67, -RZ, R64.H1_H1 ;  /* 0x30000040ff437230 */ /* 0x000fe20000004100 */
[----:B------:R-:W-:Y:S01]  /*6500*/  F2FP.F16.E4M3.UNPACK_B R12, R14.H1 ;  /* 0x0000000eff0c723e */ /* 0x000fe200030006ff */
[----:B------:R-:W-:Y:S01]  /*6510*/  HADD2.F32 R56, -RZ, R13.H0_H0 ;  /* 0x2000000dff387230 */ /* 0x000fe20000004100 */
[----:B------:R-:W-:Y:S01]  /*6520*/  F2FP.F16.E4M3.UNPACK_B R65, R65 ;  /* 0x00000041ff41723e */ /* 0x000fe200020006ff */
[----:B------:R-:W-:Y:S01]  /*6530*/  HADD2.F32 R59, -RZ, R58.H1_H1 ;  /* 0x3000003aff3b7230 */ /* 0x000fe20000004100 */
[----:B------:R-:W-:Y:S01]  /*6540*/  F2FP.F16.E4M3.UNPACK_B R62, R62 ;  /* 0x0000003eff3e723e */ /* 0x000fe200020006ff */
[----:B------:R-:W-:Y:S02]  /*6550*/  HADD2.F32 R13, -RZ, R12.H1_H1 ;  /* 0x3000000cff0d7230 */ /* 0x000fe40000004100 */
[----:B------:R-:W-:Y:S01]  /*6560*/  FMUL.FTZ R69, R57, R67 ;  /* 0x0000004339457220 */ /* 0x000fe20000410000 */
[----:B------:R-:W-:-:S02]  /*6570*/  HADD2.F32 R66, -RZ, R65.H1_H1 ;  /* 0x30000041ff427230 */ /* 0x000fc40000004100 */
        /* <DEDUP_REMOVED lines=21> */
[C---:B------:R-:W-:Y:S01]  /*66d0*/  FMUL.FTZ R64, R13.reuse, R64 ;  /* 0x000000400d407220 */ /* 0x040fe20000410000 */
[----:B------:R-:W-:Y:S02]  /*66e0*/  HADD2.F32 R57, -RZ, R62.H0_H0 ;  /* 0x2000003eff397230 */ /* 0x000fe40000004100 */
[-C--:B------:R-:W-:Y:S01]  /*66f0*/  FMUL.FTZ R59, R14, R65.reuse ;  /* 0x000000410e3b7220 */ /* 0x080fe20000410000 */
[C---:B------:R-:W-:Y:S01]  /*6700*/  FMUL.FTZ R65, R12.reuse, R65 ;  /* 0x000000410c417220 */ /* 0x040fe20000410000 */
        /* <DEDUP_REMOVED lines=8> */
.L_x_480:
[----:B------:R-:W-:Y:S05]  /*6790*/  BSYNC B2 ;  /* 0x0000000000027941 */ /* 0x000fea0003800000 */
.L_x_479:
[----:B0-----:R0:W-:Y:S02]  /*67a0*/  ST.E.128 desc[UR50][R60.64], R12 ;  /* 0x0000000c3c007985 */ /* 0x0011e4000c101d32 */
.L_x_478:
[----:B------:R-:W-:Y:S05]  /*67b0*/  BSYNC B1 ;  /* 0x0000000000017941 */ /* 0x000fea0003800000 */
.L_x_477:
[----:B------:R-:W-:Y:S01]  /*67c0*/  ISETP.NE.AND P3, PT, R29, RZ, PT ;  /* 0x000000ff1d00720c */ /* 0x000fe20003f65270 */
[----:B------:R-:W-:-:S12]  /*67d0*/  BSSY B1, `(.L_x_481) ;  /* 0x0000075000017945 */ /* 0x000fd80003800000 */
[----:B------:R-:W-:Y:S05]  /*67e0*/  @!P3 BRA `(.L_x_482) ;  /* 0x0000000400ccb947 */ /* 0x000fea0003800000 */
[----:B------:R-:W5:Y:S01]  /*67f0*/  LDL R11, [R1+0x18] ;  /* 0x00001800010b7983 */ /* 0x000f620000100800 */
[----:B0-----:R-:W-:Y:S01]  /*6800*/  SHF.L.U32 R12, R227, 0x4, RZ ;  /* 0x00000004e30c7819 */ /* 0x001fe200000006ff */
[----:B------:R-:W-:Y:S03]  /*6810*/  BSSY B2, `(.L_x_483) ;  /* 0x000006f000027945 */ /* 0x000fe60003800000 */
[----:B------:R-:W-:-:S04]  /*6820*/  IADD3 R56, P3, R12, R63, RZ ;  /* 0x0000003f0c387210 */ /* 0x000fc80007f7e0ff */
[----:B--2---:R-:W-:Y:S02]  /*6830*/  LEA.HI.X.SX32 R57, R12, R119, 0x1, P3 ;  /* 0x000000770c397211 */ /* 0x004fe400018f0eff */
[----:B------:R0:W2:Y:S01]  /*6840*/  LDS.128 R12, [R89+0x26200] ;  /* 0x02620000590c7984 */ /* 0x0000a20000000c00 */
[----:B-----5:R-:W-:-:S13]  /*6850*/  ISETP.GE.AND P3, PT, R11, R116, PT ;  /* 0x000000740b00720c */ /* 0x020fda0003f66270 */
[----:B0-2---:R-:W-:Y:S05]  /*6860*/  @P3 BRA `(.L_x_484) ;  /* 0x0000000400a43947 */ /* 0x005fea0003800000 */
[----:B------:R-:W-:Y:S01]  /*6870*/  SHF.R.U32.HI R11, RZ, 0x8, R53 ;  /* 0x00000008ff0b7819 */ /* 0x000fe20000011635 */
[----:B------:R-:W-:Y:S01]  /*6880*/  IMAD.MOV.U32 R52, RZ, RZ, R14 ;  /* 0x000000ffff347224 */ /* 0x000fe200078e000e */
[--C-:B------:R-:W-:Y:S02]  /*6890*/  SHF.R.U32.HI R58, RZ, 0x8, R55.reuse ;  /* 0x00000008ff3a7819 */ /* 0x100fe40000011637 */
[----:B------:R-:W-:Y:S01]  /*68a0*/  LOP3.LUT R54, R53, 0xff0000ff, RZ, 0xc0, !PT ;  /* 0xff0000ff35367812 */ /* 0x000fe200078ec0ff */
[----:B------:R-:W-:Y:S01]  /*68b0*/  IMAD.SHL.U32 R11, R11, 0x100, RZ ;  /* 0x000001000b0b7824 */ /* 0x000fe200078e00ff */
[----:B------:R-:W-:Y:S02]  /*68c0*/  SHF.R.U32.HI R60, RZ, 0x10, R55 ;  /* 0x00000010ff3c7819 */ /* 0x000fe40000011637 */
[----:B------:R-:W-:Y:S01]  /*68d0*/  SHF.R.U32.HI R61, RZ, 0x10, R53 ;  /* 0x00000010ff3d7819 */ /* 0x000fe20000011635 */
[----:B------:R-:W-:Y:S01]  /*68e0*/  IMAD.MOV.U32 R53, RZ, RZ, R15 ;  /* 0x000000ffff357224 */ /* 0x000fe200078e000f */
[----:B------:R-:W-:-:S02]  /*68f0*/  LOP3.LUT R55, R55, 0xff0000ff, RZ, 0xc0, !PT ;  /* 0xff0000ff37377812 */ /* 0x000fc400078ec0ff */
[----:B------:R-:W-:Y:S02]  /*6900*/  SHF.L.U32 R14, R58, 0x8, RZ ;  /* 0x000000083a0e7819 */ /* 0x000fe400000006ff */
[----:B------:R-:W-:Y:S01]  /*6910*/  LOP3.LUT R15, R54, 0xff00, R11, 0xf8, !PT ;  /* 0x0000ff00360f7812 */ /* 0x000fe200078ef80b */
[----:B------:R-:W-:Y:S01]  /*6920*/  IMAD.U32 R54, R60, 0x10000, RZ ;  /* 0x000100003c367824 */ /* 0x000fe200078e00ff */
[----:B------:R-:W-:Y:S01]  /*6930*/  LOP3.LUT R59, R55, 0xff00, R14, 0xf8, !PT ;  /* 0x0000ff00373b7812 */ /* 0x000fe200078ef80e */
[----:B------:R-:W-:Y:S01]  /*6940*/  IMAD.U32 R14, R61, 0x10000, RZ ;  /* 0x000100003d0e7824 */ /* 0x000fe200078e00ff */
[----:B------:R-:W-:Y:S02]  /*6950*/  F2FP.F16.E4M3.UNPACK_B R55, R140.H1 ;  /* 0x0000008cff37723e */ /* 0x000fe400030006ff */
[-C--:B------:R-:W-:Y:S02]  /*6960*/  F2FP.F16.E4M3.UNPACK_B R11, R13.reuse ;  /* 0x0000000dff0b723e */ /* 0x080fe400020006ff */
[----:B------:R-:W-:Y:S01]  /*6970*/  LOP3.LUT R61, R59, 0xff0000, R54, 0xf8, !PT ;  /* 0x00ff00003b3d7812 */ /* 0x000fe200078ef836 */
[----:B------:R-:W-:Y:S01]  /*6980*/  HADD2.F32 R59, -RZ, R55.H0_H0 ;  /* 0x20000037ff3b7230 */ /* 0x000fe20000004100 */
[----:B------:R-:W-:Y:S01]  /*6990*/  LOP3.LUT R58, R15, 0xff0000, R14, 0xf8, !PT ;  /* 0x00ff00000f3a7812 */ /* 0x000fe200078ef80e */
[----:B------:R-:W-:Y:S01]  /*69a0*/  HADD2.F32 R14, -RZ, R11.H1_H1 ;  /* 0x3000000bff0e7230 */ /* 0x000fe20000004100 */
[----:B------:R-:W-:Y:S01]  /*69b0*/  F2FP.F16.E4M3.UNPACK_B R54, R144.H1 ;  /* 0x00000090ff36723e */ /* 0x000fe200030006ff */
[----:B------:R-:W-:Y:S01]  /*69c0*/  HADD2.F32 R60, -RZ, R55.H1_H1 ;  /* 0x30000037ff3c7230 */ /* 0x000fe20000004100 */
[----:B------:R-:W-:Y:S01]  /*69d0*/  F2FP.F16.E4M3.UNPACK_B R13, R13.H1 ;  /* 0x0000000dff0d723e */ /* 0x000fe200030006ff */
[----:B------:R-:W-:-:S02]  /*69e0*/  HADD2.F32 R11, -RZ, R11.H0_H0 ;  /* 0x2000000bff0b7230 */ /* 0x000fc40000004100 */
[CC--:B------:R-:W-:Y:S01]  /*69f0*/  FMUL.FTZ R62, R14.reuse, R59.reuse ;  /* 0x0000003b0e3e7220 */ /* 0x0c0fe20000410000 */
[--C-:B------:R-:W-:Y:S01]  /*6a00*/  HADD2.F32 R55, -RZ, R54.reuse.H0_H0 ;  /* 0x20000036ff377230 */ /* 0x100fe20000004100 */
[----:B------:R-:W-:Y:S01]  /*6a10*/  F2FP.F16.E4M3.UNPACK_B R140, R140 ;  /* 0x0000008cff8c723e */ /* 0x000fe200020006ff */
[--C-:B------:R-:W-:Y:S02]  /*6a20*/  HADD2.F32 R15, -RZ, R13.reuse.H1_H1 ;  /* 0x3000000dff0f7230 */ /* 0x100fe40000004100 */
[C---:B------:R-:W-:Y:S01]  /*6a30*/  FMUL.FTZ R59, R11.reuse, R59 ;  /* 0x0000003b0b3b7220 */ /* 0x040fe20000410000 */
[----:B------:R-:W-:Y:S02]  /*6a40*/  HADD2.F32 R13, -RZ, R13.H0_H0 ;  /* 0x2000000dff0d7230 */ /* 0x000fe40000004100 */
[-C--:B------:R-:W-:Y:S01]  /*6a50*/  FFMA.FTZ R64, R11, R55.reuse, -R62 ;  /* 0x000000370b407223 */ /* 0x080fe2000001083e */
[----:B------:R-:W-:Y:S02]  /*6a60*/  HADD2.F32 R54, -RZ, R54.H1_H1 ;  /* 0x30000036ff367230 */ /* 0x000fe40000004100 */
[----:B------:R-:W-:Y:S01]  /*6a70*/  FMUL.FTZ R62, R15, R60 ;  /* 0x0000003c0f3e7220 */ /* 0x000fe20000410000 */
[----:B------:R-:W-:Y:S01]  /*6a80*/  F2FP.F16.E4M3.UNPACK_B R11, R12.H1 ;  /* 0x0000000cff0b723e */ /* 0x000fe200030006ff */
[C---:B------:R-:W-:Y:S01]  /*6a90*/  FMUL.FTZ R60, R13.reuse, R60 ;  /* 0x0000003c0d3c7220 */ /* 0x040fe20000410000 */
[----:B------:R-:W-:Y:S01]  /*6aa0*/  F2FP.F16.E4M3.UNPACK_B R12, R12 ;  /* 0x0000000cff0c723e */ /* 0x000fe200020006ff */
[----:B------:R-:W-:Y:S01]  /*6ab0*/  FFMA.FTZ R67, R14, R55, R59 ;  /* 0x000000370e437223 */ /* 0x000fe2000001003b */
[-C--:B------:R-:W-:Y:S01]  /*6ac0*/  FFMA.FTZ R66, R13, R54.reuse, -R62 ;  /* 0x000000360d427223 */ /* 0x080fe2000001083e */
        /* <DEDUP_REMOVED lines=10> */
[----:B------:R-:W-:Y:S01]  /*6b70*/  HADD2.F32 R15, -RZ, R144.H1_H1 ;  /* 0x30000090ff0f7230 */ /* 0x000fe20000004100 */
[----:B------:R-:W-:Y:S01]  /*6b80*/  F2FP.SATFINITE.E4M3.F32.PACK_AB_MERGE_C R67, R67, R64, R70 ;  /* 0x000000404343723e */ /* 0x000fe20004807046 */
[----:B------:R-:W-:-:S02]  /*6b90*/  HADD2.F32 R12, -RZ, R12.H1_H1 ;  /* 0x3000000cff0c7230 */ /* 0x000fc40000004100 */
[-C--:B------:R-:W-:Y:S01]  /*6ba0*/  FMUL.FTZ R55, R11, R140.reuse ;  /* 0x0000008c0b377220 */ /* 0x080fe20000410000 */
[----:B------:R-:W-:Y:S02]  /*6bb0*/  HADD2.F32 R144, -RZ, R144.H0_H0 ;  /* 0x20000090ff907230 */ /* 0x000fe40000004100 */
[-C--:B------:R-:W-:Y:S01]  /*6bc0*/  FFMA.FTZ R60, R13, R15.reuse, -R60 ;  /* 0x0000000f0d3c7223 */ /* 0x080fe2000001083c */
[----:B------:R-:W-:Y:S01]  /*6bd0*/  FFMA.FTZ R59, R14, R15, R59 ;  /* 0x0000000f0e3b7223 */ /* 0x000fe2000001003b */
[C---:B------:R-:W-:Y:S01]  /*6be0*/  FMUL.FTZ R54, R12.reuse, R140 ;  /* 0x0000008c0c367220 */ /* 0x040fe20000410000 */
[----:B------:R-:W-:Y:S01]  /*6bf0*/  F2FP.F16.E4M3.UNPACK_B R15, R58.H1 ;  /* 0x0000003aff0f723e */ /* 0x000fe200030006ff */
[-C--:B------:R-:W-:Y:S01]  /*6c00*/  FFMA.FTZ R65, R12, R144.reuse, R55 ;  /* 0x000000900c417223 */ /* 0x080fe20000010037 */
[----:B------:R-:W-:Y:S01]  /*6c10*/  F2FP.F16.E4M3.UNPACK_B R12, R53.H1 ;  /* 0x00000035ff0c723e */ /* 0x000fe200030006ff */
[----:B------:R-:W-:Y:S01]  /*6c20*/  FFMA.FTZ R62, R11, R144, -R54 ;  /* 0x000000900b3e7223 */ /* 0x000fe20000010836 */
[-C--:B------:R-:W-:Y:S01]  /*6c30*/  F2FP.F16.E4M3.UNPACK_B R55, R61.reuse.H1 ;  /* 0x0000003dff37723e */ /* 0x080fe200030006ff */
[----:B------:R-:W-:Y:S01]  /*6c40*/  HADD2.F32 R54, -RZ, R15.H1_H1 ;  /* 0x3000000fff367230 */ /* 0x000fe20000004100 */
[----:B------:R-:W-:Y:S01]  /*6c50*/  F2FP.SATFINITE.E4M3.F32.PACK_AB_MERGE_C R68, R59, R60, RZ ;  /* 0x0000003c3b44723e */ /* 0x000fe200048070ff */
[--C-:B------:R-:W-:Y:S01]  /*6c60*/  HADD2.F32 R14, -RZ, R12.reuse.H1_H1 ;  /* 0x3000000cff0e7230 */ /* 0x100fe20000004100 */
[----:B------:R-:W-:Y:S01]  /*6c70*/  F2FP.F16.E4M3.UNPACK_B R11, R52.H1 ;  /* 0x00000034ff0b723e */ /* 0x000fe200030006ff */
[----:B------:R-:W-:Y:S01]  /*6c80*/  HADD2.F32 R60, -RZ, R55.H1_H1 ;  /* 0x30000037ff3c7230 */ /* 0x000fe20000004100 */
[----:B------:R-:W-:Y:S01]  /*6c90*/  F2FP.F16.E4M3.UNPACK_B R61, R61 ;  /* 0x0000003dff3d723e */ /* 0x000fe200020006ff */
[----:B------:R-:W-:Y:S01]  /*6ca0*/  HADD2.F32 R13, -RZ, R12.H0_H0 ;  /* 0x2000000cff0d7230 */ /* 0x000fe20000004100 */
        /* <DEDUP_REMOVED lines=8> */
[----:B------:R-:W-:Y:S01]  /*6d30*/  FMUL.FTZ R60, R12, R59 ;  /* 0x0000003b0c3c7220 */ /* 0x000fe20000410000 */
        /* <DEDUP_REMOVED lines=11> */
[----:B------:R-:W-:Y:S01]  /*6df0*/  HADD2.F32 R52, -RZ, R52.H1_H1 ;  /* 0x30000034ff347230 */ /* 0x000fe20000004100 */
[----:B------:R-:W-:Y:S01]  /*6e00*/  F2FP.SATFINITE.E4M3.F32.PACK_AB_MERGE_C R66, R69, R66, RZ ;  /* 0x000000424542723e */ /* 0x000fe200048070ff */
[----:B------:R-:W-:-:S02]  /*6e10*/  HADD2.F32 R61, -RZ, R61.H0_H0 ;  /* 0x2000003dff3d7230 */ /* 0x000fc40000004100 */
[----:B------:R-:W-:Y:S01]  /*6e20*/  FMUL.FTZ R13, R53, R55 ;  /* 0x00000037350d7220 */ /* 0x000fe20000410000 */
[----:B------:R-:W-:Y:S01]  /*6e30*/  HADD2.F32 R15, -RZ, R15.H0_H0 ;  /* 0x2000000fff0f7230 */ /* 0x000fe20000004100 */
[----:B------:R-:W-:Y:S01]  /*6e40*/  F2FP.SATFINITE.E4M3.F32.PACK_AB_MERGE_C R59, R59, R60, RZ ;  /* 0x0000003c3b3b723e */ /* 0x000fe200048070ff */
        /* <DEDUP_REMOVED lines=8> */
[----:B------:R-:W-:Y:S01]  /*6ed0*/  F2FP.SATFINITE.E4M3.F32.PACK_AB_MERGE_C R15, R54, R13, R66 ;  /* 0x0000000d360f723e */ /* 0x000fe20004807042 */
[----:B------:R-:W-:Y:S01]  /*6ee0*/  IMAD.MOV.U32 R13, RZ, RZ, R67 ;  /* 0x000000ffff0d7224 */ /* 0x000fe200078e0043 */
[----:B------:R-:W-:-:S07]  /*6ef0*/  F2FP.SATFINITE.E4M3.F32.PACK_AB_MERGE_C R14, R61, R14, R59 ;  /* 0x0000000e3d0e723e */ /* 0x000fce000480703b */
.L_x_484:
[----:B------:R-:W-:Y:S05]  /*6f00*/  BSYNC B2 ;  /* 0x0000000000027941 */ /* 0x000fea0003800000 */
.L_x_483:
[----:B------:R0:W-:Y:S02]  /*6f10*/  ST.E.128 desc[UR50][R56.64], R12 ;  /* 0x0000000c38007985 */ /* 0x0001e4000c101d32 */
.L_x_482:
[----:B------:R-:W-:Y:S05]  /*6f20*/  BSYNC B1 ;  /* 0x0000000000017941 */ /* 0x000fea0003800000 */
.L_x_481:
[----:B------:R-:W-:Y:S01]  /*6f30*/  ISETP.NE.AND P3, PT, R30, RZ, PT ;  /* 0x000000ff1e00720c */ /* 0x000fe20003f65270 */
[----:B------:R-:W-:-:S12]  /*6f40*/  BSSY B1, `(.L_x_485) ;  /* 0x0000076000017945 */ /* 0x000fd80003800000 */
[----:B------:R-:W-:Y:S05]  /*6f50*/  @!P3 BRA `(.L_x_486) ;  /* 0x0000000400d0b947 */ /* 0x000fea0003800000 */
[----:B0-----:R-:W5:Y:S04]  /*6f60*/  LDL R12, [R1] ;  /* 0x00000000010c7983 */ /* 0x001f680000100800 */
[----:B------:R-:W3:Y:S01]  /*6f70*/  LDL R11, [R1+0x20] ;  /* 0x00002000010b7983 */ /* 0x000ee20000100800 */
[----:B------:R-:W-:Y:S01]  /*6f80*/  BSSY B2, `(.L_x_487) ;  /* 0x0000070000027945 */ /* 0x000fe20003800000 */
[----:B-----5:R-:W-:-:S04]  /*6f90*/  SHF.L.U32 R12, R12, 0x4, RZ ;  /* 0x000000040c0c7819 */ /* 0x020fc800000006ff */
[----:B------:R-:W-:-:S04]  /*6fa0*/  IADD3 R52, P3, R12, R63, RZ ;  /* 0x0000003f0c347210 */ /* 0x000fc80007f7e0ff */
[----:B--2---:R-:W-:Y:S02]  /*6fb0*/  LEA.HI.X.SX32 R53, R12, R119, 0x1, P3 ;  /* 0x000000770c357211 */ /* 0x004fe400018f0eff */
[----:B------:R0:W2:Y:S01]  /*6fc0*/  LDS.128 R12, [R88+0x28a00] ;  /* 0x028a0000580c7984 */ /* 0x0000a20000000c00 */
[----:B---3--:R-:W-:-:S13]  /*6fd0*/  ISETP.GE.AND P3, PT, R11, R116, PT ;  /* 0x000000740b00720c */ /* 0x008fda0003f66270 */
[----:B0-----:R-:W-:Y:S05]  /*6fe0*/  @P3 BRA `(.L_x_488) ;  /* 0x0000000400a43947 */ /* 0x001fea0003800000 */
[----:B------:R-:W-:Y:S01]  /*6ff0*/  SHF.R.U32.HI R57, RZ, 0x8, R49 ;  /* 0x00000008ff397819 */ /* 0x000fe20000011631 */
[----:B--2---:R-:W-:Y:S01]  /*7000*/  IMAD.MOV.U32 R48, RZ, RZ, R14 ;  /* 0x000000ffff307224 */ /* 0x004fe200078e000e */
[----:B------:R-:W-:Y:S02]  /*7010*/  SHF.R.U32.HI R54, RZ, 0x8, R51 ;  /* 0x00000008ff367819 */ /* 0x000fe40000011633 */
[----:B------:R-:W-:Y:S01]  /*7020*/  LOP3.LUT R11, R49, 0xff0000ff, RZ, 0xc0, !PT ;  /* 0xff0000ff310b7812 */ /* 0x000fe200078ec0ff */
[----:B------:R-:W-:Y:S01]  /*7030*/  IMAD.SHL.U32 R14, R57, 0x100, RZ ;  /* 0x00000100390e7824 */ /* 0x000fe200078e00ff */
[----:B------:R-:W-:Y:S01]  /*7040*/  SHF.R.U32.HI R56, RZ, 0x10, R49 ;  /* 0x00000010ff387819 */ /* 0x000fe20000011631 */
[----:B------:R-:W-:Y:S01]  /*7050*/  IMAD.MOV.U32 R49, RZ, RZ, R15 ;  /* 0x000000ffff317224 */ /* 0x000fe200078e000f */
[----:B------:R-:W-:Y:S02]  /*7060*/  SHF.R.U32.HI R55, RZ, 0x10, R51 ;  /* 0x00000010ff377819 */ /* 0x000fe40000011633 */
[----:B------:R-:W-:-:S02]  /*7070*/  LOP3.LUT R50, R51, 0xff0000ff, RZ, 0xc0, !PT ;  /* 0xff0000ff33327812 */ /* 0x000fc400078ec0ff */
[----:B------:R-:W-:Y:S01]  /*7080*/  SHF.L.U32 R15, R54, 0x8, RZ ;  /* 0x00000008360f7819 */ /* 0x000fe200000006ff */
[----:B------:R-:W-:Y:S01]  /*7090*/  IMAD.U32 R55, R55, 0x10000, RZ ;  /* 0x0001000037377824 */ /* 0x000fe200078e00ff */
[----:B------:R-:W-:Y:S02]  /*70a0*/  LOP3.LUT R14, R11, 0xff00, R14, 0xf8, !PT ;  /* 0x0000ff000b0e7812 */ /* 0x000fe400078ef80e */
        /* <DEDUP_REMOVED lines=12> */
[C---:B------:R-:W-:Y:S01]  /*7170*/  FMUL.FTZ R58, R14.reuse, R55 ;  /* 0x000000370e3a7220 */ /* 0x040fe20000410000 */
        /* <DEDUP_REMOVED lines=10> */
[----:B------:R-:W-:Y:S01]  /*7220*/  FFMA.FTZ R60, R14, R51, R55 ;  /* 0x000000330e3c7223 */ /* 0x000fe20000010037 */
[----:B------:R-:W-:Y:S01]  /*7230*/  F2FP.F16.E4M3.UNPACK_B R12, R12 ;  /* 0x0000000cff0c723e */ /* 0x000fe200020006ff */
[-C--:B------:R-:W-:Y:S01]  /*7240*/  FFMA.FTZ R55, R13, R50.reuse, -R58 ;  /* 0x000000320d377223 */ /* 0x080fe2000001083a */
[----:B------:R-:W-:Y:S01]  /*7250*/  FFMA.FTZ R62, R15, R50, R56 ;  /* 0x000000320f3e7223 */ /* 0x000fe20000010038 */
[----:B------:R-:W-:Y:S01]  /*7260*/  F2FP.F16.E4M3.UNPACK_B R138, R138 ;  /* 0x0000008aff8a723e */ /* 0x000fe200020006ff */
[----:B------:R-:W-:-:S02]  /*7270*/  HADD2.F32 R50, -RZ, R139.H1_H1 ;  /* 0x3000008bff327230 */ /* 0x000fc40000004100 */
[--C-:B------:R-:W-:Y:S01]  /*7280*/  HADD2.F32 R13, -RZ, R11.reuse.H0_H0 ;  /* 0x2000000bff0d7230 */ /* 0x100fe20000004100 */
[----:B------:R-:W-:Y:S01]  /*7290*/  F2FP.SATFINITE.E4M3.F32.PACK_AB_MERGE_C R65, R62, R55, RZ ;  /* 0x000000373e41723e */ /* 0x000fe200048070ff */
[----:B------:R-:W-:Y:S02]  /*72a0*/  HADD2.F32 R14, -RZ, R11.H1_H1 ;  /* 0x3000000bff0e7230 */ /* 0x000fe40000004100 */
[--C-:B------:R-:W-:Y:S02]  /*72b0*/  HADD2.F32 R11, -RZ, R12.reuse.H0_H0 ;  /* 0x2000000cff0b7230 */ /* 0x100fe40000004100 */
[-C--:B------:R-:W-:Y:S01]  /*72c0*/  FMUL.FTZ R51, R13, R50.reuse ;  /* 0x000000320d337220 */ /* 0x080fe20000410000 */
[----:B------:R-:W-:Y:S02]  /*72d0*/  HADD2.F32 R139, -RZ, R139.H0_H0 ;  /* 0x2000008bff8b7230 */ /* 0x000fe40000004100 */
[----:B------:R-:W-:Y:S01]  /*72e0*/  FMUL.FTZ R56, R14, R50 ;  /* 0x000000320e387220 */ /* 0x000fe20000410000 */
[----:B------:R-:W-:Y:S01]  /*72f0*/  HADD2.F32 R12, -RZ, R12.H1_H1 ;  /* 0x3000000cff0c7230 */ /* 0x000fe20000004100 */
[----:B------:R-:W-:Y:S01]  /*7300*/  F2FP.SATFINITE.E4M3.F32.PACK_AB_MERGE_C R59, R60, R59, R65 ;  /* 0x0000003b3c3b723e */ /* 0x000fe20004807041 */
[----:B------:R-:W-:-:S02]  /*7310*/  HADD2.F32 R15, -RZ, R138.H1_H1 ;  /* 0x3000008aff0f7230 */ /* 0x000fc40000004100 */
[----:B------:R-:W-:Y:S02]  /*7320*/  HADD2.F32 R138, -RZ, R138.H0_H0 ;  /* 0x2000008aff8a7230 */ /* 0x000fe40000004100 */
[-C--:B------:R-:W-:Y:S01]  /*7330*/  FMUL.FTZ R50, R12, R139.reuse ;  /* 0x0000008b0c327220 */ /* 0x080fe20000410000 */
[----:B------:R-:W-:Y:S01]  /*7340*/  FMUL.FTZ R139, R11, R139 ;  /* 0x0000008b0b8b7220 */ /* 0x000fe20000410000 */
[-C--:B------:R-:W-:Y:S01]  /*7350*/  FFMA.FTZ R56, R13, R15.reuse, -R56 ;  /* 0x0000000f0d387223 */ /* 0x080fe20000010838 */
[----:B------:R-:W-:Y:S01]  /*7360*/  FFMA.FTZ R51, R14, R15, R51 ;  /* 0x0000000f0e337223 */ /* 0x000fe20000010033 */
[-C--:B------:R-:W-:Y:S01]  /*7370*/  FFMA.FTZ R58, R11, R138.reuse, -R50 ;  /* 0x0000008a0b3a7223 */ /* 0x080fe20000010832 */
[----:B------:R-:W-:Y:S01]  /*7380*/  FFMA.FTZ R139, R12, R138, R139 ;  /* 0x0000008a0c8b7223 */ /* 0x000fe2000001008b */
[----:B------:R-:W-:Y:S02]  /*7390*/  F2FP.F16.E4M3.UNPACK_B R12, R49.H1 ;  /* 0x00000031ff0c723e */ /* 0x000fe400030006ff */
[----:B------:R-:W-:-:S02]  /*73a0*/  F2FP.SATFINITE.E4M3.F32.PACK_AB_MERGE_C R64, R51, R56, RZ ;  /* 0x000000383340723e */ /* 0x000fc400048070ff */
[-C--:B------:R-:W-:Y:S01]  /*73b0*/  F2FP.F16.E4M3.UNPACK_B R51, R57.reuse.H1 ;  /* 0x00000039ff33723e */ /* 0x080fe200030006ff */
[--C-:B------:R-:W-:Y:S01]  /*73c0*/  HADD2.F32 R14, -RZ, R12.reuse.H1_H1 ;  /* 0x3000000cff0e7230 */ /* 0x100fe20000004100 */
[----:B------:R-:W-:Y:S01]  /*73d0*/  F2FP.F16.E4M3.UNPACK_B R15, R54.H1 ;  /* 0x00000036ff0f723e */ /* 0x000fe200030006ff */
[----:B------:R-:W-:Y:S01]  /*73e0*/  HADD2.F32 R13, -RZ, R12.H0_H0 ;  /* 0x2000000cff0d7230 */ /* 0x000fe20000004100 */
[----:B------:R-:W-:Y:S01]  /*73f0*/  F2FP.F16.E4M3.UNPACK_B R11, R48.H1 ;  /* 0x00000030ff0b723e */ /* 0x000fe200030006ff */
[----:B------:R-:W-:Y:S01]  /*7400*/  HADD2.F32 R56, -RZ, R51.H1_H1 ;  /* 0x30000033ff387230 */ /* 0x000fe20000004100 */
        /* <DEDUP_REMOVED lines=39> */
.L_x_488:
[----:B------:R-:W-:Y:S05]  /*7680*/  BSYNC B2 ;  /* 0x0000000000027941 */ /* 0x000fea0003800000 */
.L_x_487:
[----:B--2---:R0:W-:Y:S02]  /*7690*/  ST.E.128 desc[UR50][R52.64], R12 ;  /* 0x0000000c34007985 */ /* 0x0041e4000c101d32 */
.L_x_486:
[----:B------:R-:W-:Y:S05]  /*76a0*/  BSYNC B1 ;  /* 0x0000000000017941 */ /* 0x000fea0003800000 */
.L_x_485:
[----:B------:R-:W-:Y:S01]  /*76b0*/  ISETP.NE.AND P3, PT, R31, RZ, PT ;  /* 0x000000ff1f00720c */ /* 0x000fe20003f65270 */
[----:B------:R-:W-:-:S12]  /*76c0*/  BSSY B1, `(.L_x_489) ;  /* 0x0000075000017945 */ /* 0x000fd80003800000 */
[----:B------:R-:W-:Y:S05]  /*76d0*/  @!P3 BRA `(.L_x_490) ;  /* 0x0000000400ccb947 */ /* 0x000fea0003800000 */
[----:B0-----:R-:W2:Y:S04]  /*76e0*/  LDL R12, [R1+0xc] ;  /* 0x00000c00010c7983 */ /* 0x001ea80000100800 */
[----:B------:R-:W5:Y:S01]  /*76f0*/  LDL R11, [R1+0x24] ;  /* 0x00002400010b7983 */ /* 0x000f620000100800 */
[----:B------:R-:W-:Y:S01]  /*7700*/  IADD3 R48, P3, R23, R63, RZ ;  /* 0x0000003f17307210 */ /* 0x000fe20007f7e0ff */
[----:B------:R-:W-:Y:S03]  /*7710*/  BSSY B2, `(.L_x_491) ;  /* 0x000006e000027945 */ /* 0x000fe60003800000 */
[----:B--2---:R-:W-:Y:S02]  /*7720*/  IADD3.X R49, R119, R12, RZ, P3, !PT ;  /* 0x0000000c77317210 */ /* 0x004fe40001ffe4ff */
[----:B------:R0:W2:Y:S01]  /*7730*/  LDS.128 R12, [R89+0x28a00] ;  /* 0x028a0000590c7984 */ /* 0x0000a20000000c00 */
[----:B-----5:R-:W-:-:S13]  /*7740*/  ISETP.GE.AND P3, PT, R11, R116, PT ;  /* 0x000000740b00720c */ /* 0x020fda0003f66270 */
[----:B0-----:R-:W-:Y:S05]  /*7750*/  @P3 BRA `(.L_x_492) ;  /* 0x0000000400a43947 */ /* 0x001fea0003800000 */
[----:B------:R-:W-:Y:S01]  /*7760*/  SHF.R.U32.HI R11, RZ, 0x8, R45 ;  /* 0x00000008ff0b7819 */ /* 0x000fe2000001162d */
[----:B--2---:R-:W-:Y:S01]  /*7770*/  IMAD.MOV.U32 R44, RZ, RZ, R14 ;  /* 0x000000ffff2c7224 */ /* 0x004fe200078e000e */
        /* <DEDUP_REMOVED lines=103> */
.L_x_492:
[----:B------:R-:W-:Y:S05]  /*7df0*/  BSYNC B2 ;  /* 0x0000000000027941 */ /* 0x000fea0003800000 */
.L_x_491:
[----:B--2---:R0:W-:Y:S02]  /*7e00*/  ST.E.128 desc[UR50][R48.64], R12 ;  /* 0x0000000c30007985 */ /* 0x0041e4000c101d32 */
.L_x_490:
[----:B------:R-:W-:Y:S05]  /*7e10*/  BSYNC B1 ;  /* 0x0000000000017941 */ /* 0x000fea0003800000 */
.L_x_489:
        /* <DEDUP_REMOVED lines=116> */
.L_x_496:
[----:B------:R-:W-:Y:S05]  /*8560*/  BSYNC B2 ;  /* 0x0000000000027941 */ /* 0x000fea0003800000 */
.L_x_495:
[----:B--2---:R0:W-:Y:S02]  /*8570*/  ST.E.128 desc[UR50][R44.64], R12 ;  /* 0x0000000c2c007985 */ /* 0x0041e4000c101d32 */
.L_x_494:
[----:B------:R-:W-:Y:S05]  /*8580*/  BSYNC B1 ;  /* 0x0000000000017941 */ /* 0x000fea0003800000 */
.L_x_493:
[----:B------:R-:W-:-:S13]  /*8590*/  ISETP.NE.AND P3, PT, R33, RZ, PT ;  /* 0x000000ff2100720c */ /* 0x000fda0003f65270 */
        /* <DEDUP_REMOVED lines=114> */
.L_x_498:
[----:B------:R-:W-:Y:S05]  /*8cc0*/  BSYNC B1 ;  /* 0x0000000000017941 */ /* 0x000fea0003800000 */
.L_x_497:
[----:B--2---:R0:W-:Y:S01]  /*8cd0*/  ST.E.128 desc[UR50][R40.64], R12 ;  /* 0x0000000c28007985 */ /* 0x0041e2000c101d32 */
[----:B------:R-:W-:Y:S05]  /*8ce0*/  BRA `(.L_x_476) ;  /* 0x0000006c006c7947 */ /* 0x000fea0003800000 */
.L_x_442:
[----:B------:R-:W0:Y:S01]  /*8cf0*/  S2R R36, SR_TID.X ;  /* 0x0000000000247919 */ /* 0x000e220000002100 */
[----:B------:R-:W-:Y:S01]  /*8d00*/  BSSY B1, `(.L_x_499) ;  /* 0x000003a000017945 */ /* 0x000fe20003800000 */
        /* <DEDUP_REMOVED lines=23> */
[C---:B0-----:R-:W-:Y:S01]  /*8e80*/  IADD3 R37, R36.reuse, -0x80, RZ ;  /* 0xffffff8024257810 */ /* 0x041fe20007ffe0ff */
[----:B------:R-:W-:-:S05]  /*8e90*/  VIADD R36, R36, 0xffffff80 ;  /* 0xffffff8024247836 */ /* 0x000fca0000000000 */
[----:B------:R-:W-:-:S04]  /*8ea0*/  LEA.HI R36, R36, R37, RZ, 0x1 ;  /* 0x0000002524247211 */ /* 0x000fc800078f08ff */
[----:B------:R-:W-:-:S04]  /*8eb0*/  SHF.R.S32.HI R36, RZ, 0x1, R36 ;  /* 0x00000001ff247819 */ /* 0x000fc80000011424 */
[----:B------:R-:W-:Y:S02]  /*8ec0*/  ISETP.GE.AND P3, PT, R36, R92, PT ;  /* 0x0000005c2400720c */ /* 0x000fe40003f66270 */
[----:B------:R-:W-:-:S11]  /*8ed0*/  CS2R R36, SRZ ;  /* 0x0000000000247805 */ /* 0x000fd6000001ff00 */
[----:B------:R-:W-:Y:S05]  /*8ee0*/  @P3 BRA `(.L_x_500) ;  /* 0x00000000006c3947 */ /* 0x000fea0003800000 */
[----:B------:R-:W-:Y:S01]  /*8ef0*/  ULDC.64 UR4, c[0x0][0x3e8] ;  /* 0x0000fa0000047ab9 */ /* 0x000fe20000000a00 */
[----:B------:R-:W-:Y:S02]  /*8f00*/  CS2R R48, SRZ ;  /* 0x0000000000307805 */ /* 0x000fe4000001ff00 */
[----:B------:R-:W-:Y:S02]  /*8f10*/  IADD3 R84, P2, P4, R104, UR4, R14 ;  /* 0x0000000468547c10 */ /* 0x000fe4000fc5e00e */
[----:B------:R-:W-:Y:S02]  /*8f20*/  CS2R R50, SRZ ;  /* 0x0000000000327805 */ /* 0x000fe4000001ff00 */
[----:B------:R-:W-:Y:S02]  /*8f30*/  CS2R R36, SRZ ;  /* 0x0000000000247805 */ /* 0x000fe4000001ff00 */
[----:B------:R-:W-:Y:S02]  /*8f40*/  CS2R R38, SRZ ;  /* 0x0000000000267805 */ /* 0x000fe4000001ff00 */
[----:B------:R-:W-:Y:S01]  /*8f50*/  IADD3.X R85, R9, UR5, R94, P2, P4 ;  /* 0x0000000509557c10 */ /* 0x000fe200097e845e */
[----:B------:R-:W-:-:S02]  /*8f60*/  ULDC.64 UR4, c[0x0][0x400] ;  /* 0x0001000000047ab9 */ /* 0x000fc40000000a00 */
[----:B------:R-:W-:-:S04]  /*8f70*/  IADD3 R86, P2, P4, R98, UR4, R12 ;  /* 0x0000000462567c10 */ /* 0x000fc8000fc5e00c */
[----:B------:R-:W-:Y:S02]  /*8f80*/  IADD3.X R87, R20, UR5, R11, P2, P4 ;  /* 0x0000000514577c10 */ /* 0x000fe400097e840b */
[----:B------:R-:W-:Y:S02]  /*8f90*/  ISETP.GE.AND P2, PT, R16, R116, PT ;  /* 0x000000741000720c */ /* 0x000fe40003f46270 */
[----:B------:R-:W-:Y:S02]  /*8fa0*/  CS2R R52, SRZ ;  /* 0x0000000000347805 */ /* 0x000fe4000001ff00 */
[----:B------:R-:W-:Y:S02]  /*8fb0*/  CS2R R54, SRZ ;  /* 0x0000000000367805 */ /* 0x000fe4000001ff00 */
[----:B------:R-:W-:Y:S02]  /*8fc0*/  CS2R R40, SRZ ;  /* 0x0000000000287805 */ /* 0x000fe4000001ff00 */
[----:B------:R-:W-:-:S05]  /*8fd0*/  CS2R R42, SRZ ;  /* 0x00000000002a7805 */ /* 0x000fca000001ff00 */
[----:B------:R0:W5:Y:S04]  /*8fe0*/  @!P2 LDG.E.128 R48, desc[UR50][R84.64] ;  /* 0x000000325430a981 */ /* 0x000168000c1e1d00 */
[----:B------:R0:W5:Y:S01]  /*8ff0*/  @!P2 LDG.E.128 R36, desc[UR50][R86.64] ;  /* 0x000000325624a981 */ /* 0x000162000c1e1d00 */
[----:B------:R-:W-:Y:S02]  /*9000*/  ISETP.GE.AND P2, PT, R225, R116, PT ;  /* 0x00000074e100720c */ /* 0x000fe40003f46270 */
[----:B------:R-:W-:Y:S02]  /*9010*/  CS2R R80, SRZ ;  /* 0x0000000000507805 */ /* 0x000fe4000001ff00 */
[----:B------:R-:W-:Y:S02]  /*9020*/  CS2R R82, SRZ ;  /* 0x0000000000527805 */ /* 0x000fe4000001ff00 */
[----:B------:R-:W-:-:S02]  /*9030*/  CS2R R44, SRZ ;  /* 0x00000000002c7805 */ /* 0x000fc4000001ff00 */
[----:B------:R-:W-:-:S05]  /*9040*/  CS2R R46, SRZ ;  /* 0x00000000002e7805 */ /* 0x000fca000001ff00 */
[----:B------:R0:W5:Y:S04]  /*9050*/  @!P2 LDG.E.128 R52, desc[UR50][R84.64+0x20] ;  /* 0x000020325434a981 */ /* 0x000168000c1e1d00 */
[----:B------:R0:W5:Y:S01]  /*9060*/  @!P2 LDG.E.128 R40, desc[UR50][R86.64+0x20] ;  /* 0x000020325628a981 */ /* 0x000162000c1e1d00 */
[----:B------:R-:W-:-:S13]  /*9070*/  ISETP.GE.AND P2, PT, R226, R116, PT ;  /* 0x00000074e200720c */ /* 0x000fda0003f46270 */
[----:B------:R0:W5:Y:S04]  /*9080*/  @!P2 LDG.E.128 R80, desc[UR50][R84.64+0x40] ;  /* 0x000040325450a981 */ /* 0x000168000c1e1d00 */
[----:B------:R0:W5:Y:S02]  /*9090*/  @!P2 LDG.E.128 R44, desc[UR50][R86.64+0x40] ;  /* 0x00004032562ca981 */ /* 0x000164000c1e1d00 */
.L_x_500:
[----:B------:R-:W-:Y:S05]  /*90a0*/  BSYNC B1 ;  /* 0x0000000000017941 */ /* 0x000fea0003800000 */
.L_x_499:
[----:B0-----:R-:W0:Y:S01]  /*90b0*/  S2R R84, SR_TID.X ;  /* 0x0000000000547919 */ /* 0x001e220000002100 */
[----:B------:R-:W-:Y:S01]  /*90c0*/  BSSY B1, `(.L_x_501) ;  /* 0x0000029000017945 */ /* 0x000fe20003800000 */
[----:B-----5:R-:W-:Y:S02]  /*90d0*/  IMAD.MOV.U32 R164, RZ, RZ, R36 ;  /* 0x000000ffffa47224 */ /* 0x020fe400078e0024 */
[----:B------:R-:W-:Y:S02]  /*90e0*/  IMAD.MOV.U32 R163, RZ, RZ, R38 ;  /* 0x000000ffffa37224 */ /* 0x000fe400078e0026 */
[C---:B0-----:R-:W-:Y:S02]  /*90f0*/  VIADD R85, R84.reuse, 0xffffff80 ;  /* 0xffffff8054557836 */ /* 0x041fe40000000000 */
[----:B------:R-:W-:-:S05]  /*9100*/  VIADD R84, R84, 0xffffff80 ;  /* 0xffffff8054547836 */ /* 0x000fca0000000000 */
[----:B------:R-:W-:-:S04]  /*9110*/  LEA.HI R84, R84, R85, RZ, 0x1 ;  /* 0x0000005554547211 */ /* 0x000fc800078f08ff */
[----:B------:R-:W-:-:S04]  /*9120*/  SHF.R.S32.HI R84, RZ, 0x1, R84 ;  /* 0x00000001ff547819 */ /* 0x000fc80000011454 */
[----:B------:R-:W-:-:S04]  /*9130*/  IADD3 R84, R84, 0x80, RZ ;  /* 0x0000008054547810 */ /* 0x000fc80007ffe0ff */
[----:B------:R-:W-:-:S13]  /*9140*/  ISETP.GE.AND P4, PT, R84, R92, PT ;  /* 0x0000005c5400720c */ /* 0x000fda0003f86270 */
[----:B------:R-:W-:Y:S05]  /*9150*/  @P4 BRA `(.L_x_502) ;  /* 0x00000000007c4947 */ /* 0x000fea0003800000 */
[----:B------:R-:W-:Y:S01]  /*9160*/  IADD3 R13, P2, P5, R104, R14, R4 ;  /* 0x0000000e680d7210 */ /* 0x000fe20007d5e004 */
[----:B------:R-:W-:Y:S01]  /*9170*/  ULDC.64 UR4, c[0x0][0x3e8] ;  /* 0x0000fa0000047ab9 */ /* 0x000fe20000000a00 */
[----:B------:R-:W-:Y:S02]  /*9180*/  CS2R R68, SRZ ;  /* 0x0000000000447805 */ /* 0x000fe4000001ff00 */
[----:B------:R-:W-:Y:S02]  /*9190*/  CS2R R70, SRZ ;  /* 0x0000000000467805 */ /* 0x000fe4000001ff00 */
[----:B------:R-:W-:Y:S02]  /*91a0*/  IADD3.X R94, R9, R94, R3, P2, P5 ;  /* 0x0000005e095e7210 */ /* 0x000fe400017ea403 */
[----:B------:R-:W-:Y:S02]  /*91b0*/  CS2R R56, SRZ ;  /* 0x0000000000387805 */ /* 0x000fe4000001ff00 */
[----:B------:R-:W-:-:S02]  /*91c0*/  IADD3 R14, P2, P5, R98, R12, R6 ;  /* 0x0000000c620e7210 */ /* 0x000fc40007d5e006 */
[----:B------:R-:W-:Y:S02]  /*91d0*/  CS2R R58, SRZ ;  /* 0x00000000003a7805 */ /* 0x000fe4000001ff00 */
        /* <DEDUP_REMOVED lines=23> */
.L_x_502:
[----:B------:R-:W-:Y:S05]  /*9350*/  BSYNC B1 ;  /* 0x0000000000017941 */ /* 0x000fea0003800000 */
.L_x_501:
        /* <DEDUP_REMOVED lines=8> */
[----:B------:R-:W-:Y:S01]  /*93e0*/  MOV R158, R82 ;  /* 0x00000052009e7202 */ /* 0x000fe20000000f00 */
[----:B------:R-:W-:Y:S01]  /*93f0*/  IMAD.MOV.U32 R161, RZ, RZ, R52 ;  /* 0x000000ffffa17224 */ /* 0x000fe200078e0034 */
[----:B-----5:R-:W-:Y:S01]  /*9400*/  MOV R145, R62 ;  /* 0x0000003e00917202 */ /* 0x020fe20000000f00 */
[----:B------:R-:W-:Y:S01]  /*9410*/  IMAD.MOV.U32 R162, RZ, RZ, R54 ;  /* 0x000000ffffa27224 */ /* 0x000fe200078e0036 */
[----:B------:R-:W-:Y:S01]  /*9420*/  MOV R152, R70 ;  /* 0x0000004600987202 */ /* 0x000fe20000000f00 */
        /* <DEDUP_REMOVED lines=10> */
[----:B------:R-:W-:Y:S01]  /*94d0*/  IMAD.MOV.U32 R138, RZ, RZ, R76 ;  /* 0x000000ffff8a7224 */ /* 0x000fe200078e004c */
[----:B------:R-:W-:Y:S06]  /*94e0*/  @!P2 BRA `(.L_x_503) ;  /* 0x000000000004a947 */ /* 0x000fec0003800000 */
[----:B------:R-:W-:Y:S01]  /*94f0*/  BPT.TRAP 0x1 ;  /* 0x000000040000795c */ /* 0x000fe20000300000 */
.L_x_503:
[----:B------:R-:W2:Y:S01]  /*9500*/  LDL R11, [R1+0x14] ;  /* 0x00001400010b7983 */ /* 0x000ea20000100800 */
[----:B------:R-:W-:Y:S01]  /*9510*/  IMAD R93, R19, 0x8, R18 ;  /* 0x00000008135d7824 */ /* 0x000fe200078e0212 */
[----:B------:R-:W1:Y:S01]  /*9520*/  LDC R136, c[0x0][0x2f4] ;  /* 0x0000bd00ff887b82 */ /* 0x000e620000000800 */
[----:B------:R-:W-:Y:S01]  /*9530*/  BSSY B1, `(.L_x_504) ;  /* 0x0000004000017945 */ /* 0x000fe20003800000 */
[----:B--2---:R-:W-:-:S04]  /*9540*/  SHF.L.U32 R94, R11, 0x1f, RZ ;  /* 0x0000001f0b5e7819 */ /* 0x004fc800000006ff */
[----:B------:R-:W2:Y:S02]  /*9550*/  SYNCS.PHASECHK.TRANS64.TRYWAIT P5, [R93+URZ+0x33490], R94 ;  /* 0x0334905e5d0075a7 */ /* 0x000ea400080a017f */
[----:B-12---:R-:W-:Y:S05]  /*9560*/  @!P5 BRA `(.L_x_505) ;  /* 0x0000022c005cd947 */ /* 0x006fea0003800000 */
.L_x_784:
[----:B------:R-:W-:Y:S05]  /*9570*/  BSYNC B1 ;  /* 0x0000000000017941 */ /* 0x000fea0003800000 */
.L_x_504:
[----:B------:R-:W-:Y:S01]  /*9580*/  UMOV UR4, 0xffffffff ;  /* 0xffffffff00047882 */ /* 0x000fe20000000000 */
[----:B------:R-:W-:Y:S02]  /*9590*/  IMAD.IADD R143, R136, 0x1, -R117 ;  /* 0x00000001888f7824 */ /* 0x000fe400078e0a75 */
[----:B------:R-:W-:Y:S05]  /*95a0*/  BRA.DIV UR4, `(.L_x_506) ;  /* 0x0000022e04607947 */ /* 0x000fea000b800000 */
[----:B------:R2:W3:Y:S04]  /*95b0*/  SHFL.IDX PT, R154, R119, RZ, 0x1e1f ;  /* 0x001e1fff779a7589 */ /* 0x0004e800000e0000 */
[----:B------:R2:W4:Y:S02]  /*95c0*/  SHFL.IDX PT, R156, R120, RZ, 0x1e1f ;  /* 0x001e1fff789c7589 */ /* 0x00052400000e0000 */
.L_x_788:
[----:B------:R-:W-:Y:S04]  /*95d0*/  BSSY B1, `(.L_x_507) ;  /* 0x00002e4000017945 */ /* 0x000fe80003800000 */
[----:B------:R-:W-:Y:S05]  /*95e0*/  @P3 BRA `(.L_x_508) ;  /* 0x0000002c00883947 */ /* 0x000fea0003800000 */
[----:B------:R-:W-:Y:S01]  /*95f0*/  ISETP.NE.AND P3, PT, R28, RZ, PT ;  /* 0x000000ff1c00720c */ /* 0x000fe20003f65270 */
[----:B------:R-:W-:-:S12]  /*9600*/  BSSY B2, `(.L_x_509) ;  /* 0x00000f2000027945 */ /* 0x000fd80003800000 */
[----:B------:R-:W-:Y:S05]  /*9610*/  @!P3 BRA `(.L_x_510) ;  /* 0x0000000c00c0b947 */ /* 0x000fea0003800000 */
[----:B------:R-:W5:Y:S04]  /*9620*/  LDL R84, [R1+0x30] ;  /* 0x0000300001547983 */ /* 0x000f680000100800 */
[----:B0-----:R-:W2:Y:S04]  /*9630*/  LDL R14, [R1+0x34] ;  /* 0x00003400010e7983 */ /* 0x001ea80000100800 */
[----:B------:R-:W2:Y:S01]  /*9640*/  LDL R15, [R1+0x38] ;  /* 0x00003800010f7983 */ /* 0x000ea20000100800 */
[----:B------:R-:W-:-:S04]  /*9650*/  SEL R11, R117, R143, !P0 ;  /* 0x0000008f750b7207 */ /* 0x000fc80004000000 */
[----:B------:R-:W-:-:S04]  /*9660*/  SHF.R.S32.HI R12, RZ, 0x1f, R11 ;  /* 0x0000001fff0c7819 */ /* 0x000fc8000001140b */
[----:B------:R-:W-:-:S04]  /*9670*/  LEA.HI R12, R12, R11, RZ, 0x5 ;  /* 0x0000000b0c0c7211 */ /* 0x000fc800078f28ff */
[----:B------:R-:W-:-:S04]  /*9680*/  LEA.HI.SX32 R12, R12, R113, 0x1b ;  /* 0x000000710c0c7211 */ /* 0x000fc800078fdaff */
[----:B------:R-:W-:-:S04]  /*9690*/  SHF.R.S32.HI R11, RZ, 0x1f, R12 ;  /* 0x0000001fff0b7819 */ /* 0x000fc8000001140c */
[----:B------:R-:W-:Y:S02]  /*96a0*/  LEA.HI R13, R11, R12, RZ, 0x2 ;  /* 0x0000000c0b0d7211 */ /* 0x000fe400078f10ff */
[----:B------:R-:W-:Y:S02]  /*96b0*/  SHF.L.U32 R11, R12, 0x4, RZ ;  /* 0x000000040c0b7819 */ /* 0x000fe400000006ff */
[----:B------:R-:W-:Y:S02]  /*96c0*/  SHF.R.S32.HI R13, RZ, 0x2, R13 ;  /* 0x00000002ff0d7819 */ /* 0x000fe4000001140d */
[----:B----4-:R-:W-:-:S05]  /*96d0*/  IADD3 R126, P3, R21, R156, RZ ;  /* 0x0000009c157e7210 */ /* 0x010fca0007f7e0ff */
[----:B---3--:R-:W-:Y:S01]  /*96e0*/  IMAD.X R127, R154, 0x1, R109, P3 ;  /* 0x000000019a7f7824 */ /* 0x008fe200018e066d */
[----:B------:R-:W-:Y:S01]  /*96f0*/  ISETP.GE.AND P3, PT, R16, R116, PT ;  /* 0x000000741000720c */ /* 0x000fe20003f66270 */
[----:B------:R-:W-:Y:S01]  /*9700*/  BSSY B3, `(.L_x_511) ;  /* 0x00000dc000037945 */ /* 0x000fe20003800000 */
[----:B-----5:R-:W-:-:S04]  /*9710*/  LOP3.LUT R12, R84, 0x30, R11, 0xf8, !PT ;  /* 0x00000030540c7812 */ /* 0x020fc800078ef80b */
[----:B--2---:R-:W-:Y:S01]  /*9720*/  LOP3.LUT R12, R12, R14, RZ, 0x3c, !PT ;  /* 0x0000000e0c0c7212 */ /* 0x004fe200078e3cff */
[----:B------:R-:W-:-:S04]  /*9730*/  IMAD R13, R13, 0x2800, R15 ;  /* 0x000028000d0d7824 */ /* 0x000fc800078e020f */
[----:B------:R-:W-:Y:S02]  /*9740*/  IMAD.IADD R12, R13, 0x1, R12 ;  /* 0x000000010d0c7824 */ /* 0x000fe400078e020c */
[C---:B------:R-:W-:Y:S02]  /*9750*/  IMAD R13, R19.reuse, 0x7800, R133 ;  /* 0x00007800130d7824 */ /* 0x040fe400078e0285 */
[----:B------:R-:W-:Y:S02]  /*9760*/  IMAD R15, R19, 0x7800, R12 ;  /* 0x00007800130f7824 */ /* 0x000fe400078e020c */
[C---:B------:R-:W-:Y:S02]  /*9770*/  IMAD.IADD R13, R18.reuse, 0x1, R13 ;  /* 0x00000001120d7824 */ /* 0x040fe400078e020d */
[----:B------:R-:W-:-:S04]  /*9780*/  IMAD.IADD R84, R18, 0x1, R15 ;  /* 0x0000000112547824 */ /* 0x000fc800078e020f */
[----:B------:R-:W0:Y:S04]  /*9790*/  LDS.128 R12, [R13+0x24200] ;  /* 0x024200000d0c7984 */ /* 0x000e280000000c00 */
[----:B------:R-:W2:Y:S01]  /*97a0*/  LDS.128 R84, [R84+0x24200] ;  /* 0x0242000054547984 */ /* 0x000ea20000000c00 */
[----:B------:R-:W-:Y:S05]  /*97b0*/  @P3 BRA `(.L_x_512) ;  /* 0x0000000c00403947 */ /* 0x000fea0003800000 */
[--C-:B------:R-:W-:Y:S02]  /*97c0*/  SHF.R.U32.HI R38, RZ, 0x8, R49.reuse ;  /* 0x00000008ff267819 */ /* 0x100fe40000011631 */
[----:B------:R-:W-:Y:S02]  /*97d0*/  SHF.R.U32.HI R172, RZ, 0x10, R49 ;  /* 0x00000010ffac7819 */ /* 0x000fe40000011631 */
[----:B------:R-:W-:Y:S02]  /*97e0*/  LOP3.LUT R167, R49, 0xff0000ff, RZ, 0xc0, !PT ;  /* 0xff0000ff31a77812 */ /* 0x000fe400078ec0ff */
[----:B0-----:R-:W-:Y:S01]  /*97f0*/  MOV R49, R12 ;  /* 0x0000000c00317202 */ /* 0x001fe20000000f00 */
[----:B------:R-:W-:Y:S01]  /*9800*/  IMAD.SHL.U32 R12, R38, 0x100, RZ ;  /* 0x00000100260c7824 */ /* 0x000fe200078e00ff */
[----:B------:R-:W-:Y:S01]  /*9810*/  SHF.R.U32.HI R170, RZ, 0x8, R51 ;  /* 0x00000008ffaa7819 */ /* 0x000fe20000011633 */
[----:B------:R-:W-:Y:S01]  /*9820*/  IMAD.MOV.U32 R38, RZ, RZ, R14 ;  /* 0x000000ffff267224 */ /* 0x000fe200078e000e */
[----:B------:R-:W-:-:S02]  /*9830*/  SHF.R.U32.HI R168, RZ, 0x8, R39 ;  /* 0x00000008ffa87819 */ /* 0x000fc40000011627 */
[----:B------:R-:W-:Y:S01]  /*9840*/  LOP3.LUT R167, R167, 0xff00, R12, 0xf8, !PT ;  /* 0x0000ff00a7a77812 */ /* 0x000fe200078ef80c */
[----:B------:R-:W-:Y:S01]  /*9850*/  IMAD.SHL.U32 R12, R170, 0x100, RZ ;  /* 0x00000100aa0c7824 */ /* 0x000fe200078e00ff */
[----:B------:R-:W-:Y:S01]  /*9860*/  SHF.R.U32.HI R50, RZ, 0x10, R51 ;  /* 0x00000010ff327819 */ /* 0x000fe20000011633 */
[----:B------:R-:W-:Y:S01]  /*9870*/  IMAD.SHL.U32 R168, R168, 0x100, RZ ;  /* 0x00000100a8a87824 */ /* 0x000fe200078e00ff */
[--C-:B------:R-:W-:Y:S02]  /*9880*/  SHF.R.U32.HI R36, RZ, 0x8, R37.reuse ;  /* 0x00000008ff247819 */ /* 0x100fe40000011625 */
[----:B------:R-:W-:Y:S02]  /*9890*/  LOP3.LUT R51, R51, 0xff0000ff, RZ, 0xc0, !PT ;  /* 0xff0000ff33337812 */ /* 0x000fe400078ec0ff */
[----:B------:R-:W-:Y:S02]  /*98a0*/  SHF.R.U32.HI R48, RZ, 0x10, R37 ;  /* 0x00000010ff307819 */ /* 0x000fe40000011625 */
[----:B------:R-:W-:-:S02]  /*98b0*/  LOP3.LUT R169, R37, 0xff0000ff, RZ, 0xc0, !PT ;  /* 0xff0000ff25a97812 */ /* 0x000fc400078ec0ff */
[----:B------:R-:W-:Y:S02]  /*98c0*/  SHF.R.U32.HI R37, RZ, 0x10, R39 ;  /* 0x00000010ff257819 */ /* 0x000fe40000011627 */
[----:B------:R-:W-:Y:S02]  /*98d0*/  LOP3.LUT R171, R39, 0xff0000ff, RZ, 0xc0, !PT ;  /* 0xff0000ff27ab7812 */ /* 0x000fe400078ec0ff */
[----:B------:R-:W-:Y:S01]  /*98e0*/  SHF.L.U32 R14, R36, 0x8, RZ ;  /* 0x00000008240e7819 */ /* 0x000fe200000006ff */
[----:B------:R-:W-:Y:S01]  /*98f0*/  IMAD.U32 R36, R172, 0x10000, RZ ;  /* 0x00010000ac247824 */ /* 0x000fe200078e00ff */
[----:B------:R-:W-:Y:S01]  /*9900*/  LOP3.LUT R39, R51, 0xff00, R12, 0xf8, !PT ;  /* 0x0000ff0033277812 */ /* 0x000fe200078ef80c */
[----:B------:R-:W-:Y:S01]  /*9910*/  IMAD.U32 R12, R50, 0x10000, RZ ;  /* 0x00010000320c7824 */ /* 0x000fe200078e00ff */
[----:B------:R-:W-:Y:S02]  /*9920*/  F2FP.F16.E4M3.UNPACK_B R170, R164.H1 ;  /* 0x000000a4ffaa723e */ /* 0x000fe400030006ff */
[----:B--2---:R-:W-:-:S02]  /*9930*/  F2FP.F16.E4M3.UNPACK_B R51, R84.H1 ;  /* 0x00000054ff33723e */ /* 0x004fc400030006ff */
[----:B------:R-:W-:Y:S02]  /*9940*/  F2FP.F16.E4M3.UNPACK_B R50, R49.H1 ;  /* 0x00000031ff32723e */ /* 0x000fe400030006ff */
[----:B------:R-:W-:Y:S01]  /*9950*/  LOP3.LUT R174, R171, 0xff00, R168, 0xf8, !PT ;  /* 0x0000ff00abae7812 */ /* 0x000fe200078ef8a8 */
[----:B------:R-:W-:Y:S01]  /*9960*/  IMAD.U32 R171, R37, 0x10000, RZ ;  /* 0x0001000025ab7824 */ /* 0x000fe200078e00ff */
[----:B------:R-:W-:Y:S01]  /*9970*/  LOP3.LUT R172, R169, 0xff00, R14, 0xf8, !PT ;  /* 0x0000ff00a9ac7812 */ /* 0x000fe200078ef80e */
[----:B------:R-:W-:Y:S01]  /*9980*/  HADD2.F32 R14, -RZ, R170.H0_H0 ;  /* 0x200000aaff0e7230 */ /* 0x000fe20000004100 */
[----:B------:R-:W-:Y:S01]  /*9990*/  LOP3.LUT R36, R167, 0xff0000, R36, 0xf8, !PT ;  /* 0x00ff0000a7247812 */ /* 0x000fe200078ef824 */
[----:B------:R-:W-:Y:S01]  /*99a0*/  HADD2.F32 R167, -RZ, R51.H0_H0 ;  /* 0x20000033ffa77230 */ /* 0x000fe20000004100 */
[----:B------:R-:W-:Y:S02]  /*99b0*/  F2FP.F16.E4M3.UNPACK_B R168, R166.H1 ;  /* 0x000000a6ffa8723e */ /* 0x000fe400030006ff */
[----:B------:R-:W-:Y:S01]  /*99c0*/  LOP3.LUT R12, R39, 0xff0000, R12, 0xf8, !PT ;  /* 0x00ff0000270c7812 */ /* 0x000fe200078ef80c */
[----:B------:R-:W-:Y:S01]  /*99d0*/  HADD2.F32 R39, -RZ, R50.H0_H0 ;  /* 0x20000032ff277230 */ /* 0x000fe20000004100 */
[----:B------:R-:W-:Y:S01]  /*99e0*/  SHF.L.U32 R169, R48, 0x10, RZ ;  /* 0x0000001030a97819 */ /* 0x000fe200000006ff */
[----:B------:R-:W-:-:S02]  /*99f0*/  HADD2.F32 R48, -RZ, R168.H0_H0 ;  /* 0x200000a8ff307230 */ /* 0x000fc40000004100 */
[-C--:B------:R-:W-:Y:S01]  /*9a00*/  FMUL.FTZ R176, R167, R14.reuse ;  /* 0x0000000ea7b07220 */ /* 0x080fe20000410000 */
[----:B------:R-:W-:Y:S02]  /*9a10*/  HADD2.F32 R50, -RZ, R50.H1_H1 ;  /* 0x30000032ff327230 */ /* 0x000fe40000004100 */
[C---:B------:R-:W-:Y:S01]  /*9a20*/  FMUL.FTZ R178, R39.reuse, R14 ;  /* 0x0000000e27b27220 */ /* 0x040fe20000410000 */
[----:B------:R-:W-:Y:S01]  /*9a30*/  LOP3.LUT R37, R172, 0xff0000, R169, 0xf8, !PT ;  /* 0x00ff0000ac257812 */ /* 0x000fe200078ef8a9 */
[-C--:B------:R-:W-:Y:S01]  /*9a40*/  FFMA.FTZ R39, R39, R48.reuse, -R176 ;  /* 0x0000003027277223 */ /* 0x080fe200000108b0 */
[----:B------:R-:W-:Y:S02]  /*9a50*/  HADD2.F32 R172, -RZ, R170.H1_H1 ;  /* 0x300000aaffac7230 */ /* 0x000fe40000004100 */
[----:B------:R-:W-:Y:S01]  /*9a60*/  FFMA.FTZ R48, R167, R48, R178 ;  /* 0x00000030a7307223 */ /* 0x000fe200000100b2 */
[----:B------:R-:W-:Y:S01]  /*9a70*/  HADD2.F32 R167, -RZ, R51.H1_H1 ;  /* 0x30000033ffa77230 */ /* 0x000fe20000004100 */
[----:B------:R-:W-:Y:S01]  /*9a80*/  F2FP.F16.E4M3.UNPACK_B R170, R164 ;  /* 0x000000a4ffaa723e */ /* 0x000fe200020006ff */
[----:B------:R-:W-:Y:S01]  /*9a90*/  HADD2.F32 R169, -RZ, R168.H1_H1 ;  /* 0x300000a8ffa97230 */ /* 0x000fe20000004100 */
[----:B------:R-:W-:-:S02]  /*9aa0*/  F2FP.F16.E4M3.UNPACK_B R84, R84 ;  /* 0x00000054ff54723e */ /* 0x000fc400020006ff */
[----:B------:R-:W-:Y:S01]  /*9ab0*/  F2FP.F16.E4M3.UNPACK_B R164, R49 ;  /* 0x00000031ffa4723e */ /* 0x000fe200020006ff */
[C---:B------:R-:W-:Y:S01]  /*9ac0*/  FMUL.FTZ R49, R167.reuse, R172 ;  /* 0x000000aca7317220 */ /* 0x040fe20000410000 */
[----:B------:R-:W-:Y:S01]  /*9ad0*/  LOP3.LUT R14, R174, 0xff0000, R171, 0xf8, !PT ;  /* 0x00ff0000ae0e7812 */ /* 0x000fe200078ef8ab */
[----:B------:R-:W-:Y:S01]  /*9ae0*/  HADD2.F32 R171, -RZ, R170.H0_H0 ;  /* 0x200000aaffab7230 */ /* 0x000fe20000004100 */
[----:B------:R-:W-:Y:S01]  /*9af0*/  F2FP.F16.E4M3.UNPACK_B R168, R166 ;  /* 0x000000a6ffa8723e */ /* 0x000fe200020006ff */
[C---:B------:R-:W-:Y:S01]  /*9b00*/  FMUL.FTZ R172, R50.reuse, R172 ;  /* 0x000000ac32ac7220 */ /* 0x040fe20000410000 */
[----:B------:R-:W-:Y:S02]  /*9b10*/  HADD2.F32 R166, -RZ, R84.H0_H0 ;  /* 0x20000054ffa67230 */ /* 0x000fe40000004100 */
[-C--:B------:R-:W-:Y:S01]  /*9b20*/  FFMA.FTZ R50, R50, R169.reuse, -R49 ;  /* 0x000000a932327223 */ /* 0x080fe20000010831 */
[----:B------:R-:W-:Y:S02]  /*9b30*/  HADD2.F32 R51, -RZ, R164.H0_H0 ;  /* 0x200000a4ff337230 */ /* 0x000fe40000004100 */
[----:B------:R-:W-:Y:S01]  /*9b40*/  FFMA.FTZ R49, R167, R169, R172 ;  /* 0x000000a9a7317223 */ /* 0x000fe200000100ac */
[----:B------:R-:W-:-:S02]  /*9b50*/  HADD2.F32 R169, -RZ, R168.H0_H0 ;  /* 0x200000a8ffa97230 */ /* 0x000fc40000004100 */
[CC--:B------:R-:W-:Y:S01]  /*9b60*/  FMUL.FTZ R172, R166.reuse, R171.reuse ;  /* 0x000000aba6ac7220 */ /* 0x0c0fe20000410000 */
[----:B------:R-:W-:Y:S02]  /*9b70*/  HADD2.F32 R170, -RZ, R170.H1_H1 ;  /* 0x300000aaffaa7230 */ /* 0x000fe40000004100 */
[C---:B------:R-:W-:Y:S01]  /*9b80*/  FMUL.FTZ R171, R51.reuse, R171 ;  /* 0x000000ab33ab7220 */ /* 0x040fe20000410000 */
[----:B------:R-:W-:Y:S02]  /*9b90*/  HADD2.F32 R167, -RZ, R84.H1_H1 ;  /* 0x30000054ffa77230 */ /* 0x000fe40000004100 */
[-C--:B------:R-:W-:Y:S01]  /*9ba0*/  FFMA.FTZ R51, R51, R169.reuse, -R172 ;  /* 0x000000a933337223 */ /* 0x080fe200000108ac */
[----:B------:R-:W-:Y:S02]  /*9bb0*/  HADD2.F32 R164, -RZ, R164.H1_H1 ;  /* 0x300000a4ffa47230 */ /* 0x000fe40000004100 */
[----:B------:R-:W-:Y:S01]  /*9bc0*/  FFMA.FTZ R84, R166, R169, R171 ;  /* 0x000000a9a6547223 */ /* 0x000fe200000100ab */
[----:B------:R-:W-:Y:S01]  /*9bd0*/  HADD2.F32 R168, -RZ, R168.H1_H1 ;  /* 0x300000a8ffa87230 */ /* 0x000fe20000004100 */
[----:B------:R-:W-:Y:S01]  /*9be0*/  F2FP.F16.E4M3.UNPACK_B R171, R163.H1 ;  /* 0x000000a3ffab723e */ /* 0x000fe200030006ff */
[----:B------:R-:W-:Y:S01]  /*9bf0*/  FMUL.FTZ R173, R167, R170 ;  /* 0x000000aaa7ad7220 */ /* 0x000fe20000410000 */
[----:B------:R-:W-:Y:S01]  /*9c00*/  F2FP.F16.E4M3.UNPACK_B R169, R86.H1 ;  /* 0x00000056ffa9723e */ /* 0x000fe200030006ff */
[C---:B------:R-:W-:Y:S01]  /*9c10*/  FMUL.FTZ R174, R164.reuse, R170 ;  /* 0x000000aaa4ae7220 */ /* 0x040fe20000410000 */
[----:B------:R-:W-:Y:S01]  /*9c20*/  F2FP.F16.E4M3.UNPACK_B R166, R38.H1 ;  /* 0x00000026ffa6723e */ /* 0x000fe200030006ff */
[----:B------:R-:W-:Y:S01]  /*9c30*/  FFMA.FTZ R164, R164, R168, -R173 ;  /* 0x000000a8a4a47223 */ /* 0x000fe200000108ad */
[----:B------:R-:W-:Y:S01]  /*9c40*/  F2FP.F16.E4M3.UNPACK_B R172, R165.H1 ;  /* 0x000000a5ffac723e */ /* 0x000fe200030006ff */
[----:B------:R-:W-:-:S02]  /*9c50*/  HADD2.F32 R175, -RZ, R171.H0_H0 ;  /* 0x200000abffaf7230 */ /* 0x000fc40000004100 */
[----:B------:R-:W-:Y:S01]  /*9c60*/  FFMA.FTZ R167, R167, R168, R174 ;  /* 0x000000a8a7a77223 */ /* 0x000fe200000100ae */
[----:B------:R-:W-:Y:S01]  /*9c70*/  HADD2.F32 R170, -RZ, R169.H0_H0 ;  /* 0x200000a9ffaa7230 */ /* 0x000fe20000004100 */
[----:B------:R-:W-:Y:S01]  /*9c80*/  F2FP.F16.E4M3.UNPACK_B R38, R38 ;  /* 0x00000026ff26723e */ /* 0x000fe200020006ff */
[----:B------:R-:W-:Y:S01]  /*9c90*/  HADD2.F32 R168, -RZ, R166.H0_H0 ;  /* 0x200000a6ffa87230 */ /* 0x000fe20000004100 */
[----:B------:R-:W-:Y:S01]  /*9ca0*/  F2FP.SATFINITE.E4M3.F32.PACK_AB_MERGE_C R39, R50, R39, RZ ;  /* 0x000000273227723e */ /* 0x000fe200048070ff */
[----:B------:R-:W-:Y:S02]  /*9cb0*/  HADD2.F32 R174, -RZ, R171.H1_H1 ;  /* 0x300000abffae7230 */ /* 0x000fe40000004100 */
[-C--:B------:R-:W-:Y:S01]  /*9cc0*/  FMUL.FTZ R177, R170, R175.reuse ;  /* 0x000000afaab17220 */ /* 0x080fe20000410000 */
[----:B------:R-:W-:Y:S02]  /*9cd0*/  HADD2.F32 R173, -RZ, R172.H0_H0 ;  /* 0x200000acffad7230 */ /* 0x000fe40000004100 */
[----:B------:R-:W-:Y:S01]  /*9ce0*/  FMUL.FTZ R175, R168, R175 ;  /* 0x000000afa8af7220 */ /* 0x000fe20000410000 */
[----:B------:R-:W-:Y:S01]  /*9cf0*/  HADD2.F32 R171, -RZ, R169.H1_H1 ;  /* 0x300000a9ffab7230 */ /* 0x000fe20000004100 */
[----:B------:R-:W-:Y:S01]  /*9d00*/  F2FP.SATFINITE.E4M3.F32.PACK_AB_MERGE_C R48, R49, R48, RZ ;  /* 0x000000303130723e */ /* 0x000fe200048070ff */
[----:B------:R-:W-:-:S02]  /*9d10*/  HADD2.F32 R169, -RZ, R166.H1_H1 ;  /* 0x300000a6ffa97230 */ /* 0x000fc40000004100 */
[-C--:B------:R-:W-:Y:S01]  /*9d20*/  FFMA.FTZ R166, R168, R173.reuse, -R177 ;  /* 0x000000ada8a67223 */ /* 0x080fe200000108b1 */
[----:B------:R-:W-:Y:S02]  /*9d30*/  HADD2.F32 R172, -RZ, R172.H1_H1 ;  /* 0x300000acffac7230 */ /* 0x000fe40000004100 */
[-C--:B------:R-:W-:Y:S01]  /*9d40*/  FMUL.FTZ R176, R171, R174.reuse ;  /* 0x000000aeabb07220 */ /* 0x080fe20000410000 */
[----:B------:R-:W-:Y:S01]  /*9d50*/  FFMA.FTZ R168, R170, R173, R175 ;  /* 0x000000adaaa87223 */ /* 0x000fe200000100af */
[C---:B------:R-:W-:Y:S01]  /*9d60*/  FMUL.FTZ R174, R169.reuse, R174 ;  /* 0x000000aea9ae7220 */ /* 0x040fe20000410000 */
[----:B------:R-:W-:Y:S01]  /*9d70*/  F2FP.F16.E4M3.UNPACK_B R173, R163 ;  /* 0x000000a3ffad723e */ /* 0x000fe200020006ff */
[----:B------:R-:W-:Y:S01]  /*9d80*/  FFMA.FTZ R163, R169, R172, -R176 ;  /* 0x000000aca9a37223 */ /* 0x000fe200000108b0 */
[----:B------:R-:W-:Y:S01]  /*9d90*/  F2FP.F16.E4M3.UNPACK_B R170, R86 ;  /* 0x00000056ffaa723e */ /* 0x000fe200020006ff */
[----:B------:R-:W-:Y:S01]  /*9da0*/  FFMA.FTZ R169, R171, R172, R174 ;  /* 0x000000acaba97223 */ /* 0x000fe200000100ae */
[----:B------:R-:W-:Y:S01]  /*9db0*/  F2FP.F16.E4M3.UNPACK_B R171, R165 ;  /* 0x000000a5ffab723e */ /* 0x000fe200020006ff */
[--C-:B------:R-:W-:Y:S01]  /*9dc0*/  HADD2.F32 R174, -RZ, R173.reuse.H0_H0 ;  /* 0x200000adffae7230 */ /* 0x100fe20000004100 */
[----:B------:R-:W-:Y:S01]  /*9dd0*/  F2FP.SATFINITE.E4M3.F32.PACK_AB_MERGE_C R163, R163, R166, RZ ;  /* 0x000000a6a3a3723e */ /* 0x000fe200048070ff */
[----:B------:R-:W-:Y:S01]  /*9de0*/  HADD2.F32 R165, -RZ, R170.H0_H0 ;  /* 0x200000aaffa57230 */ /* 0x000fe20000004100 */
[----:B------:R-:W-:Y:S01]  /*9df0*/  F2FP.F16.E4M3.UNPACK_B R50, R85 ;  /* 0x00000055ff32723e */ /* 0x000fe200020006ff */
[----:B------:R-:W-:Y:S01]  /*9e00*/  HADD2.F32 R173, -RZ, R173.H1_H1 ;  /* 0x300000adffad7230 */ /* 0x000fe20000004100 */
[----:B------:R-:W-:Y:S01]  /*9e10*/  F2FP.F16.E4M3.UNPACK_B R166, R37 ;  /* 0x00000025ffa6723e */ /* 0x000fe200020006ff */
[----:B------:R-:W-:-:S02]  /*9e20*/  HADD2.F32 R86, -RZ, R38.H0_H0 ;  /* 0x20000026ff567230 */ /* 0x000fc40000004100 */
[CC--:B------:R-:W-:Y:S01]  /*9e30*/  FMUL.FTZ R175, R165.reuse, R174.reuse ;  /* 0x000000aea5af7220 */ /* 0x0c0fe20000410000 */
[----:B------:R-:W-:Y:S01]  /*9e40*/  HADD2.F32 R170, -RZ, R170.H1_H1 ;  /* 0x300000aaffaa7230 */ /* 0x000fe20000004100 */
[----:B------:R-:W-:Y:S01]  /*9e50*/  F2FP.F16.E4M3.UNPACK_B R49, R13 ;  /* 0x0000000dff31723e */ /* 0x000fe200020006ff */
[----:B------:R-:W-:Y:S02]  /*9e60*/  HADD2.F32 R38, -RZ, R38.H1_H1 ;  /* 0x30000026ff267230 */ /* 0x000fe40000004100 */
[----:B------:R-:W-:Y:S01]  /*9e70*/  FMUL.FTZ R174, R86, R174 ;  /* 0x000000ae56ae7220 */ /* 0x000fe20000410000 */
[--C-:B------:R-:W-:Y:S02]  /*9e80*/  HADD2.F32 R172, -RZ, R171.reuse.H0_H0 ;  /* 0x200000abffac7230 */ /* 0x100fe40000004100 */
[-C--:B------:R-:W-:Y:S01]  /*9e90*/  FMUL.FTZ R177, R170, R173.reuse ;  /* 0x000000adaab17220 */ /* 0x080fe20000410000 */
[----:B------:R-:W-:Y:S02]  /*9ea0*/  HADD2.F32 R171, -RZ, R171.H1_H1 ;  /* 0x300000abffab7230 */ /* 0x000fe40000004100 */
[----:B------:R-:W-:Y:S01]  /*9eb0*/  FMUL.FTZ R173, R38, R173 ;  /* 0x000000ad26ad7220 */ /* 0x000fe20000410000 */
[----:B------:R-:W-:Y:S01]  /*9ec0*/  F2FP.SATFINITE.E4M3.F32.PACK_AB_MERGE_C R39, R164, R51, R39 ;  /* 0x00000033a427723e */ /* 0x000fe20004807027 */
[-C--:B------:R-:W-:Y:S01]  /*9ed0*/  FFMA.FTZ R175, R86, R172.reuse, -R175 ;  /* 0x000000ac56af7223 */ /* 0x080fe200000108af */
[----:B------:R-:W-:Y:S01]  /*9ee0*/  FFMA.FTZ R86, R165, R172, R174 ;  /* 0x000000aca5567223 */ /* 0x000fe200000100ae */
[-C--:B------:R-:W-:Y:S01]  /*9ef0*/  FFMA.FTZ R38, R38, R171.reuse, -R177 ;  /* 0x000000ab26267223 */ /* 0x080fe200000108b1 */
[----:B------:R-:W-:Y:S01]  /*9f00*/  FFMA.FTZ R173, R170, R171, R173 ;  /* 0x000000abaaad7223 */ /* 0x000fe200000100ad */
[----:B------:R-:W-:Y:S01]  /*9f10*/  F2FP.SATFINITE.E4M3.F32.PACK_AB_MERGE_C R84, R167, R84, R48 ;  /* 0x00000054a754723e */ /* 0x000fe20004807030 */
[----:B------:R-:W-:Y:S01]  /*9f20*/  HADD2.F32 R51, -RZ, R50.H0_H0 ;  /* 0x20000032ff337230 */ /* 0x000fe20000004100 */
[----:B------:R-:W-:Y:S01]  /*9f30*/  F2FP.F16.E4M3.UNPACK_B R164, R36 ;  /* 0x00000024ffa4723e */ /* 0x000fe200020006ff */
[----:B------:R-:W-:Y:S01]  /*9f40*/  HADD2.F32 R167, -RZ, R166.H0_H0 ;  /* 0x200000a6ffa77230 */ /* 0x000fe20000004100 */
[----:B------:R-:W-:Y:S01]  /*9f50*/  F2FP.SATFINITE.E4M3.F32.PACK_AB_MERGE_C R168, R169, R168, RZ ;  /* 0x000000a8a9a8723e */ /* 0x000fe200048070ff */
[----:B------:R-:W-:Y:S01]  /*9f60*/  HADD2.F32 R48, -RZ, R49.H0_H0 ;  /* 0x20000031ff307230 */ /* 0x000fe20000004100 */
[----:B------:R-:W-:Y:S01]  /*9f70*/  F2FP.SATFINITE.E4M3.F32.PACK_AB_MERGE_C R38, R38, R175, R163 ;  /* 0x000000af2626723e */ /* 0x000fe200048070a3 */
[----:B------:R-:W-:Y:S01]  /*9f80*/  HADD2.F32 R165, -RZ, R164.H0_H0 ;  /* 0x200000a4ffa57230 */ /* 0x000fe20000004100 */
[----:B------:R-:W-:Y:S01]  /*9f90*/  F2FP.SATFINITE.E4M3.F32.PACK_AB_MERGE_C R86, R173, R86, R168 ;  /* 0x00000056ad56723e */ /* 0x000fe200048070a8 */
[----:B------:R-:W-:Y:S01]  /*9fa0*/  FMUL.FTZ R169, R51, R167 ;  /* 0x000000a733a97220 */ /* 0x000fe20000410000 */
[----:B------:R-:W-:-:S02]  /*9fb0*/  HADD2.F32 R163, -RZ, R50.H1_H1 ;  /* 0x30000032ffa37230 */ /* 0x000fc40000004100 */
[C---:B------:R-:W-:Y:S01]  /*9fc0*/  FMUL.FTZ R168, R48.reuse, R167 ;  /* 0x000000a730a87220 */ /* 0x040fe20000410000 */
[----:B------:R-:W-:Y:S02]  /*9fd0*/  HADD2.F32 R166, -RZ, R166.H1_H1 ;  /* 0x300000a6ffa67230 */ /* 0x000fe40000004100 */
[-C--:B------:R-:W-:Y:S01]  /*9fe0*/  FFMA.FTZ R48, R48, R165.reuse, -R169 ;  /* 0x000000a530307223 */ /* 0x080fe200000108a9 */
[----:B------:R-:W-:Y:S02]  /*9ff0*/  HADD2.F32 R50, -RZ, R49.H1_H1 ;  /* 0x30000031ff327230 */ /* 0x000fe40000004100 */
[----:B------:R-:W-:Y:S01]  /*a000*/  FFMA.FTZ R49, R51, R165, R168 ;  /* 0x000000a533317223 */ /* 0x000fe200000100a8 */
[----:B------:R-:W-:Y:S02]  /*a010*/  HADD2.F32 R164, -RZ, R164.H1_H1 ;  /* 0x300000a4ffa47230 */ /* 0x000fe40000004100 */
[CC--:B------:R-:W-:Y:S01]  /*a020*/  FMUL.FTZ R165, R163.reuse, R166.reuse ;  /* 0x000000a6a3a57220 */ /* 0x0c0fe20000410000 */
[----:B------:R-:W-:Y:S01]  /*a030*/  F2FP.F16.E4M3.UNPACK_B R51, R13.H1 ;  /* 0x0000000dff33723e */ /* 0x000fe200030006ff */
[C---:B------:R-:W-:Y:S01]  /*a040*/  FMUL.FTZ R166, R50.reuse, R166 ;  /* 0x000000a632a67220 */ /* 0x040fe20000410000 */
[----:B------:R-:W-:Y:S01]  /*a050*/  F2FP.F16.E4M3.UNPACK_B R85, R85.H1 ;  /* 0x00000055ff55723e */ /* 0x000fe200030006ff */
[-C--:B------:R-:W-:Y:S01]  /*a060*/  FFMA.FTZ R13, R50, R164.reuse, -R165 ;  /* 0x000000a4320d7223 */ /* 0x080fe200000108a5 */
[----:B------:R-:W-:Y:S01]  /*a070*/  F2FP.F16.E4M3.UNPACK_B R165, R37.H1 ;  /* 0x00000025ffa5723e */ /* 0x000fe200030006ff */
[----:B------:R-:W-:Y:S01]  /*a080*/  FFMA.FTZ R50, R163, R164, R166 ;  /* 0x000000a4a3327223 */ /* 0x000fe200000100a6 */
[----:B------:R-:W-:Y:S01]  /*a090*/  F2FP.F16.E4M3.UNPACK_B R36, R36.H1 ;  /* 0x00000024ff24723e */ /* 0x000fe200030006ff */
[----:B------:R-:W-:Y:S01]  /*a0a0*/  HADD2.F32 R163, -RZ, R85.H0_H0 ;  /* 0x20000055ffa37230 */ /* 0x000fe20000004100 */
[----:B------:R-:W-:Y:S01]  /*a0b0*/  F2FP.F16.E4M3.UNPACK_B R173, R14.H1 ;  /* 0x0000000effad723e */ /* 0x000fe200030006ff */
[----:B------:R-:W-:Y:S01]  /*a0c0*/  HADD2.F32 R168, -RZ, R165.H0_H0 ;  /* 0x200000a5ffa87230 */ /* 0x000fe20000004100 */
[----:B------:R-:W-:Y:S01]  /*a0d0*/  F2FP.F16.E4M3.UNPACK_B R169, R12 ;  /* 0x0000000cffa9723e */ /* 0x000fe200020006ff */
[----:B------:R-:W-:-:S02]  /*a0e0*/  HADD2.F32 R37, -RZ, R51.H0_H0 ;  /* 0x20000033ff257230 */ /* 0x000fc40000004100 */
[----:B------:R-:W-:Y:S02]  /*a0f0*/  HADD2.F32 R164, -RZ, R85.H1_H1 ;  /* 0x30000055ffa47230 */ /* 0x000fe40000004100 */
[-C--:B------:R-:W-:Y:S01]  /*a100*/  FMUL.FTZ R170, R163, R168.reuse ;  /* 0x000000a8a3aa7220 */ /* 0x080fe20000410000 */
[----:B------:R-:W-:Y:S02]  /*a110*/  HADD2.F32 R165, -RZ, R165.H1_H1 ;  /* 0x300000a5ffa57230 */ /* 0x000fe40000004100 */
[----:B------:R-:W-:Y:S01]  /*a120*/  FMUL.FTZ R168, R37, R168 ;  /* 0x000000a825a87220 */ /* 0x000fe20000410000 */
[--C-:B------:R-:W-:Y:S01]  /*a130*/  HADD2.F32 R166, -RZ, R36.reuse.H0_H0 ;  /* 0x20000024ffa67230 */ /* 0x100fe20000004100 */
[----:B------:R-:W-:Y:S01]  /*a140*/  F2FP.F16.E4M3.UNPACK_B R85, R15 ;  /* 0x0000000fff55723e */ /* 0x000fe200020006ff */
[----:B------:R-:W-:Y:S02]  /*a150*/  HADD2.F32 R51, -RZ, R51.H1_H1 ;  /* 0x30000033ff337230 */ /* 0x000fe40000004100 */
[----:B------:R-:W-:Y:S01]  /*a160*/  FMUL.FTZ R172, R164, R165 ;  /* 0x000000a5a4ac7220 */ /* 0x000fe20000410000 */
[----:B------:R-:W-:-:S02]  /*a170*/  HADD2.F32 R167, -RZ, R36.H1_H1 ;  /* 0x30000024ffa77230 */ /* 0x000fc40000004100 */
[-C--:B------:R-:W-:Y:S01]  /*a180*/  FFMA.FTZ R36, R37, R166.reuse, -R170 ;  /* 0x000000a625247223 */ /* 0x080fe200000108aa */
[----:B------:R-:W-:Y:S01]  /*a190*/  FFMA.FTZ R37, R163, R166, R168 ;  /* 0x000000a6a3257223 */ /* 0x000fe200000100a8 */
[C---:B------:R-:W-:Y:S01]  /*a1a0*/  FMUL.FTZ R163, R51.reuse, R165 ;  /* 0x000000a533a37220 */ /* 0x040fe20000410000 */
[----:B------:R-:W-:Y:S01]  /*a1b0*/  F2FP.F16.E4M3.UNPACK_B R165, R87 ;  /* 0x00000057ffa5723e */ /* 0x000fe200020006ff */
[-C--:B------:R-:W-:Y:S01]  /*a1c0*/  FFMA.FTZ R51, R51, R167.reuse, -R172 ;  /* 0x000000a733337223 */ /* 0x080fe200000108ac */
[----:B------:R-:W-:Y:S01]  /*a1d0*/  F2FP.F16.E4M3.UNPACK_B R172, R14 ;  /* 0x0000000effac723e */ /* 0x000fe200020006ff */
[----:B------:R-:W-:Y:S01]  /*a1e0*/  FFMA.FTZ R164, R164, R167, R163 ;  /* 0x000000a7a4a47223 */ /* 0x000fe200000100a3 */
[----:B------:R-:W-:Y:S01]  /*a1f0*/  F2FP.F16.E4M3.UNPACK_B R15, R15.H1 ;  /* 0x0000000fff0f723e */ /* 0x000fe200030006ff */
[----:B------:R-:W-:Y:S01]  /*a200*/  HADD2.F32 R167, -RZ, R165.H0_H0 ;  /* 0x200000a5ffa77230 */ /* 0x000fe20000004100 */
[----:B------:R-:W-:Y:S01]  /*a210*/  F2FP.F16.E4M3.UNPACK_B R166, R87.H1 ;  /* 0x00000057ffa6723e */ /* 0x000fe200030006ff */
[----:B------:R-:W-:Y:S01]  /*a220*/  HADD2.F32 R87, -RZ, R85.H0_H0 ;  /* 0x20000055ff577230 */ /* 0x000fe20000004100 */
[----:B------:R-:W-:Y:S01]  /*a230*/  F2FP.F16.E4M3.UNPACK_B R170, R12.H1 ;  /* 0x0000000cffaa723e */ /* 0x000fe200030006ff */
[----:B------:R-:W-:Y:S01]  /*a240*/  HADD2.F32 R12, -RZ, R172.H0_H0 ;  /* 0x200000acff0c7230 */ /* 0x000fe20000004100 */
[----:B------:R-:W-:Y:S01]  /*a250*/  F2FP.SATFINITE.E4M3.F32.PACK_AB_MERGE_C R36, R51, R36, RZ ;  /* 0x000000243324723e */ /* 0x000fe200048070ff */
[----:B------:R-:W-:Y:S01]  /*a260*/  HADD2.F32 R163, -RZ, R15.H0_H0 ;  /* 0x2000000fffa37230 */ /* 0x000fe20000004100 */
[----:B------:R-:W-:Y:S01]  /*a270*/  F2FP.SATFINITE.E4M3.F32.PACK_AB_MERGE_C R37, R164, R37, RZ ;  /* 0x00000025a425723e */ /* 0x000fe200048070ff */
[----:B------:R-:W-:-:S02]  /*a280*/  HADD2.F32 R168, -RZ, R166.H0_H0 ;  /* 0x200000a6ffa87230 */ /* 0x000fc40000004100 */
[-C--:B------:R-:W-:Y:S01]  /*a290*/  FMUL.FTZ R176, R167, R12.reuse ;  /* 0x0000000ca7b07220 */ /* 0x080fe20000410000 */
[----:B------:R-:W-:Y:S02]  /*a2a0*/  HADD2.F32 R174, -RZ, R173.H0_H0 ;  /* 0x200000adffae7230 */ /* 0x000fe40000004100 */
[----:B------:R-:W-:Y:S01]  /*a2b0*/  FMUL.FTZ R178, R87, R12 ;  /* 0x0000000c57b27220 */ /* 0x000fe20000410000 */
[----:B------:R-:W-:Y:S01]  /*a2c0*/  HADD2.F32 R14, -RZ, R169.H0_H0 ;  /* 0x200000a9ff0e7230 */ /* 0x000fe20000004100 */
[----:B------:R-:W-:Y:S01]  /*a2d0*/  F2FP.SATFINITE.E4M3.F32.PACK_AB_MERGE_C R13, R13, R48, R36 ;  /* 0x000000300d0d723e */ /* 0x000fe20004807024 */
[----:B------:R-:W-:Y:S02]  /*a2e0*/  HADD2.F32 R166, -RZ, R166.H1_H1 ;  /* 0x300000a6ffa67230 */ /* 0x000fe40000004100 */
[----:B------:R-:W-:Y:S01]  /*a2f0*/  FMUL.FTZ R175, R163, R174 ;  /* 0x000000aea3af7220 */ /* 0x000fe20000410000 */
[----:B------:R-:W-:Y:S02]  /*a300*/  HADD2.F32 R173, -RZ, R173.H1_H1 ;  /* 0x300000adffad7230 */ /* 0x000fe40000004100 */
[----:B------:R-:W-:Y:S01]  /*a310*/  FFMA.FTZ R12, R87, R14, -R176 ;  /* 0x0000000e570c7223 */ /* 0x000fe200000108b0 */
[----:B------:R-:W-:-:S02]  /*a320*/  HADD2.F32 R15, -RZ, R15.H1_H1 ;  /* 0x3000000fff0f7230 */ /* 0x000fc40000004100 */
[----:B------:R-:W-:Y:S01]  /*a330*/  FMUL.FTZ R180, R168, R174 ;  /* 0x000000aea8b47220 */ /* 0x000fe20000410000 */
[----:B------:R-:W-:Y:S02]  /*a340*/  HADD2.F32 R171, -RZ, R170.H0_H0 ;  /* 0x200000aaffab7230 */ /* 0x000fe40000004100 */
[-C--:B------:R-:W-:Y:S01]  /*a350*/  FMUL.FTZ R176, R166, R173.reuse ;  /* 0x000000ada6b07220 */ /* 0x080fe20000410000 */
[----:B------:R-:W-:Y:S02]  /*a360*/  HADD2.F32 R165, -RZ, R165.H1_H1 ;  /* 0x300000a5ffa57230 */ /* 0x000fe40000004100 */
[----:B------:R-:W-:Y:S01]  /*a370*/  FMUL.FTZ R173, R15, R173 ;  /* 0x000000ad0fad7220 */ /* 0x000fe20000410000 */
[----:B------:R-:W-:Y:S02]  /*a380*/  HADD2.F32 R172, -RZ, R172.H1_H1 ;  /* 0x300000acffac7230 */ /* 0x000fe40000004100 */
[----:B------:R-:W-:Y:S01]  /*a390*/  FFMA.FTZ R175, R168, R171, R175 ;  /* 0x000000aba8af7223 */ /* 0x000fe200000100af */
[----:B------:R-:W-:-:S02]  /*a3a0*/  HADD2.F32 R85, -RZ, R85.H1_H1 ;  /* 0x30000055ff557230 */ /* 0x000fc40000004100 */
[----:B------:R-:W-:Y:S01]  /*a3b0*/  FFMA.FTZ R180, R163, R171, -R180 ;  /* 0x000000aba3b47223 */ /* 0x000fe200000108b4 */
[----:B------:R-:W-:Y:S02]  /*a3c0*/  HADD2.F32 R170, -RZ, R170.H1_H1 ;  /* 0x300000aaffaa7230 */ /* 0x000fe40000004100 */
[-C--:B------:R-:W-:Y:S01]  /*a3d0*/  FMUL.FTZ R174, R165, R172.reuse ;  /* 0x000000aca5ae7220 */ /* 0x080fe20000410000 */
[----:B------:R-:W-:Y:S02]  /*a3e0*/  HADD2.F32 R168, -RZ, R169.H1_H1 ;  /* 0x300000a9ffa87230 */ /* 0x000fe40000004100 */
[----:B------:R-:W-:Y:S01]  /*a3f0*/  FMUL.FTZ R172, R85, R172 ;  /* 0x000000ac55ac7220 */ /* 0x000fe20000410000 */
[----:B------:R-:W-:Y:S01]  /*a400*/  FFMA.FTZ R14, R167, R14, R178 ;  /* 0x0000000ea70e7223 */ /* 0x000fe200000100b2 */
[-C--:B------:R-:W-:Y:S01]  /*a410*/  FFMA.FTZ R15, R15, R170.reuse, -R176 ;  /* 0x000000aa0f0f7223 */ /* 0x080fe200000108b0 */
[----:B------:R-:W-:Y:S01]  /*a420*/  FFMA.FTZ R166, R166, R170, R173 ;  /* 0x000000aaa6a67223 */ /* 0x000fe200000100ad */
[-C--:B------:R-:W-:Y:S01]  /*a430*/  FFMA.FTZ R85, R85, R168.reuse, -R174 ;  /* 0x000000a855557223 */ /* 0x080fe200000108ae */
[----:B------:R-:W-:-:S02]  /*a440*/  FFMA.FTZ R165, R165, R168, R172 ;  /* 0x000000a8a5a57223 */ /* 0x000fc400000100ac */
[----:B------:R-:W-:Y:S02]  /*a450*/  F2FP.SATFINITE.E4M3.F32.PACK_AB_MERGE_C R15, R15, R180, RZ ;  /* 0x000000b40f0f723e */ /* 0x000fe400048070ff */
[----:B------:R-:W-:Y:S02]  /*a460*/  F2FP.SATFINITE.E4M3.F32.PACK_AB_MERGE_C R166, R166, R175, RZ ;  /* 0x000000afa6a6723e */ /* 0x000fe400048070ff */
[----:B------:R-:W-:Y:S01]  /*a470*/  F2FP.SATFINITE.E4M3.F32.PACK_AB_MERGE_C R15, R85, R12, R15 ;  /* 0x0000000c550f723e */ /* 0x000fe2000480700f */
[----:B------:R-:W-:Y:S01]  /*a480*/  IMAD.MOV.U32 R12, RZ, RZ, R39 ;  /* 0x000000ffff0c7224 */ /* 0x000fe200078e0027 */
[----:B------:R-:W-:Y:S01]  /*a490*/  F2FP.SATFINITE.E4M3.F32.PACK_AB_MERGE_C R87, R165, R14, R166 ;  /* 0x0000000ea557723e */ /* 0x000fe200048070a6 */
[----:B------:R-:W-:Y:S01]  /*a4a0*/  IMAD.MOV.U32 R14, RZ, RZ, R38 ;  /* 0x000000ffff0e7224 */ /* 0x000fe200078e0026 */
[----:B------:R-:W-:-:S07]  /*a4b0*/  F2FP.SATFINITE.E4M3.F32.PACK_AB_MERGE_C R85, R50, R49, R37 ;  /* 0x000000313255723e */ /* 0x000fce0004807025 */
.L_x_512:
[----:B------:R-:W-:Y:S05]  /*a4c0*/  BSYNC B3 ;  /* 0x0000000000037941 */ /* 0x000fea0003800000 */
.L_x_511:
[----:B------:R-:W-:Y:S01]  /*a4d0*/  ISETP.GE.AND P3, PT, R11, R136, PT ;  /* 0x000000880b00720c */ /* 0x000fe20003f66270 */
[----:B0-----:R0:W-:-:S12]  /*a4e0*/  ST.E.128 desc[UR50][R126.64], R12 ;  /* 0x0000000c7e007985 */ /* 0x0011d8000c101d32 */
[----:B------:R-:W-:-:S04]  /*a4f0*/  @!P3 IADD3 R36, P5, R156, R11, RZ ;  /* 0x0000000b9c24b210 */ /* 0x000fc80007fbe0ff */
[----:B------:R-:W-:-:S05]  /*a500*/  @!P3 LEA.HI.X.SX32 R37, R11, R154, 0x1, P5 ;  /* 0x0000009a0b25b211 */ /* 0x000fca00028f0eff */
[----:B--2---:R0:W-:Y:S04]  /*a510*/  @!P3 ST.E.128 desc[UR50][R36.64], R84 ;  /* 0x000000542400b985 */ /* 0x0041e8000c101d32 */
.L_x_510:
[----:B------:R-:W-:Y:S05]  /*a520*/  BSYNC B2 ;  /* 0x0000000000027941 */ /* 0x000fea0003800000 */
.L_x_509:
[----:B------:R-:W-:Y:S01]  /*a530*/  ISETP.NE.AND P3, PT, R29, RZ, PT ;  /* 0x000000ff1d00720c */ /* 0x000fe20003f65270 */
[----:B------:R-:W-:-:S12]  /*a540*/  BSSY B2, `(.L_x_513) ;  /* 0x00000f6000027945 */ /* 0x000fd80003800000 */
[----:B------:R-:W-:Y:S05]  /*a550*/  @!P3 BRA `(.L_x_514) ;  /* 0x0000000c00d0b947 */ /* 0x000fea0003800000 */
[----:B0-----:R-:W5:Y:S04]  /*a560*/  LDL R36, [R1+0x30] ;  /* 0x0000300001247983 */ /* 0x001f680000100800 */
[----:B------:R-:W2:Y:S04]  /*a570*/  LDL R14, [R1+0x34] ;  /* 0x00003400010e7983 */ /* 0x000ea80000100800 */
[----:B------:R-:W2:Y:S01]  /*a580*/  LDL R15, [R1+0x38] ;  /* 0x00003800010f7983 */ /* 0x000ea20000100800 */
[----:B------:R-:W-:-:S04]  /*a590*/  SEL R11, R117, R143, !P1 ;  /* 0x0000008f750b7207 */ /* 0x000fc80004800000 */
[----:B------:R-:W-:-:S04]  /*a5a0*/  SHF.R.S32.HI R12, RZ, 0x1f, R11 ;  /* 0x0000001fff0c7819 */ /* 0x000fc8000001140b */
[----:B------:R-:W-:-:S04]  /*a5b0*/  LEA.HI R11, R12, R11, RZ, 0x5 ;  /* 0x0000000b0c0b7211 */ /* 0x000fc800078f28ff */
[----:B------:R-:W-:-:S04]  /*a5c0*/  LEA.HI.SX32 R11, R11, R112, 0x1b ;  /* 0x000000700b0b7211 */ /* 0x000fc800078fdaff */
[----:B------:R-:W-:-:S04]  /*a5d0*/  SHF.R.S32.HI R12, RZ, 0x1f, R11 ;  /* 0x0000001fff0c7819 */ /* 0x000fc8000001140b */
[----:B------:R-:W-:Y:S01]  /*a5e0*/  LEA.HI R12, R12, R11, RZ, 0x2 ;  /* 0x0000000b0c0c7211 */ /* 0x000fe200078f10ff */
[----:B------:R-:W-:-:S03]  /*a5f0*/  IMAD.SHL.U32 R11, R11, 0x10, RZ ;  /* 0x000000100b0b7824 */ /* 0x000fc600078e00ff */
[----:B------:R-:W-:Y:S02]  /*a600*/  SHF.R.S32.HI R13, RZ, 0x2, R12 ;  /* 0x00000002ff0d7819 */ /* 0x000fe4000001140c */
[----:B----4-:R-:W-:-:S04]  /*a610*/  IADD3 R48, P3, R26, R156, RZ ;  /* 0x0000009c1a307210 */ /* 0x010fc80007f7e0ff */
[----:B---3--:R-:W-:Y:S02]  /*a620*/  IADD3.X R49, R154, R108, RZ, P3, !PT ;  /* 0x0000006c9a317210 */ /* 0x008fe40001ffe4ff */
        /* <DEDUP_REMOVED lines=8> */
[----:B------:R-:W-:-:S03]  /*a6b0*/  IMAD.IADD R13, R18, 0x1, R13 ;  /* 0x00000001120d7824 */ /* 0x000fc600078e020d */
[----:B------:R-:W-:-:S03]  /*a6c0*/  IADD3 R36, R18, R15, RZ ;  /* 0x0000000f12247210 */ /* 0x000fc60007ffe0ff */
[----:B------:R-:W0:Y:S04]  /*a6d0*/  LDS.128 R12, [R13+0x24200] ;  /* 0x024200000d0c7984 */ /* 0x000e280000000c00 */
[----:B------:R-:W2:Y:S01]  /*a6e0*/  LDS.128 R36, [R36+0x24200] ;  /* 0x0242000024247984 */ /* 0x000ea20000000c00 */
[----:B------:R-:W-:Y:S05]  /*a6f0*/  @P3 BRA `(.L_x_516) ;  /* 0x0000000c00503947 */ /* 0x000fea0003800000 */
[----:B------:R-:W-:Y:S01]  /*a700*/  SHF.R.U32.HI R42, RZ, 0x8, R53 ;  /* 0x00000008ff2a7819 */ /* 0x000fe20000011635 */
[----:B0-----:R-:W-:Y:S01]  /*a710*/  IMAD.MOV.U32 R40, RZ, RZ, R13 ;  /* 0x000000ffff287224 */ /* 0x001fe200078e000d */
[----:B------:R-:W-:Y:S01]  /*a720*/  SHF.R.U32.HI R163, RZ, 0x10, R53 ;  /* 0x00000010ffa37819 */ /* 0x000fe20000011635 */
[----:B------:R-:W-:Y:S01]  /*a730*/  IMAD.MOV.U32 R50, RZ, RZ, R12 ;  /* 0x000000ffff327224 */ /* 0x000fe200078e000c */
[----:B------:R-:W-:Y:S01]  /*a740*/  LOP3.LUT R52, R53, 0xff0000ff, RZ, 0xc0, !PT ;  /* 0xff0000ff35347812 */ /* 0x000fe200078ec0ff */
[----:B--2---:R-:W-:Y:S01]  /*a750*/  IMAD.MOV.U32 R51, RZ, RZ, R36 ;  /* 0x000000ffff337224 */ /* 0x004fe200078e0024 */
[----:B------:R-:W-:Y:S02]  /*a760*/  SHF.R.U32.HI R127, RZ, 0x8, R55 ;  /* 0x00000008ff7f7819 */ /* 0x000fe40000011637 */
[----:B------:R-:W-:Y:S01]  /*a770*/  SHF.L.U32 R13, R42, 0x8, RZ ;  /* 0x000000082a0d7819 */ /* 0x000fe200000006ff */
[----:B------:R-:W-:Y:S01]  /*a780*/  IMAD.MOV.U32 R42, RZ, RZ, R38 ;  /* 0x000000ffff2a7224 */ /* 0x000fe200078e0026 */
[----:B------:R-:W-:Y:S01]  /*a790*/  SHF.R.U32.HI R86, RZ, 0x8, R41 ;  /* 0x00000008ff567819 */ /* 0x000fe20000011629 */
[----:B------:R-:W-:Y:S01]  /*a7a0*/  IMAD.SHL.U32 R12, R127, 0x100, RZ ;  /* 0x000001007f0c7824 */ /* 0x000fe200078e00ff */
[----:B------:R-:W-:-:S02]  /*a7b0*/  LOP3.LUT R54, R41, 0xff0000ff, RZ, 0xc0, !PT ;  /* 0xff0000ff29367812 */ /* 0x000fc400078ec0ff */
[----:B------:R-:W-:Y:S01]  /*a7c0*/  SHF.R.U32.HI R85, RZ, 0x10, R41 ;  /* 0x00000010ff557819 */ /* 0x000fe20000011629 */
[----:B------:R-:W-:Y:S01]  /*a7d0*/  IMAD.MOV.U32 R41, RZ, RZ, R14 ;  /* 0x000000ffff297224 */ /* 0x000fe200078e000e */
[----:B------:R-:W-:Y:S01]  /*a7e0*/  LOP3.LUT R53, R55, 0xff0000ff, RZ, 0xc0, !PT ;  /* 0xff0000ff37357812 */ /* 0x000fe200078ec0ff */
[----:B------:R-:W-:Y:S01]  /*a7f0*/  IMAD.U32 R14, R163, 0x10000, RZ ;  /* 0x00010000a30e7824 */ /* 0x000fe200078e00ff */
[----:B------:R-:W-:Y:S02]  /*a800*/  SHF.R.U32.HI R126, RZ, 0x10, R55 ;  /* 0x00000010ff7e7819 */ /* 0x000fe40000011637 */
[--C-:B------:R-:W-:Y:S02]  /*a810*/  SHF.R.U32.HI R84, RZ, 0x8, R43.reuse ;  /* 0x00000008ff547819 */ /* 0x100fe4000001162b */
[----:B------:R-:W-:Y:S02]  /*a820*/  LOP3.LUT R55, R43, 0xff0000ff, RZ, 0xc0, !PT ;  /* 0xff0000ff2b377812 */ /* 0x000fe400078ec0ff */
[----:B------:R-:W-:Y:S01]  /*a830*/  SHF.R.U32.HI R87, RZ, 0x10, R43 ;  /* 0x00000010ff577819 */ /* 0x000fe2000001162b */
[----:B------:R-:W-:Y:S01]  /*a840*/  IMAD.SHL.U32 R38, R84, 0x100, RZ ;  /* 0x0000010054267824 */ /* 0x000fe200078e00ff */
[----:B------:R-:W-:-:S02]  /*a850*/  LOP3.LUT R13, R52, 0xff00, R13, 0xf8, !PT ;  /* 0x0000ff00340d7812 */ /* 0x000fc400078ef80d */
[----:B------:R-:W-:Y:S01]  /*a860*/  SHF.L.U32 R43, R86, 0x8, RZ ;  /* 0x00000008562b7819 */ /* 0x000fe200000006ff */
[----:B------:R-:W-:Y:S01]  /*a870*/  IMAD.U32 R87, R87, 0x10000, RZ ;  /* 0x0001000057577824 */ /* 0x000fe200078e00ff */
[----:B------:R-:W-:Y:S01]  /*a880*/  LOP3.LUT R14, R13, 0xff0000, R14, 0xf8, !PT ;  /* 0x00ff00000d0e7812 */ /* 0x000fe200078ef80e */
[----:B------:R-:W-:Y:S01]  /*a890*/  IMAD.U32 R13, R126, 0x10000, RZ ;  /* 0x000100007e0d7824 */ /* 0x000fe200078e00ff */
[----:B------:R-:W-:Y:S02]  /*a8a0*/  LOP3.LUT R36, R54, 0xff00, R43, 0xf8, !PT ;  /* 0x0000ff0036247812 */ /* 0x000fe400078ef82b */
[----:B------:R-:W-:Y:S02]  /*a8b0*/  LOP3.LUT R12, R53, 0xff00, R12, 0xf8, !PT ;  /* 0x0000ff00350c7812 */ /* 0x000fe400078ef80c */
[----:B------:R-:W-:Y:S02]  /*a8c0*/  F2FP.F16.E4M3.UNPACK_B R84, R159.H1 ;  /* 0x0000009fff54723e */ /* 0x000fe400030006ff */
[----:B------:R-:W-:-:S02]  /*a8d0*/  F2FP.F16.E4M3.UNPACK_B R54, R51.H1 ;  /* 0x00000033ff36723e */ /* 0x000fc400030006ff */
[----:B------:R-:W-:Y:S02]  /*a8e0*/  F2FP.F16.E4M3.UNPACK_B R52, R50.H1 ;  /* 0x00000032ff34723e */ /* 0x000fe400030006ff */
[----:B------:R-:W-:Y:S01]  /*a8f0*/  LOP3.LUT R86, R55, 0xff00, R38, 0xf8, !PT ;  /* 0x0000ff0037567812 */ /* 0x000fe200078ef826 */
[----:B------:R-:W-:Y:S01]  /*a900*/  HADD2.F32 R43, -RZ, R54.H0_H0 ;  /* 0x20000036ff2b7230 */ /* 0x000fe20000004100 */
[----:B------:R-:W-:Y:S01]  /*a910*/  LOP3.LUT R12, R12, 0xff0000, R13, 0xf8, !PT ;  /* 0x00ff00000c0c7812 */ /* 0x000fe200078ef80d */
[----:B------:R-:W-:Y:S01]  /*a920*/  HADD2.F32 R13, -RZ, R84.H0_H0 ;  /* 0x20000054ff0d7230 */ /* 0x000fe20000004100 */
[----:B------:R-:W-:Y:S01]  /*a930*/  F2FP.F16.E4M3.UNPACK_B R53, R161.H1 ;  /* 0x000000a1ff35723e */ /* 0x000fe200030006ff */
[----:B------:R-:W-:Y:S01]  /*a940*/  HADD2.F32 R38, -RZ, R52.H0_H0 ;  /* 0x20000034ff267230 */ /* 0x000fe20000004100 */
[----:B------:R-:W-:Y:S01]  /*a950*/  SHF.L.U32 R85, R85, 0x10, RZ ;  /* 0x0000001055557819 */ /* 0x000fe200000006ff */
[----:B------:R-:W-:Y:S02]  /*a960*/  HADD2.F32 R84, -RZ, R84.H1_H1 ;  /* 0x30000054ff547230 */ /* 0x000fe40000004100 */
[----:B------:R-:W-:Y:S01]  /*a970*/  FMUL.FTZ R127, R43, R13 ;  /* 0x0000000d2b7f7220 */ /* 0x000fe20000410000 */
[----:B------:R-:W-:-:S02]  /*a980*/  HADD2.F32 R55, -RZ, R53.H0_H0 ;  /* 0x20000035ff377230 */ /* 0x000fc40000004100 */
[----:B------:R-:W-:Y:S01]  /*a990*/  FMUL.FTZ R126, R38, R13 ;  /* 0x0000000d267e7220 */ /* 0x000fe20000410000 */
[----:B------:R-:W-:Y:S01]  /*a9a0*/  LOP3.LUT R13, R86, 0xff0000, R87, 0xf8, !PT ;  /* 0x00ff0000560d7812 */ /* 0x000fe200078ef857 */
[----:B------:R-:W-:Y:S01]  /*a9b0*/  HADD2.F32 R86, -RZ, R53.H1_H1 ;  /* 0x30000035ff567230 */ /* 0x000fe20000004100 */
[----:B------:R-:W-:Y:S01]  /*a9c0*/  LOP3.LUT R36, R36, 0xff0000, R85, 0xf8, !PT ;  /* 0x00ff000024247812 */ /* 0x000fe200078ef855 */
[-C--:B------:R-:W-:Y:S01]  /*a9d0*/  FFMA.FTZ R38, R38, R55.reuse, -R127 ;  /* 0x0000003726267223 */ /* 0x080fe2000001087f */
[----:B------:R-:W-:Y:S01]  /*a9e0*/  FFMA.FTZ R43, R43, R55, R126 ;  /* 0x000000372b2b7223 */ /* 0x000fe2000001007e */
[----:B------:R-:W-:Y:S01]  /*a9f0*/  HADD2.F32 R53, -RZ, R52.H1_H1 ;  /* 0x30000034ff357230 */ /* 0x000fe20000004100 */
[----:B------:R-:W-:Y:S01]  /*aa00*/  F2FP.F16.E4M3.UNPACK_B R159, R159 ;  /* 0x0000009fff9f723e */ /* 0x000fe200020006ff */
[----:B------:R-:W-:Y:S01]  /*aa10*/  HADD2.F32 R85, -RZ, R54.H1_H1 ;  /* 0x30000036ff557230 */ /* 0x000fe20000004100 */
[----:B------:R-:W-:Y:S02]  /*aa20*/  F2FP.F16.E4M3.UNPACK_B R55, R51 ;  /* 0x00000033ff37723e */ /* 0x000fe400020006ff */
[----:B------:R-:W-:Y:S01]  /*aa30*/  F2FP.F16.E4M3.UNPACK_B R54, R50 ;  /* 0x00000032ff36723e */ /* 0x000fe200020006ff */
[-C--:B------:R-:W-:Y:S01]  /*aa40*/  FMUL.FTZ R126, R53, R84.reuse ;  /* 0x00000054357e7220 */ /* 0x080fe20000410000 */
[----:B------:R-:W-:Y:S01]  /*aa50*/  F2FP.F16.E4M3.UNPACK_B R161, R161 ;  /* 0x000000a1ffa1723e */ /* 0x000fe200020006ff */
[----:B------:R-:W-:Y:S01]  /*aa60*/  FMUL.FTZ R50, R85, R84 ;  /* 0x0000005455327220 */ /* 0x000fe20000410000 */
[----:B------:R-:W-:-:S02]  /*aa70*/  HADD2.F32 R87, -RZ, R159.H0_H0 ;  /* 0x2000009fff577230 */ /* 0x000fc40000004100 */
[----:B------:R-:W-:Y:S02]  /*aa80*/  HADD2.F32 R84, -RZ, R55.H0_H0 ;  /* 0x20000037ff547230 */ /* 0x000fe40000004100 */
[-C--:B------:R-:W-:Y:S01]  /*aa90*/  FFMA.FTZ R51, R53, R86.reuse, -R50 ;  /* 0x0000005635337223 */ /* 0x080fe20000010832 */
[----:B------:R-:W-:Y:S02]  /*aaa0*/  HADD2.F32 R52, -RZ, R54.H0_H0 ;  /* 0x20000036ff347230 */ /* 0x000fe40000004100 */
[----:B------:R-:W-:Y:S01]  /*aab0*/  FFMA.FTZ R50, R85, R86, R126 ;  /* 0x0000005655327223 */ /* 0x000fe2000001007e */
[----:B------:R-:W-:Y:S02]  /*aac0*/  HADD2.F32 R53, -RZ, R161.H0_H0 ;  /* 0x200000a1ff357230 */ /* 0x000fe40000004100 */
[-C--:B------:R-:W-:Y:S01]  /*aad0*/  FMUL.FTZ R127, R84, R87.reuse ;  /* 0x00000057547f7220 */ /* 0x080fe20000410000 */
[----:B------:R-:W-:Y:S02]  /*aae0*/  HADD2.F32 R159, -RZ, R159.H1_H1 ;  /* 0x3000009fff9f7230 */ /* 0x000fe40000004100 */
[----:B------:R-:W-:Y:S01]  /*aaf0*/  FMUL.FTZ R87, R52, R87 ;  /* 0x0000005734577220 */ /* 0x000fe20000410000 */
[----:B------:R-:W-:-:S02]  /*ab00*/  HADD2.F32 R85, -RZ, R55.H1_H1 ;  /* 0x30000037ff557230 */ /* 0x000fc40000004100 */
[-C--:B------:R-:W-:Y:S01]  /*ab10*/  FFMA.FTZ R52, R52, R53.reuse, -R127 ;  /* 0x0000003534347223 */ /* 0x080fe2000001087f */
[----:B------:R-:W-:Y:S01]  /*ab20*/  HADD2.F32 R54, -RZ, R54.H1_H1 ;  /* 0x30000036ff367230 */ /* 0x000fe20000004100 */
[----:B------:R-:W-:Y:S01]  /*ab30*/  F2FP.F16.E4M3.UNPACK_B R127, R160.H1 ;  /* 0x000000a0ff7f723e */ /* 0x000fe200030006ff */
[----:B------:R-:W-:Y:S01]  /*ab40*/  HADD2.F32 R161, -RZ, R161.H1_H1 ;  /* 0x300000a1ffa17230 */ /* 0x000fe20000004100 */
[----:B------:R-:W-:Y:S01]  /*ab50*/  F2FP.F16.E4M3.UNPACK_B R86, R42.H1 ;  /* 0x0000002aff56723e */ /* 0x000fe200030006ff */
[----:B------:R-:W-:Y:S01]  /*ab60*/  FFMA.FTZ R53, R84, R53, R87 ;  /* 0x0000003554357223 */ /* 0x000fe20000010057 */
[-C--:B------:R-:W-:Y:S01]  /*ab70*/  FMUL.FTZ R55, R85, R159.reuse ;  /* 0x0000009f55377220 */ /* 0x080fe20000410000 */
[----:B------:R-:W-:Y:S01]  /*ab80*/  FMUL.FTZ R164, R54, R159 ;  /* 0x0000009f36a47220 */ /* 0x000fe20000410000 */
[----:B------:R-:W-:Y:S01]  /*ab90*/  F2FP.F16.E4M3.UNPACK_B R126, R162.H1 ;  /* 0x000000a2ff7e723e */ /* 0x000fe200030006ff */
[----:B------:R-:W-:Y:S01]  /*aba0*/  HADD2.F32 R166, -RZ, R127.H0_H0 ;  /* 0x2000007fffa67230 */ /* 0x000fe20000004100 */
[----:B------:R-:W-:Y:S01]  /*abb0*/  F2FP.F16.E4M3.UNPACK_B R84, R41.H1 ;  /* 0x00000029ff54723e */ /* 0x000fe200030006ff */
[----:B------:R-:W-:-:S02]  /*abc0*/  HADD2.F32 R87, -RZ, R86.H0_H0 ;  /* 0x20000056ff577230 */ /* 0x000fc40000004100 */
[-C--:B------:R-:W-:Y:S01]  /*abd0*/  FFMA.FTZ R55, R54, R161.reuse, -R55 ;  /* 0x000000a136377223 */ /* 0x080fe20000010837 */
[----:B------:R-:W-:Y:S01]  /*abe0*/  FFMA.FTZ R54, R85, R161, R164 ;  /* 0x000000a155367223 */ /* 0x000fe200000100a4 */
[----:B------:R-:W-:Y:S01]  /*abf0*/  HADD2.F32 R164, -RZ, R126.H0_H0 ;  /* 0x2000007effa47230 */ /* 0x000fe20000004100 */
[----:B------:R-:W-:Y:S01]  /*ac00*/  F2FP.F16.E4M3.UNPACK_B R160, R160 ;  /* 0x000000a0ffa0723e */ /* 0x000fe200020006ff */
[----:B------:R-:W-:Y:S02]  /*ac10*/  HADD2.F32 R85, -RZ, R84.H0_H0 ;  /* 0x20000054ff557230 */ /* 0x000fe40000004100 */
[-C--:B------:R-:W-:Y:S01]  /*ac20*/  FMUL.FTZ R168, R87, R166.reuse ;  /* 0x000000a657a87220 */ /* 0x080fe20000410000 */
[----:B------:R-:W-:Y:S01]  /*ac30*/  HADD2.F32 R127, -RZ, R127.H1_H1 ;  /* 0x3000007fff7f7230 */ /* 0x000fe20000004100 */
[----:B------:R-:W-:Y:S01]  /*ac40*/  F2FP.F16.E4M3.UNPACK_B R41, R41 ;  /* 0x00000029ff29723e */ /* 0x000fe200020006ff */
[----:B------:R-:W-:Y:S02]  /*ac50*/  HADD2.F32 R86, -RZ, R86.H1_H1 ;  /* 0x30000056ff567230 */ /* 0x000fe40000004100 */
[C---:B------:R-:W-:Y:S01]  /*ac60*/  FMUL.FTZ R166, R85.reuse, R166 ;  /* 0x000000a655a67220 */ /* 0x040fe20000410000 */
[----:B------:R-:W-:Y:S01]  /*ac70*/  FFMA.FTZ R168, R85, R164, -R168 ;  /* 0x000000a455a87223 */ /* 0x000fe200000108a8 */
[----:B------:R-:W-:Y:S01]  /*ac80*/  HADD2.F32 R84, -RZ, R84.H1_H1 ;  /* 0x30000054ff547230 */ /* 0x000fe20000004100 */
[----:B------:R-:W-:Y:S01]  /*ac90*/  F2FP.F16.E4M3.UNPACK_B R162, R162 ;  /* 0x000000a2ffa2723e */ /* 0x000fe200020006ff */
[----:B------:R-:W-:-:S02]  /*aca0*/  HADD2.F32 R85, -RZ, R126.H1_H1 ;  /* 0x3000007eff557230 */ /* 0x000fc40000004100 */
[-C--:B------:R-:W-:Y:S01]  /*acb0*/  FMUL.FTZ R159, R86, R127.reuse ;  /* 0x0000007f569f7220 */ /* 0x080fe20000410000 */
[----:B------:R-:W-:Y:S01]  /*acc0*/  FFMA.FTZ R166, R87, R164, R166 ;  /* 0x000000a457a67223 */ /* 0x000fe200000100a6 */
[C---:B------:R-:W-:Y:S01]  /*acd0*/  FMUL.FTZ R127, R84.reuse, R127 ;  /* 0x0000007f547f7220 */ /* 0x040fe20000410000 */
[--C-:B------:R-:W-:Y:S02]  /*ace0*/  HADD2.F32 R87, -RZ, R160.reuse.H0_H0 ;  /* 0x200000a0ff577230 */ /* 0x100fe40000004100 */
[-C--:B------:R-:W-:Y:S01]  /*acf0*/  FFMA.FTZ R159, R84, R85.reuse, -R159 ;  /* 0x00000055549f7223 */ /* 0x080fe2000001089f */
[----:B------:R-:W-:Y:S01]  /*ad00*/  F2FP.F16.E4M3.UNPACK_B R84, R42 ;  /* 0x0000002aff54723e */ /* 0x000fe200020006ff */
[----:B------:R-:W-:Y:S01]  /*ad10*/  FFMA.FTZ R161, R86, R85, R127 ;  /* 0x0000005556a17223 */ /* 0x000fe2000001007f */
[----:B------:R-:W-:Y:S01]  /*ad20*/  HADD2.F32 R42, -RZ, R41.H0_H0 ;  /* 0x20000029ff2a7230 */ /* 0x000fe20000004100 */
[----:B------:R-:W-:Y:S01]  /*ad30*/  F2FP.SATFINITE.E4M3.F32.PACK_AB_MERGE_C R38, R51, R38, RZ ;  /* 0x000000263326723e */ /* 0x000fe200048070ff */
[----:B------:R-:W-:Y:S01]  /*ad40*/  HADD2.F32 R160, -RZ, R160.H1_H1 ;  /* 0x300000a0ffa07230 */ /* 0x000fe20000004100 */
[----:B------:R-:W-:Y:S01]  /*ad50*/  F2FP.F16.E4M3.UNPACK_B R51, R40 ;  /* 0x00000028ff33723e */ /* 0x000fe200020006ff */
[----:B------:R-:W-:-:S02]  /*ad60*/  HADD2.F32 R85, -RZ, R84.H0_H0 ;  /* 0x20000054ff557230 */ /* 0x000fc40000004100 */
[CC--:B------:R-:W-:Y:S01]  /*ad70*/  FMUL.FTZ R126, R42.reuse, R87.reuse ;  /* 0x000000572a7e7220 */ /* 0x0c0fe20000410000 */
[----:B------:R-:W-:Y:S01]  /*ad80*/  HADD2.F32 R41, -RZ, R41.H1_H1 ;  /* 0x30000029ff297230 */ /* 0x000fe20000004100 */
[----:B------:R-:W-:Y:S01]  /*ad90*/  F2FP.SATFINITE.E4M3.F32.PACK_AB_MERGE_C R161, R161, R166, RZ ;  /* 0x000000a6a1a1723e */ /* 0x000fe200048070ff */
[----:B------:R-:W-:Y:S02]  /*ada0*/  HADD2.F32 R86, -RZ, R162.H0_H0 ;  /* 0x200000a2ff567230 */ /* 0x000fe40000004100 */
[----:B------:R-:W-:Y:S01]  /*adb0*/  FMUL.FTZ R127, R85, R87 ;  /* 0x00000057557f7220 */ /* 0x000fe20000410000 */
[----:B------:R-:W-:Y:S02]  /*adc0*/  HADD2.F32 R84, -RZ, R84.H1_H1 ;  /* 0x30000054ff547230 */ /* 0x000fe40000004100 */
[----:B------:R-:W-:Y:S01]  /*add0*/  FMUL.FTZ R87, R41, R160 ;  /* 0x000000a029577220 */ /* 0x000fe20000410000 */
[----:B------:R-:W-:Y:S02]  /*ade0*/  HADD2.F32 R162, -RZ, R162.H1_H1 ;  /* 0x300000a2ffa27230 */ /* 0x000fe40000004100 */
[----:B------:R-:W-:Y:S01]  /*adf0*/  FFMA.FTZ R127, R42, R86, -R127 ;  /* 0x000000562a7f7223 */ /* 0x000fe2000001087f */
[----:B------:R-:W-:Y:S01]  /*ae00*/  F2FP.SATFINITE.E4M3.F32.PACK_AB_MERGE_C R42, R50, R43, RZ ;  /* 0x0000002b322a723e */ /* 0x000fe200048070ff */
[C---:B------:R-:W-:Y:S01]  /*ae10*/  FMUL.FTZ R164, R84.reuse, R160 ;  /* 0x000000a054a47220 */ /* 0x040fe20000410000 */
[----:B------:R-:W-:Y:S01]  /*ae20*/  F2FP.SATFINITE.E4M3.F32.PACK_AB_MERGE_C R43, R55, R52, R38 ;  /* 0x00000034372b723e */ /* 0x000fe20004807026 */
[----:B------:R-:W-:Y:S01]  /*ae30*/  FFMA.FTZ R87, R84, R162, R87 ;  /* 0x000000a254577223 */ /* 0x000fe20000010057 */
[----:B------:R-:W-:Y:S01]  /*ae40*/  F2FP.F16.E4M3.UNPACK_B R84, R37 ;  /* 0x00000025ff54723e */ /* 0x000fe200020006ff */
[----:B------:R-:W-:Y:S01]  /*ae50*/  FFMA.FTZ R126, R85, R86, R126 ;  /* 0x00000056557e7223 */ /* 0x000fe2000001007e */
[----:B------:R-:W-:Y:S01]  /*ae60*/  F2FP.F16.E4M3.UNPACK_B R52, R36 ;  /* 0x00000024ff34723e */ /* 0x000fe200020006ff */
[----:B------:R-:W-:Y:S01]  /*ae70*/  HADD2.F32 R50, -RZ, R51.H0_H0 ;  /* 0x20000033ff327230 */ /* 0x000fe20000004100 */
[----:B------:R-:W-:Y:S01]  /*ae80*/  F2FP.SATFINITE.E4M3.F32.PACK_AB_MERGE_C R42, R54, R53, R42 ;  /* 0x00000035362a723e */ /* 0x000fe2000480702a */
[----:B------:R-:W-:Y:S01]  /*ae90*/  HADD2.F32 R53, -RZ, R84.H0_H0 ;  /* 0x20000054ff357230 */ /* 0x000fe20000004100 */
[----:B------:R-:W-:Y:S01]  /*aea0*/  F2FP.F16.E4M3.UNPACK_B R54, R14 ;  /* 0x0000000eff36723e */ /* 0x000fe200020006ff */
[----:B------:R-:W-:Y:S01]  /*aeb0*/  HADD2.F32 R85, -RZ, R52.H0_H0 ;  /* 0x20000034ff557230 */ /* 0x000fe20000004100 */
[----:B------:R-:W-:Y:S01]  /*aec0*/  F2FP.SATFINITE.E4M3.F32.PACK_AB_MERGE_C R38, R87, R126, R161 ;  /* 0x0000007e5726723e */ /* 0x000fe200048070a1 */
[----:B------:R-:W-:Y:S01]  /*aed0*/  HADD2.F32 R84, -RZ, R84.H1_H1 ;  /* 0x30000054ff547230 */ /* 0x000fe20000004100 */
[----:B------:R-:W-:Y:S01]  /*aee0*/  F2FP.F16.E4M3.UNPACK_B R40, R40.H1 ;  /* 0x00000028ff28723e */ /* 0x000fe200030006ff */
[----:B------:R-:W-:-:S02]  /*aef0*/  HADD2.F32 R55, -RZ, R54.H0_H0 ;  /* 0x20000036ff377230 */ /* 0x000fc40000004100 */
[CC--:B------:R-:W-:Y:S01]  /*af00*/  FMUL.FTZ R87, R53.reuse, R85.reuse ;  /* 0x0000005535577220 */ /* 0x0c0fe20000410000 */
[C---:B------:R-:W-:Y:S01]  /*af10*/  FMUL.FTZ R86, R50.reuse, R85 ;  /* 0x0000005532567220 */ /* 0x040fe20000410000 */
[----:B------:R-:W-:Y:S01]  /*af20*/  HADD2.F32 R85, -RZ, R52.H1_H1 ;  /* 0x30000034ff557230 */ /* 0x000fe20000004100 */
[----:B------:R-:W-:Y:S01]  /*af30*/  F2FP.F16.E4M3.UNPACK_B R14, R14.H1 ;  /* 0x0000000eff0e723e */ /* 0x000fe200030006ff */
[----:B------:R-:W-:Y:S02]  /*af40*/  HADD2.F32 R52, -RZ, R51.H1_H1 ;  /* 0x30000033ff347230 */ /* 0x000fe40000004100 */
[-C--:B------:R-:W-:Y:S01]  /*af50*/  FFMA.FTZ R50, R50, R55.reuse, -R87 ;  /* 0x0000003732327223 */ /* 0x080fe20000010857 */
[----:B------:R-:W-:Y:S01]  /*af60*/  FFMA.FTZ R51, R53, R55, R86 ;  /* 0x0000003735337223 */ /* 0x000fe20000010056 */
[----:B------:R-:W-:Y:S02]  /*af70*/  HADD2.F32 R53, -RZ, R54.H1_H1 ;  /* 0x30000036ff357230 */ /* 0x000fe40000004100 */
[-C--:B------:R-:W-:Y:S01]  /*af80*/  FMUL.FTZ R55, R84, R85.reuse ;  /* 0x0000005554377220 */ /* 0x080fe20000410000 */
[C---:B------:R-:W-:Y:S01]  /*af90*/  FMUL.FTZ R87, R52.reuse, R85 ;  /* 0x0000005534577220 */ /* 0x040fe20000410000 */
[----:B------:R-:W-:Y:S01]  /*afa0*/  F2FP.F16.E4M3.UNPACK_B R54, R37.H1 ;  /* 0x00000025ff36723e */ /* 0x000fe200030006ff */
[----:B------:R-:W-:Y:S01]  /*afb0*/  FFMA.FTZ R164, R41, R162, -R164 ;  /* 0x000000a229a47223 */ /* 0x000fe200000108a4 */
[----:B------:R-:W-:Y:S01]  /*afc0*/  F2FP.F16.E4M3.UNPACK_B R85, R36.H1 ;  /* 0x00000024ff55723e */ /* 0x000fe200030006ff */
[-C--:B------:R-:W-:Y:S01]  /*afd0*/  FFMA.FTZ R37, R52, R53.reuse, -R55 ;  /* 0x0000003534257223 */ /* 0x080fe20000010837 */
[----:B------:R-:W-:Y:S01]  /*afe0*/  FFMA.FTZ R36, R84, R53, R87 ;  /* 0x0000003554247223 */ /* 0x000fe20000010057 */
[----:B------:R-:W-:Y:S01]  /*aff0*/  HADD2.F32 R55, -RZ, R54.H0_H0 ;  /* 0x20000036ff377230 */ /* 0x000fe20000004100 */
[-C--:B------:R-:W-:Y:S01]  /*b000*/  F2FP.F16.E4M3.UNPACK_B R160, R13.reuse.H1 ;  /* 0x0000000dffa0723e */ /* 0x080fe200030006ff */
[----:B------:R-:W-:Y:S01]  /*b010*/  HADD2.F32 R84, -RZ, R85.H0_H0 ;  /* 0x20000055ff547230 */ /* 0x000fe20000004100 */
[----:B------:R-:W-:Y:S01]  /*b020*/  F2FP.SATFINITE.E4M3.F32.PACK_AB_MERGE_C R41, R159, R168, RZ ;  /* 0x000000a89f29723e */ /* 0x000fe200048070ff */
[--C-:B------:R-:W-:Y:S01]  /*b030*/  HADD2.F32 R52, -RZ, R40.reuse.H0_H0 ;  /* 0x20000028ff347230 */ /* 0x100fe20000004100 */
[----:B------:R-:W-:Y:S01]  /*b040*/  F2FP.F16.E4M3.UNPACK_B R159, R13 ;  /* 0x0000000dff9f723e */ /* 0x000fe200020006ff */
[----:B------:R-:W-:-:S02]  /*b050*/  HADD2.F32 R53, -RZ, R40.H1_H1 ;  /* 0x30000028ff357230 */ /* 0x000fc40000004100 */
[CC--:B------:R-:W-:Y:S01]  /*b060*/  FMUL.FTZ R87, R55.reuse, R84.reuse ;  /* 0x0000005437577220 */ /* 0x0c0fe20000410000 */
[----:B------:R-:W-:Y:S02]  /*b070*/  HADD2.F32 R40, -RZ, R14.H0_H0 ;  /* 0x2000000eff287230 */ /* 0x000fe40000004100 */
[----:B------:R-:W-:Y:S01]  /*b080*/  FMUL.FTZ R84, R52, R84 ;  /* 0x0000005434547220 */ /* 0x000fe20000410000 */
[----:B------:R-:W-:Y:S01]  /*b090*/  HADD2.F32 R54, -RZ, R54.H1_H1 ;  /* 0x30000036ff367230 */ /* 0x000fe20000004100 */
[----:B------:R-:W-:Y:S01]  /*b0a0*/  F2FP.F16.E4M3.UNPACK_B R13, R12 ;  /* 0x0000000cff0d723e */ /* 0x000fe200020006ff */
[----:B------:R-:W-:Y:S01]  /*b0b0*/  HADD2.F32 R86, -RZ, R85.H1_H1 ;  /* 0x30000055ff567230 */ /* 0x000fe20000004100 */
[----:B------:R-:W-:Y:S01]  /*b0c0*/  F2FP.SATFINITE.E4M3.F32.PACK_AB_MERGE_C R41, R164, R127, R41 ;  /* 0x0000007fa429723e */ /* 0x000fe20004807029 */
[----:B------:R-:W-:Y:S02]  /*b0d0*/  HADD2.F32 R85, -RZ, R14.H1_H1 ;  /* 0x3000000eff557230 */ /* 0x000fe40000004100 */
[-C--:B------:R-:W-:Y:S01]  /*b0e0*/  FFMA.FTZ R14, R52, R40.reuse, -R87 ;  /* 0x00000028340e7223 */ /* 0x080fe20000010857 */
[----:B------:R-:W-:Y:S01]  /*b0f0*/  FFMA.FTZ R40, R55, R40, R84 ;  /* 0x0000002837287223 */ /* 0x000fe20000010054 */
[-C--:B------:R-:W-:Y:S01]  /*b100*/  FMUL.FTZ R126, R54, R86.reuse ;  /* 0x00000056367e7220 */ /* 0x080fe20000410000 */
[----:B------:R-:W-:Y:S01]  /*b110*/  FMUL.FTZ R55, R53, R86 ;  /* 0x0000005635377220 */ /* 0x000fe20000410000 */
[----:B------:R-:W-:Y:S01]  /*b120*/  F2FP.F16.E4M3.UNPACK_B R52, R15 ;  /* 0x0000000fff34723e */ /* 0x000fe200020006ff */
[----:B------:R-:W-:-:S02]  /*b130*/  HADD2.F32 R163, -RZ, R160.H0_H0 ;  /* 0x200000a0ffa37230 */ /* 0x000fc40000004100 */
[-C--:B------:R-:W-:Y:S01]  /*b140*/  FFMA.FTZ R53, R53, R85.reuse, -R126 ;  /* 0x0000005535357223 */ /* 0x080fe2000001087e */
[----:B------:R-:W-:Y:S01]  /*b150*/  FFMA.FTZ R55, R54, R85, R55 ;  /* 0x0000005536377223 */ /* 0x000fe20000010037 */
[----:B------:R-:W-:Y:S01]  /*b160*/  F2FP.F16.E4M3.UNPACK_B R85, R39.H1 ;  /* 0x00000027ff55723e */ /* 0x000fe200030006ff */
[----:B------:R-:W-:Y:S01]  /*b170*/  HADD2.F32 R161, -RZ, R159.H0_H0 ;  /* 0x2000009fffa17230 */ /* 0x000fe20000004100 */
[----:B------:R-:W-:Y:S01]  /*b180*/  F2FP.F16.E4M3.UNPACK_B R15, R15.H1 ;  /* 0x0000000fff0f723e */ /* 0x000fe200030006ff */
[----:B------:R-:W-:Y:S01]  /*b190*/  HADD2.F32 R160, -RZ, R160.H1_H1 ;  /* 0x300000a0ffa07230 */ /* 0x000fe20000004100 */
[----:B------:R-:W-:Y:S01]  /*b1a0*/  F2FP.F16.E4M3.UNPACK_B R87, R12.H1 ;  /* 0x0000000cff57723e */ /* 0x000fe200030006ff */
[----:B------:R-:W-:Y:S01]  /*b1b0*/  HADD2.F32 R12, -RZ, R85.H0_H0 ;  /* 0x20000055ff0c7230 */ /* 0x000fe20000004100 */
[----:B------:R-:W-:Y:S01]  /*b1c0*/  F2FP.F16.E4M3.UNPACK_B R84, R39 ;  /* 0x00000027ff54723e */ /* 0x000fe200020006ff */
[----:B------:R-:W-:Y:S01]  /*b1d0*/  HADD2.F32 R54, -RZ, R15.H0_H0 ;  /* 0x2000000fff367230 */ /* 0x000fe20000004100 */
[----:B------:R-:W-:Y:S01]  /*b1e0*/  F2FP.SATFINITE.E4M3.F32.PACK_AB_MERGE_C R14, R53, R14, RZ ;  /* 0x0000000e350e723e */ /* 0x000fe200048070ff */
[----:B------:R-:W-:-:S02]  /*b1f0*/  HADD2.F32 R127, -RZ, R87.H0_H0 ;  /* 0x20000057ff7f7230 */ /* 0x000fc40000004100 */
[-C--:B------:R-:W-:Y:S01]  /*b200*/  FMUL.FTZ R165, R12, R163.reuse ;  /* 0x000000a30ca57220 */ /* 0x080fe20000410000 */
[----:B------:R-:W-:Y:S02]  /*b210*/  HADD2.F32 R86, -RZ, R84.H0_H0 ;  /* 0x20000054ff567230 */ /* 0x000fe40000004100 */
[C---:B------:R-:W-:Y:S01]  /*b220*/  FMUL.FTZ R163, R54.reuse, R163 ;  /* 0x000000a336a37220 */ /* 0x040fe20000410000 */
[----:B------:R-:W-:Y:S02]  /*b230*/  HADD2.F32 R85, -RZ, R85.H1_H1 ;  /* 0x30000055ff557230 */ /* 0x000fe40000004100 */
[-C--:B------:R-:W-:Y:S01]  /*b240*/  FFMA.FTZ R165, R54, R127.reuse, -R165 ;  /* 0x0000007f36a57223 */ /* 0x080fe200000108a5 */
[----:B------:R-:W-:Y:S02]  /*b250*/  HADD2.F32 R15, -RZ, R15.H1_H1 ;  /* 0x3000000fff0f7230 */ /* 0x000fe40000004100 */
[----:B------:R-:W-:Y:S01]  /*b260*/  FFMA.FTZ R163, R12, R127, R163 ;  /* 0x0000007f0ca37223 */ /* 0x000fe200000100a3 */
[----:B------:R-:W-:-:S02]  /*b270*/  HADD2.F32 R39, -RZ, R52.H0_H0 ;  /* 0x20000034ff277230 */ /* 0x000fc40000004100 */
[-C--:B------:R-:W-:Y:S01]  /*b280*/  FMUL.FTZ R162, R86, R161.reuse ;  /* 0x000000a156a27220 */ /* 0x080fe20000410000 */
[----:B------:R-:W-:Y:S02]  /*b290*/  HADD2.F32 R126, -RZ, R13.H0_H0 ;  /* 0x2000000dff7e7230 */ /* 0x000fe40000004100 */
[-C--:B------:R-:W-:Y:S01]  /*b2a0*/  FMUL.FTZ R54, R85, R160.reuse ;  /* 0x000000a055367220 */ /* 0x080fe20000410000 */
[----:B------:R-:W-:Y:S02]  /*b2b0*/  HADD2.F32 R84, -RZ, R84.H1_H1 ;  /* 0x30000054ff547230 */ /* 0x000fe40000004100 */
[----:B------:R-:W-:Y:S01]  /*b2c0*/  FMUL.FTZ R160, R15, R160 ;  /* 0x000000a00fa07220 */ /* 0x000fe20000410000 */
[----:B------:R-:W-:Y:S02]  /*b2d0*/  HADD2.F32 R159, -RZ, R159.H1_H1 ;  /* 0x3000009fff9f7230 */ /* 0x000fe40000004100 */
[----:B------:R-:W-:Y:S01]  /*b2e0*/  FMUL.FTZ R161, R39, R161 ;  /* 0x000000a127a17220 */ /* 0x000fe20000410000 */
[----:B------:R-:W-:-:S02]  /*b2f0*/  HADD2.F32 R12, -RZ, R87.H1_H1 ;  /* 0x30000057ff0c7230 */ /* 0x000fc40000004100 */
[----:B------:R-:W-:Y:S01]  /*b300*/  FFMA.FTZ R162, R39, R126, -R162 ;  /* 0x0000007e27a27223 */ /* 0x000fe200000108a2 */
[----:B------:R-:W-:Y:S02]  /*b310*/  HADD2.F32 R52, -RZ, R52.H1_H1 ;  /* 0x30000034ff347230 */ /* 0x000fe40000004100 */
[-C--:B------:R-:W-:Y:S01]  /*b320*/  FMUL.FTZ R39, R84, R159.reuse ;  /* 0x0000009f54277220 */ /* 0x080fe20000410000 */
[----:B------:R-:W-:Y:S02]  /*b330*/  HADD2.F32 R13, -RZ, R13.H1_H1 ;  /* 0x3000000dff0d7230 */ /* 0x000fe40000004100 */
[-C--:B------:R-:W-:Y:S01]  /*b340*/  FFMA.FTZ R54, R15, R12.reuse, -R54 ;  /* 0x0000000c0f367223 */ /* 0x080fe20000010836 */
[----:B------:R-:W-:Y:S01]  /*b350*/  FFMA.FTZ R160, R85, R12, R160 ;  /* 0x0000000c55a07223 */ /* 0x000fe200000100a0 */
[----:B------:R-:W-:Y:S01]  /*b360*/  FMUL.FTZ R159, R52, R159 ;  /* 0x0000009f349f7220 */ /* 0x000fe20000410000 */
[----:B------:R-:W-:Y:S01]  /*b370*/  FFMA.FTZ R161, R86, R126, R161 ;  /* 0x0000007e56a17223 */ /* 0x000fe200000100a1 */
[----:B------:R-:W-:Y:S01]  /*b380*/  FFMA.FTZ R39, R52, R13, -R39 ;  /* 0x0000000d34277223 */ /* 0x000fe20000010827 */
[----:B------:R-:W-:Y:S01]  /*b390*/  F2FP.SATFINITE.E4M3.F32.PACK_AB_MERGE_C R54, R54, R165, RZ ;  /* 0x000000a53636723e */ /* 0x000fe200048070ff */
[----:B------:R-:W-:Y:S01]  /*b3a0*/  FFMA.FTZ R84, R84, R13, R159 ;  /* 0x0000000d54547223 */ /* 0x000fe2000001009f */
[----:B------:R-:W-:Y:S01]  /*b3b0*/  F2FP.SATFINITE.E4M3.F32.PACK_AB_MERGE_C R40, R55, R40, RZ ;  /* 0x000000283728723e */ /* 0x000fe200048070ff */
[----:B------:R-:W-:Y:S01]  /*b3c0*/  IMAD.MOV.U32 R12, RZ, RZ, R43 ;  /* 0x000000ffff0c7224 */ /* 0x000fe200078e002b */
[----:B------:R-:W-:-:S02]  /*b3d0*/  F2FP.SATFINITE.E4M3.F32.PACK_AB_MERGE_C R160, R160, R163, RZ ;  /* 0x000000a3a0a0723e */ /* 0x000fc400048070ff */
[----:B------:R-:W-:Y:S02]  /*b3e0*/  F2FP.SATFINITE.E4M3.F32.PACK_AB_MERGE_C R13, R37, R50, R14 ;  /* 0x00000032250d723e */ /* 0x000fe4000480700e */
[----:B------:R-:W-:Y:S02]  /*b3f0*/  F2FP.SATFINITE.E4M3.F32.PACK_AB_MERGE_C R15, R39, R162, R54 ;  /* 0x000000a2270f723e */ /* 0x000fe40004807036 */
[----:B------:R-:W-:Y:S01]  /*b400*/  F2FP.SATFINITE.E4M3.F32.PACK_AB_MERGE_C R37, R36, R51, R40 ;  /* 0x000000332425723e */ /* 0x000fe20004807028 */
[----:B------:R-:W-:Y:S01]  /*b410*/  IMAD.MOV.U32 R36, RZ, RZ, R42 ;  /* 0x000000ffff247224 */ /* 0x000fe200078e002a */
[----:B------:R-:W-:Y:S02]  /*b420*/  F2FP.SATFINITE.E4M3.F32.PACK_AB_MERGE_C R39, R84, R161, R160 ;  /* 0x000000a15427723e */ /* 0x000fe400048070a0 */
[----:B------:R-:W-:-:S07]  /*b430*/  MOV R14, R41 ;  /* 0x00000029000e7202 */ /* 0x000fce0000000f00 */
.L_x_516:
[----:B------:R-:W-:Y:S05]  /*b440*/  BSYNC B3 ;  /* 0x0000000000037941 */ /* 0x000fea0003800000 */
.L_x_515:
[----:B------:R-:W-:Y:S01]  /*b450*/  ISETP.GE.AND P3, PT, R11, R136, PT ;  /* 0x000000880b00720c */ /* 0x000fe20003f66270 */
[----:B0-----:R0:W-:-:S12]  /*b460*/  ST.E.128 desc[UR50][R48.64], R12 ;  /* 0x0000000c30007985 */ /* 0x0011d8000c101d32 */
[----:B------:R-:W-:-:S04]  /*b470*/  @!P3 IADD3 R40, P5, R156, R11, RZ ;  /* 0x0000000b9c28b210 */ /* 0x000fc80007fbe0ff */
[----:B------:R-:W-:-:S05]  /*b480*/  @!P3 LEA.HI.X.SX32 R41, R11, R154, 0x1, P5 ;  /* 0x0000009a0b29b211 */ /* 0x000fca00028f0eff */
[----:B--2---:R0:W-:Y:S04]  /*b490*/  @!P3 ST.E.128 desc[UR50][R40.64], R36 ;  /* 0x000000242800b985 */ /* 0x0041e8000c101d32 */
.L_x_514:
[----:B------:R-:W-:Y:S05]  /*b4a0*/  BSYNC B2 ;  /* 0x0000000000027941 */ /* 0x000fea0003800000 */
.L_x_513:
[----:B------:R-:W-:-:S13]  /*b4b0*/  ISETP.NE.AND P3, PT, R30, RZ, PT ;  /* 0x000000ff1e00720c */ /* 0x000fda0003f65270 */
[----:B------:R-:W-:Y:S05]  /*b4c0*/  @!P3 BRA `(.L_x_508) ;  /* 0x0000000c00d0b947 */ /* 0x000fea0003800000 */
[----:B0-----:R-:W5:Y:S04]  /*b4d0*/  LDL R36, [R1+0x30] ;  /* 0x0000300001247983 */ /* 0x001f680000100800 */
[----:B------:R-:W2:Y:S04]  /*b4e0*/  LDL R14, [R1+0x34] ;  /* 0x00003400010e7983 */ /* 0x000ea80000100800 */
[----:B------:R-:W2:Y:S01]  /*b4f0*/  LDL R15, [R1+0x38] ;  /* 0x00003800010f7983 */ /* 0x000ea20000100800 */
[----:B------:R-:W-:-:S04]  /*b500*/  ISETP.NE.AND P5, PT, R114, RZ, PT ;  /* 0x000000ff7200720c */ /* 0x000fc80003fa5270 */
        /* <DEDUP_REMOVED lines=17> */
[----:B------:R-:W-:-:S03]  /*b620*/  IMAD R15, R19, 0x7800, R12 ;  /* 0x00007800130f7824 */ /* 0x000fc600078e020c */
[C---:B------:R-:W-:Y:S01]  /*b630*/  IADD3 R13, R18.reuse, R13, RZ ;  /* 0x0000000d120d7210 */ /* 0x040fe20007ffe0ff */
[----:B------:R-:W-:-:S05]  /*b640*/  IMAD.IADD R36, R18, 0x1, R15 ;  /* 0x0000000112247824 */ /* 0x000fca00078e020f */
[----:B------:R-:W0:Y:S04]  /*b650*/  LDS.128 R12, [R13+0x24200] ;  /* 0x024200000d0c7984 */ /* 0x000e280000000c00 */
[----:B------:R-:W2:Y:S01]  /*b660*/  LDS.128 R36, [R36+0x24200] ;  /* 0x0242000024247984 */ /* 0x000ea20000000c00 */
[----:B------:R-:W-:Y:S05]  /*b670*/  @P3 BRA `(.L_x_518) ;  /* 0x0000000c004c3947 */ /* 0x000fea0003800000 */
[--C-:B------:R-:W-:Y:S01]  /*b680*/  SHF.R.U32.HI R43, RZ, 0x8, R81.reuse ;  /* 0x00000008ff2b7819 */ /* 0x100fe20000011651 */
[----:B0-----:R-:W-:Y:S01]  /*b690*/  IMAD.MOV.U32 R46, RZ, RZ, R12 ;  /* 0x000000ffff2e7224 */ /* 0x001fe200078e000c */
[----:B------:R-:W-:Y:S01]  /*b6a0*/  SHF.R.U32.HI R55, RZ, 0x10, R81 ;  /* 0x00000010ff377819 */ /* 0x000fe20000011651 */
[----:B------:R-:W-:Y:S01]  /*b6b0*/  IMAD.MOV.U32 R42, RZ, RZ, R13 ;  /* 0x000000ffff2a7224 */ /* 0x000fe200078e000d */
[----:B------:R-:W-:Y:S01]  /*b6c0*/  LOP3.LUT R49, R81, 0xff0000ff, RZ, 0xc0, !PT ;  /* 0xff0000ff51317812 */ /* 0x000fe200078ec0ff */
[----:B------:R-:W-:Y:S01]  /*b6d0*/  IMAD.SHL.U32 R12, R43, 0x100, RZ ;  /* 0x000001002b0c7824 */ /* 0x000fe200078e00ff */
[----:B------:R-:W-:Y:S01]  /*b6e0*/  SHF.R.U32.HI R53, RZ, 0x8, R83 ;  /* 0x00000008ff357819 */ /* 0x000fe20000011653 */
[----:B------:R-:W-:Y:S01]  /*b6f0*/  IMAD.MOV.U32 R43, RZ, RZ, R14 ;  /* 0x000000ffff2b7224 */ /* 0x000fe200078e000e */
[----:B------:R-:W-:Y:S01]  /*b700*/  SHF.R.U32.HI R50, RZ, 0x8, R47 ;  /* 0x00000008ff327819 */ /* 0x000fe2000001162f */
[----:B------:R-:W-:Y:S01]  /*b710*/  IMAD.U32 R14, R55, 0x10000, RZ ;  /* 0x00010000370e7824 */ /* 0x000fe200078e00ff */
[----:B------:R-:W-:-:S02]  /*b720*/  SHF.R.U32.HI R52, RZ, 0x8, R45 ;  /* 0x00000008ff347819 */ /* 0x000fc4000001162d */
[----:B------:R-:W-:Y:S01]  /*b730*/  LOP3.LUT R49, R49, 0xff00, R12, 0xf8, !PT ;  /* 0x0000ff0031317812 */ /* 0x000fe200078ef80c */
[----:B------:R-:W-:Y:S01]  /*b740*/  IMAD.SHL.U32 R12, R53, 0x100, RZ ;  /* 0x00000100350c7824 */ /* 0x000fe200078e00ff */
[----:B--2---:R-:W-:Y:S01]  /*b750*/  MOV R48, R36 ;  /* 0x0000002400307202 */ /* 0x004fe20000000f00 */
[----:B------:R-:W-:Y:S01]  /*b760*/  IMAD.SHL.U32 R36, R50, 0x100, RZ ;  /* 0x0000010032247824 */ /* 0x000fe200078e00ff */
[----:B------:R-:W-:Y:S02]  /*b770*/  SHF.R.U32.HI R81, RZ, 0x10, R83 ;  /* 0x00000010ff517819 */ /* 0x000fe40000011653 */
[----:B------:R-:W-:Y:S02]  /*b780*/  LOP3.LUT R51, R83, 0xff0000ff, RZ, 0xc0, !PT ;  /* 0xff0000ff53337812 */ /* 0x000fe400078ec0ff */
[----:B------:R-:W-:Y:S02]  /*b790*/  SHF.R.U32.HI R80, RZ, 0x10, R45 ;  /* 0x00000010ff507819 */ /* 0x000fe4000001162d */
[----:B------:R-:W-:-:S02]  /*b7a0*/  LOP3.LUT R44, R45, 0xff0000ff, RZ, 0xc0, !PT ;  /* 0xff0000ff2d2c7812 */ /* 0x000fc400078ec0ff */
[----:B------:R-:W-:Y:S02]  /*b7b0*/  SHF.R.U32.HI R54, RZ, 0x10, R47 ;  /* 0x00000010ff367819 */ /* 0x000fe4000001162f */
[----:B------:R-:W-:Y:S02]  /*b7c0*/  LOP3.LUT R45, R47, 0xff0000ff, RZ, 0xc0, !PT ;  /* 0xff0000ff2f2d7812 */ /* 0x000fe400078ec0ff */
[----:B------:R-:W-:Y:S01]  /*b7d0*/  SHF.L.U32 R13, R52, 0x8, RZ ;  /* 0x00000008340d7819 */ /* 0x000fe200000006ff */
[----:B------:R-:W-:Y:S01]  /*b7e0*/  IMAD.U32 R54, R54, 0x10000, RZ ;  /* 0x0001000036367824 */ /* 0x000fe200078e00ff */
[----:B------:R-:W-:Y:S02]  /*b7f0*/  LOP3.LUT R14, R49, 0xff0000, R14, 0xf8, !PT ;  /* 0x00ff0000310e7812 */ /* 0x000fe400078ef80e */
[----:B------:R-:W-:Y:S02]  /*b800*/  F2FP.F16.E4M3.UNPACK_B R52, R153.H1 ;  /* 0x00000099ff34723e */ /* 0x000fe400030006ff */
[----:B------:R-:W-:-:S02]  /*b810*/  F2FP.F16.E4M3.UNPACK_B R49, R48.H1 ;  /* 0x00000030ff31723e */ /* 0x000fc400030006ff */
[----:B------:R-:W-:Y:S02]  /*b820*/  F2FP.F16.E4M3.UNPACK_B R47, R46.H1 ;  /* 0x0000002eff2f723e */ /* 0x000fe400030006ff */
[----:B------:R-:W-:Y:S01]  /*b830*/  LOP3.LUT R51, R51, 0xff00, R12, 0xf8, !PT ;  /* 0x0000ff0033337812 */ /* 0x000fe200078ef80c */
[----:B------:R-:W-:Y:S01]  /*b840*/  IMAD.U32 R12, R81, 0x10000, RZ ;  /* 0x00010000510c7824 */ /* 0x000fe200078e00ff */
[----:B------:R-:W-:Y:S01]  /*b850*/  LOP3.LUT R53, R44, 0xff00, R13, 0xf8, !PT ;  /* 0x0000ff002c357812 */ /* 0x000fe200078ef80d */
[----:B------:R-:W-:Y:S01]  /*b860*/  HADD2.F32 R13, -RZ, R52.H0_H0 ;  /* 0x20000034ff0d7230 */ /* 0x000fe20000004100 */
[----:B------:R-:W-:Y:S01]  /*b870*/  LOP3.LUT R55, R45, 0xff00, R36, 0xf8, !PT ;  /* 0x0000ff002d377812 */ /* 0x000fe200078ef824 */
[----:B------:R-:W-:Y:S01]  /*b880*/  HADD2.F32 R45, -RZ, R49.H0_H0 ;  /* 0x20000031ff2d7230 */ /* 0x000fe20000004100 */
[----:B------:R-:W-:Y:S01]  /*b890*/  F2FP.F16.E4M3.UNPACK_B R50, R157.H1 ;  /* 0x0000009dff32723e */ /* 0x000fe200030006ff */
[--C-:B------:R-:W-:Y:S01]  /*b8a0*/  HADD2.F32 R44, -RZ, R47.reuse.H0_H0 ;  /* 0x2000002fff2c7230 */ /* 0x100fe20000004100 */
[----:B------:R-:W-:Y:S01]  /*b8b0*/  LOP3.LUT R12, R51, 0xff0000, R12, 0xf8, !PT ;  /* 0x00ff0000330c7812 */ /* 0x000fe200078ef80c */
[----:B------:R-:W-:Y:S01]  /*b8c0*/  HADD2.F32 R47, -RZ, R47.H1_H1 ;  /* 0x3000002fff2f7230 */ /* 0x000fe20000004100 */
[----:B------:R-:W-:Y:S01]  /*b8d0*/  SHF.L.U32 R36, R80, 0x10, RZ ;  /* 0x0000001050247819 */ /* 0x000fe200000006ff */
[----:B------:R-:W-:-:S02]  /*b8e0*/  HADD2.F32 R51, -RZ, R50.H0_H0 ;  /* 0x20000032ff337230 */ /* 0x000fc40000004100 */
[-C--:B------:R-:W-:Y:S01]  /*b8f0*/  FMUL.FTZ R81, R45, R13.reuse ;  /* 0x0000000d2d517220 */ /* 0x080fe20000410000 */
[C---:B------:R-:W-:Y:S01]  /*b900*/  FMUL.FTZ R80, R44.reuse, R13 ;  /* 0x0000000d2c507220 */ /* 0x040fe20000410000 */
[----:B------:R-:W-:Y:S01]  /*b910*/  LOP3.LUT R36, R53, 0xff0000, R36, 0xf8, !PT ;  /* 0x00ff000035247812 */ /* 0x000fe200078ef824 */
[----:B------:R-:W-:Y:S02]  /*b920*/  HADD2.F32 R53, -RZ, R50.H1_H1 ;  /* 0x30000032ff357230 */ /* 0x000fe40000004100 */
[-C--:B------:R-:W-:Y:S01]  /*b930*/  FFMA.FTZ R44, R44, R51.reuse, -R81 ;  /* 0x000000332c2c7223 */ /* 0x080fe20000010851 */
[----:B------:R-:W-:Y:S01]  /*b940*/  FFMA.FTZ R45, R45, R51, R80 ;  /* 0x000000332d2d7223 */ /* 0x000fe20000010050 */
[----:B------:R-:W-:Y:S01]  /*b950*/  HADD2.F32 R51, -RZ, R52.H1_H1 ;  /* 0x30000034ff337230 */ /* 0x000fe20000004100 */
[----:B------:R-:W-:Y:S01]  /*b960*/  F2FP.F16.E4M3.UNPACK_B R153, R153 ;  /* 0x00000099ff99723e */ /* 0x000fe200020006ff */
[----:B------:R-:W-:Y:S01]  /*b970*/  HADD2.F32 R52, -RZ, R49.H1_H1 ;  /* 0x30000031ff347230 */ /* 0x000fe20000004100 */
[----:B------:R-:W-:-:S02]  /*b980*/  F2FP.F16.E4M3.UNPACK_B R49, R48 ;  /* 0x00000030ff31723e */ /* 0x000fc400020006ff */
[----:B------:R-:W-:Y:S02]  /*b990*/  F2FP.F16.E4M3.UNPACK_B R50, R46 ;  /* 0x0000002eff32723e */ /* 0x000fe400020006ff */
[----:B------:R-:W-:Y:S01]  /*b9a0*/  LOP3.LUT R13, R55, 0xff0000, R54, 0xf8, !PT ;  /* 0x00ff0000370d7812 */ /* 0x000fe200078ef836 */
[C---:B------:R-:W-:Y:S01]  /*b9b0*/  FMUL.FTZ R46, R52.reuse, R51 ;  /* 0x00000033342e7220 */ /* 0x040fe20000410000 */
[----:B------:R-:W-:Y:S01]  /*b9c0*/  F2FP.F16.E4M3.UNPACK_B R157, R157 ;  /* 0x0000009dff9d723e */ /* 0x000fe200020006ff */
[C---:B------:R-:W-:Y:S01]  /*b9d0*/  FMUL.FTZ R55, R47.reuse, R51 ;  /* 0x000000332f377220 */ /* 0x040fe20000410000 */
[----:B------:R-:W-:Y:S02]  /*b9e0*/  HADD2.F32 R54, -RZ, R153.H0_H0 ;  /* 0x20000099ff367230 */ /* 0x000fe40000004100 */
[-C--:B------:R-:W-:Y:S01]  /*b9f0*/  FFMA.FTZ R47, R47, R53.reuse, -R46 ;  /* 0x000000352f2f7223 */ /* 0x080fe2000001082e */
[----:B------:R-:W-:Y:S02]  /*ba00*/  HADD2.F32 R51, -RZ, R49.H0_H0 ;  /* 0x20000031ff337230 */ /* 0x000fe40000004100 */
[----:B------:R-:W-:Y:S01]  /*ba10*/  FFMA.FTZ R46, R52, R53, R55 ;  /* 0x00000035342e7223 */ /* 0x000fe20000010037 */
[----:B------:R-:W-:-:S02]  /*ba20*/  HADD2.F32 R48, -RZ, R50.H0_H0 ;  /* 0x20000032ff307230 */ /* 0x000fc40000004100 */
[----:B------:R-:W-:Y:S02]  /*ba30*/  HADD2.F32 R53, -RZ, R157.H0_H0 ;  /* 0x2000009dff357230 */ /* 0x000fe40000004100 */
[CC--:B------:R-:W-:Y:S01]  /*ba40*/  FMUL.FTZ R55, R51.reuse, R54.reuse ;  /* 0x0000003633377220 */ /* 0x0c0fe20000410000 */
[----:B------:R-:W-:Y:S02]  /*ba50*/  HADD2.F32 R153, -RZ, R153.H1_H1 ;  /* 0x30000099ff997230 */ /* 0x000fe40000004100 */
[C---:B------:R-:W-:Y:S01]  /*ba60*/  FMUL.FTZ R54, R48.reuse, R54 ;  /* 0x0000003630367220 */ /* 0x040fe20000410000 */
[----:B------:R-:W-:Y:S02]  /*ba70*/  HADD2.F32 R52, -RZ, R49.H1_H1 ;  /* 0x30000031ff347230 */ /* 0x000fe40000004100 */
[-C--:B------:R-:W-:Y:S01]  /*ba80*/  FFMA.FTZ R48, R48, R53.reuse, -R55 ;  /* 0x0000003530307223 */ /* 0x080fe20000010837 */
[----:B------:R-:W-:Y:S02]  /*ba90*/  HADD2.F32 R50, -RZ, R50.H1_H1 ;  /* 0x30000032ff327230 */ /* 0x000fe40000004100 */
[----:B------:R-:W-:Y:S01]  /*baa0*/  FFMA.FTZ R49, R51, R53, R54 ;  /* 0x0000003533317223 */ /* 0x000fe20000010036 */
[----:B------:R-:W-:-:S02]  /*bab0*/  HADD2.F32 R157, -RZ, R157.H1_H1 ;  /* 0x3000009dff9d7230 */ /* 0x000fc40000004100 */
[----:B------:R-:W-:Y:S01]  /*bac0*/  FMUL.FTZ R55, R52, R153 ;  /* 0x0000009934377220 */ /* 0x000fe20000410000 */
[----:B------:R-:W-:Y:S01]  /*bad0*/  F2FP.F16.E4M3.UNPACK_B R51, R155.H1 ;  /* 0x0000009bff33723e */ /* 0x000fe200030006ff */
[C---:B------:R-:W-:Y:S01]  /*bae0*/  FMUL.FTZ R153, R50.reuse, R153 ;  /* 0x0000009932997220 */ /* 0x040fe20000410000 */
[----:B------:R-:W-:Y:S01]  /*baf0*/  F2FP.F16.E4M3.UNPACK_B R53, R38.H1 ;  /* 0x00000026ff35723e */ /* 0x000fe200030006ff */
[----:B------:R-:W-:Y:S01]  /*bb00*/  FFMA.FTZ R83, R50, R157, -R55 ;  /* 0x0000009d32537223 */ /* 0x000fe20000010837 */
[----:B------:R-:W-:Y:S01]  /*bb10*/  F2FP.F16.E4M3.UNPACK_B R55, R158.H1 ;  /* 0x0000009eff37723e */ /* 0x000fe200030006ff */
[----:B------:R-:W-:Y:S01]  /*bb20*/  HADD2.F32 R80, -RZ, R51.H0_H0 ;  /* 0x20000033ff507230 */ /* 0x000fe20000004100 */
[----:B------:R-:W-:Y:S01]  /*bb30*/  F2FP.F16.E4M3.UNPACK_B R50, R43.H1 ;  /* 0x0000002bff32723e */ /* 0x000fe200030006ff */
[----:B------:R-:W-:Y:S02]  /*bb40*/  HADD2.F32 R54, -RZ, R53.H0_H0 ;  /* 0x20000035ff367230 */ /* 0x000fe40000004100 */
[----:B------:R-:W-:Y:S01]  /*bb50*/  FFMA.FTZ R82, R52, R157, R153 ;  /* 0x0000009d34527223 */ /* 0x000fe20000010099 */
[----:B------:R-:W-:Y:S01]  /*bb60*/  HADD2.F32 R81, -RZ, R51.H1_H1 ;  /* 0x30000033ff517230 */ /* 0x000fe20000004100 */
[----:B------:R-:W-:Y:S01]  /*bb70*/  F2FP.F16.E4M3.UNPACK_B R155, R155 ;  /* 0x0000009bff9b723e */ /* 0x000fe200020006ff */
[----:B------:R-:W-:-:S02]  /*bb80*/  HADD2.F32 R51, -RZ, R50.H0_H0 ;  /* 0x20000032ff337230 */ /* 0x000fc40000004100 */
[-C--:B------:R-:W-:Y:S01]  /*bb90*/  FMUL.FTZ R84, R54, R80.reuse ;  /* 0x0000005036547220 */ /* 0x080fe20000410000 */
[----:B------:R-:W-:Y:S01]  /*bba0*/  HADD2.F32 R52, -RZ, R55.H0_H0 ;  /* 0x20000037ff347230 */ /* 0x000fe20000004100 */
[----:B------:R-:W-:Y:S01]  /*bbb0*/  F2FP.F16.E4M3.UNPACK_B R43, R43 ;  /* 0x0000002bff2b723e */ /* 0x000fe200020006ff */
[----:B------:R-:W-:Y:S02]  /*bbc0*/  HADD2.F32 R53, -RZ, R53.H1_H1 ;  /* 0x30000035ff357230 */ /* 0x000fe40000004100 */
[C---:B------:R-:W-:Y:S01]  /*bbd0*/  FMUL.FTZ R85, R51.reuse, R80 ;  /* 0x0000005033557220 */ /* 0x040fe20000410000 */
[----:B------:R-:W-:Y:S02]  /*bbe0*/  HADD2.F32 R50, -RZ, R50.H1_H1 ;  /* 0x30000032ff327230 */ /* 0x000fe40000004100 */
[----:B------:R-:W-:Y:S01]  /*bbf0*/  FFMA.FTZ R84, R51, R52, -R84 ;  /* 0x0000003433547223 */ /* 0x000fe20000010854 */
[----:B------:R-:W-:Y:S02]  /*bc00*/  HADD2.F32 R55, -RZ, R55.H1_H1 ;  /* 0x30000037ff377230 */ /* 0x000fe40000004100 */
[CC--:B------:R-:W-:Y:S01]  /*bc10*/  FMUL.FTZ R51, R53.reuse, R81.reuse ;  /* 0x0000005135337220 */ /* 0x0c0fe20000410000 */
[----:B------:R-:W-:Y:S01]  /*bc20*/  F2FP.F16.E4M3.UNPACK_B R158, R158 ;  /* 0x0000009eff9e723e */ /* 0x000fe200020006ff */
[----:B------:R-:W-:Y:S01]  /*bc30*/  FMUL.FTZ R80, R50, R81 ;  /* 0x0000005132507220 */ /* 0x000fe20000410000 */
[----:B------:R-:W-:Y:S01]  /*bc40*/  FFMA.FTZ R85, R54, R52, R85 ;  /* 0x0000003436557223 */ /* 0x000fe20000010055 */
[-C--:B------:R-:W-:Y:S01]  /*bc50*/  FFMA.FTZ R81, R50, R55.reuse, -R51 ;  /* 0x0000003732517223 */ /* 0x080fe20000010833 */
[----:B------:R-:W-:Y:S01]  /*bc60*/  F2FP.F16.E4M3.UNPACK_B R50, R38 ;  /* 0x00000026ff32723e */ /* 0x000fe200020006ff */
[----:B------:R-:W-:Y:S01]  /*bc70*/  FFMA.FTZ R86, R53, R55, R80 ;  /* 0x0000003735567223 */ /* 0x000fe20000010050 */
[--C-:B------:R-:W-:Y:S01]  /*bc80*/  HADD2.F32 R53, -RZ, R155.reuse.H0_H0 ;  /* 0x2000009bff357230 */ /* 0x100fe20000004100 */
[----:B------:R-:W-:Y:S01]  /*bc90*/  F2FP.SATFINITE.E4M3.F32.PACK_AB_MERGE_C R44, R47, R44, RZ ;  /* 0x0000002c2f2c723e */ /* 0x000fe200048070ff */
[----:B------:R-:W-:Y:S01]  /*bca0*/  HADD2.F32 R155, -RZ, R155.H1_H1 ;  /* 0x3000009bff9b7230 */ /* 0x000fe20000004100 */
[----:B------:R-:W-:Y:S01]  /*bcb0*/  F2FP.SATFINITE.E4M3.F32.PACK_AB_MERGE_C R46, R46, R45, RZ ;  /* 0x0000002d2e2e723e */ /* 0x000fe200048070ff */
[--C-:B------:R-:W-:Y:S01]  /*bcc0*/  HADD2.F32 R51, -RZ, R50.reuse.H0_H0 ;  /* 0x20000032ff337230 */ /* 0x100fe20000004100 */
[----:B------:R-:W-:Y:S01]  /*bcd0*/  F2FP.SATFINITE.E4M3.F32.PACK_AB_MERGE_C R45, R83, R48, R44 ;  /* 0x00000030532d723e */ /* 0x000fe2000480702c */
[----:B------:R-:W-:Y:S01]  /*bce0*/  HADD2.F32 R38, -RZ, R43.H0_H0 ;  /* 0x2000002bff267230 */ /* 0x000fe20000004100 */
[----:B------:R-:W-:Y:S01]  /*bcf0*/  F2FP.F16.E4M3.UNPACK_B R48, R36 ;  /* 0x00000024ff30723e */ /* 0x000fe200020006ff */
[----:B------:R-:W-:-:S02]  /*bd00*/  HADD2.F32 R50, -RZ, R50.H1_H1 ;  /* 0x30000032ff327230 */ /* 0x000fc40000004100 */
[-C--:B------:R-:W-:Y:S01]  /*bd10*/  FMUL.FTZ R55, R51, R53.reuse ;  /* 0x0000003533377220 */ /* 0x080fe20000410000 */
[----:B------:R-:W-:Y:S02]  /*bd20*/  HADD2.F32 R43, -RZ, R43.H1_H1 ;  /* 0x3000002bff2b7230 */ /* 0x000fe40000004100 */
[----:B------:R-:W-:Y:S01]  /*bd30*/  FMUL.FTZ R54, R38, R53 ;  /* 0x0000003526367220 */ /* 0x000fe20000410000 */
[--C-:B------:R-:W-:Y:S02]  /*bd40*/  HADD2.F32 R52, -RZ, R158.reuse.H0_H0 ;  /* 0x2000009eff347230 */ /* 0x100fe40000004100 */
[-C--:B------:R-:W-:Y:S01]  /*bd50*/  FMUL.FTZ R80, R50, R155.reuse ;  /* 0x0000009b32507220 */ /* 0x080fe20000410000 */
[----:B------:R-:W-:Y:S02]  /*bd60*/  HADD2.F32 R158, -RZ, R158.H1_H1 ;  /* 0x3000009eff9e7230 */ /* 0x000fe40000004100 */
[----:B------:R-:W-:Y:S01]  /*bd70*/  FMUL.FTZ R155, R43, R155 ;  /* 0x0000009b2b9b7220 */ /* 0x000fe20000410000 */
[----:B------:R-:W-:Y:S01]  /*bd80*/  F2FP.F16.E4M3.UNPACK_B R47, R42 ;  /* 0x0000002aff2f723e */ /* 0x000fe200020006ff */
[-C--:B------:R-:W-:Y:S01]  /*bd90*/  FFMA.FTZ R55, R38, R52.reuse, -R55 ;  /* 0x0000003426377223 */ /* 0x080fe20000010837 */
[----:B------:R-:W-:Y:S01]  /*bda0*/  FFMA.FTZ R38, R51, R52, R54 ;  /* 0x0000003433267223 */ /* 0x000fe20000010036 */
[-C--:B------:R-:W-:Y:S01]  /*bdb0*/  FFMA.FTZ R155, R50, R158.reuse, R155 ;  /* 0x0000009e329b7223 */ /* 0x080fe2000001009b */
[----:B------:R-:W-:Y:S01]  /*bdc0*/  F2FP.F16.E4M3.UNPACK_B R50, R37 ;  /* 0x00000025ff32723e */ /* 0x000fe200020006ff */
[----:B------:R-:W-:Y:S01]  /*bdd0*/  FFMA.FTZ R80, R43, R158, -R80 ;  /* 0x0000009e2b507223 */ /* 0x000fe20000010850 */
[----:B------:R-:W-:Y:S01]  /*bde0*/  F2FP.SATFINITE.E4M3.F32.PACK_AB_MERGE_C R44, R82, R49, R46 ;  /* 0x00000031522c723e */ /* 0x000fe2000480702e */
[----:B------:R-:W-:Y:S01]  /*bdf0*/  HADD2.F32 R53, -RZ, R48.H0_H0 ;  /* 0x20000030ff357230 */ /* 0x000fe20000004100 */
[----:B------:R-:W-:Y:S01]  /*be00*/  F2FP.SATFINITE.E4M3.F32.PACK_AB_MERGE_C R43, R81, R84, RZ ;  /* 0x00000054512b723e */ /* 0x000fe200048070ff */
[--C-:B------:R-:W-:Y:S01]  /*be10*/  HADD2.F32 R49, -RZ, R50.reuse.H0_H0 ;  /* 0x20000032ff317230 */ /* 0x100fe20000004100 */
[----:B------:R-:W-:Y:S01]  /*be20*/  F2FP.F16.E4M3.UNPACK_B R51, R14 ;  /* 0x0000000eff33723e */ /* 0x000fe200020006ff */
[----:B------:R-:W-:Y:S01]  /*be30*/  HADD2.F32 R46, -RZ, R47.H0_H0 ;  /* 0x2000002fff2e7230 */ /* 0x000fe20000004100 */
[----:B------:R-:W-:Y:S01]  /*be40*/  F2FP.SATFINITE.E4M3.F32.PACK_AB_MERGE_C R43, R80, R55, R43 ;  /* 0x00000037502b723e */ /* 0x000fe2000480702b */
[----:B------:R-:W-:-:S02]  /*be50*/  HADD2.F32 R50, -RZ, R50.H1_H1 ;  /* 0x30000032ff327230 */ /* 0x000fc40000004100 */
[CC--:B------:R-:W-:Y:S01]  /*be60*/  FMUL.FTZ R55, R49.reuse, R53.reuse ;  /* 0x0000003531377220 */ /* 0x0c0fe20000410000 */
[----:B------:R-:W-:Y:S02]  /*be70*/  HADD2.F32 R52, -RZ, R51.H0_H0 ;  /* 0x20000033ff347230 */ /* 0x000fe40000004100 */
[C---:B------:R-:W-:Y:S01]  /*be80*/  FMUL.FTZ R54, R46.reuse, R53 ;  /* 0x000000352e367220 */ /* 0x040fe20000410000 */
[----:B------:R-:W-:Y:S01]  /*be90*/  HADD2.F32 R53, -RZ, R48.H1_H1 ;  /* 0x30000030ff357230 */ /* 0x000fe20000004100 */
[----:B------:R-:W-:Y:S01]  /*bea0*/  F2FP.F16.E4M3.UNPACK_B R42, R42.H1 ;  /* 0x0000002aff2a723e */ /* 0x000fe200030006ff */
[----:B------:R-:W-:Y:S02]  /*beb0*/  HADD2.F32 R48, -RZ, R47.H1_H1 ;  /* 0x3000002fff307230 */ /* 0x000fe40000004100 */
[-C--:B------:R-:W-:Y:S01]  /*bec0*/  FFMA.FTZ R46, R46, R52.reuse, -R55 ;  /* 0x000000342e2e7223 */ /* 0x080fe20000010837 */
[----:B------:R-:W-:Y:S01]  /*bed0*/  FFMA.FTZ R47, R49, R52, R54 ;  /* 0x00000034312f7223 */ /* 0x000fe20000010036 */
[----:B------:R-:W-:-:S02]  /*bee0*/  HADD2.F32 R51, -RZ, R51.H1_H1 ;  /* 0x30000033ff337230 */ /* 0x000fc40000004100 */
[-C--:B------:R-:W-:Y:S01]  /*bef0*/  FMUL.FTZ R55, R50, R53.reuse ;  /* 0x0000003532377220 */ /* 0x080fe20000410000 */
[----:B------:R-:W-:Y:S01]  /*bf00*/  FMUL.FTZ R53, R48, R53 ;  /* 0x0000003530357220 */ /* 0x000fe20000410000 */
[----:B------:R-:W-:Y:S02]  /*bf10*/  F2FP.F16.E4M3.UNPACK_B R49, R37.H1 ;  /* 0x00000025ff31723e */ /* 0x000fe400030006ff */
[----:B------:R-:W-:Y:S01]  /*bf20*/  F2FP.F16.E4M3.UNPACK_B R52, R36.H1 ;  /* 0x00000024ff34723e */ /* 0x000fe200030006ff */
[-C--:B------:R-:W-:Y:S01]  /*bf30*/  FFMA.FTZ R36, R50, R51.reuse, R53 ;  /* 0x0000003332247223 */ /* 0x080fe20000010035 */
[----:B------:R-:W-:Y:S01]  /*bf40*/  FFMA.FTZ R37, R48, R51, -R55 ;  /* 0x0000003330257223 */ /* 0x000fe20000010837 */
[--C-:B------:R-:W-:Y:S01]  /*bf50*/  HADD2.F32 R50, -RZ, R49.reuse.H0_H0 ;  /* 0x20000031ff327230 */ /* 0x100fe20000004100 */
[----:B------:R-:W-:Y:S01]  /*bf60*/  F2FP.F16.E4M3.UNPACK_B R14, R14.H1 ;  /* 0x0000000eff0e723e */ /* 0x000fe200030006ff */
[----:B------:R-:W-:Y:S01]  /*bf70*/  HADD2.F32 R48, -RZ, R42.H0_H0 ;  /* 0x2000002aff307230 */ /* 0x000fe20000004100 */
[----:B------:R-:W-:Y:S01]  /*bf80*/  F2FP.SATFINITE.E4M3.F32.PACK_AB_MERGE_C R85, R86, R85, RZ ;  /* 0x000000555655723e */ /* 0x000fe200048070ff */
[----:B------:R-:W-:-:S02]  /*bf90*/  HADD2.F32 R49, -RZ, R49.H1_H1 ;  /* 0x30000031ff317230 */ /* 0x000fc40000004100 */
[--C-:B------:R-:W-:Y:S01]  /*bfa0*/  HADD2.F32 R54, -RZ, R52.reuse.H1_H1 ;  /* 0x30000034ff367230 */ /* 0x100fe20000004100 */
[----:B------:R-:W-:Y:S01]  /*bfb0*/  F2FP.SATFINITE.E4M3.F32.PACK_AB_MERGE_C R38, R155, R38, R85 ;  /* 0x000000269b26723e */ /* 0x000fe20004807055 */
[----:B------:R-:W-:Y:S02]  /*bfc0*/  HADD2.F32 R53, -RZ, R52.H0_H0 ;  /* 0x20000034ff357230 */ /* 0x000fe40000004100 */
[----:B------:R-:W-:Y:S02]  /*bfd0*/  HADD2.F32 R42, -RZ, R42.H1_H1 ;  /* 0x3000002aff2a7230 */ /* 0x000fe40000004100 */
[----:B------:R-:W-:Y:S01]  /*bfe0*/  FMUL.FTZ R81, R49, R54 ;  /* 0x0000003631517220 */ /* 0x000fe20000410000 */
[--C-:B------:R-:W-:Y:S02]  /*bff0*/  HADD2.F32 R51, -RZ, R14.reuse.H0_H0 ;  /* 0x2000000eff337230 */ /* 0x100fe40000004100 */
[----:B------:R-:W-:Y:S01]  /*c000*/  FMUL.FTZ R55, R50, R53 ;  /* 0x0000003532377220 */ /* 0x000fe20000410000 */
[----:B------:R-:W-:-:S02]  /*c010*/  HADD2.F32 R52, -RZ, R14.H1_H1 ;  /* 0x3000000eff347230 */ /* 0x000fc40000004100 */
[----:B------:R-:W-:Y:S01]  /*c020*/  FMUL.FTZ R54, R42, R54 ;  /* 0x000000362a367220 */ /* 0x000fe20000410000 */
[C---:B------:R-:W-:Y:S01]  /*c030*/  FMUL.FTZ R53, R48.reuse, R53 ;  /* 0x0000003530357220 */ /* 0x040fe20000410000 */
[----:B------:R-:W-:Y:S01]  /*c040*/  FFMA.FTZ R82, R48, R51, -R55 ;  /* 0x0000003330527223 */ /* 0x000fe20000010837 */
[----:B------:R-:W-:Y:S01]  /*c050*/  F2FP.F16.E4M3.UNPACK_B R55, R13.H1 ;  /* 0x0000000dff37723e */ /* 0x000fe200030006ff */
[-C--:B------:R-:W-:Y:S01]  /*c060*/  FFMA.FTZ R84, R49, R52.reuse, R54 ;  /* 0x0000003431547223 */ /* 0x080fe20000010036 */
[----:B------:R-:W-:Y:S01]  /*c070*/  F2FP.F16.E4M3.UNPACK_B R49, R39.H1 ;  /* 0x00000027ff31723e */ /* 0x000fe200030006ff */
[----:B------:R-:W-:Y:S01]  /*c080*/  FFMA.FTZ R83, R50, R51, R53 ;  /* 0x0000003332537223 */ /* 0x000fe20000010035 */
[----:B------:R-:W-:Y:S01]  /*c090*/  F2FP.F16.E4M3.UNPACK_B R14, R15 ;  /* 0x0000000fff0e723e */ /* 0x000fe200020006ff */
[----:B------:R-:W-:Y:S01]  /*c0a0*/  FFMA.FTZ R85, R42, R52, -R81 ;  /* 0x000000342a557223 */ /* 0x000fe20000010851 */
[----:B------:R-:W-:Y:S01]  /*c0b0*/  F2FP.F16.E4M3.UNPACK_B R54, R13 ;  /* 0x0000000dff36723e */ /* 0x000fe200020006ff */
[----:B------:R-:W-:Y:S01]  /*c0c0*/  HADD2.F32 R81, -RZ, R55.H0_H0 ;  /* 0x20000037ff517230 */ /* 0x000fe20000004100 */
[----:B------:R-:W-:Y:S01]  /*c0d0*/  F2FP.F16.E4M3.UNPACK_B R48, R39 ;  /* 0x00000027ff30723e */ /* 0x000fe200020006ff */
[----:B------:R-:W-:Y:S01]  /*c0e0*/  HADD2.F32 R39, -RZ, R14.H0_H0 ;  /* 0x2000000eff277230 */ /* 0x000fe20000004100 */
[----:B------:R-:W-:Y:S01]  /*c0f0*/  F2FP.F16.E4M3.UNPACK_B R15, R15.H1 ;  /* 0x0000000fff0f723e */ /* 0x000fe200030006ff */
[----:B------:R-:W-:Y:S01]  /*c100*/  HADD2.F32 R80, -RZ, R54.H0_H0 ;  /* 0x20000036ff507230 */ /* 0x000fe20000004100 */
[-C--:B------:R-:W-:Y:S01]  /*c110*/  F2FP.F16.E4M3.UNPACK_B R13, R12.reuse ;  /* 0x0000000cff0d723e */ /* 0x080fe200020006ff */
[----:B------:R-:W-:Y:S01]  /*c120*/  HADD2.F32 R50, -RZ, R48.H0_H0 ;  /* 0x20000030ff327230 */ /* 0x000fe20000004100 */
[----:B------:R-:W-:Y:S01]  /*c130*/  F2FP.F16.E4M3.UNPACK_B R51, R12.H1 ;  /* 0x0000000cff33723e */ /* 0x000fe200030006ff */
[----:B------:R-:W-:-:S02]  /*c140*/  HADD2.F32 R12, -RZ, R49.H0_H0 ;  /* 0x20000031ff0c7230 */ /* 0x000fc40000004100 */
[-C--:B------:R-:W-:Y:S01]  /*c150*/  FMUL.FTZ R87, R39, R80.reuse ;  /* 0x0000005027577220 */ /* 0x080fe20000410000 */
[----:B------:R-:W-:Y:S02]  /*c160*/  HADD2.F32 R42, -RZ, R15.H0_H0 ;  /* 0x2000000fff2a7230 */ /* 0x000fe40000004100 */
[----:B------:R-:W-:Y:S01]  /*c170*/  FMUL.FTZ R86, R50, R80 ;  /* 0x0000005032567220 */ /* 0x000fe20000410000 */
[----:B------:R-:W-:Y:S02]  /*c180*/  HADD2.F32 R53, -RZ, R51.H0_H0 ;  /* 0x20000033ff357230 */ /* 0x000fe40000004100 */
[-C--:B------:R-:W-:Y:S01]  /*c190*/  FMUL.FTZ R127, R12, R81.reuse ;  /* 0x000000510c7f7220 */ /* 0x080fe20000410000 */
[----:B------:R-:W-:Y:S02]  /*c1a0*/  HADD2.F32 R52, -RZ, R13.H0_H0 ;  /* 0x2000000dff347230 */ /* 0x000fe40000004100 */
[----:B------:R-:W-:Y:S01]  /*c1b0*/  FMUL.FTZ R81, R42, R81 ;  /* 0x000000512a517220 */ /* 0x000fe20000410000 */
[----:B------:R-:W-:-:S02]  /*c1c0*/  HADD2.F32 R49, -RZ, R49.H1_H1 ;  /* 0x30000031ff317230 */ /* 0x000fc40000004100 */
[-C--:B------:R-:W-:Y:S01]  /*c1d0*/  FFMA.FTZ R127, R42, R53.reuse, -R127 ;  /* 0x000000352a7f7223 */ /* 0x080fe2000001087f */
[----:B------:R-:W-:Y:S02]  /*c1e0*/  HADD2.F32 R42, -RZ, R55.H1_H1 ;  /* 0x30000037ff2a7230 */ /* 0x000fe40000004100 */
[-C--:B------:R-:W-:Y:S01]  /*c1f0*/  FFMA.FTZ R86, R39, R52.reuse, -R86 ;  /* 0x0000003427567223 */ /* 0x080fe20000010856 */
[----:B------:R-:W-:Y:S02]  /*c200*/  HADD2.F32 R15, -RZ, R15.H1_H1 ;  /* 0x3000000fff0f7230 */ /* 0x000fe40000004100 */
[----:B------:R-:W-:Y:S01]  /*c210*/  FFMA.FTZ R87, R50, R52, R87 ;  /* 0x0000003432577223 */ /* 0x000fe20000010057 */
[----:B------:R-:W-:Y:S01]  /*c220*/  FFMA.FTZ R81, R12, R53, R81 ;  /* 0x000000350c517223 */ /* 0x000fe20000010051 */
[----:B------:R-:W-:Y:S02]  /*c230*/  HADD2.F32 R48, -RZ, R48.H1_H1 ;  /* 0x30000030ff307230 */ /* 0x000fe40000004100 */
[----:B------:R-:W-:Y:S01]  /*c240*/  FMUL.FTZ R50, R49, R42 ;  /* 0x0000002a31327220 */ /* 0x000fe20000410000 */
[----:B------:R-:W-:-:S02]  /*c250*/  HADD2.F32 R39, -RZ, R54.H1_H1 ;  /* 0x30000036ff277230 */ /* 0x000fc40000004100 */
[----:B------:R-:W-:Y:S01]  /*c260*/  FMUL.FTZ R42, R15, R42 ;  /* 0x0000002a0f2a7220 */ /* 0x000fe20000410000 */
[----:B------:R-:W-:Y:S01]  /*c270*/  HADD2.F32 R14, -RZ, R14.H1_H1 ;  /* 0x3000000eff0e7230 */ /* 0x000fe20000004100 */
[----:B------:R-:W-:Y:S01]  /*c280*/  F2FP.SATFINITE.E4M3.F32.PACK_AB_MERGE_C R82, R85, R82, RZ ;  /* 0x000000525552723e */ /* 0x000fe200048070ff */
[----:B------:R-:W-:Y:S02]  /*c290*/  HADD2.F32 R12, -RZ, R51.H1_H1 ;  /* 0x30000033ff0c7230 */ /* 0x000fe40000004100 */
[-C--:B------:R-:W-:Y:S01]  /*c2a0*/  FMUL.FTZ R51, R48, R39.reuse ;  /* 0x0000002730337220 */ /* 0x080fe20000410000 */
[----:B------:R-:W-:Y:S02]  /*c2b0*/  HADD2.F32 R13, -RZ, R13.H1_H1 ;  /* 0x3000000dff0d7230 */ /* 0x000fe40000004100 */
[----:B------:R-:W-:Y:S01]  /*c2c0*/  FMUL.FTZ R39, R14, R39 ;  /* 0x000000270e277220 */ /* 0x000fe20000410000 */
[----:B------:R-:W-:Y:S01]  /*c2d0*/  F2FP.SATFINITE.E4M3.F32.PACK_AB_MERGE_C R83, R84, R83, RZ ;  /* 0x000000535453723e */ /* 0x000fe200048070ff */
[-C--:B------:R-:W-:Y:S01]  /*c2e0*/  FFMA.FTZ R50, R15, R12.reuse, -R50 ;  /* 0x0000000c0f327223 */ /* 0x080fe20000010832 */
[----:B------:R-:W-:Y:S01]  /*c2f0*/  FFMA.FTZ R42, R49, R12, R42 ;  /* 0x0000000c312a7223 */ /* 0x000fe2000001002a */
[-C--:B------:R-:W-:Y:S01]  /*c300*/  FFMA.FTZ R51, R14, R13.reuse, -R51 ;  /* 0x0000000d0e337223 */ /* 0x080fe20000010833 */
[----:B------:R-:W-:Y:S01]  /*c310*/  FFMA.FTZ R48, R48, R13, R39 ;  /* 0x0000000d30307223 */ /* 0x000fe20000010027 */
[----:B------:R-:W-:Y:S01]  /*c320*/  F2FP.SATFINITE.E4M3.F32.PACK_AB_MERGE_C R13, R37, R46, R82 ;  /* 0x0000002e250d723e */ /* 0x000fe20004807052 */
[----:B------:R-:W-:Y:S01]  /*c330*/  IMAD.MOV.U32 R12, RZ, RZ, R45 ;  /* 0x000000ffff0c7224 */ /* 0x000fe200078e002d */
[----:B------:R-:W-:-:S02]  /*c340*/  F2FP.SATFINITE.E4M3.F32.PACK_AB_MERGE_C R50, R50, R127, RZ ;  /* 0x0000007f3232723e */ /* 0x000fc400048070ff */
[----:B------:R-:W-:Y:S02]  /*c350*/  F2FP.SATFINITE.E4M3.F32.PACK_AB_MERGE_C R42, R42, R81, RZ ;  /* 0x000000512a2a723e */ /* 0x000fe400048070ff */
[----:B------:R-:W-:Y:S01]  /*c360*/  F2FP.SATFINITE.E4M3.F32.PACK_AB_MERGE_C R37, R36, R47, R83 ;  /* 0x0000002f2425723e */ /* 0x000fe20004807053 */
[----:B------:R-:W-:Y:S01]  /*c370*/  IMAD.MOV.U32 R36, RZ, RZ, R44 ;  /* 0x000000ffff247224 */ /* 0x000fe200078e002c */
[----:B------:R-:W-:Y:S02]  /*c380*/  F2FP.SATFINITE.E4M3.F32.PACK_AB_MERGE_C R15, R51, R86, R50 ;  /* 0x00000056330f723e */ /* 0x000fe40004807032 */
[----:B------:R-:W-:Y:S02]  /*c390*/  F2FP.SATFINITE.E4M3.F32.PACK_AB_MERGE_C R39, R48, R87, R42 ;  /* 0x000000573027723e */ /* 0x000fe4000480702a */
[----:B------:R-:W-:-:S07]  /*c3a0*/  MOV R14, R43 ;  /* 0x0000002b000e7202 */ /* 0x000fce0000000f00 */
.L_x_518:
[----:B------:R-:W-:Y:S05]  /*c3b0*/  BSYNC B2 ;  /* 0x0000000000027941 */ /* 0x000fea0003800000 */
.L_x_517:
[----:B------:R-:W-:Y:S01]  /*c3c0*/  ISETP.GE.AND P3, PT, R11, R136, PT ;  /* 0x000000880b00720c */ /* 0x000fe20003f66270 */
[----:B0-----:R0:W-:-:S12]  /*c3d0*/  ST.E.128 desc[UR50][R40.64], R12 ;  /* 0x0000000c28007985 */ /* 0x0011d8000c101d32 */
[----:B------:R-:W-:-:S04]  /*c3e0*/  @!P3 IADD3 R42, P5, R156, R11, RZ ;  /* 0x0000000b9c2ab210 */ /* 0x000fc80007fbe0ff */
[----:B------:R-:W-:-:S05]  /*c3f0*/  @!P3 LEA.HI.X.SX32 R43, R11, R154, 0x1, P5 ;  /* 0x0000009a0b2bb211 */ /* 0x000fca00028f0eff */
[----:B--2---:R0:W-:Y:S04]  /*c400*/  @!P3 ST.E.128 desc[UR50][R42.64], R36 ;  /* 0x000000242a00b985 */ /* 0x0041e8000c101d32 */
.L_x_508:
[----:B------:R-:W-:Y:S05]  /*c410*/  BSYNC B1 ;  /* 0x0000000000017941 */ /* 0x000fea0003800000 */
.L_x_507:
[----:B------:R-:W-:-:S03]  /*c420*/  UMOV UR4, 0xffffffff ;  /* 0xffffffff00047882 */ /* 0x000fc60000000000 */
[----:B------:R-:W-:Y:S05]  /*c430*/  BRA.DIV UR4, `(.L_x_519) ;  /* 0x0000020204087947 */ /* 0x000fea000b800000 */
[----:B------:R0:W0:Y:S04]  /*c440*/  SHFL.IDX PT, R44, R119, 0x1, 0x1e1f ;  /* 0x003e1f00772c7f89 */ /* 0x00002800000e0000 */
[----:B--2---:R-:W2:Y:S02]  /*c450*/  SHFL.IDX PT, R120, R120, 0x1, 0x1e1f ;  /* 0x003e1f0078787f89 */ /* 0x004ea400000e0000 */
.L_x_792:
[----:B------:R-:W-:Y:S05]  /*c460*/  @P4 BRA `(.L_x_476) ;  /* 0x00000034008c4947 */ /* 0x000fea0003800000 */
[----:B------:R-:W-:Y:S01]  /*c470*/  ISETP.NE.AND P3, PT, R28, RZ, PT ;  /* 0x000000ff1c00720c */ /* 0x000fe20003f65270 */
[----:B------:R-:W-:-:S12]  /*c480*/  BSSY B1, `(.L_x_520) ;  /* 0x00000f4000017945 */ /* 0x000fd80003800000 */
[----:B------:R-:W-:Y:S05]  /*c490*/  @!P3 BRA `(.L_x_521) ;  /* 0x0000000c00c8b947 */ /* 0x000fea0003800000 */
[----:B0-----:R-:W5:Y:S04]  /*c4a0*/  LDL R15, [R1+0x40] ;  /* 0x00004000010f7983 */ /* 0x001f680000100800 */
[----:B------:R-:W3:Y:S01]  /*c4b0*/  LDL R14, [R1+0x44] ;  /* 0x00004400010e7983 */ /* 0x000ee20000100800 */
[----:B------:R-:W-:Y:S01]  /*c4c0*/  SEL R11, R117, R143, !P0 ;  /* 0x0000008f750b7207 */ /* 0x000fe20004000000 */
[----:B------:R-:W-:Y:S01]  /*c4d0*/  BSSY B2, `(.L_x_522) ;  /* 0x00000e9000027945 */ /* 0x000fe20003800000 */
[----:B--2---:R-:W-:Y:S02]  /*c4e0*/  IADD3 R40, P3, R21, R120, RZ ;  /* 0x0000007815287210 */ /* 0x004fe40007f7e0ff */
[----:B------:R-:W-:-:S03]  /*c4f0*/  SHF.R.S32.HI R12, RZ, 0x1f, R11 ;  /* 0x0000001fff0c7819 */ /* 0x000fc6000001140b */
[----:B------:R-:W-:Y:S01]  /*c500*/  IMAD.X R41, R44, 0x1, R109, P3 ;  /* 0x000000012c297824 */ /* 0x000fe200018e066d */
[----:B------:R-:W-:Y:S02]  /*c510*/  LEA.HI R12, R12, R11, RZ, 0x5 ;  /* 0x0000000b0c0c7211 */ /* 0x000fe400078f28ff */
[----:B------:R-:W-:Y:S02]  /*c520*/  ISETP.GE.AND P3, PT, R16, R116, PT ;  /* 0x000000741000720c */ /* 0x000fe40003f66270 */
[----:B------:R-:W-:-:S04]  /*c530*/  LEA.HI.SX32 R12, R12, R113, 0x1b ;  /* 0x000000710c0c7211 */ /* 0x000fc800078fdaff */
[----:B------:R-:W-:-:S04]  /*c540*/  SHF.R.S32.HI R11, RZ, 0x1f, R12 ;  /* 0x0000001fff0b7819 */ /* 0x000fc8000001140c */
[----:B------:R-:W-:Y:S01]  /*c550*/  LEA.HI R13, R11, R12, RZ, 0x2 ;  /* 0x0000000c0b0d7211 */ /* 0x000fe200078f10ff */
[----:B------:R-:W-:-:S03]  /*c560*/  IMAD.SHL.U32 R11, R12, 0x10, RZ ;  /* 0x000000100c0b7824 */ /* 0x000fc600078e00ff */
[----:B------:R-:W-:Y:S02]  /*c570*/  SHF.R.S32.HI R12, RZ, 0x2, R13 ;  /* 0x00000002ff0c7819 */ /* 0x000fe4000001140d */
[----:B-----5:R-:W-:-:S04]  /*c580*/  LOP3.LUT R13, R15, 0x30, R11, 0xf8, !PT ;  /* 0x000000300f0d7812 */ /* 0x020fc800078ef80b */
[----:B------:R-:W-:Y:S01]  /*c590*/  LOP3.LUT R13, R13, R0, RZ, 0x3c, !PT ;  /* 0x000000000d0d7212 */ /* 0x000fe200078e3cff */
[----:B---3--:R-:W-:-:S04]  /*c5a0*/  IMAD R12, R12, 0x2800, R14 ;  /* 0x000028000c0c7824 */ /* 0x008fc800078e020e */
        /* <DEDUP_REMOVED lines=8> */
[----:B------:R-:W-:Y:S01]  /*c630*/  SHF.R.U32.HI R43, RZ, 0x8, R69 ;  /* 0x00000008ff2b7819 */ /* 0x000fe20000011645 */
[----:B0-----:R-:W-:Y:S01]  /*c640*/  IMAD.MOV.U32 R47, RZ, RZ, R12 ;  /* 0x000000ffff2f7224 */ /* 0x001fe200078e000c */
[----:B------:R-:W-:Y:S01]  /*c650*/  SHF.R.U32.HI R52, RZ, 0x8, R59 ;  /* 0x00000008ff347819 */ /* 0x000fe2000001163b */
[----:B------:R-:W-:Y:S01]  /*c660*/  IMAD.MOV.U32 R42, RZ, RZ, R13 ;  /* 0x000000ffff2a7224 */ /* 0x000fe200078e000d */
[----:B------:R-:W-:Y:S01]  /*c670*/  SHF.R.U32.HI R58, RZ, 0x10, R69 ;  /* 0x00000010ff3a7819 */ /* 0x000fe20000011645 */
[----:B------:R-:W-:Y:S01]  /*c680*/  IMAD.SHL.U32 R12, R43, 0x100, RZ ;  /* 0x000001002b0c7824 */ /* 0x000fe200078e00ff */
[----:B------:R-:W-:Y:S01]  /*c690*/  LOP3.LUT R45, R69, 0xff0000ff, RZ, 0xc0, !PT ;  /* 0xff0000ff452d7812 */ /* 0x000fe200078ec0ff */
[----:B------:R-:W-:Y:S01]  /*c6a0*/  IMAD.MOV.U32 R43, RZ, RZ, R14 ;  /* 0x000000ffff2b7224 */ /* 0x000fe200078e000e */
[----:B------:R-:W-:Y:S01]  /*c6b0*/  SHF.R.U32.HI R55, RZ, 0x8, R71 ;  /* 0x00000008ff377819 */ /* 0x000fe20000011647 */
[----:B------:R-:W-:Y:S01]  /*c6c0*/  IMAD.SHL.U32 R14, R52, 0x100, RZ ;  /* 0x00000100340e7824 */ /* 0x000fe200078e00ff */
[----:B------:R-:W-:Y:S01]  /*c6d0*/  SHF.R.U32.HI R49, RZ, 0x8, R57 ;  /* 0x00000008ff317819 */ /* 0x000fe20000011639 */
[----:B------:R-:W-:Y:S01]  /*c6e0*/  IMAD.U32 R13, R58, 0x10000, RZ ;  /* 0x000100003a0d7824 */ /* 0x000fe200078e00ff */
[----:B------:R-:W-:-:S02]  /*c6f0*/  LOP3.LUT R51, R59, 0xff0000ff, RZ, 0xc0, !PT ;  /* 0xff0000ff3b337812 */ /* 0x000fc400078ec0ff */
[----:B------:R-:W-:Y:S02]  /*c700*/  SHF.R.U32.HI R54, RZ, 0x10, R71 ;  /* 0x00000010ff367819 */ /* 0x000fe40000011647 */
[----:B------:R-:W-:Y:S01]  /*c710*/  LOP3.LUT R12, R45, 0xff00, R12, 0xf8, !PT ;  /* 0x0000ff002d0c7812 */ /* 0x000fe200078ef80c */
[----:B------:R-:W-:Y:S01]  /*c720*/  IMAD.SHL.U32 R45, R55, 0x100, RZ ;  /* 0x00000100372d7824 */ /* 0x000fe200078e00ff */
[----:B------:R-:W-:Y:S02]  /*c730*/  LOP3.LUT R48, R57, 0xff0000ff, RZ, 0xc0, !PT ;  /* 0xff0000ff39307812 */ /* 0x000fe400078ec0ff */
[----:B------:R-:W-:Y:S02]  /*c740*/  SHF.L.U32 R49, R49, 0x8, RZ ;  /* 0x0000000831317819 */ /* 0x000fe400000006ff */
[----:B------:R-:W-:Y:S02]  /*c750*/  LOP3.LUT R46, R71, 0xff0000ff, RZ, 0xc0, !PT ;  /* 0xff0000ff472e7812 */ /* 0x000fe400078ec0ff */
[----:B--2---:R-:W-:-:S02]  /*c760*/  MOV R50, R36 ;  /* 0x0000002400327202 */ /* 0x004fc40000000f00 */
[----:B------:R-:W-:Y:S02]  /*c770*/  LOP3.LUT R55, R51, 0xff00, R14, 0xf8, !PT ;  /* 0x0000ff0033377812 */ /* 0x000fe400078ef80e */
[----:B------:R-:W-:Y:S01]  /*c780*/  LOP3.LUT R14, R12, 0xff0000, R13, 0xf8, !PT ;  /* 0x00ff00000c0e7812 */ /* 0x000fe200078ef80d */
[----:B------:R-:W-:Y:S01]  /*c790*/  IMAD.U32 R12, R54, 0x10000, RZ ;  /* 0x00010000360c7824 */ /* 0x000fe200078e00ff */
[----:B------:R-:W-:Y:S02]  /*c7a0*/  LOP3.LUT R36, R48, 0xff00, R49, 0xf8, !PT ;  /* 0x0000ff0030247812 */ /* 0x000fe400078ef831 */
[----:B------:R-:W-:Y:S02]  /*c7b0*/  LOP3.LUT R45, R46, 0xff00, R45, 0xf8, !PT ;  /* 0x0000ff002e2d7812 */ /* 0x000fe400078ef82d */
[----:B------:R-:W-:Y:S02]  /*c7c0*/  F2FP.F16.E4M3.UNPACK_B R54, R149.H1 ;  /* 0x00000095ff36723e */ /* 0x000fe400030006ff */
[----:B------:R-:W-:-:S02]  /*c7d0*/  F2FP.F16.E4M3.UNPACK_B R51, R50.H1 ;  /* 0x00000032ff33723e */ /* 0x000fc400030006ff */
[----:B------:R-:W-:Y:S01]  /*c7e0*/  F2FP.F16.E4M3.UNPACK_B R48, R47.H1 ;  /* 0x0000002fff30723e */ /* 0x000fe200030006ff */
[----:B------:R-:W-:Y:S01]  /*c7f0*/  HADD2.F32 R13, -RZ, R54.H0_H0 ;  /* 0x20000036ff0d7230 */ /* 0x000fe20000004100 */
[----:B------:R-:W-:Y:S01]  /*c800*/  SHF.R.U32.HI R56, RZ, 0x10, R59 ;  /* 0x00000010ff387819 */ /* 0x000fe2000001163b */
[----:B------:R-:W-:Y:S01]  /*c810*/  HADD2.F32 R46, -RZ, R51.H0_H0 ;  /* 0x20000033ff2e7230 */ /* 0x000fe20000004100 */
[----:B------:R-:W-:Y:S01]  /*c820*/  LOP3.LUT R12, R45, 0xff0000, R12, 0xf8, !PT ;  /* 0x00ff00002d0c7812 */ /* 0x000fe200078ef80c */
[----:B------:R-:W-:Y:S01]  /*c830*/  HADD2.F32 R45, -RZ, R48.H0_H0 ;  /* 0x20000030ff2d7230 */ /* 0x000fe20000004100 */
[----:B------:R-:W-:Y:S01]  /*c840*/  F2FP.F16.E4M3.UNPACK_B R49, R151.H1 ;  /* 0x00000097ff31723e */ /* 0x000fe200030006ff */
[----:B------:R-:W-:Y:S01]  /*c850*/  IMAD.U32 R56, R56, 0x10000, RZ ;  /* 0x0001000038387824 */ /* 0x000fe200078e00ff */
[----:B------:R-:W-:Y:S01]  /*c860*/  SHF.R.U32.HI R53, RZ, 0x10, R57 ;  /* 0x00000010ff357819 */ /* 0x000fe20000011639 */
[-C--:B------:R-:W-:Y:S01]  /*c870*/  FMUL.FTZ R58, R46, R13.reuse ;  /* 0x0000000d2e3a7220 */ /* 0x080fe20000410000 */
[----:B------:R-:W-:Y:S01]  /*c880*/  FMUL.FTZ R57, R45, R13 ;  /* 0x0000000d2d397220 */ /* 0x000fe20000410000 */
[----:B------:R-:W-:Y:S01]  /*c890*/  HADD2.F32 R52, -RZ, R49.H0_H0 ;  /* 0x20000031ff347230 */ /* 0x000fe20000004100 */
[----:B------:R-:W-:-:S02]  /*c8a0*/  SHF.L.U32 R53, R53, 0x10, RZ ;  /* 0x0000001035357819 */ /* 0x000fc400000006ff */
        /* <DEDUP_REMOVED lines=8> */
[----:B------:R-:W-:Y:S01]  /*c930*/  F2FP.F16.E4M3.UNPACK_B R50, R50 ;  /* 0x00000032ff32723e */ /* 0x000fe200020006ff */
[----:B------:R-:W-:Y:S01]  /*c940*/  HADD2.F32 R49, -RZ, R48.H1_H1 ;  /* 0x30000030ff317230 */ /* 0x000fe20000004100 */
[----:B------:R-:W-:Y:S01]  /*c950*/  F2FP.F16.E4M3.UNPACK_B R47, R47 ;  /* 0x0000002fff2f723e */ /* 0x000fe200020006ff */
[----:B------:R-:W-:-:S02]  /*c960*/  HADD2.F32 R54, -RZ, R149.H0_H0 ;  /* 0x20000095ff367230 */ /* 0x000fc40000004100 */
[C---:B------:R-:W-:Y:S01]  /*c970*/  FMUL.FTZ R56, R52.reuse, R55 ;  /* 0x0000003734387220 */ /* 0x040fe20000410000 */
[----:B------:R-:W-:Y:S01]  /*c980*/  F2FP.F16.E4M3.UNPACK_B R151, R151 ;  /* 0x00000097ff97723e */ /* 0x000fe200020006ff */
[C---:B------:R-:W-:Y:S01]  /*c990*/  FMUL.FTZ R55, R49.reuse, R55 ;  /* 0x0000003731377220 */ /* 0x040fe20000410000 */
[----:B------:R-:W-:Y:S02]  /*c9a0*/  HADD2.F32 R51, -RZ, R50.H0_H0 ;  /* 0x20000032ff337230 */ /* 0x000fe40000004100 */
[-C--:B------:R-:W-:Y:S01]  /*c9b0*/  FFMA.FTZ R68, R49, R53.reuse, -R56 ;  /* 0x0000003531447223 */ /* 0x080fe20000010838 */
[----:B------:R-:W-:Y:S02]  /*c9c0*/  HADD2.F32 R48, -RZ, R47.H0_H0 ;  /* 0x2000002fff307230 */ /* 0x000fe40000004100 */
[----:B------:R-:W-:Y:S01]  /*c9d0*/  FFMA.FTZ R57, R52, R53, R55 ;  /* 0x0000003534397223 */ /* 0x000fe20000010037 */
[----:B------:R-:W-:Y:S02]  /*c9e0*/  HADD2.F32 R49, -RZ, R151.H0_H0 ;  /* 0x20000097ff317230 */ /* 0x000fe40000004100 */
        /* <DEDUP_REMOVED lines=8> */
[-C--:B------:R-:W-:Y:S01]  /*ca70*/  FMUL.FTZ R52, R50, R149.reuse ;  /* 0x0000009532347220 */ /* 0x080fe20000410000 */
[----:B------:R-:W-:Y:S01]  /*ca80*/  F2FP.F16.E4M3.UNPACK_B R48, R150.H1 ;  /* 0x00000096ff30723e */ /* 0x000fe200030006ff */
[C---:B------:R-:W-:Y:S01]  /*ca90*/  FMUL.FTZ R149, R47.reuse, R149 ;  /* 0x000000952f957220 */ /* 0x040fe20000410000 */
[----:B------:R-:W-:Y:S01]  /*caa0*/  F2FP.F16.E4M3.UNPACK_B R49, R38.H1 ;  /* 0x00000026ff31723e */ /* 0x000fe200030006ff */
[----:B------:R-:W-:Y:S01]  /*cab0*/  FFMA.FTZ R58, R47, R151, -R52 ;  /* 0x000000972f3a7223 */ /* 0x000fe20000010834 */
[----:B------:R-:W-:Y:S01]  /*cac0*/  F2FP.F16.E4M3.UNPACK_B R52, R152.H1 ;  /* 0x00000098ff34723e */ /* 0x000fe200030006ff */
[----:B------:R-:W-:Y:S01]  /*cad0*/  HADD2.F32 R53, -RZ, R48.H0_H0 ;  /* 0x20000030ff357230 */ /* 0x000fe20000004100 */
[----:B------:R-:W-:Y:S01]  /*cae0*/  F2FP.F16.E4M3.UNPACK_B R47, R43.H1 ;  /* 0x0000002bff2f723e */ /* 0x000fe200030006ff */
[----:B------:R-:W-:-:S02]  /*caf0*/  HADD2.F32 R51, -RZ, R49.H0_H0 ;  /* 0x20000031ff337230 */ /* 0x000fc40000004100 */
[----:B------:R-:W-:Y:S01]  /*cb00*/  FFMA.FTZ R149, R50, R151, R149 ;  /* 0x0000009732957223 */ /* 0x000fe20000010095 */
[----:B------:R-:W-:Y:S01]  /*cb10*/  HADD2.F32 R54, -RZ, R48.H1_H1 ;  /* 0x30000030ff367230 */ /* 0x000fe20000004100 */
[----:B------:R-:W-:Y:S01]  /*cb20*/  F2FP.F16.E4M3.UNPACK_B R150, R150 ;  /* 0x00000096ff96723e */ /* 0x000fe200020006ff */
[----:B------:R-:W-:Y:S02]  /*cb30*/  HADD2.F32 R48, -RZ, R47.H0_H0 ;  /* 0x2000002fff307230 */ /* 0x000fe40000004100 */
[----:B------:R-:W-:Y:S01]  /*cb40*/  FMUL.FTZ R59, R51, R53 ;  /* 0x00000035333b7220 */ /* 0x000fe20000410000 */
[----:B------:R-:W-:Y:S01]  /*cb50*/  HADD2.F32 R50, -RZ, R52.H0_H0 ;  /* 0x20000034ff327230 */ /* 0x000fe20000004100 */
[----:B------:R-:W-:Y:S01]  /*cb60*/  F2FP.F16.E4M3.UNPACK_B R43, R43 ;  /* 0x0000002bff2b723e */ /* 0x000fe200020006ff */
[----:B------:R-:W-:Y:S02]  /*cb70*/  HADD2.F32 R49, -RZ, R49.H1_H1 ;  /* 0x30000031ff317230 */ /* 0x000fe40000004100 */
[----:B------:R-:W-:Y:S01]  /*cb80*/  FMUL.FTZ R70, R48, R53 ;  /* 0x0000003530467220 */ /* 0x000fe20000410000 */
[----:B------:R-:W-:-:S02]  /*cb90*/  HADD2.F32 R47, -RZ, R47.H1_H1 ;  /* 0x3000002fff2f7230 */ /* 0x000fc40000004100 */
[----:B------:R-:W-:Y:S01]  /*cba0*/  FFMA.FTZ R59, R48, R50, -R59 ;  /* 0x00000032303b7223 */ /* 0x000fe2000001083b */
[----:B------:R-:W-:Y:S02]  /*cbb0*/  HADD2.F32 R52, -RZ, R52.H1_H1 ;  /* 0x30000034ff347230 */ /* 0x000fe40000004100 */
[----:B------:R-:W-:Y:S01]  /*cbc0*/  FMUL.FTZ R48, R49, R54 ;  /* 0x0000003631307220 */ /* 0x000fe20000410000 */
[----:B------:R-:W-:Y:S01]  /*cbd0*/  F2FP.F16.E4M3.UNPACK_B R152, R152 ;  /* 0x00000098ff98723e */ /* 0x000fe200020006ff */
[----:B------:R-:W-:Y:S01]  /*cbe0*/  FMUL.FTZ R82, R47, R54 ;  /* 0x000000362f527220 */ /* 0x000fe20000410000 */
[----:B------:R-:W-:Y:S01]  /*cbf0*/  FFMA.FTZ R54, R51, R50, R70 ;  /* 0x0000003233367223 */ /* 0x000fe20000010046 */
[----:B------:R-:W-:Y:S01]  /*cc00*/  FFMA.FTZ R80, R47, R52, -R48 ;  /* 0x000000342f507223 */ /* 0x000fe20000010830 */
[----:B------:R-:W-:Y:S01]  /*cc10*/  F2FP.F16.E4M3.UNPACK_B R47, R38 ;  /* 0x00000026ff2f723e */ /* 0x000fe200020006ff */
[----:B------:R-:W-:Y:S02]  /*cc20*/  HADD2.F32 R51, -RZ, R150.H0_H0 ;  /* 0x20000096ff337230 */ /* 0x000fe40000004100 */
[----:B------:R-:W-:Y:S01]  /*cc30*/  FFMA.FTZ R69, R49, R52, R82 ;  /* 0x0000003431457223 */ /* 0x000fe20000010052 */
[----:B------:R-:W-:Y:S01]  /*cc40*/  HADD2.F32 R38, -RZ, R43.H0_H0 ;  /* 0x2000002bff267230 */ /* 0x000fe20000004100 */
[----:B------:R-:W-:Y:S01]  /*cc50*/  F2FP.SATFINITE.E4M3.F32.PACK_AB_MERGE_C R45, R68, R45, RZ ;  /* 0x0000002d442d723e */ /* 0x000fe200048070ff */
[----:B------:R-:W-:Y:S01]  /*cc60*/  HADD2.F32 R48, -RZ, R47.H0_H0 ;  /* 0x2000002fff307230 */ /* 0x000fe20000004100 */
[----:B------:R-:W-:Y:S01]  /*cc70*/  F2FP.SATFINITE.E4M3.F32.PACK_AB_MERGE_C R57, R57, R46, RZ ;  /* 0x0000002e3939723e */ /* 0x000fe200048070ff */
[----:B------:R-:W-:Y:S01]  /*cc80*/  HADD2.F32 R49, -RZ, R152.H0_H0 ;  /* 0x20000098ff317230 */ /* 0x000fe20000004100 */
[----:B------:R-:W-:Y:S01]  /*cc90*/  F2FP.SATFINITE.E4M3.F32.PACK_AB_MERGE_C R69, R69, R54, RZ ;  /* 0x000000364545723e */ /* 0x000fe200048070ff */
[----:B------:R-:W-:-:S02]  /*cca0*/  HADD2.F32 R150, -RZ, R150.H1_H1 ;  /* 0x30000096ff967230 */ /* 0x000fc40000004100 */
[-C--:B------:R-:W-:Y:S01]  /*ccb0*/  FMUL.FTZ R53, R48, R51.reuse ;  /* 0x0000003330357220 */ /* 0x080fe20000410000 */
[----:B------:R-:W-:Y:S02]  /*ccc0*/  HADD2.F32 R47, -RZ, R47.H1_H1 ;  /* 0x3000002fff2f7230 */ /* 0x000fe40000004100 */
[C---:B------:R-:W-:Y:S01]  /*ccd0*/  FMUL.FTZ R51, R38.reuse, R51 ;  /* 0x0000003326337220 */ /* 0x040fe20000410000 */
[----:B------:R-:W-:Y:S02]  /*cce0*/  HADD2.F32 R43, -RZ, R43.H1_H1 ;  /* 0x3000002bff2b7230 */ /* 0x000fe40000004100 */
[-C--:B------:R-:W-:Y:S01]  /*ccf0*/  FFMA.FTZ R53, R38, R49.reuse, -R53 ;  /* 0x0000003126357223 */ /* 0x080fe20000010835 */
[----:B------:R-:W-:Y:S02]  /*cd00*/  HADD2.F32 R152, -RZ, R152.H1_H1 ;  /* 0x30000098ff987230 */ /* 0x000fe40000004100 */
[----:B------:R-:W-:Y:S01]  /*cd10*/  FFMA.FTZ R38, R48, R49, R51 ;  /* 0x0000003130267223 */ /* 0x000fe20000010033 */
[-C--:B------:R-:W-:Y:S01]  /*cd20*/  FMUL.FTZ R50, R47, R150.reuse ;  /* 0x000000962f327220 */ /* 0x080fe20000410000 */
[----:B------:R-:W-:Y:S01]  /*cd30*/  F2FP.F16.E4M3.UNPACK_B R49, R37 ;  /* 0x00000025ff31723e */ /* 0x000fe200020006ff */
[C---:B------:R-:W-:Y:S01]  /*cd40*/  FMUL.FTZ R150, R43.reuse, R150 ;  /* 0x000000962b967220 */ /* 0x040fe20000410000 */
[----:B------:R-:W-:Y:S01]  /*cd50*/  F2FP.F16.E4M3.UNPACK_B R54, R36 ;  /* 0x00000024ff36723e */ /* 0x000fe200020006ff */
[----:B------:R-:W-:Y:S01]  /*cd60*/  FFMA.FTZ R70, R43, R152, -R50 ;  /* 0x000000982b467223 */ /* 0x000fe20000010832 */
[----:B------:R-:W-:Y:S01]  /*cd70*/  F2FP.F16.E4M3.UNPACK_B R48, R42 ;  /* 0x0000002aff30723e */ /* 0x000fe200020006ff */
[----:B------:R-:W-:Y:S01]  /*cd80*/  FFMA.FTZ R51, R47, R152, R150 ;  /* 0x000000982f337223 */ /* 0x000fe20000010096 */
[----:B------:R-:W-:Y:S01]  /*cd90*/  F2FP.SATFINITE.E4M3.F32.PACK_AB_MERGE_C R46, R58, R55, R45 ;  /* 0x000000373a2e723e */ /* 0x000fe2000480702d */
[--C-:B------:R-:W-:Y:S01]  /*cda0*/  HADD2.F32 R50, -RZ, R49.reuse.H0_H0 ;  /* 0x20000031ff327230 */ /* 0x100fe20000004100 */
[----:B------:R-:W-:Y:S01]  /*cdb0*/  F2FP.SATFINITE.E4M3.F32.PACK_AB_MERGE_C R43, R80, R59, RZ ;  /* 0x0000003b502b723e */ /* 0x000fe200048070ff */
[----:B------:R-:W-:Y:S01]  /*cdc0*/  HADD2.F32 R55, -RZ, R54.H0_H0 ;  /* 0x20000036ff377230 */ /* 0x000fe20000004100 */
[----:B------:R-:W-:Y:S01]  /*cdd0*/  F2FP.F16.E4M3.UNPACK_B R52, R14 ;  /* 0x0000000eff34723e */ /* 0x000fe200020006ff */
[----:B------:R-:W-:Y:S01]  /*cde0*/  HADD2.F32 R47, -RZ, R48.H0_H0 ;  /* 0x20000030ff2f7230 */ /* 0x000fe20000004100 */
[----:B------:R-:W-:Y:S01]  /*cdf0*/  F2FP.SATFINITE.E4M3.F32.PACK_AB_MERGE_C R45, R149, R56, R57 ;  /* 0x00000038952d723e */ /* 0x000fe20004807039 */
[----:B------:R-:W-:Y:S01]  /*ce00*/  HADD2.F32 R54, -RZ, R54.H1_H1 ;  /* 0x30000036ff367230 */ /* 0x000fe20000004100 */
[----:B------:R-:W-:Y:S01]  /*ce10*/  F2FP.SATFINITE.E4M3.F32.PACK_AB_MERGE_C R43, R70, R53, R43 ;  /* 0x00000035462b723e */ /* 0x000fe2000480702b */
[----:B------:R-:W-:Y:S01]  /*ce20*/  HADD2.F32 R53, -RZ, R52.H0_H0 ;  /* 0x20000034ff357230 */ /* 0x000fe20000004100 */
[----:B------:R-:W-:Y:S01]  /*ce30*/  F2FP.SATFINITE.E4M3.F32.PACK_AB_MERGE_C R38, R51, R38, R69 ;  /* 0x000000263326723e */ /* 0x000fe20004807045 */
[----:B------:R-:W-:Y:S01]  /*ce40*/  FMUL.FTZ R56, R50, R55 ;  /* 0x0000003732387220 */ /* 0x000fe20000410000 */
[----:B------:R-:W-:-:S02]  /*ce50*/  HADD2.F32 R51, -RZ, R49.H1_H1 ;  /* 0x30000031ff337230 */ /* 0x000fc40000004100 */
[----:B------:R-:W-:Y:S01]  /*ce60*/  FMUL.FTZ R55, R47, R55 ;  /* 0x000000372f377220 */ /* 0x000fe20000410000 */
[----:B------:R-:W-:Y:S01]  /*ce70*/  HADD2.F32 R49, -RZ, R48.H1_H1 ;  /* 0x30000030ff317230 */ /* 0x000fe20000004100 */
[----:B------:R-:W-:Y:S01]  /*ce80*/  F2FP.F16.E4M3.UNPACK_B R42, R42.H1 ;  /* 0x0000002aff2a723e */ /* 0x000fe200030006ff */
[----:B------:R-:W-:Y:S02]  /*ce90*/  HADD2.F32 R52, -RZ, R52.H1_H1 ;  /* 0x30000034ff347230 */ /* 0x000fe40000004100 */
[----:B------:R-:W-:Y:S01]  /*cea0*/  FFMA.FTZ R48, R50, R53, R55 ;  /* 0x0000003532307223 */ /* 0x000fe20000010037 */
[-C--:B------:R-:W-:Y:S01]  /*ceb0*/  FMUL.FTZ R50, R51, R54.reuse ;  /* 0x0000003633327220 */ /* 0x080fe20000410000 */
[----:B------:R-:W-:Y:S01]  /*cec0*/  FMUL.FTZ R54, R49, R54 ;  /* 0x0000003631367220 */ /* 0x000fe20000410000 */
[----:B------:R-:W-:Y:S01]  /*ced0*/  F2FP.F16.E4M3.UNPACK_B R37, R37.H1 ;  /* 0x00000025ff25723e */ /* 0x000fe200030006ff */
[----:B------:R-:W-:Y:S01]  /*cee0*/  FFMA.FTZ R47, R47, R53, -R56 ;  /* 0x000000352f2f7223 */ /* 0x000fe20000010838 */
[----:B------:R-:W-:Y:S01]  /*cef0*/  FFMA.FTZ R58, R49, R52, -R50 ;  /* 0x00000034313a7223 */ /* 0x000fe20000010832 */
[----:B------:R-:W-:Y:S01]  /*cf00*/  F2FP.F16.E4M3.UNPACK_B R50, R36.H1 ;  /* 0x00000024ff32723e */ /* 0x000fe200030006ff */
[----:B------:R-:W-:Y:S01]  /*cf10*/  FFMA.FTZ R57, R51, R52, R54 ;  /* 0x0000003433397223 */ /* 0x000fe20000010036 */
[----:B------:R-:W-:Y:S01]  /*cf20*/  HADD2.F32 R36, -RZ, R42.H0_H0 ;  /* 0x2000002aff247230 */ /* 0x000fe20000004100 */
[----:B------:R-:W-:Y:S01]  /*cf30*/  F2FP.F16.E4M3.UNPACK_B R14, R14.H1 ;  /* 0x0000000eff0e723e */ /* 0x000fe200030006ff */
[----:B------:R-:W-:-:S02]  /*cf40*/  HADD2.F32 R49, -RZ, R37.H0_H0 ;  /* 0x20000025ff317230 */ /* 0x000fc40000004100 */
[--C-:B------:R-:W-:Y:S02]  /*cf50*/  HADD2.F32 R51, -RZ, R50.reuse.H0_H0 ;  /* 0x20000032ff337230 */ /* 0x100fe40000004100 */
[----:B------:R-:W-:Y:S02]  /*cf60*/  HADD2.F32 R37, -RZ, R37.H1_H1 ;  /* 0x30000025ff257230 */ /* 0x000fe40000004100 */
[----:B------:R-:W-:Y:S02]  /*cf70*/  HADD2.F32 R52, -RZ, R50.H1_H1 ;  /* 0x30000032ff347230 */ /* 0x000fe40000004100 */
[-C--:B------:R-:W-:Y:S01]  /*cf80*/  FMUL.FTZ R53, R49, R51.reuse ;  /* 0x0000003331357220 */ /* 0x080fe20000410000 */
[----:B------:R-:W-:Y:S01]  /*cf90*/  FMUL.FTZ R54, R36, R51 ;  /* 0x0000003324367220 */ /* 0x000fe20000410000 */
[----:B------:R-:W-:Y:S02]  /*cfa0*/  HADD2.F32 R42, -RZ, R42.H1_H1 ;  /* 0x3000002aff2a7230 */ /* 0x000fe40000004100 */
[----:B------:R-:W-:-:S02]  /*cfb0*/  HADD2.F32 R50, -RZ, R14.H0_H0 ;  /* 0x2000000eff327230 */ /* 0x000fc40000004100 */
[-C--:B------:R-:W-:Y:S01]  /*cfc0*/  FMUL.FTZ R55, R37, R52.reuse ;  /* 0x0000003425377220 */ /* 0x080fe20000410000 */
[----:B------:R-:W-:Y:S02]  /*cfd0*/  HADD2.F32 R51, -RZ, R14.H1_H1 ;  /* 0x3000000eff337230 */ /* 0x000fe40000004100 */
[----:B------:R-:W-:Y:S01]  /*cfe0*/  FMUL.FTZ R52, R42, R52 ;  /* 0x000000342a347220 */ /* 0x000fe20000410000 */
[----:B------:R-:W-:Y:S01]  /*cff0*/  F2FP.F16.E4M3.UNPACK_B R14, R15 ;  /* 0x0000000fff0e723e */ /* 0x000fe200020006ff */
[-C--:B------:R-:W-:Y:S01]  /*d000*/  FFMA.FTZ R59, R36, R50.reuse, -R53 ;  /* 0x00000032243b7223 */ /* 0x080fe20000010835 */
[----:B------:R-:W-:Y:S01]  /*d010*/  FFMA.FTZ R68, R49, R50, R54 ;  /* 0x0000003231447223 */ /* 0x000fe20000010036 */
[----:B------:R-:W-:Y:S01]  /*d020*/  FFMA.FTZ R70, R42, R51, -R55 ;  /* 0x000000332a467223 */ /* 0x000fe20000010837 */
[----:B------:R-:W-:Y:S01]  /*d030*/  F2FP.F16.E4M3.UNPACK_B R42, R39 ;  /* 0x00000027ff2a723e */ /* 0x000fe200020006ff */
[----:B------:R-:W-:Y:S01]  /*d040*/  FFMA.FTZ R69, R37, R51, R52 ;  /* 0x0000003325457223 */ /* 0x000fe20000010034 */
[----:B------:R-:W-:Y:S01]  /*d050*/  F2FP.F16.E4M3.UNPACK_B R53, R13 ;  /* 0x0000000dff35723e */ /* 0x000fe200020006ff */
[----:B------:R-:W-:Y:S01]  /*d060*/  HADD2.F32 R36, -RZ, R14.H0_H0 ;  /* 0x2000000eff247230 */ /* 0x000fe20000004100 */
[----:B------:R-:W-:Y:S01]  /*d070*/  F2FP.F16.E4M3.UNPACK_B R15, R15.H1 ;  /* 0x0000000fff0f723e */ /* 0x000fe200030006ff */
[----:B------:R-:W-:Y:S01]  /*d080*/  HADD2.F32 R49, -RZ, R42.H0_H0 ;  /* 0x2000002aff317230 */ /* 0x000fe20000004100 */
[----:B------:R-:W-:Y:S01]  /*d090*/  F2FP.F16.E4M3.UNPACK_B R54, R13.H1 ;  /* 0x0000000dff36723e */ /* 0x000fe200030006ff */
[----:B------:R-:W-:Y:S01]  /*d0a0*/  HADD2.F32 R55, -RZ, R53.H0_H0 ;  /* 0x20000035ff377230 */ /* 0x000fe20000004100 */
[----:B------:R-:W-:Y:S01]  /*d0b0*/  F2FP.F16.E4M3.UNPACK_B R39, R39.H1 ;  /* 0x00000027ff27723e */ /* 0x000fe200030006ff */
[----:B------:R-:W-:Y:S01]  /*d0c0*/  HADD2.F32 R37, -RZ, R15.H0_H0 ;  /* 0x2000000fff257230 */ /* 0x000fe20000004100 */
[-C--:B------:R-:W-:Y:S01]  /*d0d0*/  F2FP.F16.E4M3.UNPACK_B R50, R12.reuse.H1 ;  /* 0x0000000cff32723e */ /* 0x080fe200030006ff */
[----:B------:R-:W-:Y:S01]  /*d0e0*/  HADD2.F32 R56, -RZ, R54.H0_H0 ;  /* 0x20000036ff387230 */ /* 0x000fe20000004100 */
[----:B------:R-:W-:Y:S01]  /*d0f0*/  F2FP.F16.E4M3.UNPACK_B R13, R12 ;  /* 0x0000000cff0d723e */ /* 0x000fe200020006ff */
[----:B------:R-:W-:-:S02]  /*d100*/  HADD2.F32 R12, -RZ, R39.H0_H0 ;  /* 0x20000027ff0c7230 */ /* 0x000fc40000004100 */
[-C--:B------:R-:W-:Y:S01]  /*d110*/  FMUL.FTZ R71, R49, R55.reuse ;  /* 0x0000003731477220 */ /* 0x080fe20000410000 */
[----:B------:R-:W-:Y:S02]  /*d120*/  HADD2.F32 R52, -RZ, R50.H0_H0 ;  /* 0x20000032ff347230 */ /* 0x000fe40000004100 */
[----:B------:R-:W-:Y:S01]  /*d130*/  FMUL.FTZ R80, R36, R55 ;  /* 0x0000003724507220 */ /* 0x000fe20000410000 */
[-C--:B------:R-:W-:Y:S01]  /*d140*/  FMUL.FTZ R55, R37, R56.reuse ;  /* 0x0000003825377220 */ /* 0x080fe20000410000 */
[----:B------:R-:W-:Y:S02]  /*d150*/  HADD2.F32 R39, -RZ, R39.H1_H1 ;  /* 0x30000027ff277230 */ /* 0x000fe40000004100 */
[C---:B------:R-:W-:Y:S01]  /*d160*/  FMUL.FTZ R82, R12.reuse, R56 ;  /* 0x000000380c527220 */ /* 0x040fe20000410000 */
        /* <DEDUP_REMOVED lines=8> */
[----:B------:R-:W-:Y:S01]  /*d1f0*/  HADD2.F32 R50, -RZ, R50.H1_H1 ;  /* 0x30000032ff327230 */ /* 0x000fe20000004100 */
[----:B------:R-:W-:Y:S01]  /*d200*/  F2FP.SATFINITE.E4M3.F32.PACK_AB_MERGE_C R59, R70, R59, RZ ;  /* 0x0000003b463b723e */ /* 0x000fe200048070ff */
[----:B------:R-:W-:Y:S02]  /*d210*/  HADD2.F32 R14, -RZ, R14.H1_H1 ;  /* 0x3000000eff0e7230 */ /* 0x000fe40000004100 */
[----:B------:R-:W-:Y:S01]  /*d220*/  FMUL.FTZ R37, R42, R53 ;  /* 0x000000352a257220 */ /* 0x000fe20000410000 */
[----:B------:R-:W-:-:S02]  /*d230*/  HADD2.F32 R51, -RZ, R13.H0_H0 ;  /* 0x2000000dff337230 */ /* 0x000fc40000004100 */
[-C--:B------:R-:W-:Y:S01]  /*d240*/  FFMA.FTZ R15, R15, R50.reuse, -R12 ;  /* 0x000000320f0f7223 */ /* 0x080fe2000001080c */
[----:B------:R-:W-:Y:S02]  /*d250*/  HADD2.F32 R13, -RZ, R13.H1_H1 ;  /* 0x3000000dff0d7230 */ /* 0x000fe40000004100 */
[----:B------:R-:W-:Y:S01]  /*d260*/  FMUL.FTZ R53, R14, R53 ;  /* 0x000000350e357220 */ /* 0x000fe20000410000 */
[----:B------:R-:W-:Y:S01]  /*d270*/  FFMA.FTZ R54, R39, R50, R54 ;  /* 0x0000003227367223 */ /* 0x000fe20000010036 */
[-C--:B------:R-:W-:Y:S01]  /*d280*/  FFMA.FTZ R71, R36, R51.reuse, -R71 ;  /* 0x0000003324477223 */ /* 0x080fe20000010847 */
[----:B------:R-:W-:Y:S01]  /*d290*/  FFMA.FTZ R80, R49, R51, R80 ;  /* 0x0000003331507223 */ /* 0x000fe20000010050 */
[-C--:B------:R-:W-:Y:S01]  /*d2a0*/  FFMA.FTZ R14, R14, R13.reuse, -R37 ;  /* 0x0000000d0e0e7223 */ /* 0x080fe20000010825 */
[----:B------:R-:W-:Y:S01]  /*d2b0*/  FFMA.FTZ R53, R42, R13, R53 ;  /* 0x0000000d2a357223 */ /* 0x000fe20000010035 */
[----:B------:R-:W-:Y:S01]  /*d2c0*/  F2FP.SATFINITE.E4M3.F32.PACK_AB_MERGE_C R15, R15, R82, RZ ;  /* 0x000000520f0f723e */ /* 0x000fe200048070ff */
[----:B------:R-:W-:Y:S01]  /*d2d0*/  IMAD.MOV.U32 R12, RZ, RZ, R46 ;  /* 0x000000ffff0c7224 */ /* 0x000fe200078e002e */
[----:B------:R-:W-:Y:S01]  /*d2e0*/  F2FP.SATFINITE.E4M3.F32.PACK_AB_MERGE_C R68, R69, R68, RZ ;  /* 0x000000444544723e */ /* 0x000fe200048070ff */
[----:B------:R-:W-:Y:S01]  /*d2f0*/  IMAD.MOV.U32 R36, RZ, RZ, R45 ;  /* 0x000000ffff247224 */ /* 0x000fe200078e002d */
[----:B------:R-:W-:-:S02]  /*d300*/  F2FP.SATFINITE.E4M3.F32.PACK_AB_MERGE_C R54, R54, R55, RZ ;  /* 0x000000373636723e */ /* 0x000fc400048070ff */
[----:B------:R-:W-:Y:S02]  /*d310*/  F2FP.SATFINITE.E4M3.F32.PACK_AB_MERGE_C R15, R14, R71, R15 ;  /* 0x000000470e0f723e */ /* 0x000fe4000480700f */
[----:B------:R-:W-:Y:S02]  /*d320*/  F2FP.SATFINITE.E4M3.F32.PACK_AB_MERGE_C R13, R58, R47, R59 ;  /* 0x0000002f3a0d723e */ /* 0x000fe4000480703b */
[----:B------:R-:W-:Y:S02]  /*d330*/  F2FP.SATFINITE.E4M3.F32.PACK_AB_MERGE_C R37, R57, R48, R68 ;  /* 0x000000303925723e */ /* 0x000fe40004807044 */
[----:B------:R-:W-:Y:S02]  /*d340*/  F2FP.SATFINITE.E4M3.F32.PACK_AB_MERGE_C R39, R53, R80, R54 ;  /* 0x000000503527723e */ /* 0x000fe40004807036 */
[----:B------:R-:W-:-:S07]  /*d350*/  MOV R14, R43 ;  /* 0x0000002b000e7202 */ /* 0x000fce0000000f00 */
.L_x_523:
[----:B------:R-:W-:Y:S05]  /*d360*/  BSYNC B2 ;  /* 0x0000000000027941 */ /* 0x000fea0003800000 */
.L_x_522:
[----:B------:R-:W-:Y:S01]  /*d370*/  ISETP.GE.AND P3, PT, R11, R136, PT ;  /* 0x000000880b00720c */ /* 0x000fe20003f66270 */
[----:B0-----:R0:W-:-:S12]  /*d380*/  ST.E.128 desc[UR50][R40.64], R12 ;  /* 0x0000000c28007985 */ /* 0x0011d8000c101d32 */
[----:B------:R-:W-:-:S04]  /*d390*/  @!P3 IADD3 R42, P4, R11, R120, RZ ;  /* 0x000000780b2ab210 */ /* 0x000fc80007f9e0ff */
[----:B------:R-:W-:-:S05]  /*d3a0*/  @!P3 LEA.HI.X.SX32 R43, R11, R44, 0x1, P4 ;  /* 0x0000002c0b2bb211 */ /* 0x000fca00020f0eff */
[----:B--2---:R0:W-:Y:S04]  /*d3b0*/  @!P3 ST.E.128 desc[UR50][R42.64], R36 ;  /* 0x000000242a00b985 */ /* 0x0041e8000c101d32 */
.L_x_521:
[----:B------:R-:W-:Y:S05]  /*d3c0*/  BSYNC B1 ;  /* 0x0000000000017941 */ /* 0x000fea0003800000 */
.L_x_520:
        /* <DEDUP_REMOVED lines=30> */
[----:B------:R-:W-:Y:S01]  /*d5b0*/  LOP3.LUT R47, R73, 0xff0000ff, RZ, 0xc0, !PT ;  /* 0xff0000ff492f7812 */ /* 0x000fe200078ec0ff */
[----:B--2---:R-:W-:Y:S01]  /*d5c0*/  IMAD.MOV.U32 R48, RZ, RZ, R36 ;  /* 0x000000ffff307224 */ /* 0x004fe200078e0024 */
[----:B------:R-:W-:Y:S01]  /*d5d0*/  SHF.R.U32.HI R51, RZ, 0x8, R75 ;  /* 0x00000008ff337819 */ /* 0x000fe2000001164b */
[----:B------:R-:W-:Y:S01]  /*d5e0*/  IMAD.MOV.U32 R43, RZ, RZ, R38 ;  /* 0x000000ffff2b7224 */ /* 0x000fe200078e0026 */
[----:B------:R-:W-:Y:S01]  /*d5f0*/  SHF.L.U32 R12, R42, 0x8, RZ ;  /* 0x000000082a0c7819 */ /* 0x000fe200000006ff */
[----:B------:R-:W-:Y:S01]  /*d600*/  IMAD.MOV.U32 R42, RZ, RZ, R14 ;  /* 0x000000ffff2a7224 */ /* 0x000fe200078e000e */
[----:B------:R-:W-:Y:S02]  /*d610*/  SHF.R.U32.HI R50, RZ, 0x8, R61 ;  /* 0x00000008ff327819 */ /* 0x000fe4000001163d */
[----:B------:R-:W-:Y:S01]  /*d620*/  LOP3.LUT R47, R47, 0xff00, R12, 0xf8, !PT ;  /* 0x0000ff002f2f7812 */ /* 0x000fe200078ef80c */
[----:B------:R-:W-:Y:S01]  /*d630*/  IMAD.SHL.U32 R12, R51, 0x100, RZ ;  /* 0x00000100330c7824 */ /* 0x000fe200078e00ff */
[----:B------:R-:W-:-:S02]  /*d640*/  SHF.R.U32.HI R55, RZ, 0x10, R73 ;  /* 0x00000010ff377819 */ /* 0x000fc40000011649 */
[----:B------:R-:W-:Y:S02]  /*d650*/  SHF.R.U32.HI R56, RZ, 0x10, R75 ;  /* 0x00000010ff387819 */ /* 0x000fe4000001164b */
[----:B------:R-:W-:Y:S01]  /*d660*/  LOP3.LUT R49, R75, 0xff0000ff, RZ, 0xc0, !PT ;  /* 0xff0000ff4b317812 */ /* 0x000fe200078ec0ff */
[----:B------:R-:W-:Y:S01]  /*d670*/  IMAD.U32 R36, R55, 0x10000, RZ ;  /* 0x0001000037247824 */ /* 0x000fe200078e00ff */
[----:B------:R-:W-:Y:S02]  /*d680*/  SHF.R.U32.HI R46, RZ, 0x8, R63 ;  /* 0x00000008ff2e7819 */ /* 0x000fe4000001163f */
[----:B------:R-:W-:Y:S02]  /*d690*/  LOP3.LUT R53, R61, 0xff0000ff, RZ, 0xc0, !PT ;  /* 0xff0000ff3d357812 */ /* 0x000fe400078ec0ff */
[----:B------:R-:W-:Y:S01]  /*d6a0*/  SHF.L.U32 R14, R50, 0x8, RZ ;  /* 0x00000008320e7819 */ /* 0x000fe200000006ff */
[----:B------:R-:W-:Y:S01]  /*d6b0*/  IMAD.SHL.U32 R38, R46, 0x100, RZ ;  /* 0x000001002e267824 */ /* 0x000fe200078e00ff */
[----:B------:R-:W-:Y:S01]  /*d6c0*/  LOP3.LUT R51, R49, 0xff00, R12, 0xf8, !PT ;  /* 0x0000ff0031337812 */ /* 0x000fe200078ef80c */
[----:B------:R-:W-:Y:S01]  /*d6d0*/  IMAD.U32 R12, R56, 0x10000, RZ ;  /* 0x00010000380c7824 */ /* 0x000fe200078e00ff */
[----:B------:R-:W-:-:S02]  /*d6e0*/  LOP3.LUT R55, R53, 0xff00, R14, 0xf8, !PT ;  /* 0x0000ff0035377812 */ /* 0x000fc400078ef80e */
[----:B------:R-:W-:Y:S02]  /*d6f0*/  F2FP.F16.E4M3.UNPACK_B R53, R144.H1 ;  /* 0x00000090ff35723e */ /* 0x000fe400030006ff */
[----:B------:R-:W-:Y:S02]  /*d700*/  F2FP.F16.E4M3.UNPACK_B R46, R45.H1 ;  /* 0x0000002dff2e723e */ /* 0x000fe400030006ff */
[----:B------:R-:W-:Y:S01]  /*d710*/  F2FP.F16.E4M3.UNPACK_B R49, R48.H1 ;  /* 0x00000030ff31723e */ /* 0x000fe200030006ff */
[--C-:B------:R-:W-:Y:S01]  /*d720*/  HADD2.F32 R14, -RZ, R53.reuse.H0_H0 ;  /* 0x20000035ff0e7230 */ /* 0x100fe20000004100 */
[----:B------:R-:W-:Y:S01]  /*d730*/  LOP3.LUT R57, R63, 0xff0000ff, RZ, 0xc0, !PT ;  /* 0xff0000ff3f397812 */ /* 0x000fe200078ec0ff */
[----:B------:R-:W-:Y:S01]  /*d740*/  HADD2.F32 R53, -RZ, R53.H1_H1 ;  /* 0x30000035ff357230 */ /* 0x000fe20000004100 */
[----:B------:R-:W-:Y:S01]  /*d750*/  LOP3.LUT R12, R51, 0xff0000, R12, 0xf8, !PT ;  /* 0x00ff0000330c7812 */ /* 0x000fe200078ef80c */
[----:B------:R-:W-:Y:S01]  /*d760*/  HADD2.F32 R50, -RZ, R49.H0_H0 ;  /* 0x20000031ff327230 */ /* 0x000fe20000004100 */
[----:B------:R-:W-:-:S02]  /*d770*/  SHF.R.U32.HI R52, RZ, 0x10, R61 ;  /* 0x00000010ff347819 */ /* 0x000fc4000001163d */
[----:B------:R-:W-:Y:S02]  /*d780*/  SHF.R.U32.HI R54, RZ, 0x10, R63 ;  /* 0x00000010ff367819 */ /* 0x000fe4000001163f */
[----:B------:R-:W-:Y:S01]  /*d790*/  LOP3.LUT R36, R47, 0xff0000, R36, 0xf8, !PT ;  /* 0x00ff00002f247812 */ /* 0x000fe200078ef824 */
[--C-:B------:R-:W-:Y:S01]  /*d7a0*/  HADD2.F32 R47, -RZ, R46.reuse.H0_H0 ;  /* 0x2000002eff2f7230 */ /* 0x100fe20000004100 */
[----:B------:R-:W-:Y:S01]  /*d7b0*/  F2FP.F16.E4M3.UNPACK_B R51, R146.H1 ;  /* 0x00000092ff33723e */ /* 0x000fe200030006ff */
[----:B------:R-:W-:Y:S01]  /*d7c0*/  IMAD.U32 R54, R54, 0x10000, RZ ;  /* 0x0001000036367824 */ /* 0x000fe200078e00ff */
[----:B------:R-:W-:Y:S01]  /*d7d0*/  LOP3.LUT R57, R57, 0xff00, R38, 0xf8, !PT ;  /* 0x0000ff0039397812 */ /* 0x000fe200078ef826 */
[-C--:B------:R-:W-:Y:S01]  /*d7e0*/  FMUL.FTZ R56, R50, R14.reuse ;  /* 0x0000000e32387220 */ /* 0x080fe20000410000 */
[----:B------:R-:W-:Y:S01]  /*d7f0*/  SHF.L.U32 R38, R52, 0x10, RZ ;  /* 0x0000001034267819 */ /* 0x000fe200000006ff */
[--C-:B------:R-:W-:Y:S02]  /*d800*/  HADD2.F32 R52, -RZ, R51.reuse.H0_H0 ;  /* 0x20000033ff347230 */ /* 0x100fe40000004100 */
[----:B------:R-:W-:Y:S01]  /*d810*/  FMUL.FTZ R59, R47, R14 ;  /* 0x0000000e2f3b7220 */ /* 0x000fe20000410000 */
[----:B------:R-:W-:Y:S01]  /*d820*/  LOP3.LUT R14, R57, 0xff0000, R54, 0xf8, !PT ;  /* 0x00ff0000390e7812 */ /* 0x000fe200078ef836 */
[----:B------:R-:W-:Y:S01]  /*d830*/  HADD2.F32 R51, -RZ, R51.H1_H1 ;  /* 0x30000033ff337230 */ /* 0x000fe20000004100 */
[----:B------:R-:W-:Y:S01]  /*d840*/  F2FP.F16.E4M3.UNPACK_B R144, R144 ;  /* 0x00000090ff90723e */ /* 0x000fe200020006ff */
[-C--:B------:R-:W-:Y:S01]  /*d850*/  FFMA.FTZ R59, R50, R52.reuse, R59 ;  /* 0x00000034323b7223 */ /* 0x080fe2000001003b */
[----:B------:R-:W-:Y:S01]  /*d860*/  FFMA.FTZ R57, R47, R52, -R56 ;  /* 0x000000342f397223 */ /* 0x000fe20000010838 */
[----:B------:R-:W-:Y:S01]  /*d870*/  HADD2.F32 R50, -RZ, R49.H1_H1 ;  /* 0x30000031ff327230 */ /* 0x000fe20000004100 */
[----:B------:R-:W-:Y:S01]  /*d880*/  F2FP.F16.E4M3.UNPACK_B R48, R48 ;  /* 0x00000030ff30723e */ /* 0x000fe200020006ff */
[----:B------:R-:W-:Y:S01]  /*d890*/  HADD2.F32 R47, -RZ, R46.H1_H1 ;  /* 0x3000002eff2f7230 */ /* 0x000fe20000004100 */
[----:B------:R-:W-:Y:S01]  /*d8a0*/  F2FP.F16.E4M3.UNPACK_B R45, R45 ;  /* 0x0000002dff2d723e */ /* 0x000fe200020006ff */
[----:B------:R-:W-:-:S02]  /*d8b0*/  HADD2.F32 R52, -RZ, R144.H0_H0 ;  /* 0x20000090ff347230 */ /* 0x000fc40000004100 */
[CC--:B------:R-:W-:Y:S01]  /*d8c0*/  FMUL.FTZ R54, R50.reuse, R53.reuse ;  /* 0x0000003532367220 */ /* 0x0c0fe20000410000 */
        /* <DEDUP_REMOVED lines=15> */
[----:B------:R-:W-:Y:S01]  /*d9c0*/  FMUL.FTZ R50, R48, R144 ;  /* 0x0000009030327220 */ /* 0x000fe20000410000 */
[----:B------:R-:W-:-:S02]  /*d9d0*/  F2FP.F16.E4M3.UNPACK_B R46, R145.H1 ;  /* 0x00000091ff2e723e */ /* 0x000fc400030006ff */
[----:B------:R-:W-:Y:S01]  /*d9e0*/  F2FP.F16.E4M3.UNPACK_B R47, R43.H1 ;  /* 0x0000002bff2f723e */ /* 0x000fe200030006ff */
[----:B------:R-:W-:Y:S01]  /*d9f0*/  FFMA.FTZ R56, R45, R146, -R50 ;  /* 0x000000922d387223 */ /* 0x000fe20000010832 */
[----:B------:R-:W-:Y:S01]  /*da00*/  LOP3.LUT R38, R55, 0xff0000, R38, 0xf8, !PT ;  /* 0x00ff000037267812 */ /* 0x000fe200078ef826 */
[----:B------:R-:W-:Y:S01]  /*da10*/  FMUL.FTZ R55, R45, R144 ;  /* 0x000000902d377220 */ /* 0x000fe20000410000 */
[----:B------:R-:W-:Y:S01]  /*da20*/  F2FP.F16.E4M3.UNPACK_B R50, R147.H1 ;  /* 0x00000093ff32723e */ /* 0x000fe200030006ff */
[--C-:B------:R-:W-:Y:S01]  /*da30*/  HADD2.F32 R51, -RZ, R46.reuse.H0_H0 ;  /* 0x2000002eff337230 */ /* 0x100fe20000004100 */
[----:B------:R-:W-:Y:S01]  /*da40*/  F2FP.F16.E4M3.UNPACK_B R45, R42.H1 ;  /* 0x0000002aff2d723e */ /* 0x000fe200030006ff */
[----:B------:R-:W-:Y:S02]  /*da50*/  HADD2.F32 R49, -RZ, R47.H0_H0 ;  /* 0x2000002fff317230 */ /* 0x000fe40000004100 */
[----:B------:R-:W-:Y:S01]  /*da60*/  FFMA.FTZ R55, R48, R146, R55 ;  /* 0x0000009230377223 */ /* 0x000fe20000010037 */
[----:B------:R-:W-:Y:S01]  /*da70*/  HADD2.F32 R52, -RZ, R46.H1_H1 ;  /* 0x3000002eff347230 */ /* 0x000fe20000004100 */
[----:B------:R-:W-:Y:S01]  /*da80*/  F2FP.F16.E4M3.UNPACK_B R145, R145 ;  /* 0x00000091ff91723e */ /* 0x000fe200020006ff */
[----:B------:R-:W-:-:S02]  /*da90*/  HADD2.F32 R46, -RZ, R45.H0_H0 ;  /* 0x2000002dff2e7230 */ /* 0x000fc40000004100 */
[-C--:B------:R-:W-:Y:S01]  /*daa0*/  FMUL.FTZ R61, R49, R51.reuse ;  /* 0x00000033313d7220 */ /* 0x080fe20000410000 */
[--C-:B------:R-:W-:Y:S01]  /*dab0*/  HADD2.F32 R48, -RZ, R50.reuse.H0_H0 ;  /* 0x20000032ff307230 */ /* 0x100fe20000004100 */
[----:B------:R-:W-:Y:S01]  /*dac0*/  F2FP.F16.E4M3.UNPACK_B R42, R42 ;  /* 0x0000002aff2a723e */ /* 0x000fe200020006ff */
[----:B------:R-:W-:Y:S02]  /*dad0*/  HADD2.F32 R47, -RZ, R47.H1_H1 ;  /* 0x3000002fff2f7230 */ /* 0x000fe40000004100 */
[C---:B------:R-:W-:Y:S01]  /*dae0*/  FMUL.FTZ R62, R46.reuse, R51 ;  /* 0x000000332e3e7220 */ /* 0x040fe20000410000 */
[----:B------:R-:W-:Y:S02]  /*daf0*/  HADD2.F32 R45, -RZ, R45.H1_H1 ;  /* 0x3000002dff2d7230 */ /* 0x000fe40000004100 */
[----:B------:R-:W-:Y:S01]  /*db00*/  FFMA.FTZ R63, R46, R48, -R61 ;  /* 0x000000302e3f7223 */ /* 0x000fe2000001083d */
[----:B------:R-:W-:Y:S02]  /*db10*/  HADD2.F32 R50, -RZ, R50.H1_H1 ;  /* 0x30000032ff327230 */ /* 0x000fe40000004100 */
[-C--:B------:R-:W-:Y:S01]  /*db20*/  FMUL.FTZ R46, R47, R52.reuse ;  /* 0x000000342f2e7220 */ /* 0x080fe20000410000 */
[----:B------:R-:W-:Y:S01]  /*db30*/  F2FP.F16.E4M3.UNPACK_B R147, R147 ;  /* 0x00000093ff93723e */ /* 0x000fe200020006ff */
[----:B------:R-:W-:Y:S01]  /*db40*/  FMUL.FTZ R70, R45, R52 ;  /* 0x000000342d467220 */ /* 0x000fe20000410000 */
[----:B------:R-:W-:Y:S01]  /*db50*/  FFMA.FTZ R52, R49, R48, R62 ;  /* 0x0000003031347223 */ /* 0x000fe2000001003e */
[----:B------:R-:W-:Y:S01]  /*db60*/  FFMA.FTZ R68, R45, R50, -R46 ;  /* 0x000000322d447223 */ /* 0x000fe2000001082e */
[----:B------:R-:W-:Y:S01]  /*db70*/  F2FP.F16.E4M3.UNPACK_B R45, R43 ;  /* 0x0000002bff2d723e */ /* 0x000fe200020006ff */
[----:B------:R-:W-:-:S02]  /*db80*/  HADD2.F32 R48, -RZ, R145.H0_H0 ;  /* 0x20000091ff307230 */ /* 0x000fc40000004100 */
[----:B------:R-:W-:Y:S01]  /*db90*/  FFMA.FTZ R69, R47, R50, R70 ;  /* 0x000000322f457223 */ /* 0x000fe20000010046 */
[--C-:B------:R-:W-:Y:S01]  /*dba0*/  HADD2.F32 R43, -RZ, R42.reuse.H0_H0 ;  /* 0x2000002aff2b7230 */ /* 0x100fe20000004100 */
[----:B------:R-:W-:Y:S01]  /*dbb0*/  F2FP.SATFINITE.E4M3.F32.PACK_AB_MERGE_C R63, R68, R63, RZ ;  /* 0x0000003f443f723e */ /* 0x000fe200048070ff */
[----:B------:R-:W-:Y:S02]  /*dbc0*/  HADD2.F32 R46, -RZ, R45.H0_H0 ;  /* 0x2000002dff2e7230 */ /* 0x000fe40000004100 */
[----:B------:R-:W-:Y:S02]  /*dbd0*/  HADD2.F32 R145, -RZ, R145.H1_H1 ;  /* 0x30000091ff917230 */ /* 0x000fe40000004100 */
[-C--:B------:R-:W-:Y:S01]  /*dbe0*/  FMUL.FTZ R49, R43, R48.reuse ;  /* 0x000000302b317220 */ /* 0x080fe20000410000 */
[----:B------:R-:W-:Y:S02]  /*dbf0*/  HADD2.F32 R42, -RZ, R42.H1_H1 ;  /* 0x3000002aff2a7230 */ /* 0x000fe40000004100 */
[----:B------:R-:W-:Y:S01]  /*dc00*/  FMUL.FTZ R50, R46, R48 ;  /* 0x000000302e327220 */ /* 0x000fe20000410000 */
[----:B------:R-:W-:Y:S01]  /*dc10*/  HADD2.F32 R47, -RZ, R147.H0_H0 ;  /* 0x20000093ff2f7230 */ /* 0x000fe20000004100 */
[----:B------:R-:W-:Y:S01]  /*dc20*/  F2FP.SATFINITE.E4M3.F32.PACK_AB_MERGE_C R69, R69, R52, RZ ;  /* 0x000000344545723e */ /* 0x000fe200048070ff */
[----:B------:R-:W-:-:S02]  /*dc30*/  HADD2.F32 R45, -RZ, R45.H1_H1 ;  /* 0x3000002dff2d7230 */ /* 0x000fc40000004100 */
[----:B------:R-:W-:Y:S01]  /*dc40*/  FMUL.FTZ R48, R42, R145 ;  /* 0x000000912a307220 */ /* 0x000fe20000410000 */
[----:B------:R-:W-:Y:S02]  /*dc50*/  HADD2.F32 R147, -RZ, R147.H1_H1 ;  /* 0x30000093ff937230 */ /* 0x000fe40000004100 */
[-C--:B------:R-:W-:Y:S01]  /*dc60*/  FFMA.FTZ R61, R46, R47.reuse, R49 ;  /* 0x0000002f2e3d7223 */ /* 0x080fe20000010031 */
[----:B------:R-:W-:Y:S01]  /*dc70*/  FFMA.FTZ R43, R43, R47, -R50 ;  /* 0x0000002f2b2b7223 */ /* 0x000fe20000010832 */
[C---:B------:R-:W-:Y:S01]  /*dc80*/  FMUL.FTZ R51, R45.reuse, R145 ;  /* 0x000000912d337220 */ /* 0x040fe20000410000 */
[----:B------:R-:W-:Y:S01]  /*dc90*/  F2FP.F16.E4M3.UNPACK_B R49, R37 ;  /* 0x00000025ff31723e */ /* 0x000fe200020006ff */
[----:B------:R-:W-:Y:S01]  /*dca0*/  FFMA.FTZ R62, R45, R147, R48 ;  /* 0x000000932d3e7223 */ /* 0x000fe20000010030 */
[----:B------:R-:W-:Y:S01]  /*dcb0*/  F2FP.SATFINITE.E4M3.F32.PACK_AB_MERGE_C R45, R60, R59, RZ ;  /* 0x0000003b3c2d723e */ /* 0x000fe200048070ff */
[----:B------:R-:W-:Y:S01]  /*dcc0*/  FFMA.FTZ R42, R42, R147, -R51 ;  /* 0x000000932a2a7223 */ /* 0x000fe20000010833 */
[----:B------:R-:W-:Y:S01]  /*dcd0*/  F2FP.F16.E4M3.UNPACK_B R52, R38 ;  /* 0x00000026ff34723e */ /* 0x000fe200020006ff */
[--C-:B------:R-:W-:Y:S01]  /*dce0*/  HADD2.F32 R50, -RZ, R49.reuse.H0_H0 ;  /* 0x20000031ff327230 */ /* 0x100fe20000004100 */
[----:B------:R-:W-:Y:S01]  /*dcf0*/  F2FP.F16.E4M3.UNPACK_B R47, R13 ;  /* 0x0000000dff2f723e */ /* 0x000fe200020006ff */
[----:B------:R-:W-:Y:S01]  /*dd00*/  HADD2.F32 R49, -RZ, R49.H1_H1 ;  /* 0x30000031ff317230 */ /* 0x000fe20000004100 */
[----:B------:R-:W-:Y:S01]  /*dd10*/  F2FP.SATFINITE.E4M3.F32.PACK_AB_MERGE_C R45, R55, R54, R45 ;  /* 0x00000036372d723e */ /* 0x000fe2000480702d */
[--C-:B------:R-:W-:Y:S01]  /*dd20*/  HADD2.F32 R55, -RZ, R52.reuse.H0_H0 ;  /* 0x20000034ff377230 */ /* 0x100fe20000004100 */
[----:B------:R-:W-:Y:S01]  /*dd30*/  F2FP.SATFINITE.E4M3.F32.PACK_AB_MERGE_C R46, R58, R57, RZ ;  /* 0x000000393a2e723e */ /* 0x000fe200048070ff */
[----:B------:R-:W-:Y:S01]  /*dd40*/  HADD2.F32 R48, -RZ, R47.H0_H0 ;  /* 0x2000002fff307230 */ /* 0x000fe20000004100 */
[----:B------:R-:W-:Y:S01]  /*dd50*/  F2FP.F16.E4M3.UNPACK_B R51, R36 ;  /* 0x00000024ff33723e */ /* 0x000fe200020006ff */
[----:B------:R-:W-:Y:S01]  /*dd60*/  HADD2.F32 R52, -RZ, R52.H1_H1 ;  /* 0x30000034ff347230 */ /* 0x000fe20000004100 */
[----:B------:R-:W-:Y:S01]  /*dd70*/  F2FP.SATFINITE.E4M3.F32.PACK_AB_MERGE_C R46, R56, R53, R46 ;  /* 0x00000035382e723e */ /* 0x000fe2000480702e */
[-C--:B------:R-:W-:Y:S01]  /*dd80*/  FMUL.FTZ R57, R50, R55.reuse ;  /* 0x0000003732397220 */ /* 0x080fe20000410000 */
[----:B------:R-:W-:Y:S01]  /*dd90*/  FMUL.FTZ R55, R48, R55 ;  /* 0x0000003730377220 */ /* 0x000fe20000410000 */
[----:B------:R-:W-:-:S02]  /*dda0*/  HADD2.F32 R53, -RZ, R51.H0_H0 ;  /* 0x20000033ff357230 */ /* 0x000fc40000004100 */
[-C--:B------:R-:W-:Y:S01]  /*ddb0*/  FMUL.FTZ R54, R49, R52.reuse ;  /* 0x0000003431367220 */ /* 0x080fe20000410000 */
[----:B------:R-:W-:Y:S01]  /*ddc0*/  HADD2.F32 R47, -RZ, R47.H1_H1 ;  /* 0x3000002fff2f7230 */ /* 0x000fe20000004100 */
[----:B------:R-:W-:Y:S01]  /*ddd0*/  F2FP.F16.E4M3.UNPACK_B R13, R13.H1 ;  /* 0x0000000dff0d723e */ /* 0x000fe200030006ff */
[-C--:B------:R-:W-:Y:S01]  /*dde0*/  FFMA.FTZ R55, R50, R53.reuse, R55 ;  /* 0x0000003532377223 */ /* 0x080fe20000010037 */
[----:B------:R-:W-:Y:S02]  /*ddf0*/  HADD2.F32 R50, -RZ, R51.H1_H1 ;  /* 0x30000033ff327230 */ /* 0x000fe40000004100 */
[----:B------:R-:W-:Y:S01]  /*de00*/  FFMA.FTZ R57, R48, R53, -R57 ;  /* 0x0000003530397223 */ /* 0x000fe20000010839 */
[C---:B------:R-:W-:Y:S01]  /*de10*/  FMUL.FTZ R52, R47.reuse, R52 ;  /* 0x000000342f347220 */ /* 0x040fe20000410000 */
[----:B------:R-:W-:Y:S01]  /*de20*/  F2FP.F16.E4M3.UNPACK_B R48, R37.H1 ;  /* 0x00000025ff30723e */ /* 0x000fe200030006ff */
[----:B------:R-:W-:Y:S02]  /*de30*/  HADD2.F32 R37, -RZ, R13.H0_H0 ;  /* 0x2000000dff257230 */ /* 0x000fe40000004100 */
[----:B------:R-:W-:Y:S01]  /*de40*/  FFMA.FTZ R56, R47, R50, -R54 ;  /* 0x000000322f387223 */ /* 0x000fe20000010836 */
[----:B------:R-:W-:Y:S01]  /*de50*/  F2FP.F16.E4M3.UNPACK_B R47, R38.H1 ;  /* 0x00000026ff2f723e */ /* 0x000fe200030006ff */
[----:B------:R-:W-:Y:S01]  /*de60*/  FFMA.FTZ R58, R49, R50, R52 ;  /* 0x00000032313a7223 */ /* 0x000fe20000010034 */
[--C-:B------:R-:W-:Y:S01]  /*de70*/  HADD2.F32 R38, -RZ, R48.reuse.H0_H0 ;  /* 0x20000030ff267230 */ /* 0x100fe20000004100 */
[----:B------:R-:W-:Y:S01]  /*de80*/  F2FP.F16.E4M3.UNPACK_B R36, R36.H1 ;  /* 0x00000024ff24723e */ /* 0x000fe200030006ff */
[----:B------:R-:W-:Y:S01]  /*de90*/  HADD2.F32 R48, -RZ, R48.H1_H1 ;  /* 0x30000030ff307230 */ /* 0x000fe20000004100 */
[----:B------:R-:W-:Y:S01]  /*dea0*/  F2FP.SATFINITE.E4M3.F32.PACK_AB_MERGE_C R43, R42, R43, R63 ;  /* 0x0000002b2a2b723e */ /* 0x000fe2000480703f */
[--C-:B------:R-:W-:Y:S01]  /*deb0*/  HADD2.F32 R49, -RZ, R47.reuse.H0_H0 ;  /* 0x2000002fff317230 */ /* 0x100fe20000004100 */
[----:B------:R-:W-:Y:S01]  /*dec0*/  F2FP.F16.E4M3.UNPACK_B R51, R14 ;  /* 0x0000000eff33723e */ /* 0x000fe200020006ff */
[----:B------:R-:W-:Y:S01]  /*ded0*/  HADD2.F32 R50, -RZ, R47.H1_H1 ;  /* 0x3000002fff327230 */ /* 0x000fe20000004100 */
[----:B------:R-:W-:Y:S01]  /*dee0*/  F2FP.SATFINITE.E4M3.F32.PACK_AB_MERGE_C R42, R62, R61, R69 ;  /* 0x0000003d3e2a723e */ /* 0x000fe20004807045 */
[----:B------:R-:W-:-:S02]  /*def0*/  HADD2.F32 R47, -RZ, R36.H0_H0 ;  /* 0x20000024ff2f7230 */ /* 0x000fc40000004100 */
[-C--:B------:R-:W-:Y:S01]  /*df00*/  FMUL.FTZ R52, R38, R49.reuse ;  /* 0x0000003126347220 */ /* 0x080fe20000410000 */
[C---:B------:R-:W-:Y:S01]  /*df10*/  FMUL.FTZ R49, R37.reuse, R49 ;  /* 0x0000003125317220 */ /* 0x040fe20000410000 */
[----:B------:R-:W-:Y:S02]  /*df20*/  HADD2.F32 R13, -RZ, R13.H1_H1 ;  /* 0x3000000dff0d7230 */ /* 0x000fe40000004100 */
[-C--:B------:R-:W-:Y:S01]  /*df30*/  FMUL.FTZ R54, R48, R50.reuse ;  /* 0x0000003230367220 */ /* 0x080fe20000410000 */
[----:B------:R-:W-:Y:S02]  /*df40*/  HADD2.F32 R36, -RZ, R36.H1_H1 ;  /* 0x30000024ff247230 */ /* 0x000fe40000004100 */
[----:B------:R-:W-:Y:S01]  /*df50*/  FFMA.FTZ R60, R38, R47, R49 ;  /* 0x0000002f263c7223 */ /* 0x000fe20000010031 */
[----:B------:R-:W-:Y:S01]  /*df60*/  F2FP.F16.E4M3.UNPACK_B R38, R39 ;  /* 0x00000027ff26723e */ /* 0x000fe200020006ff */
[----:B------:R-:W-:Y:S01]  /*df70*/  FFMA.FTZ R59, R37, R47, -R52 ;  /* 0x0000002f253b7223 */ /* 0x000fe20000010834 */
[C---:B------:R-:W-:Y:S01]  /*df80*/  FMUL.FTZ R37, R13.reuse, R50 ;  /* 0x000000320d257220 */ /* 0x040fe20000410000 */
[----:B------:R-:W-:Y:S01]  /*df90*/  FFMA.FTZ R62, R13, R36, -R54 ;  /* 0x000000240d3e7223 */ /* 0x000fe20000010836 */
[-C--:B------:R-:W-:Y:S01]  /*dfa0*/  F2FP.F16.E4M3.UNPACK_B R13, R15.reuse ;  /* 0x0000000fff0d723e */ /* 0x080fe200020006ff */
[----:B------:R-:W-:Y:S01]  /*dfb0*/  HADD2.F32 R47, -RZ, R38.H0_H0 ;  /* 0x20000026ff2f7230 */ /* 0x000fe20000004100 */
[----:B------:R-:W-:Y:S01]  /*dfc0*/  F2FP.F16.E4M3.UNPACK_B R52, R14.H1 ;  /* 0x0000000eff34723e */ /* 0x000fe200030006ff */
[----:B------:R-:W-:Y:S01]  /*dfd0*/  HADD2.F32 R53, -RZ, R51.H0_H0 ;  /* 0x20000033ff357230 */ /* 0x000fe20000004100 */
[----:B------:R-:W-:Y:S01]  /*dfe0*/  F2FP.F16.E4M3.UNPACK_B R15, R15.H1 ;  /* 0x0000000fff0f723e */ /* 0x000fe200030006ff */
[----:B------:R-:W-:Y:S01]  /*dff0*/  FFMA.FTZ R61, R48, R36, R37 ;  /* 0x00000024303d7223 */ /* 0x000fe20000010025 */
        /* <DEDUP_REMOVED lines=9> */
[----:B------:R-:W-:Y:S01]  /*e090*/  HADD2.F32 R49, -RZ, R14.H0_H0 ;  /* 0x2000000eff317230 */ /* 0x000fe20000004100 */
[----:B------:R-:W-:Y:S01]  /*e0a0*/  F2FP.SATFINITE.E4M3.F32.PACK_AB_MERGE_C R59, R62, R59, RZ ;  /* 0x0000003b3e3b723e */ /* 0x000fe200048070ff */
[----:B------:R-:W-:Y:S02]  /*e0b0*/  HADD2.F32 R39, -RZ, R39.H1_H1 ;  /* 0x30000027ff277230 */ /* 0x000fe40000004100 */
[----:B------:R-:W-:Y:S01]  /*e0c0*/  FMUL.FTZ R53, R37, R54 ;  /* 0x0000003625357220 */ /* 0x000fe20000410000 */
[----:B------:R-:W-:Y:S02]  /*e0d0*/  HADD2.F32 R52, -RZ, R52.H1_H1 ;  /* 0x30000034ff347230 */ /* 0x000fe40000004100 */
[----:B------:R-:W-:Y:S01]  /*e0e0*/  FFMA.FTZ R63, R36, R49, -R63 ;  /* 0x00000031243f7223 */ /* 0x000fe2000001083f */
[----:B------:R-:W-:-:S02]  /*e0f0*/  HADD2.F32 R15, -RZ, R15.H1_H1 ;  /* 0x3000000fff0f7230 */ /* 0x000fc40000004100 */
[C---:B------:R-:W-:Y:S01]  /*e100*/  FMUL.FTZ R70, R12.reuse, R54 ;  /* 0x000000360c467220 */ /* 0x040fe20000410000 */
        /* <DEDUP_REMOVED lines=9> */
[CC--:B------:R-:W-:Y:S01]  /*e1a0*/  FMUL.FTZ R12, R38.reuse, R51.reuse ;  /* 0x00000033260c7220 */ /* 0x0c0fe20000410000 */
        /* <DEDUP_REMOVED lines=10> */
[----:B------:R-:W-:Y:S01]  /*e250*/  F2FP.SATFINITE.E4M3.F32.PACK_AB_MERGE_C R52, R52, R53, RZ ;  /* 0x000000353434723e */ /* 0x000fe200048070ff */
[----:B------:R-:W-:Y:S01]  /*e260*/  IMAD.MOV.U32 R38, RZ, RZ, R42 ;  /* 0x000000ffff267224 */ /* 0x000fe200078e002a */
[----:B------:R-:W-:Y:S01]  /*e270*/  F2FP.SATFINITE.E4M3.F32.PACK_AB_MERGE_C R15, R12, R63, R15 ;  /* 0x0000003f0c0f723e */ /* 0x000fe2000480700f */
[----:B------:R-:W-:Y:S01]  /*e280*/  IMAD.MOV.U32 R12, RZ, RZ, R46 ;  /* 0x000000ffff0c7224 */ /* 0x000fe200078e002e */
[----:B------:R-:W-:-:S02]  /*e290*/  F2FP.SATFINITE.E4M3.F32.PACK_AB_MERGE_C R13, R56, R57, R59 ;  /* 0x00000039380d723e */ /* 0x000fc4000480703b */
[----:B------:R-:W-:Y:S02]  /*e2a0*/  F2FP.SATFINITE.E4M3.F32.PACK_AB_MERGE_C R37, R58, R55, R60 ;  /* 0x000000373a25723e */ /* 0x000fe4000480703c */
[----:B------:R-:W-:Y:S02]  /*e2b0*/  F2FP.SATFINITE.E4M3.F32.PACK_AB_MERGE_C R39, R51, R68, R52 ;  /* 0x000000443327723e */ /* 0x000fe40004807034 */
[----:B------:R-:W-:-:S07]  /*e2c0*/  MOV R14, R43 ;  /* 0x0000002b000e7202 */ /* 0x000fce0000000f00 */
.L_x_527:
[----:B------:R-:W-:Y:S05]  /*e2d0*/  BSYNC B2 ;  /* 0x0000000000027941 */ /* 0x000fea0003800000 */
.L_x_526:
[----:B------:R-:W-:Y:S01]  /*e2e0*/  ISETP.GE.AND P3, PT, R11, R136, PT ;  /* 0x000000880b00720c */ /* 0x000fe20003f66270 */
[----:B0-----:R0:W-:-:S12]  /*e2f0*/  ST.E.128 desc[UR50][R40.64], R12 ;  /* 0x0000000c28007985 */ /* 0x0011d8000c101d32 */
[----:B------:R-:W-:-:S04]  /*e300*/  @!P3 IADD3 R42, P4, R11, R120, RZ ;  /* 0x000000780b2ab210 */ /* 0x000fc80007f9e0ff */
[----:B------:R-:W-:-:S05]  /*e310*/  @!P3 LEA.HI.X.SX32 R43, R11, R44, 0x1, P4 ;  /* 0x0000002c0b2bb211 */ /* 0x000fca00020f0eff */
[----:B--2---:R0:W-:Y:S04]  /*e320*/  @!P3 ST.E.128 desc[UR50][R42.64], R36 ;  /* 0x000000242a00b985 */ /* 0x0041e8000c101d32 */
.L_x_525:
[----:B------:R-:W-:Y:S05]  /*e330*/  BSYNC B1 ;  /* 0x0000000000017941 */ /* 0x000fea0003800000 */
.L_x_524:
[----:B------:R-:W-:-:S13]  /*e340*/  ISETP.NE.AND P3, PT, R30, RZ, PT ;  /* 0x000000ff1e00720c */ /* 0x000fda0003f65270 */
[----:B------:R-:W-:Y:S05]  /*e350*/  @!P3 BRA `(.L_x_476) ;  /* 0x0000001400d0b947 */ /* 0x000fea0003800000 */
[----:B0-----:R-:W5:Y:S04]  /*e360*/  LDL R15, [R1+0x40] ;  /* 0x00004000010f7983 */ /* 0x001f680000100800 */
[----:B------:R-:W3:Y:S01]  /*e370*/  LDL R14, [R1+0x44] ;  /* 0x00004400010e7983 */ /* 0x000ee20000100800 */
[----:B------:R-:W-:Y:S01]  /*e380*/  ISETP.NE.AND P4, PT, R114, RZ, PT ;  /* 0x000000ff7200720c */ /* 0x000fe20003f85270 */
[----:B------:R-:W-:Y:S01]  /*e390*/  BSSY B1, `(.L_x_528) ;  /* 0x00000eb000017945 */ /* 0x000fe20003800000 */
[----:B--2---:R-:W-:Y:S02]  /*e3a0*/  IADD3 R40, P3, R27, R120, RZ ;  /* 0x000000781b287210 */ /* 0x004fe40007f7e0ff */
[----:B------:R-:W-:-:S03]  /*e3b0*/  SEL R143, R117, R143, !P4 ;  /* 0x0000008f758f7207 */ /* 0x000fc60006000000 */
[----:B------:R-:W-:Y:S01]  /*e3c0*/  IMAD.X R41, R44, 0x1, R95, P3 ;  /* 0x000000012c297824 */ /* 0x000fe200018e065f */
[----:B------:R-:W-:Y:S02]  /*e3d0*/  SHF.R.S32.HI R12, RZ, 0x1f, R143 ;  /* 0x0000001fff0c7819 */ /* 0x000fe4000001148f */
[----:B------:R-:W-:Y:S02]  /*e3e0*/  ISETP.GE.AND P3, PT, R226, R116, PT ;  /* 0x00000074e200720c */ /* 0x000fe40003f66270 */
[----:B------:R-:W-:-:S04]  /*e3f0*/  LEA.HI R12, R12, R143, RZ, 0x5 ;  /* 0x0000008f0c0c7211 */ /* 0x000fc800078f28ff */
[----:B------:R-:W-:-:S04]  /*e400*/  LEA.HI.SX32 R12, R12, R111, 0x1b ;  /* 0x0000006f0c0c7211 */ /* 0x000fc800078fdaff */
[----:B------:R-:W-:-:S04]  /*e410*/  SHF.R.S32.HI R11, RZ, 0x1f, R12 ;  /* 0x0000001fff0b7819 */ /* 0x000fc8000001140c */
[----:B------:R-:W-:Y:S01]  /*e420*/  LEA.HI R13, R11, R12, RZ, 0x2 ;  /* 0x0000000c0b0d7211 */ /* 0x000fe200078f10ff */
[----:B------:R-:W-:-:S03]  /*e430*/  IMAD.SHL.U32 R11, R12, 0x10, RZ ;  /* 0x000000100c0b7824 */ /* 0x000fc600078e00ff */
[----:B------:R-:W-:Y:S02]  /*e440*/  SHF.R.S32.HI R12, RZ, 0x2, R13 ;  /* 0x00000002ff0c7819 */ /* 0x000fe4000001140d */
[----:B-----5:R-:W-:-:S03]  /*e450*/  LOP3.LUT R13, R15, 0x30, R11, 0xf8, !PT ;  /* 0x000000300f0d7812 */ /* 0x020fc600078ef80b */
[----:B---3--:R-:W-:Y:S01]  /*e460*/  IMAD R12, R12, 0x2800, R14 ;  /* 0x000028000c0c7824 */ /* 0x008fe200078e020e */
[----:B------:R-:W-:-:S04]  /*e470*/  LOP3.LUT R13, R13, R0, RZ, 0x3c, !PT ;  /* 0x000000000d0d7212 */ /* 0x000fc800078e3cff */
[----:B------:R-:W-:Y:S01]  /*e480*/  IADD3 R12, R12, R13, RZ ;  /* 0x0000000d0c0c7210 */ /* 0x000fe20007ffe0ff */
[----:B------:R-:W-:-:S04]  /*e490*/  IMAD R13, R19, 0x7800, R128 ;  /* 0x00007800130d7824 */ /* 0x000fc800078e0280 */
[----:B------:R-:W-:Y:S02]  /*e4a0*/  IMAD R15, R19, 0x7800, R12 ;  /* 0x00007800130f7824 */ /* 0x000fe400078e020c */
[C---:B------:R-:W-:Y:S02]  /*e4b0*/  IMAD.IADD R13, R18.reuse, 0x1, R13 ;  /* 0x00000001120d7824 */ /* 0x040fe400078e020d */
[----:B------:R-:W-:-:S04]  /*e4c0*/  IMAD.IADD R36, R18, 0x1, R15 ;  /* 0x0000000112247824 */ /* 0x000fc800078e020f */
[----:B------:R-:W0:Y:S04]  /*e4d0*/  LDS.128 R12, [R13+0x24200] ;  /* 0x024200000d0c7984 */ /* 0x000e280000000c00 */
[----:B------:R-:W2:Y:S01]  /*e4e0*/  LDS.128 R36, [R36+0x24200] ;  /* 0x0242000024247984 */ /* 0x000ea20000000c00 */
[----:B------:R-:W-:Y:S05]  /*e4f0*/  @P3 BRA `(.L_x_529) ;  /* 0x0000000c00503947 */ /* 0x000fea0003800000 */
[----:B------:R-:W-:Y:S01]  /*e500*/  SHF.R.U32.HI R46, RZ, 0x8, R77 ;  /* 0x00000008ff2e7819 */ /* 0x000fe2000001164d */
[----:B0-----:R-:W-:Y:S01]  /*e510*/  IMAD.MOV.U32 R42, RZ, RZ, R12 ;  /* 0x000000ffff2a7224 */ /* 0x001fe200078e000c */
[----:B------:R-:W-:Y:S01]  /*e520*/  SHF.R.U32.HI R52, RZ, 0x8, R67 ;  /* 0x00000008ff347819 */ /* 0x000fe20000011643 */
[----:B--2---:R-:W-:Y:S01]  /*e530*/  IMAD.MOV.U32 R50, RZ, RZ, R38 ;  /* 0x000000ffff327224 */ /* 0x004fe200078e0026 */
[----:B------:R-:W-:Y:S01]  /*e540*/  LOP3.LUT R43, R77, 0xff0000ff, RZ, 0xc0, !PT ;  /* 0xff0000ff4d2b7812 */ /* 0x000fe200078ec0ff */
[----:B------:R-:W-:Y:S01]  /*e550*/  IMAD.SHL.U32 R12, R46, 0x100, RZ ;  /* 0x000001002e0c7824 */ /* 0x000fe200078e00ff */
[----:B------:R-:W-:Y:S01]  /*e560*/  SHF.R.U32.HI R56, RZ, 0x10, R77 ;  /* 0x00000010ff387819 */ /* 0x000fe2000001164d */
[----:B------:R-:W-:Y:S01]  /*e570*/  IMAD.MOV.U32 R46, RZ, RZ, R14 ;  /* 0x000000ffff2e7224 */ /* 0x000fe200078e000e */
[----:B------:R-:W-:Y:S02]  /*e580*/  SHF.R.U32.HI R54, RZ, 0x8, R79 ;  /* 0x00000008ff367819 */ /* 0x000fe4000001164f */
[----:B------:R-:W-:-:S02]  /*e590*/  SHF.R.U32.HI R49, RZ, 0x8, R65 ;  /* 0x00000008ff317819 */ /* 0x000fc40000011641 */
[----:B------:R-:W-:Y:S01]  /*e5a0*/  MOV R47, R36 ;  /* 0x00000024002f7202 */ /* 0x000fe20000000f00 */
[----:B------:R-:W-:Y:S01]  /*e5b0*/  IMAD.SHL.U32 R36, R52, 0x100, RZ ;  /* 0x0000010034247824 */ /* 0x000fe200078e00ff */
[----:B------:R-:W-:Y:S01]  /*e5c0*/  LOP3.LUT R12, R43, 0xff00, R12, 0xf8, !PT ;  /* 0x0000ff002b0c7812 */ /* 0x000fe200078ef80c */
[----:B------:R-:W-:Y:S01]  /*e5d0*/  IMAD.U32 R43, R56, 0x10000, RZ ;  /* 0x00010000382b7824 */ /* 0x000fe200078e00ff */
[----:B------:R-:W-:Y:S01]  /*e5e0*/  LOP3.LUT R45, R79, 0xff0000ff, RZ, 0xc0, !PT ;  /* 0xff0000ff4f2d7812 */ /* 0x000fe200078ec0ff */
[----:B------:R-:W-:Y:S01]  /*e5f0*/  IMAD.SHL.U32 R49, R49, 0x100, RZ ;  /* 0x0000010031317824 */ /* 0x000fe200078e00ff */
[----:B------:R-:W-:Y:S02]  /*e600*/  LOP3.LUT R51, R67, 0xff0000ff, RZ, 0xc0, !PT ;  /* 0xff0000ff43337812 */ /* 0x000fe400078ec0ff */
[----:B------:R-:W-:Y:S02]  /*e610*/  SHF.L.U32 R14, R54, 0x8, RZ ;  /* 0x00000008360e7819 */ /* 0x000fe400000006ff */
[----:B------:R-:W-:-:S02]  /*e620*/  SHF.R.U32.HI R53, RZ, 0x10, R79 ;  /* 0x00000010ff357819 */ /* 0x000fc4000001164f */
[----:B------:R-:W-:Y:S02]  /*e630*/  LOP3.LUT R48, R65, 0xff0000ff, RZ, 0xc0, !PT ;  /* 0xff0000ff41307812 */ /* 0x000fe400078ec0ff */
[----:B------:R-:W-:Y:S02]  /*e640*/  LOP3.LUT R14, R45, 0xff00, R14, 0xf8, !PT ;  /* 0x0000ff002d0e7812 */ /* 0x000fe400078ef80e */
[----:B------:R-:W-:Y:S02]  /*e650*/  LOP3.LUT R54, R51, 0xff00, R36, 0xf8, !PT ;  /* 0x0000ff0033367812 */ /* 0x000fe400078ef824 */
[----:B------:R-:W-:Y:S02]  /*e660*/  LOP3.LUT R36, R12, 0xff0000, R43, 0xf8, !PT ;  /* 0x00ff00000c247812 */ /* 0x000fe400078ef82b */
[----:B------:R-:W-:Y:S02]  /*e670*/  SHF.L.U32 R45, R53, 0x10, RZ ;  /* 0x00000010352d7819 */ /* 0x000fe400000006ff */
[----:B------:R-:W-:-:S02]  /*e680*/  LOP3.LUT R38, R48, 0xff00, R49, 0xf8, !PT ;  /* 0x0000ff0030267812 */ /* 0x000fc400078ef831 */
[----:B------:R-:W-:Y:S02]  /*e690*/  F2FP.F16.E4M3.UNPACK_B R53, R140.H1 ;  /* 0x0000008cff35723e */ /* 0x000fe400030006ff */
[----:B------:R-:W-:Y:S02]  /*e6a0*/  F2FP.F16.E4M3.UNPACK_B R43, R42.H1 ;  /* 0x0000002aff2b723e */ /* 0x000fe400030006ff */
[-C--:B------:R-:W-:Y:S02]  /*e6b0*/  F2FP.F16.E4M3.UNPACK_B R48, R47.reuse.H1 ;  /* 0x0000002fff30723e */ /* 0x080fe400030006ff */
[----:B------:R-:W-:Y:S02]  /*e6c0*/  SHF.R.U32.HI R57, RZ, 0x10, R67 ;  /* 0x00000010ff397819 */ /* 0x000fe40000011643 */
[----:B------:R-:W-:Y:S01]  /*e6d0*/  LOP3.LUT R12, R14, 0xff0000, R45, 0xf8, !PT ;  /* 0x00ff00000e0c7812 */ /* 0x000fe200078ef82d */
[----:B------:R-:W-:Y:S01]  /*e6e0*/  HADD2.F32 R14, -RZ, R53.H0_H0 ;  /* 0x20000035ff0e7230 */ /* 0x000fe20000004100 */
[----:B------:R-:W-:Y:S01]  /*e6f0*/  F2FP.F16.E4M3.UNPACK_B R51, R138.H1 ;  /* 0x0000008aff33723e */ /* 0x000fe200030006ff */
[----:B------:R-:W-:Y:S01]  /*e700*/  HADD2.F32 R45, -RZ, R43.H0_H0 ;  /* 0x2000002bff2d7230 */ /* 0x000fe20000004100 */
[----:B------:R-:W-:Y:S01]  /*e710*/  F2FP.F16.E4M3.UNPACK_B R140, R140 ;  /* 0x0000008cff8c723e */ /* 0x000fe200020006ff */
[----:B------:R-:W-:Y:S01]  /*e720*/  HADD2.F32 R49, -RZ, R48.H0_H0 ;  /* 0x20000030ff317230 */ /* 0x000fe20000004100 */
[----:B------:R-:W-:Y:S01]  /*e730*/  F2FP.F16.E4M3.UNPACK_B R47, R47 ;  /* 0x0000002fff2f723e */ /* 0x000fe200020006ff */
[----:B------:R-:W-:-:S02]  /*e740*/  IMAD.U32 R57, R57, 0x10000, RZ ;  /* 0x0001000039397824 */ /* 0x000fc400078e00ff */
[-C--:B------:R-:W-:Y:S01]  /*e750*/  FMUL.FTZ R58, R45, R14.reuse ;  /* 0x0000000e2d3a7220 */ /* 0x080fe20000410000 */
[----:B------:R-:W-:Y:S02]  /*e760*/  HADD2.F32 R52, -RZ, R51.H0_H0 ;  /* 0x20000033ff347230 */ /* 0x000fe40000004100 */
[C---:B------:R-:W-:Y:S01]  /*e770*/  FMUL.FTZ R56, R49.reuse, R14 ;  /* 0x0000000e31387220 */ /* 0x040fe20000410000 */
[----:B------:R-:W-:Y:S02]  /*e780*/  F2FP.F16.E4M3.UNPACK_B R42, R42 ;  /* 0x0000002aff2a723e */ /* 0x000fe400020006ff */
[----:B------:R-:W-:Y:S01]  /*e790*/  LOP3.LUT R14, R54, 0xff0000, R57, 0xf8, !PT ;  /* 0x00ff0000360e7812 */ /* 0x000fe200078ef839 */
[-C--:B------:R-:W-:Y:S01]  /*e7a0*/  FFMA.FTZ R58, R49, R52.reuse, R58 ;  /* 0x00000034313a7223 */ /* 0x080fe2000001003a */
[----:B------:R-:W-:Y:S01]  /*e7b0*/  FFMA.FTZ R57, R45, R52, -R56 ;  /* 0x000000342d397223 */ /* 0x000fe20000010838 */
[----:B------:R-:W-:Y:S01]  /*e7c0*/  HADD2.F32 R54, -RZ, R53.H1_H1 ;  /* 0x30000035ff367230 */ /* 0x000fe20000004100 */
[----:B------:R-:W-:Y:S01]  /*e7d0*/  F2FP.F16.E4M3.UNPACK_B R138, R138 ;  /* 0x0000008aff8a723e */ /* 0x000fe200020006ff */
[----:B------:R-:W-:Y:S01]  /*e7e0*/  HADD2.F32 R49, -RZ, R48.H1_H1 ;  /* 0x30000030ff317230 */ /* 0x000fe20000004100 */
[----:B------:R-:W-:Y:S01]  /*e7f0*/  SHF.R.U32.HI R55, RZ, 0x10, R65 ;  /* 0x00000010ff377819 */ /* 0x000fe20000011641 */
[----:B------:R-:W-:-:S02]  /*e800*/  HADD2.F32 R45, -RZ, R43.H1_H1 ;  /* 0x3000002bff2d7230 */ /* 0x000fc40000004100 */
[----:B------:R-:W-:Y:S02]  /*e810*/  HADD2.F32 R52, -RZ, R51.H1_H1 ;  /* 0x30000033ff347230 */ /* 0x000fe40000004100 */
[-C--:B------:R-:W-:Y:S01]  /*e820*/  FMUL.FTZ R56, R49, R54.reuse ;  /* 0x0000003631387220 */ /* 0x080fe20000410000 */
[----:B------:R-:W-:Y:S02]  /*e830*/  HADD2.F32 R51, -RZ, R140.H0_H0 ;  /* 0x2000008cff337230 */ /* 0x000fe40000004100 */
        /* <DEDUP_REMOVED lines=16> */
[----:B------:R-:W-:Y:S01]  /*e940*/  IMAD.U32 R55, R55, 0x10000, RZ ;  /* 0x0001000037377824 */ /* 0x000fe200078e00ff */
[----:B------:R-:W-:Y:S01]  /*e950*/  F2FP.F16.E4M3.UNPACK_B R45, R50.H1 ;  /* 0x00000032ff2d723e */ /* 0x000fe200030006ff */
[C---:B------:R-:W-:Y:S01]  /*e960*/  FMUL.FTZ R140, R42.reuse, R140 ;  /* 0x0000008c2a8c7220 */ /* 0x040fe20000410000 */
[----:B------:R-:W-:Y:S01]  /*e970*/  FFMA.FTZ R56, R42, R138, -R49 ;  /* 0x0000008a2a387223 */ /* 0x000fe20000010831 */
[----:B------:R-:W-:Y:S01]  /*e980*/  F2FP.F16.E4M3.UNPACK_B R49, R137.H1 ;  /* 0x00000089ff31723e */ /* 0x000fe200030006ff */
[----:B------:R-:W-:Y:S01]  /*e990*/  HADD2.F32 R51, -RZ, R43.H0_H0 ;  /* 0x2000002bff337230 */ /* 0x000fe20000004100 */
[----:B------:R-:W-:Y:S01]  /*e9a0*/  F2FP.F16.E4M3.UNPACK_B R42, R46.H1 ;  /* 0x0000002eff2a723e */ /* 0x000fe200030006ff */
[----:B------:R-:W-:Y:S01]  /*e9b0*/  HADD2.F32 R48, -RZ, R45.H0_H0 ;  /* 0x2000002dff307230 */ /* 0x000fe20000004100 */
[----:B------:R-:W-:Y:S01]  /*e9c0*/  LOP3.LUT R38, R38, 0xff0000, R55, 0xf8, !PT ;  /* 0x00ff000026267812 */ /* 0x000fe200078ef837 */
        /* <DEDUP_REMOVED lines=10> */
[-C--:B------:R-:W-:Y:S01]  /*ea70*/  FFMA.FTZ R62, R43, R47.reuse, -R62 ;  /* 0x0000002f2b3e7223 */ /* 0x080fe2000001083e */
[----:B------:R-:W-:Y:S02]  /*ea80*/  HADD2.F32 R49, -RZ, R49.H1_H1 ;  /* 0x30000031ff317230 */ /* 0x000fe40000004100 */
[----:B------:R-:W-:Y:S01]  /*ea90*/  FMUL.FTZ R43, R45, R52 ;  /* 0x000000342d2b7220 */ /* 0x000fe20000410000 */
[----:B------:R-:W-:Y:S01]  /*eaa0*/  F2FP.F16.E4M3.UNPACK_B R50, R50 ;  /* 0x00000032ff32723e */ /* 0x000fe200020006ff */
[----:B------:R-:W-:Y:S01]  /*eab0*/  FMUL.FTZ R52, R42, R52 ;  /* 0x000000342a347220 */ /* 0x000fe20000410000 */
[----:B------:R-:W-:Y:S01]  /*eac0*/  FFMA.FTZ R51, R48, R47, R51 ;  /* 0x0000002f30337223 */ /* 0x000fe20000010033 */
[----:B------:R-:W-:Y:S01]  /*ead0*/  FFMA.FTZ R61, R42, R49, -R43 ;  /* 0x000000312a3d7223 */ /* 0x000fe2000001082b */
[----:B------:R-:W-:Y:S01]  /*eae0*/  F2FP.F16.E4M3.UNPACK_B R137, R137 ;  /* 0x00000089ff89723e */ /* 0x000fe200020006ff */
[----:B------:R-:W-:-:S02]  /*eaf0*/  HADD2.F32 R47, -RZ, R139.H0_H0 ;  /* 0x2000008bff2f7230 */ /* 0x000fc40000004100 */
[----:B------:R-:W-:Y:S01]  /*eb00*/  FFMA.FTZ R64, R45, R49, R52 ;  /* 0x000000312d407223 */ /* 0x000fe20000010034 */
[----:B------:R-:W-:Y:S01]  /*eb10*/  HADD2.F32 R42, -RZ, R46.H0_H0 ;  /* 0x2000002eff2a7230 */ /* 0x000fe20000004100 */
[----:B------:R-:W-:Y:S01]  /*eb20*/  F2FP.SATFINITE.E4M3.F32.PACK_AB_MERGE_C R61, R61, R62, RZ ;  /* 0x0000003e3d3d723e */ /* 0x000fe200048070ff */
[--C-:B------:R-:W-:Y:S01]  /*eb30*/  HADD2.F32 R43, -RZ, R50.reuse.H0_H0 ;  /* 0x20000032ff2b7230 */ /* 0x100fe20000004100 */
[----:B------:R-:W-:Y:S01]  /*eb40*/  F2FP.SATFINITE.E4M3.F32.PACK_AB_MERGE_C R57, R60, R57, RZ ;  /* 0x000000393c39723e */ /* 0x000fe200048070ff */
        /* <DEDUP_REMOVED lines=13> */
[-C--:B------:R-:W-:Y:S01]  /*ec20*/  FFMA.FTZ R43, R46, R137.reuse, -R47 ;  /* 0x000000892e2b7223 */ /* 0x080fe2000001082f */
[----:B------:R-:W-:Y:S01]  /*ec30*/  F2FP.F16.E4M3.UNPACK_B R49, R38 ;  /* 0x00000026ff31723e */ /* 0x000fe200020006ff */
[----:B------:R-:W-:Y:S01]  /*ec40*/  FFMA.FTZ R139, R50, R137, R139 ;  /* 0x00000089328b7223 */ /* 0x000fe2000001008b */
[----:B------:R-:W-:Y:S01]  /*ec50*/  F2FP.F16.E4M3.UNPACK_B R42, R13 ;  /* 0x0000000dff2a723e */ /* 0x000fe200020006ff */
[----:B------:R-:W-:Y:S01]  /*ec60*/  HADD2.F32 R46, -RZ, R45.H0_H0 ;  /* 0x2000002dff2e7230 */ /* 0x000fe20000004100 */
[----:B------:R-:W-:Y:S01]  /*ec70*/  F2FP.F16.E4M3.UNPACK_B R47, R36 ;  /* 0x00000024ff2f723e */ /* 0x000fe200020006ff */
[----:B------:R-:W-:Y:S01]  /*ec80*/  HADD2.F32 R50, -RZ, R49.H0_H0 ;  /* 0x20000031ff327230 */ /* 0x000fe20000004100 */
[----:B------:R-:W-:Y:S01]  /*ec90*/  F2FP.SATFINITE.E4M3.F32.PACK_AB_MERGE_C R63, R43, R48, R61 ;  /* 0x000000302b3f723e */ /* 0x000fe2000480703d */
[----:B------:R-:W-:Y:S01]  /*eca0*/  HADD2.F32 R43, -RZ, R42.H0_H0 ;  /* 0x2000002aff2b7230 */ /* 0x000fe20000004100 */
[----:B------:R-:W-:Y:S01]  /*ecb0*/  F2FP.SATFINITE.E4M3.F32.PACK_AB_MERGE_C R139, R139, R52, R51 ;  /* 0x000000348b8b723e */ /* 0x000fe20004807033 */
[----:B------:R-:W-:Y:S01]  /*ecc0*/  HADD2.F32 R45, -RZ, R45.H1_H1 ;  /* 0x3000002dff2d7230 */ /* 0x000fe20000004100 */
[----:B------:R-:W-:Y:S01]  /*ecd0*/  F2FP.SATFINITE.E4M3.F32.PACK_AB_MERGE_C R62, R56, R53, R57 ;  /* 0x00000035383e723e */ /* 0x000fe20004807039 */
[----:B------:R-:W-:-:S02]  /*ece0*/  HADD2.F32 R49, -RZ, R49.H1_H1 ;  /* 0x30000031ff317230 */ /* 0x000fc40000004100 */
[-C--:B------:R-:W-:Y:S01]  /*ecf0*/  FMUL.FTZ R51, R43, R50.reuse ;  /* 0x000000322b337220 */ /* 0x080fe20000410000 */
[--C-:B------:R-:W-:Y:S02]  /*ed00*/  HADD2.F32 R48, -RZ, R47.reuse.H0_H0 ;  /* 0x2000002fff307230 */ /* 0x100fe40000004100 */
[C---:B------:R-:W-:Y:S01]  /*ed10*/  FMUL.FTZ R52, R46.reuse, R50 ;  /* 0x000000322e347220 */ /* 0x040fe20000410000 */
[----:B------:R-:W-:Y:S02]  /*ed20*/  HADD2.F32 R42, -RZ, R42.H1_H1 ;  /* 0x3000002aff2a7230 */ /* 0x000fe40000004100 */
[-C--:B------:R-:W-:Y:S01]  /*ed30*/  FMUL.FTZ R53, R45, R49.reuse ;  /* 0x000000312d357220 */ /* 0x080fe20000410000 */
[----:B------:R-:W-:Y:S02]  /*ed40*/  HADD2.F32 R47, -RZ, R47.H1_H1 ;  /* 0x3000002fff2f7230 */ /* 0x000fe40000004100 */
[----:B------:R-:W-:Y:S01]  /*ed50*/  FFMA.FTZ R51, R46, R48, R51 ;  /* 0x000000302e337223 */ /* 0x000fe20000010033 */
[----:B------:R-:W-:Y:S01]  /*ed60*/  F2FP.SATFINITE.E4M3.F32.PACK_AB_MERGE_C R58, R59, R58, RZ ;  /* 0x0000003a3b3a723e */ /* 0x000fe200048070ff */
[----:B------:R-:W-:Y:S01]  /*ed70*/  FFMA.FTZ R52, R43, R48, -R52 ;  /* 0x000000302b347223 */ /* 0x000fe20000010834 */
[C---:B------:R-:W-:Y:S01]  /*ed80*/  FMUL.FTZ R46, R42.reuse, R49 ;  /* 0x000000312a2e7220 */ /* 0x040fe20000410000 */
[----:B------:R-:W-:Y:S01]  /*ed90*/  FFMA.FTZ R53, R42, R47, -R53 ;  /* 0x0000002f2a357223 */ /* 0x000fe20000010835 */
[----:B------:R-:W-:-:S02]  /*eda0*/  F2FP.F16.E4M3.UNPACK_B R43, R37.H1 ;  /* 0x00000025ff2b723e */ /* 0x000fc400030006ff */
[----:B------:R-:W-:Y:S02]  /*edb0*/  F2FP.F16.E4M3.UNPACK_B R42, R38.H1 ;  /* 0x00000026ff2a723e */ /* 0x000fe400030006ff */
[----:B------:R-:W-:Y:S01]  /*edc0*/  F2FP.F16.E4M3.UNPACK_B R13, R13.H1 ;  /* 0x0000000dff0d723e */ /* 0x000fe200030006ff */
[----:B------:R-:W-:Y:S01]  /*edd0*/  HADD2.F32 R38, -RZ, R43.H0_H0 ;  /* 0x2000002bff267230 */ /* 0x000fe20000004100 */
[----:B------:R-:W-:Y:S01]  /*ede0*/  F2FP.SATFINITE.E4M3.F32.PACK_AB_MERGE_C R64, R55, R54, R58 ;  /* 0x000000363740723e */ /* 0x000fe2000480703a */
[----:B------:R-:W-:Y:S01]  /*edf0*/  FFMA.FTZ R54, R45, R47, R46 ;  /* 0x0000002f2d367223 */ /* 0x000fe2000001002e */
[----:B------:R-:W-:Y:S01]  /*ee00*/  F2FP.F16.E4M3.UNPACK_B R36, R36.H1 ;  /* 0x00000024ff24723e */ /* 0x000fe200030006ff */
[----:B------:R-:W-:Y:S01]  /*ee10*/  HADD2.F32 R45, -RZ, R42.H0_H0 ;  /* 0x2000002aff2d7230 */ /* 0x000fe20000004100 */
[----:B------:R-:W-:Y:S01]  /*ee20*/  F2FP.F16.E4M3.UNPACK_B R47, R14 ;  /* 0x0000000eff2f723e */ /* 0x000fe200020006ff */
[----:B------:R-:W-:Y:S02]  /*ee30*/  HADD2.F32 R37, -RZ, R13.H0_H0 ;  /* 0x2000000dff257230 */ /* 0x000fe40000004100 */
[----:B------:R-:W-:-:S02]  /*ee40*/  HADD2.F32 R43, -RZ, R43.H1_H1 ;  /* 0x3000002bff2b7230 */ /* 0x000fc40000004100 */
[CC--:B------:R-:W-:Y:S01]  /*ee50*/  FMUL.FTZ R48, R38.reuse, R45.reuse ;  /* 0x0000002d26307220 */ /* 0x0c0fe20000410000 */
[----:B------:R-:W-:Y:S02]  /*ee60*/  HADD2.F32 R46, -RZ, R42.H1_H1 ;  /* 0x3000002aff2e7230 */ /* 0x000fe40000004100 */
[----:B------:R-:W-:Y:S01]  /*ee70*/  FMUL.FTZ R45, R37, R45 ;  /* 0x0000002d252d7220 */ /* 0x000fe20000410000 */
[--C-:B------:R-:W-:Y:S02]  /*ee80*/  HADD2.F32 R42, -RZ, R36.reuse.H0_H0 ;  /* 0x20000024ff2a7230 */ /* 0x100fe40000004100 */
[----:B------:R-:W-:Y:S02]  /*ee90*/  HADD2.F32 R13, -RZ, R13.H1_H1 ;  /* 0x3000000dff0d7230 */ /* 0x000fe40000004100 */
[----:B------:R-:W-:Y:S01]  /*eea0*/  FMUL.FTZ R50, R43, R46 ;  /* 0x0000002e2b327220 */ /* 0x000fe20000410000 */
[----:B------:R-:W-:Y:S02]  /*eeb0*/  HADD2.F32 R36, -RZ, R36.H1_H1 ;  /* 0x30000024ff247230 */ /* 0x000fe40000004100 */
[-C--:B------:R-:W-:Y:S01]  /*eec0*/  FFMA.FTZ R56, R38, R42.reuse, R45 ;  /* 0x0000002a26387223 */ /* 0x080fe2000001002d */
[----:B------:R-:W-:Y:S01]  /*eed0*/  FFMA.FTZ R55, R37, R42, -R48 ;  /* 0x0000002a25377223 */ /* 0x000fe20000010830 */
[C---:B------:R-:W-:Y:S01]  /*eee0*/  FMUL.FTZ R46, R13.reuse, R46 ;  /* 0x0000002e0d2e7220 */ /* 0x040fe20000410000 */
[----:B------:R-:W-:Y:S01]  /*eef0*/  F2FP.F16.E4M3.UNPACK_B R38, R39 ;  /* 0x00000027ff26723e */ /* 0x000fe200020006ff */
[-C--:B------:R-:W-:Y:S01]  /*ef00*/  FFMA.FTZ R58, R13, R36.reuse, -R50 ;  /* 0x000000240d3a7223 */ /* 0x080fe20000010832 */
[-C--:B------:R-:W-:Y:S01]  /*ef10*/  F2FP.F16.E4M3.UNPACK_B R13, R15.reuse ;  /* 0x0000000fff0d723e */ /* 0x080fe200020006ff */
[----:B------:R-:W-:Y:S01]  /*ef20*/  FFMA.FTZ R57, R43, R36, R46 ;  /* 0x000000242b397223 */ /* 0x000fe2000001002e */
[----:B------:R-:W-:Y:S01]  /*ef30*/  F2FP.F16.E4M3.UNPACK_B R15, R15.H1 ;  /* 0x0000000fff0f723e */ /* 0x000fe200030006ff */
[----:B------:R-:W-:Y:S01]  /*ef40*/  HADD2.F32 R42, -RZ, R38.H0_H0 ;  /* 0x20000026ff2a7230 */ /* 0x000fe20000004100 */
[----:B------:R-:W-:Y:S01]  /*ef50*/  F2FP.F16.E4M3.UNPACK_B R48, R14.H1 ;  /* 0x0000000eff30723e */ /* 0x000fe200030006ff */
        /* <DEDUP_REMOVED lines=15> */
[-C--:B------:R-:W-:Y:S01]  /*f050*/  FFMA.FTZ R49, R42, R45.reuse, R49 ;  /* 0x0000002d2a317223 */ /* 0x080fe20000010031 */
[----:B------:R-:W-:Y:S02]  /*f060*/  HADD2.F32 R48, -RZ, R48.H1_H1 ;  /* 0x30000030ff307230 */ /* 0x000fe40000004100 */
[----:B------:R-:W-:Y:S01]  /*f070*/  FFMA.FTZ R61, R12, R46, R61 ;  /* 0x0000002e0c3d7223 */ /* 0x000fe2000001003d */
[----:B------:R-:W-:Y:S02]  /*f080*/  HADD2.F32 R15, -RZ, R15.H1_H1 ;  /* 0x3000000fff0f7230 */ /* 0x000fe40000004100 */
[----:B------:R-:W-:Y:S01]  /*f090*/  FFMA.FTZ R59, R36, R45, -R59 ;  /* 0x0000002d243b7223 */ /* 0x000fe2000001083b */
[----:B------:R-:W-:Y:S02]  /*f0a0*/  HADD2.F32 R38, -RZ, R38.H1_H1 ;  /* 0x30000026ff267230 */ /* 0x000fe40000004100 */
[----:B------:R-:W-:Y:S01]  /*f0b0*/  FMUL.FTZ R42, R39, R48 ;  /* 0x00000030272a7220 */ /* 0x000fe20000410000 */
[----:B------:R-:W-:-:S02]  /*f0c0*/  HADD2.F32 R47, -RZ, R47.H1_H1 ;  /* 0x3000002fff2f7230 */ /* 0x000fc40000004100 */
[----:B------:R-:W-:Y:S01]  /*f0d0*/  FMUL.FTZ R48, R15, R48 ;  /* 0x000000300f307220 */ /* 0x000fe20000410000 */
[----:B------:R-:W-:Y:S02]  /*f0e0*/  HADD2.F32 R13, -RZ, R13.H1_H1 ;  /* 0x3000000dff0d7230 */ /* 0x000fe40000004100 */
[----:B------:R-:W-:Y:S01]  /*f0f0*/  FFMA.FTZ R60, R37, R46, -R60 ;  /* 0x0000002e253c7223 */ /* 0x000fe2000001083c */
        /* <DEDUP_REMOVED lines=15> */
[----:B------:R-:W-:Y:S01]  /*f1f0*/  F2FP.SATFINITE.E4M3.F32.PACK_AB_MERGE_C R39, R14, R49, R48 ;  /* 0x000000310e27723e */ /* 0x000fe20004807030 */
[----:B------:R-:W-:Y:S01]  /*f200*/  IMAD.MOV.U32 R14, RZ, RZ, R63 ;  /* 0x000000ffff0e7224 */ /* 0x000fe200078e003f */
[----:B------:R-:W-:Y:S02]  /*f210*/  F2FP.SATFINITE.E4M3.F32.PACK_AB_MERGE_C R13, R53, R52, R55 ;  /* 0x00000034350d723e */ /* 0x000fe40004807037 */
[----:B------:R-:W-:Y:S02]  /*f220*/  F2FP.SATFINITE.E4M3.F32.PACK_AB_MERGE_C R37, R54, R51, R56 ;  /* 0x000000333625723e */ /* 0x000fe40004807038 */
[----:B------:R-:W-:-:S07]  /*f230*/  MOV R36, R64 ;  /* 0x0000004000247202 */ /* 0x000fce0000000f00 */
.L_x_529:
[----:B------:R-:W-:Y:S05]  /*f240*/  BSYNC B1 ;  /* 0x0000000000017941 */ /* 0x000fea0003800000 */
.L_x_528:
[----:B0-----:R0:W-:Y:S01]  /*f250*/  ST.E.128 desc[UR50][R40.64], R12 ;  /* 0x0000000c28007985 */ /* 0x0011e2000c101d32 */
[----:B------:R-:W-:-:S13]  /*f260*/  ISETP.GE.AND P3, PT, R11, R136, PT ;  /* 0x000000880b00720c */ /* 0x000fda0003f66270 */
[----:B------:R-:W-:Y:S05]  /*f270*/  @P3 BRA `(.L_x_476) ;  /* 0x0000000800083947 */ /* 0x000fea0003800000 */
[----:B0-----:R-:W-:-:S04]  /*f280*/  IADD3 R12, P3, R11, R120, RZ ;  /* 0x000000780b0c7210 */ /* 0x001fc80007f7e0ff */
[----:B------:R-:W-:-:S05]  /*f290*/  LEA.HI.X.SX32 R13, R11, R44, 0x1, P3 ;  /* 0x0000002c0b0d7211 */ /* 0x000fca00018f0eff */
[----:B--2---:R0:W-:Y:S01]  /*f2a0*/  ST.E.128 desc[UR50][R12.64], R36 ;  /* 0x000000240c007985 */ /* 0x0041e2000c101d32 */
[----:B------:R-:W-:Y:S05]  /*f2b0*/  BRA `(.L_x_476) ;  /* 0x0000000400f87947 */ /* 0x000fea0003800000 */
.L_x_441:
[----:B------:R-:W-:-:S06]  /*f2c0*/  UISETP.NE.AND UP0, UPT, UR49, 0x3, UPT ;  /* 0x000000033100788c */ /* 0x000fcc000bf05270 */
[----:B------:R-:W-:-:S13]  /*f2d0*/  PLOP3.LUT P2, PT, PT, PT, UP0, 0x80, 0x0 ;  /* 0x000000000000781c */ /* 0x000fda0003f4f008 */
[----:B------:R-:W-:Y:S05]  /*f2e0*/  @!P2 BRA `(.L_x_530) ;  /* 0x000000000004a947 */ /* 0x000fea0003800000 */
[----:B------:R-:W-:Y:S01]  /*f2f0*/  BPT.TRAP 0x1 ;  /* 0x000000040000795c */ /* 0x000fe20000300000 */
.L_x_530:
[----:B------:R-:W2:Y:S01]  /*f300*/  LDL R11, [R1+0x14] ;  /* 0x00001400010b7983 */ /* 0x000ea20000100800 */
[----:B------:R-:W-:Y:S01]  /*f310*/  IMAD R93, R19, 0x8, R18 ;  /* 0x00000008135d7824 */ /* 0x000fe200078e0212 */
[----:B------:R-:W-:Y:S01]  /*f320*/  BSSY B1, `(.L_x_531) ;  /* 0x0000005000017945 */ /* 0x000fe20003800000 */
[----:B------:R-:W-:Y:S02]  /*f330*/  SHF.R.S32.HI R90, RZ, 0x1f, R35 ;  /* 0x0000001fff5a7819 */ /* 0x000fe40000011423 */
[----:B--2---:R-:W-:-:S04]  /*f340*/  SHF.L.U32 R94, R11, 0x1f, RZ ;  /* 0x0000001f0b5e7819 */ /* 0x004fc800000006ff */
[----:B------:R-:W0:Y:S02]  /*f350*/  SYNCS.PHASECHK.TRANS64.TRYWAIT P3, [R93+URZ+0x33490], R94 ;  /* 0x0334905e5d0075a7 */ /* 0x000e24000806017f */
[----:B0-----:R-:W-:Y:S05]  /*f360*/  @!P3 BRA `(.L_x_532) ;  /* 0x000001d00088b947 */ /* 0x001fea0003800000 */
.L_x_793:
[----:B------:R-:W-:Y:S05]  /*f370*/  BSYNC B1 ;  /* 0x0000000000017941 */ /* 0x000fea0003800000 */
.L_x_531:
[----:B------:R-:W1:Y:S01]  /*f380*/  S2R R36, SR_TID.X ;  /* 0x0000000000247919 */ /* 0x000e620000002100 */
[----:B------:R-:W-:Y:S01]  /*f390*/  ULDC.64 UR4, c[0x0][0x300] ;  /* 0x0000c00000047ab9 */ /* 0x000fe20000000a00 */
[----:B-----5:R-:W-:Y:S01]  /*f3a0*/  SHF.R.S32.HI R91, RZ, 0x1f, R34 ;  /* 0x0000001fff5b7819 */ /* 0x020fe20000011422 */
[----:B------:R-:W-:Y:S01]  /*f3b0*/  IMAD R14, R90, UR4, RZ ;  /* 0x000000045a0e7c24 */ /* 0x000fe2000f8e02ff */
[----:B------:R-:W-:Y:S01]  /*f3c0*/  ULDC.64 UR6, c[0x0][0x2e8] ;  /* 0x0000ba0000067ab9 */ /* 0x000fe20000000a00 */
[----:B------:R-:W-:-:S04]  /*f3d0*/  IMAD.WIDE.U32 R12, R35, UR4, RZ ;  /* 0x00000004230c7c25 */ /* 0x000fc8000f8e00ff */
[----:B------:R-:W-:Y:S01]  /*f3e0*/  IMAD R11, R35, UR5, R14 ;  /* 0x00000005230b7c24 */ /* 0x000fe2000f8e020e */
[----:B------:R-:W-:Y:S01]  /*f3f0*/  ULDC.64 UR4, c[0x0][0x310] ;  /* 0x0000c40000047ab9 */ /* 0x000fe20000000a00 */
[----:B------:R-:W-:Y:S02]  /*f400*/  IMAD R92, R25, -0xa0, R2 ;  /* 0xffffff60195c7824 */ /* 0x000fe400078e0202 */
[----:B------:R-:W-:Y:S01]  /*f410*/  IMAD R15, R91, UR4, RZ ;  /* 0x000000045b0f7c24 */ /* 0x000fe2000f8e02ff */
[----:B------:R-:W-:Y:S02]  /*f420*/  IADD3 R13, R13, R11, RZ ;  /* 0x0000000b0d0d7210 */ /* 0x000fe40007ffe0ff */
[----:B------:R-:W-:Y:S01]  /*f430*/  VIMNMX R92, R92, 0xa0, PT ;  /* 0x000000a05c5c7848 */ /* 0x000fe20003fe0100 */
[C---:B------:R-:W-:Y:S02]  /*f440*/  IMAD R15, R34.reuse, UR5, R15 ;  /* 0x00000005220f7c24 */ /* 0x040fe4000f8e020f */
[----:B------:R-:W-:Y:S01]  /*f450*/  IMAD.WIDE.U32 R12, R34, UR4, R12 ;  /* 0x00000004220c7c25 */ /* 0x000fe2000f8e000c */
[----:B------:R-:W-:-:S03]  /*f460*/  ULDC.64 UR4, c[0x0][0x308] ;  /* 0x0000c20000047ab9 */ /* 0x000fc60000000a00 */
[----:B------:R-:W-:Y:S02]  /*f470*/  IMAD.IADD R13, R13, 0x1, R15 ;  /* 0x000000010d0d7824 */ /* 0x000fe400078e020f */
[----:B------:R-:W-:Y:S02]  /*f480*/  IMAD R11, R7, UR4, RZ ;  /* 0x00000004070b7c24 */ /* 0x000fe4000f8e02ff */
[----:B------:R-:W-:Y:S01]  /*f490*/  IMAD.WIDE.U32 R12, R222, UR4, R12 ;  /* 0x00000004de0c7c25 */ /* 0x000fe2000f8e000c */
[----:B------:R-:W-:-:S03]  /*f4a0*/  UMOV UR4, 0xffffffff ;  /* 0xffffffff00047882 */ /* 0x000fc60000000000 */
[----:B------:R-:W-:Y:S01]  /*f4b0*/  IMAD R11, R222, UR5, R11 ;  /* 0x00000005de0b7c24 */ /* 0x000fe2000f8e020b */
[----:B------:R-:W-:Y:S01]  /*f4c0*/  IADD3 R42, P3, R12, UR6, RZ ;  /* 0x000000060c2a7c10 */ /* 0x000fe2000ff7e0ff */
[C---:B-1----:R-:W-:Y:S02]  /*f4d0*/  VIADD R37, R36.reuse, 0xffffff80 ;  /* 0xffffff8024257836 */ /* 0x042fe40000000000 */
[----:B------:R-:W-:Y:S01]  /*f4e0*/  VIADD R36, R36, 0xffffff80 ;  /* 0xffffff8024247836 */ /* 0x000fe20000000000 */
[----:B------:R-:W-:-:S04]  /*f4f0*/  IADD3.X R50, R13, UR7, R11, P3, !PT ;  /* 0x000000070d327c10 */ /* 0x000fc80009ffe40b */
[----:B------:R-:W-:-:S04]  /*f500*/  LEA.HI R36, R36, R37, RZ, 0x1 ;  /* 0x0000002524247211 */ /* 0x000fc800078f08ff */
[----:B------:R-:W-:-:S04]  /*f510*/  SHF.R.S32.HI R36, RZ, 0x1, R36 ;  /* 0x00000001ff247819 */ /* 0x000fc80000011424 */
[----:B------:R-:W-:-:S04]  /*f520*/  IADD3 R51, -R36, R92, RZ ;  /* 0x0000005c24337210 */ /* 0x000fc80007ffe1ff */
[----:B------:R-:W-:Y:S01]  /*f530*/  ISETP.GE.AND P3, PT, R51, 0x1, PT ;  /* 0x000000013300780c */ /* 0x000fe20003f66270 */
[----:B------:R-:W-:-:S12]  /*f540*/  BRA.DIV UR4, `(.L_x_533) ;  /* 0x000001d204247947 */ /* 0x000fd8000b800000 */
[----:B------:R1:W2:Y:S04]  /*f550*/  SHFL.IDX PT, R41, R50, RZ, 0x1e1f ;  /* 0x001e1fff32297589 */ /* 0x0002a800000e0000 */
[----:B------:R1:W3:Y:S02]  /*f560*/  SHFL.IDX PT, R43, R42, RZ, 0x1e1f ;  /* 0x001e1fff2a2b7589 */ /* 0x0002e400000e0000 */
.L_x_797:
[----:B------:R-:W-:Y:S04]  /*f570*/  BSSY B1, `(.L_x_534) ;  /* 0x0000027000017945 */ /* 0x000fe80003800000 */
[----:B------:R-:W-:Y:S05]  /*f580*/  @!P3 BRA `(.L_x_535) ;  /* 0x000000000094b947 */ /* 0x000fea0003800000 */
[----:B------:R-:W4:Y:S01]  /*f590*/  LDL R13, [R1+0xc] ;  /* 0x00000c00010d7983 */ /* 0x000f220000100800 */
[----:B------:R-:W-:-:S03]  /*f5a0*/  ULDC UR4, c[0x0][0x2f4] ;  /* 0x0000bd0000047ab9 */ /* 0x000fc60000000800 */
[----:B------:R-:W5:Y:S04]  /*f5b0*/  LDL R12, [R1+0x8] ;  /* 0x00000800010c7983 */ /* 0x000f680000100800 */
[----:B------:R-:W5:Y:S01]  /*f5c0*/  LDL R48, [R1] ;  /* 0x0000000001307983 */ /* 0x000f620000100800 */
[----:B------:R-:W-:-:S03]  /*f5d0*/  ISETP.GE.AND P5, PT, R16, UR4, PT ;  /* 0x0000000410007c0c */ /* 0x000fc6000bfa6270 */
[----:B------:R-:W5:Y:S10]  /*f5e0*/  LDL R11, [R1+0x4] ;  /* 0x00000400010b7983 */ /* 0x000f740000100800 */
[----:B---3--:R-:W-:-:S05]  /*f5f0*/  @!P5 IADD3 R44, P3, R16, R43, RZ ;  /* 0x0000002b102cd210 */ /* 0x008fca0007f7e0ff */
[----:B--2---:R-:W-:Y:S01]  /*f600*/  @!P5 IMAD.X R45, R41, 0x1, R17, P3 ;  /* 0x00000001292dd824 */ /* 0x004fe200018e0611 */
[----:B------:R-:W-:-:S13]  /*f610*/  ISETP.GE.AND P3, PT, R23, UR4, PT ;  /* 0x0000000417007c0c */ /* 0x000fda000bf66270 */
[----:B------:R-:W-:-:S05]  /*f620*/  @!P3 IADD3 R38, P4, R23, R43, RZ ;  /* 0x0000002b1726b210 */ /* 0x000fca0007f9e0ff */
[----:B----4-:R-:W-:Y:S01]  /*f630*/  @!P3 IMAD.X R39, R41, 0x1, R13, P4 ;  /* 0x000000012927b824 */ /* 0x010fe200020e060d */
[----:B------:R-:W-:-:S13]  /*f640*/  ISETP.GE.AND P4, PT, R22, UR4, PT ;  /* 0x0000000416007c0c */ /* 0x000fda000bf86270 */
[----:B------:R-:W-:-:S05]  /*f650*/  @!P4 IADD3 R36, P6, R22, R43, RZ ;  /* 0x0000002b1624c210 */ /* 0x000fca0007fde0ff */
[----:B-----5:R-:W-:Y:S02]  /*f660*/  @!P4 IMAD.X R37, R41, 0x1, R12, P6 ;  /* 0x000000012925c824 */ /* 0x020fe400030e060c */
[----:B------:R-:W2:Y:S04]  /*f670*/  @!P5 LDS.128 R12, [R88+0x24200] ;  /* 0x02420000580cd984 */ /* 0x000ea80000000c00 */
[----:B--2---:R-:W-:Y:S01]  /*f680*/  @!P5 ST.E.128 desc[UR50][R44.64], R12 ;  /* 0x0000000c2c00d985 */ /* 0x004fe2000c101d32 */
[----:B------:R-:W-:-:S13]  /*f690*/  ISETP.GE.AND P5, PT, R225, UR4, PT ;  /* 0x00000004e1007c0c */ /* 0x000fda000bfa6270 */
[----:B------:R-:W2:Y:S01]  /*f6a0*/  @!P5 LDS.128 R12, [R89+0x24200] ;  /* 0x02420000590cd984 */ /* 0x000ea20000000c00 */
[----:B------:R-:W-:-:S04]  /*f6b0*/  @!P5 SHF.L.U32 R40, R227, 0x4, RZ ;  /* 0x00000004e328d819 */ /* 0x000fc800000006ff */
[----:B------:R-:W-:-:S04]  /*f6c0*/  @!P5 IADD3 R46, P6, R40, R43, RZ ;  /* 0x0000002b282ed210 */ /* 0x000fc80007fde0ff */
[----:B------:R-:W-:-:S05]  /*f6d0*/  @!P5 LEA.HI.X.SX32 R47, R40, R41, 0x1, P6 ;  /* 0x00000029282fd211 */ /* 0x000fca00030f0eff */
[----:B--2---:R-:W-:Y:S01]  /*f6e0*/  @!P5 ST.E.128 desc[UR50][R46.64], R12 ;  /* 0x0000000c2e00d985 */ /* 0x004fe2000c101d32 */
[----:B------:R-:W-:-:S13]  /*f6f0*/  ISETP.GE.AND P5, PT, R226, UR4, PT ;  /* 0x00000004e2007c0c */ /* 0x000fda000bfa6270 */
[----:B------:R-:W2:Y:S01]  /*f700*/  @!P5 LDS.128 R12, [R88+0x26a00] ;  /* 0x026a0000580cd984 */ /* 0x000ea20000000c00 */
[----:B------:R-:W-:-:S05]  /*f710*/  @!P5 IMAD.SHL.U32 R40, R48, 0x10, RZ ;  /* 0x000000103028d824 */ /* 0x000fca00078e00ff */
[----:B------:R-:W-:-:S04]  /*f720*/  @!P5 IADD3 R48, P6, R40, R43, RZ ;  /* 0x0000002b2830d210 */ /* 0x000fc80007fde0ff */
[----:B------:R-:W-:-:S05]  /*f730*/  @!P5 LEA.HI.X.SX32 R49, R40, R41, 0x1, P6 ;  /* 0x000000292831d211 */ /* 0x000fca00030f0eff */
[----:B--2---:R-:W-:Y:S01]  /*f740*/  @!P5 ST.E.128 desc[UR50][R48.64], R12 ;  /* 0x0000000c3000d985 */ /* 0x004fe2000c101d32 */
[----:B------:R-:W-:-:S03]  /*f750*/  ISETP.GE.AND P5, PT, R224, UR4, PT ;  /* 0x00000004e0007c0c */ /* 0x000fc6000bfa6270 */
[----:B------:R-:W2:Y:S10]  /*f760*/  @!P3 LDS.128 R12, [R89+0x26a00] ;  /* 0x026a0000590cb984 */ /* 0x000eb40000000c00 */
[----:B------:R-:W-:-:S05]  /*f770*/  @!P5 IADD3 R40, P6, R224, R43, RZ ;  /* 0x0000002be028d210 */ /* 0x000fca0007fde0ff */
[----:B------:R-:W-:Y:S01]  /*f780*/  @!P5 IMAD.X R41, R41, 0x1, R11, P6 ;  /* 0x000000012929d824 */ /* 0x000fe200030e060b */
[----:B--2---:R-:W-:Y:S04]  /*f790*/  @!P3 ST.E.128 desc[UR50][R38.64], R12 ;  /* 0x0000000c2600b985 */ /* 0x004fe8000c101d32 */
[----:B------:R-:W2:Y:S04]  /*f7a0*/  @!P4 LDS.128 R12, [R88+0x29200] ;  /* 0x02920000580cc984 */ /* 0x000ea80000000c00 */
[----:B--2---:R-:W-:Y:S04]  /*f7b0*/  @!P4 ST.E.128 desc[UR50][R36.64], R12 ;  /* 0x0000000c2400c985 */ /* 0x004fe8000c101d32 */
[----:B------:R-:W2:Y:S04]  /*f7c0*/  @!P5 LDS.128 R12, [R89+0x29200] ;  /* 0x02920000590cd984 */ /* 0x000ea80000000c00 */
[----:B--2---:R4:W-:Y:S02]  /*f7d0*/  @!P5 ST.E.128 desc[UR50][R40.64], R12 ;  /* 0x0000000c2800d985 */ /* 0x0049e4000c101d32 */
.L_x_535:
[----:B------:R-:W-:Y:S05]  /*f7e0*/  BSYNC B1 ;  /* 0x0000000000017941 */ /* 0x000fea0003800000 */
.L_x_534:
[----:B------:R-:W-:-:S03]  /*f7f0*/  UMOV UR4, 0xffffffff ;  /* 0xffffffff00047882 */ /* 0x000fc60000000000 */
[----:B------:R-:W-:Y:S05]  /*f800*/  BRA.DIV UR4, `(.L_x_536) ;  /* 0x000001ce04c07947 */ /* 0x000fea000b800000 */
[----:B--2-4-:R2:W4:Y:S04]  /*f810*/  SHFL.IDX PT, R41, R50, 0x1, 0x1e1f ;  /* 0x003e1f0032297f89 */ /* 0x01452800000e0000 */
[----:B---3--:R2:W3:Y:S02]  /*f820*/  SHFL.IDX PT, R43, R42, 0x1, 0x1e1f ;  /* 0x003e1f002a2b7f89 */ /* 0x0084e400000e0000 */
.L_x_801:
[----:B------:R-:W-:-:S13]  /*f830*/  ISETP.GE.AND P3, PT, R51, 0x81, PT ;  /* 0x000000813300780c */ /* 0x000fda0003f66270 */
[----:B------:R-:W-:Y:S05]  /*f840*/  @!P3 BRA `(.L_x_476) ;  /* 0x000000000094b947 */ /* 0x000fea0003800000 */
[----:B------:R-:W5:Y:S01]  /*f850*/  LDL R13, [R1+0xc] ;  /* 0x00000c00010d7983 */ /* 0x000f620000100800 */
[----:B------:R-:W-:-:S03]  /*f860*/  ULDC UR4, c[0x0][0x2f4] ;  /* 0x0000bd0000047ab9 */ /* 0x000fc60000000800 */
[----:B------:R-:W5:Y:S04]  /*f870*/  LDL R12, [R1+0x8] ;  /* 0x00000800010c7983 */ /* 0x000f680000100800 */
[----:B-12---:R-:W2:Y:S01]  /*f880*/  LDL R42, [R1] ;  /* 0x00000000012a7983 */ /* 0x006ea20000100800 */
[----:B------:R-:W-:-:S03]  /*f890*/  ISETP.GE.AND P5, PT, R16, UR4, PT ;  /* 0x0000000410007c0c */ /* 0x000fc6000bfa6270 */
[----:B------:R-:W2:Y:S10]  /*f8a0*/  LDL R11, [R1+0x4] ;  /* 0x00000400010b7983 */ /* 0x000eb40000100800 */
[----:B---3--:R-:W-:-:S05]  /*f8b0*/  @!P5 IADD3 R44, P3, R16, R43, RZ ;  /* 0x0000002b102cd210 */ /* 0x008fca0007f7e0ff */
[----:B----4-:R-:W-:Y:S01]  /*f8c0*/  @!P5 IMAD.X R45, R41, 0x1, R17, P3 ;  /* 0x00000001292dd824 */ /* 0x010fe200018e0611 */
[----:B------:R-:W-:-:S13]  /*f8d0*/  ISETP.GE.AND P3, PT, R23, UR4, PT ;  /* 0x0000000417007c0c */ /* 0x000fda000bf66270 */
[----:B------:R-:W-:-:S04]  /*f8e0*/  @!P3 IADD3 R38, P4, R23, R43, RZ ;  /* 0x0000002b1726b210 */ /* 0x000fc80007f9e0ff */
[----:B-----5:R-:W-:Y:S02]  /*f8f0*/  @!P3 IADD3.X R39, R41, R13, RZ, P4, !PT ;  /* 0x0000000d2927b210 */ /* 0x020fe400027fe4ff */
[----:B------:R-:W-:-:S13]  /*f900*/  ISETP.GE.AND P4, PT, R22, UR4, PT ;  /* 0x0000000416007c0c */ /* 0x000fda000bf86270 */
[----:B------:R-:W-:-:S05]  /*f910*/  @!P4 IADD3 R36, P6, R22, R43, RZ ;  /* 0x0000002b1624c210 */ /* 0x000fca0007fde0ff */
[----:B------:R-:W-:Y:S02]  /*f920*/  @!P4 IMAD.X R37, R41, 0x1, R12, P6 ;  /* 0x000000012925c824 */ /* 0x000fe400030e060c */
[----:B------:R-:W1:Y:S04]  /*f930*/  @!P5 LDS.128 R12, [R88+0x26200] ;  /* 0x02620000580cd984 */ /* 0x000e680000000c00 */
[----:B-1----:R-:W-:Y:S01]  /*f940*/  @!P5 ST.E.128 desc[UR50][R44.64], R12 ;  /* 0x0000000c2c00d985 */ /* 0x002fe2000c101d32 */
[----:B------:R-:W-:-:S13]  /*f950*/  ISETP.GE.AND P5, PT, R225, UR4, PT ;  /* 0x00000004e1007c0c */ /* 0x000fda000bfa6270 */
[----:B------:R-:W1:Y:S01]  /*f960*/  @!P5 LDS.128 R12, [R89+0x26200] ;  /* 0x02620000590cd984 */ /* 0x000e620000000c00 */
[----:B------:R-:W-:-:S05]  /*f970*/  @!P5 IMAD.SHL.U32 R40, R227, 0x10, RZ ;  /* 0x00000010e328d824 */ /* 0x000fca00078e00ff */
[----:B------:R-:W-:-:S04]  /*f980*/  @!P5 IADD3 R46, P6, R40, R43, RZ ;  /* 0x0000002b282ed210 */ /* 0x000fc80007fde0ff */
[----:B------:R-:W-:-:S05]  /*f990*/  @!P5 LEA.HI.X.SX32 R47, R40, R41, 0x1, P6 ;  /* 0x00000029282fd211 */ /* 0x000fca00030f0eff */
[----:B-1----:R-:W-:Y:S01]  /*f9a0*/  @!P5 ST.E.128 desc[UR50][R46.64], R12 ;  /* 0x0000000c2e00d985 */ /* 0x002fe2000c101d32 */
[----:B------:R-:W-:-:S13]  /*f9b0*/  ISETP.GE.AND P5, PT, R226, UR4, PT ;  /* 0x00000004e2007c0c */ /* 0x000fda000bfa6270 */
[----:B------:R-:W1:Y:S01]  /*f9c0*/  @!P5 LDS.128 R12, [R88+0x28a00] ;  /* 0x028a0000580cd984 */ /* 0x000e620000000c00 */
[----:B--2---:R-:W-:-:S05]  /*f9d0*/  @!P5 IMAD.SHL.U32 R40, R42, 0x10, RZ ;  /* 0x000000102a28d824 */ /* 0x004fca00078e00ff */
[----:B------:R-:W-:-:S04]  /*f9e0*/  @!P5 IADD3 R48, P6, R40, R43, RZ ;  /* 0x0000002b2830d210 */ /* 0x000fc80007fde0ff */
[----:B------:R-:W-:-:S05]  /*f9f0*/  @!P5 LEA.HI.X.SX32 R49, R40, R41, 0x1, P6 ;  /* 0x000000292831d211 */ /* 0x000fca00030f0eff */
[----:B-1----:R-:W-:Y:S01]  /*fa00*/  @!P5 ST.E.128 desc[UR50][R48.64], R12 ;  /* 0x0000000c3000d985 */ /* 0x002fe2000c101d32 */
[----:B------:R-:W-:-:S03]  /*fa10*/  ISETP.GE.AND P5, PT, R224, UR4, PT ;  /* 0x00000004e0007c0c */ /* 0x000fc6000bfa6270 */
[----:B------:R-:W1:Y:S10]  /*fa20*/  @!P3 LDS.128 R12, [R89+0x28a00] ;  /* 0x028a0000590cb984 */ /* 0x000e740000000c00 */
[----:B------:R-:W-:-:S04]  /*fa30*/  @!P5 IADD3 R40, P6, R224, R43, RZ ;  /* 0x0000002be028d210 */ /* 0x000fc80007fde0ff */
[----:B------:R-:W-:Y:S01]  /*fa40*/  @!P5 IADD3.X R41, R41, R11, RZ, P6, !PT ;  /* 0x0000000b2929d210 */ /* 0x000fe200037fe4ff */
[----:B-1----:R-:W-:Y:S04]  /*fa50*/  @!P3 ST.E.128 desc[UR50][R38.64], R12 ;  /* 0x0000000c2600b985 */ /* 0x002fe8000c101d32 */
[----:B------:R-:W1:Y:S04]  /*fa60*/  @!P4 LDS.128 R12, [R88+0x2b200] ;  /* 0x02b20000580cc984 */ /* 0x000e680000000c00 */
[----:B-1----:R-:W-:Y:S04]  /*fa70*/  @!P4 ST.E.128 desc[UR50][R36.64], R12 ;  /* 0x0000000c2400c985 */ /* 0x002fe8000c101d32 */
[----:B------:R-:W1:Y:S04]  /*fa80*/  @!P5 LDS.128 R12, [R89+0x2b200] ;  /* 0x02b20000590cd984 */ /* 0x000e680000000c00 */
[----:B-1----:R1:W-:Y:S02]  /*fa90*/  @!P5 ST.E.128 desc[UR50][R40.64], R12 ;  /* 0x0000000c2800d985 */ /* 0x0023e4000c101d32 */
.L_x_476:
[----:B------:R-:W-:Y:S05]  /*faa0*/  BSYNC B0 ;  /* 0x0000000000007941 */ /* 0x000fea0003800000 */
.L_x_440:
[----:B------:R-:W5:Y:S01]  /*fab0*/  S2R R11, SR_TID.X ;  /* 0x00000000000b7919 */ /* 0x000f620000002100 */
[----:B------:R-:W-:Y:S01]  /*fac0*/  @!PT LDS RZ, [RZ] ;  /* 0x00000000fffff984 */ /* 0x000fe20000000800 */
[----:B------:R-:W-:Y:S01]  /*fad0*/  @!PT LDS RZ, [RZ] ;  /* 0x00000000fffff984 */ /* 0x000fe20000000800 */
[----:B------:R-:W-:Y:S01]  /*fae0*/  @!PT LDS RZ, [RZ] ;  /* 0x00000000fffff984 */ /* 0x000fe20000000800 */
[----:B------:R-:W-:Y:S01]  /*faf0*/  @!PT LDS RZ, [RZ] ;  /* 0x00000000fffff984 */ /* 0x000fe20000000800 */
[----:B------:R3:W-:Y:S06]  /*fb00*/  MEMBAR.ALL.CTA ;  /* 0x0000000000007992 */ /* 0x0007ec0000008000 */
[----:B---3--:R-:W3:Y:S01]  /*fb10*/  FENCE.VIEW.ASYNC.S ;  /* 0x00000000000073c6 */ /* 0x008ee20000000000 */
[----:B------:R-:W-:Y:S05]  /*fb20*/  WARPSYNC.ALL ;  /* 0x0000000000007948 */ /* 0x000fea0003800000 */
[----:B------:R-:W-:Y:S01]  /*fb30*/  BSSY B0, `(.L_x_537) ;  /* 0x0000008000007945 */ /* 0x000fe20003800000 */
[----:B---3--:R3:W-:Y:S01]  /*fb40*/  BAR.SYNC.DEFER_BLOCKING R142, 0x80 ;  /* 0x0002008e0000751d */ /* 0x0087e20000010000 */
[----:B-----5:R-:W-:-:S13]  /*fb50*/  LOP3.LUT P3, RZ, R11, 0x7f, RZ, 0xc0, !PT ;  /* 0x0000007f0bff7812 */ /* 0x020fda000786c0ff */
[----:B------:R-:W-:-:S05]  /*fb60*/  @!P3 VIADD R11, R93, 0x334a0 ;  /* 0x000334a05d0bb836 */ /* 0x000fca0000000000 */
[----:B------:R-:W-:-:S04]  /*fb70*/  @!P3 PRMT R11, RZ, 0x654, R11 ;  /* 0x00000654ff0bb816 */ /* 0x000fc8000000000b */
[----:B------:R3:W-:Y:S01]  /*fb80*/  @!P3 SYNCS.ARRIVE.TRANS64.RED.A1T0 RZ, [R11+URZ], RZ ;  /* 0x000000ff0bffb9a7 */ /* 0x0007e2000810043f */
[----:B------:R-:W-:Y:S05]  /*fb90*/  @!P2 BRA `(.L_x_538) ;  /* 0x000000000004a947 */ /* 0x000fea0003800000 */
[----:B------:R-:W-:Y:S01]  /*fba0*/  BPT.TRAP 0x1 ;  /* 0x000000040000795c */ /* 0x000fe20000300000 */
.L_x_538:
[----:B------:R-:W-:Y:S05]  /*fbb0*/  BSYNC B0 ;  /* 0x0000000000007941 */ /* 0x000fea0003800000 */
.L_x_537:
[----:B------:R-:W5:Y:S01]  /*fbc0*/  SYNCS.PHASECHK.TRANS64.TRYWAIT P2, [R93+URZ+0x334b0], R94 ;  /* 0x0334b05e5d0075a7 */ /* 0x000f62000804017f */
[----:B------:R-:W-:Y:S01]  /*fbd0*/  ULDC UR39, c[0x0][0x2f4] ;  /* 0x0000bd0000277ab9 */ /* 0x000fe20000000800 */
[----:B------:R-:W-:Y:S04]  /*fbe0*/  BSSY B0, `(.L_x_539) ;  /* 0x0000002000007945 */ /* 0x000fe80003800000 */
[----:B-----5:R-:W-:Y:S05]  /*fbf0*/  @!P2 BRA `(.L_x_540) ;  /* 0x000001cc0010a947 */ /* 0x020fea0003800000 */
.L_x_802:
[----:B------:R-:W-:Y:S05]  /*fc00*/  BSYNC B0 ;  /* 0x0000000000007941 */ /* 0x000fea0003800000 */
.L_x_539:
[----:B------:R0:W5:Y:S01]  /*fc10*/  LDL R51, [R1+0xc] ;  /* 0x00000c0001337983 */ /* 0x0001620000100800 */
[----:B------:R-:W-:Y:S01]  /*fc20*/  ULDC.64 UR4, c[0x0][0x328] ;  /* 0x0000ca0000047ab9 */ /* 0x000fe20000000a00 */
[----:B------:R-:W-:Y:S02]  /*fc30*/  ULDC.64 UR6, c[0x0][0x318] ;  /* 0x0000c60000067ab9 */ /* 0x000fe40000000a00 */
[----:B-12---:R1:W5:Y:S04]  /*fc40*/  LDL R50, [R1+0x8] ;  /* 0x0000080001327983 */ /* 0x0063680000100800 */
[----:B0-----:R1:W5:Y:S01]  /*fc50*/  LDL R49, [R1] ;  /* 0x0000000001317983 */ /* 0x0013620000100800 */
[----:B------:R-:W-:Y:S02]  /*fc60*/  IMAD R90, R90, UR4, RZ ;  /* 0x000000045a5a7c24 */ /* 0x000fe4000f8e02ff */
[C---:B------:R-:W-:Y:S01]  /*fc70*/  IMAD.WIDE.U32 R12, R35.reuse, UR4, RZ ;  /* 0x00000004230c7c25 */ /* 0x040fe2000f8e00ff */
[----:B------:R1:W5:Y:S03]  /*fc80*/  LDL R48, [R1+0x4] ;  /* 0x0000040001307983 */ /* 0x0003660000100800 */
[----:B------:R-:W-:Y:S01]  /*fc90*/  IMAD R35, R35, UR5, R90 ;  /* 0x0000000523237c24 */ /* 0x000fe2000f8e025a */
[----:B------:R-:W0:Y:S01]  /*fca0*/  S2R R14, SR_TID.X ;  /* 0x00000000000e7919 */ /* 0x000e220000002100 */
[----:B------:R-:W-:-:S02]  /*fcb0*/  ULDC.64 UR4, c[0x0][0x338] ;  /* 0x0000ce0000047ab9 */ /* 0x000fc40000000a00 */
[----:B------:R-:W-:Y:S02]  /*fcc0*/  IMAD R91, R91, UR4, RZ ;  /* 0x000000045b5b7c24 */ /* 0x000fe4000f8e02ff */
[----:B------:R-:W-:Y:S02]  /*fcd0*/  IMAD.IADD R13, R13, 0x1, R35 ;  /* 0x000000010d0d7824 */ /* 0x000fe400078e0223 */
[C---:B------:R-:W-:Y:S02]  /*fce0*/  IMAD R91, R34.reuse, UR5, R91 ;  /* 0x00000005225b7c24 */ /* 0x040fe4000f8e025b */
[----:B------:R-:W-:Y:S01]  /*fcf0*/  IMAD.WIDE.U32 R34, R34, UR4, R12 ;  /* 0x0000000422227c25 */ /* 0x000fe2000f8e000c */
[----:B------:R-:W-:-:S03]  /*fd00*/  ULDC.64 UR4, c[0x0][0x330] ;  /* 0x0000cc0000047ab9 */ /* 0x000fc60000000a00 */
[----:B------:R-:W-:Y:S02]  /*fd10*/  IMAD.IADD R35, R35, 0x1, R91 ;  /* 0x0000000123237824 */ /* 0x000fe400078e025b */
[----:B---3--:R-:W-:Y:S02]  /*fd20*/  IMAD R11, R7, UR4, RZ ;  /* 0x00000004070b7c24 */ /* 0x008fe4000f8e02ff */
[----:B------:R-:W-:-:S04]  /*fd30*/  IMAD.WIDE.U32 R12, R222, UR4, R34 ;  /* 0x00000004de0c7c25 */ /* 0x000fc8000f8e0022 */
[----:B------:R-:W-:Y:S01]  /*fd40*/  IMAD R11, R222, UR5, R11 ;  /* 0x00000005de0b7c24 */ /* 0x000fe2000f8e020b */
[----:B------:R-:W-:-:S04]  /*fd50*/  IADD3 R44, P2, R12, UR6, RZ ;  /* 0x000000060c2c7c10 */ /* 0x000fc8000ff5e0ff */
[----:B------:R-:W-:Y:S02]  /*fd60*/  IADD3.X R11, R13, UR7, R11, P2, !PT ;  /* 0x000000070d0b7c10 */ /* 0x000fe400097fe40b */
[C---:B0-----:R-:W-:Y:S01]  /*fd70*/  IADD3 R15, R14.reuse, -0x80, RZ ;  /* 0xffffff800e0f7810 */ /* 0x041fe20007ffe0ff */
[----:B------:R-:W-:-:S05]  /*fd80*/  VIADD R14, R14, 0xffffff80 ;  /* 0xffffff800e0e7836 */ /* 0x000fca0000000000 */
[----:B------:R-:W-:-:S04]  /*fd90*/  LEA.HI R14, R14, R15, RZ, 0x1 ;  /* 0x0000000f0e0e7211 */ /* 0x000fc800078f08ff */
[----:B------:R-:W-:-:S05]  /*fda0*/  SHF.R.S32.HI R14, RZ, 0x1, R14 ;  /* 0x00000001ff0e7819 */ /* 0x000fca000001140e */
[----:B------:R-:W-:-:S05]  /*fdb0*/  IMAD.IADD R92, R92, 0x1, -R14 ;  /* 0x000000015c5c7824 */ /* 0x000fca00078e0a0e */
[----:B------:R-:W-:Y:S01]  /*fdc0*/  ISETP.GE.AND P2, PT, R92, 0x1, PT ;  /* 0x000000015c00780c */ /* 0x000fe20003f46270 */
[----:B------:R1:W0:Y:S01]  /*fdd0*/  SHFL.IDX PT, R47, R44, RZ, 0x1e1f ;  /* 0x001e1fff2c2f7589 */ /* 0x00022200000e0000 */
[----:B------:R-:W-:Y:S03]  /*fde0*/  BSSY B0, `(.L_x_541) ;  /* 0x0000023000007945 */ /* 0x000fe60003800000 */
[----:B------:R1:W2:Y:S08]  /*fdf0*/  SHFL.IDX PT, R45, R11, RZ, 0x1e1f ;  /* 0x001e1fff0b2d7589 */ /* 0x0002b000000e0000 */
[----:B-1----:R-:W-:Y:S05]  /*fe00*/  @!P2 BRA `(.L_x_542) ;  /* 0x000000000080a947 */ /* 0x002fea0003800000 */
[----:B------:R-:W-:-:S13]  /*fe10*/  ISETP.GE.AND P5, PT, R16, UR39, PT ;  /* 0x0000002710007c0c */ /* 0x000fda000bfa6270 */
[----:B------:R-:W1:Y:S01]  /*fe20*/  @!P5 LDS.128 R12, [R88+0xf200] ;  /* 0x00f20000580cd984 */ /* 0x000e620000000c00 */
[----:B0-----:R-:W-:-:S05]  /*fe30*/  @!P5 IADD3 R38, P2, R16, R47, RZ ;  /* 0x0000002f1026d210 */ /* 0x001fca0007f5e0ff */
[----:B--2---:R-:W-:Y:S01]  /*fe40*/  @!P5 IMAD.X R39, R45, 0x1, R17, P2 ;  /* 0x000000012d27d824 */ /* 0x004fe200010e0611 */
[----:B------:R-:W-:-:S13]  /*fe50*/  ISETP.GE.AND P2, PT, R23, UR39, PT ;  /* 0x0000002717007c0c */ /* 0x000fda000bf46270 */
[----:B------:R-:W-:-:S04]  /*fe60*/  @!P2 IADD3 R36, P4, R23, R47, RZ ;  /* 0x0000002f1724a210 */ /* 0x000fc80007f9e0ff */
[----:B-----5:R-:W-:Y:S02]  /*fe70*/  @!P2 IADD3.X R37, R45, R51, RZ, P4, !PT ;  /* 0x000000332d25a210 */ /* 0x020fe400027fe4ff */
[----:B------:R-:W-:-:S13]  /*fe80*/  ISETP.GE.AND P4, PT, R22, UR39, PT ;  /* 0x0000002716007c0c */ /* 0x000fda000bf86270 */
[----:B------:R-:W-:Y:S01]  /*fe90*/  @!P4 IADD3 R34, P6, R22, R47, RZ ;  /* 0x0000002f1622c210 */ /* 0x000fe20007fde0ff */
[----:B-1----:R-:W-:Y:S01]  /*fea0*/  @!P5 ST.E.128 desc[UR50][R38.64], R12 ;  /* 0x0000000c2600d985 */ /* 0x002fe2000c101d32 */
[----:B------:R-:W-:-:S03]  /*feb0*/  ISETP.GE.AND P5, PT, R225, UR39, PT ;  /* 0x00000027e1007c0c */ /* 0x000fc6000bfa6270 */
[----:B------:R-:W-:-:S10]  /*fec0*/  @!P4 IMAD.X R35, R45, 0x1, R50, P6 ;  /* 0x000000012d23c824 */ /* 0x000fd400030e0632 */
[----:B------:R-:W0:Y:S01]  /*fed0*/  @!P5 LDS.128 R12, [R89+0xf200] ;  /* 0x00f20000590cd984 */ /* 0x000e220000000c00 */
[----:B------:R-:W-:-:S05]  /*fee0*/  @!P5 IMAD.SHL.U32 R42, R227, 0x10, RZ ;  /* 0x00000010e32ad824 */ /* 0x000fca00078e00ff */
[----:B------:R-:W-:-:S04]  /*fef0*/  @!P5 IADD3 R40, P6, R42, R47, RZ ;  /* 0x0000002f2a28d210 */ /* 0x000fc80007fde0ff */
[----:B----4-:R-:W-:-:S05]  /*ff00*/  @!P5 LEA.HI.X.SX32 R41, R42, R45, 0x1, P6 ;  /* 0x0000002d2a29d211 */ /* 0x010fca00030f0eff */
[----:B0-----:R-:W-:Y:S01]  /*ff10*/  @!P5 ST.E.128 desc[UR50][R40.64], R12 ;  /* 0x0000000c2800d985 */ /* 0x001fe2000c101d32 */
[----:B------:R-:W-:-:S13]  /*ff20*/  ISETP.GE.AND P5, PT, R226, UR39, PT ;  /* 0x00000027e2007c0c */ /* 0x000fda000bfa6270 */
[----:B------:R-:W0:Y:S01]  /*ff30*/  @!P5 LDS.128 R12, [R88+0x11a00] ;  /* 0x011a0000580cd984 */ /* 0x000e220000000c00 */
[----:B------:R-:W-:-:S05]  /*ff40*/  @!P5 IMAD.SHL.U32 R46, R49, 0x10, RZ ;  /* 0x00000010312ed824 */ /* 0x000fca00078e00ff */
[----:B------:R-:W-:-:S04]  /*ff50*/  @!P5 IADD3 R42, P6, R46, R47, RZ ;  /* 0x0000002f2e2ad210 */ /* 0x000fc80007fde0ff */
[----:B------:R-:W-:-:S05]  /*ff60*/  @!P5 LEA.HI.X.SX32 R43, R46, R45, 0x1, P6 ;  /* 0x0000002d2e2bd211 */ /* 0x000fca00030f0eff */
[----:B0-----:R-:W-:Y:S01]  /*ff70*/  @!P5 ST.E.128 desc[UR50][R42.64], R12 ;  /* 0x0000000c2a00d985 */ /* 0x001fe2000c101d32 */
[----:B------:R-:W-:-:S03]  /*ff80*/  ISETP.GE.AND P5, PT, R224, UR39, PT ;  /* 0x00000027e0007c0c */ /* 0x000fc6000bfa6270 */
[----:B------:R-:W0:Y:S10]  /*ff90*/  @!P2 LDS.128 R12, [R89+0x11a00] ;  /* 0x011a0000590ca984 */ /* 0x000e340000000c00 */
[----:B------:R-:W-:-:S04]  /*ffa0*/  @!P5 IADD3 R38, P6, R224, R47, RZ ;  /* 0x0000002fe026d210 */ /* 0x000fc80007fde0ff */
[----:B------:R-:W-:Y:S01]  /*ffb0*/  @!P5 IADD3.X R39, R45, R48, RZ, P6, !PT ;  /* 0x000000302d27d210 */ /* 0x000fe200037fe4ff */
[----:B0-----:R-:W-:Y:S04]  /*ffc0*/  @!P2 ST.E.128 desc[UR50][R36.64], R12 ;  /* 0x0000000c2400a985 */ /* 0x001fe8000c101d32 */
[----:B------:R-:W0:Y:S04]  /*ffd0*/  @!P4 LDS.128 R12, [R88+0x14200] ;  /* 0x01420000580cc984 */ /* 0x000e280000000c00 */
[----:B0-----:R-:W-:Y:S04]  /*ffe0*/  @!P4 ST.E.128 desc[UR50][R34.64], R12 ;  /* 0x0000000c2200c985 */ /* 0x001fe8000c101d32 */
[----:B------:R-:W0:Y:S04]  /*fff0*/  @!P5 LDS.128 R12, [R89+0x14200] ;  /* 0x01420000590cd984 */ /* 0x000e280000000c00 */
[----:B0-----:R1:W-:Y:S02]  /*10000*/  @!P5 ST.E.128 desc[UR50][R38.64], R12 ;  /* 0x0000000c2600d985 */ /* 0x0013e4000c101d32 */
.L_x_542:
[----:B------:R-:W-:Y:S05]  /*10010*/  BSYNC B0 ;  /* 0x0000000000007941 */ /* 0x000fea0003800000 */
.L_x_541:
[----:B------:R-:W-:Y:S01]  /*10020*/  ISETP.GE.AND P2, PT, R92, 0x81, PT ;  /* 0x000000815c00780c */ /* 0x000fe20003f46270 */
[----:B------:R-:W3:Y:S01]  /*10030*/  SHFL.IDX PT, R11, R11, 0x1, 0x1e1f ;  /* 0x003e1f000b0b7f89 */ /* 0x000ee200000e0000 */
[----:B------:R-:W-:Y:S03]  /*10040*/  BSSY B0, `(.L_x_543) ;  /* 0x0000023000007945 */ /* 0x000fe60003800000 */
[----:B--2---:R2:W0:Y:S08]  /*10050*/  SHFL.IDX PT, R45, R44, 0x1, 0x1e1f ;  /* 0x003e1f002c2d7f89 */ /* 0x00443000000e0000 */
[----:B--2---:R-:W-:Y:S05]  /*10060*/  @!P2 BRA `(.L_x_544) ;  /* 0x000000000080a947 */ /* 0x004fea0003800000 */
[----:B------:R-:W-:-:S13]  /*10070*/  ISETP.GE.AND P5, PT, R16, UR39, PT ;  /* 0x0000002710007c0c */ /* 0x000fda000bfa6270 */
[----:B-1----:R-:W1:Y:S01]  /*10080*/  @!P5 LDS.128 R12, [R88+0x11200] ;  /* 0x01120000580cd984 */ /* 0x002e620000000c00 */
[----:B0-----:R-:W-:-:S05]  /*10090*/  @!P5 IADD3 R38, P2, R16, R45, RZ ;  /* 0x0000002d1026d210 */ /* 0x001fca0007f5e0ff */
[----:B---3--:R-:W-:Y:S01]  /*100a0*/  @!P5 IMAD.X R39, R11, 0x1, R17, P2 ;  /* 0x000000010b27d824 */ /* 0x008fe200010e0611 */
[----:B------:R-:W-:-:S13]  /*100b0*/  ISETP.GE.AND P2, PT, R23, UR39, PT ;  /* 0x0000002717007c0c */ /* 0x000fda000bf46270 */
[----:B------:R-:W-:-:S05]  /*100c0*/  @!P2 IADD3 R36, P4, R23, R45, RZ ;  /* 0x0000002d1724a210 */ /* 0x000fca0007f9e0ff */
[----:B-----5:R-:W-:Y:S01]  /*100d0*/  @!P2 IMAD.X R37, R11, 0x1, R51, P4 ;  /* 0x000000010b25a824 */ /* 0x020fe200020e0633 */
[----:B------:R-:W-:-:S13]  /*100e0*/  ISETP.GE.AND P4, PT, R22, UR39, PT ;  /* 0x0000002716007c0c */ /* 0x000fda000bf86270 */
[----:B------:R-:W-:Y:S01]  /*100f0*/  @!P4 IADD3 R34, P6, R22, R45, RZ ;  /* 0x0000002d1622c210 */ /* 0x000fe20007fde0ff */
[----:B-1----:R-:W-:Y:S01]  /*10100*/  @!P5 ST.E.128 desc[UR50][R38.64], R12 ;  /* 0x0000000c2600d985 */ /* 0x002fe2000c101d32 */
[----:B------:R-:W-:-:S03]  /*10110*/  ISETP.GE.AND P5, PT, R225, UR39, PT ;  /* 0x00000027e1007c0c */ /* 0x000fc6000bfa6270 */
[----:B------:R-:W-:-:S10]  /*10120*/  @!P4 IMAD.X R35, R11, 0x1, R50, P6 ;  /* 0x000000010b23c824 */ /* 0x000fd400030e0632 */
[----:B------:R-:W0:Y:S01]  /*10130*/  @!P5 LDS.128 R12, [R89+0x11200] ;  /* 0x01120000590cd984 */ /* 0x000e220000000c00 */
[----:B------:R-:W-:-:S04]  /*10140*/  @!P5 SHF.L.U32 R42, R227, 0x4, RZ ;  /* 0x00000004e32ad819 */ /* 0x000fc800000006ff */
        /* <DEDUP_REMOVED lines=11> */
[----:B------:R-:W-:-:S05]  /*10200*/  @!P5 IADD3 R38, P6, R224, R45, RZ ;  /* 0x0000002de026d210 */ /* 0x000fca0007fde0ff */
[----:B------:R-:W-:Y:S01]  /*10210*/  @!P5 IMAD.X R39, R11, 0x1, R48, P6 ;  /* 0x000000010b27d824 */ /* 0x000fe200030e0630 */
[----:B0-----:R-:W-:Y:S04]  /*10220*/  @!P2 ST.E.128 desc[UR50][R36.64], R12 ;  /* 0x0000000c2400a985 */ /* 0x001fe8000c101d32 */
[----:B------:R-:W0:Y:S04]  /*10230*/  @!P4 LDS.128 R12, [R88+0x16200] ;  /* 0x01620000580cc984 */ /* 0x000e280000000c00 */
[----:B0-----:R-:W-:Y:S04]  /*10240*/  @!P4 ST.E.128 desc[UR50][R34.64], R12 ;  /* 0x0000000c2200c985 */ /* 0x001fe8000c101d32 */
[----:B------:R-:W0:Y:S04]  /*10250*/  @!P5 LDS.128 R12, [R89+0x16200] ;  /* 0x01620000590cd984 */ /* 0x000e280000000c00 */
[----:B0-----:R2:W-:Y:S02]  /*10260*/  @!P5 ST.E.128 desc[UR50][R38.64], R12 ;  /* 0x0000000c2600d985 */ /* 0x0015e4000c101d32 */
.L_x_544:
[----:B------:R-:W-:Y:S05]  /*10270*/  BSYNC B0 ;  /* 0x0000000000007941 */ /* 0x000fea0003800000 */
.L_x_543:
[----:B-12---:R-:W2:Y:S01]  /*10280*/  LDL.LU R12, [R1+0x14] ;  /* 0x00001400010c7983 */ /* 0x006ea20000300800 */
[----:B------:R-:W-:Y:S01]  /*10290*/  IADD3 R19, R19, 0x1, RZ ;  /* 0x0000000113137810 */ /* 0x000fe20007ffe0ff */
[----:B------:R-:W-:Y:S01]  /*102a0*/  @!P3 VIADD R93, R93, 0x334c0 ;  /* 0x000334c05d5db836 */ /* 0x000fe20000000000 */
[----:B------:R-:W-:Y:S01]  /*102b0*/  ISETP.NE.AND P4, PT, R115, RZ, PT ;  /* 0x000000ff7300720c */ /* 0x000fe20003f85270 */
[----:B------:R-:W-:Y:S01]  /*102c0*/  @!PT LDS RZ, [RZ] ;  /* 0x00000000fffff984 */ /* 0x000fe20000000800 */
[----:B------:R-:W-:Y:S01]  /*102d0*/  @!PT LDS RZ, [RZ] ;  /* 0x00000000fffff984 */ /* 0x000fe20000000800 */
[----:B------:R-:W-:Y:S01]  /*102e0*/  @!PT LDS RZ, [RZ] ;  /* 0x00000000fffff984 */ /* 0x000fe20000000800 */
[----:B------:R-:W-:Y:S01]  /*102f0*/  @!PT LDS RZ, [RZ] ;  /* 0x00000000fffff984 */ /* 0x000fe20000000800 */
[----:B------:R1:W-:Y:S06]  /*10300*/  MEMBAR.ALL.CTA ;  /* 0x0000000000007992 */ /* 0x0003ec0000008000 */
[----:B-1----:R-:W1:Y:S02]  /*10310*/  FENCE.VIEW.ASYNC.S ;  /* 0x00000000000073c6 */ /* 0x002e640000000000 */
[----:B-1----:R1:W-:Y:S01]  /*10320*/  BAR.SYNC.DEFER_BLOCKING R142, 0x80 ;  /* 0x0002008e0000751d */ /* 0x0023e20000010000 */
[----:B------:R-:W-:-:S02]  /*10330*/  ISETP.NE.AND P2, PT, R19, 0x2, PT ;  /* 0x000000021300780c */ /* 0x000fc40003f45270 */
[----:B------:R-:W-:Y:S02]  /*10340*/  @!P3 PRMT R93, RZ, 0x654, R93 ;  /* 0x00000654ff5db816 */ /* 0x000fe4000000005d */
[----:B---3--:R-:W-:Y:S02]  /*10350*/  SEL R11, RZ, 0x1, P2 ;  /* 0x00000001ff0b7807 */ /* 0x008fe40001000000 */
[----:B------:R-:W-:Y:S01]  /*10360*/  SEL R19, R19, RZ, P2 ;  /* 0x000000ff13137207 */ /* 0x000fe20001000000 */
[----:B------:R1:W-:Y:S01]  /*10370*/  @!P3 SYNCS.ARRIVE.TRANS64.RED.A1T0 RZ, [R93+URZ], RZ ;  /* 0x000000ff5dffb9a7 */ /* 0x0003e2000810043f */
[----:B--2---:R-:W-:-:S05]  /*10380*/  LOP3.LUT R12, R12, R11, RZ, 0x3c, !PT ;  /* 0x0000000b0c0c7212 */ /* 0x004fca00078e3cff */
[----:B------:R1:W-:Y:S01]  /*10390*/  STL [R1+0x14], R12 ;  /* 0x0000140c01007387 */ /* 0x0003e20000100800 */
[----:B------:R-:W-:Y:S05]  /*103a0*/  @P4 BRA `(.L_x_545) ;  /* 0xffffff20005c4947 */ /* 0x000fea000383ffff */
[----:B-1----:R-:W1:Y:S01]  /*103b0*/  S2R R12, SR_TID.X ;  /* 0x00000000000c7919 */ /* 0x002e620000002100 */
[----:B------:R-:W-:Y:S02]  /*103c0*/  PLOP3.LUT P0, PT, PT, PT, PT, 0x8, 0x0 ;  /* 0x000000000000781c */ /* 0x000fe40003f0e170 */
[----:B-1----:R-:W-:-:S04]  /*103d0*/  SHF.R.U32.HI R12, RZ, 0x7, R12 ;  /* 0x00000007ff0c7819 */ /* 0x002fc8000001160c */
[----:B------:R-:W-:-:S13]  /*103e0*/  ISETP.NE.AND P4, PT, R12, 0x1, PT ;  /* 0x000000010c00780c */ /* 0x000fda0003f85270 */
[----:B------:R-:W-:Y:S06]  /*103f0*/  @!P4 BAR.ARV 0x9, 0x100 ;  /* 0x024400000000cb1d */ /* 0x000fec0000002000 */
.L_x_435:
[----:B------:R-:W-:Y:S02]  /*10400*/  ISETP.GE.AND P2, PT, R141, 0x1, PT ;  /* 0x000000018d00780c */ /* 0x000fe40003f46270 */
[----:B------:R-:W-:Y:S02]  /*10410*/  CS2R R122, SRZ ;  /* 0x00000000007a7805 */ /* 0x000fe4000001ff00 */
[----:B------:R-:W-:Y:S02]  /*10420*/  PLOP3.LUT P1, PT, PT, PT, PT, 0x80, 0x0 ;  /* 0x000000000000781c */ /* 0x000fe40003f2f070 */
[----:B------:R-:W-:Y:S01]  /*10430*/  CS2R R120, SRZ ;  /* 0x0000000000787805 */ /* 0x000fe2000001ff00 */
[----:B------:R-:W-:Y:S01]  /*10440*/  IMAD.MOV.U32 R119, RZ, RZ, RZ ;  /* 0x000000ffff777224 */ /* 0x000fe200078e00ff */
        /* <DEDUP_REMOVED lines=9> */
[----:B0-----:R-:W-:Y:S01]  /*104e0*/  CS2R R46, SRZ ;  /* 0x00000000002e7805 */ /* 0x001fe2000001ff00 */
[----:B------:R-:W-:Y:S01]  /*104f0*/  IMAD.MOV.U32 R67, RZ, RZ, RZ ;  /* 0x000000ffff437224 */ /* 0x000fe200078e00ff */
[----:B------:R-:W-:Y:S02]  /*10500*/  CS2R R76, SRZ ;  /* 0x00000000004c7805 */ /* 0x000fe4000001ff00 */
[----:B------:R-:W-:Y:S02]  /*10510*/  CS2R R68, SRZ ;  /* 0x0000000000447805 */ /* 0x000fe4000001ff00 */
[----:B------:R-:W-:Y:S02]  /*10520*/  CS2R R38, SRZ ;  /* 0x0000000000267805 */ /* 0x000fe4000001ff00 */
[----:B------:R-:W-:-:S02]  /*10530*/  CS2R R70, SRZ ;  /* 0x0000000000467805 */ /* 0x000fc4000001ff00 */
[----:B-----5:R-:W-:Y:S02]  /*10540*/  CS2R R50, SRZ ;  /* 0x0000000000327805 */ /* 0x020fe4000001ff00 */
[----:B------:R-:W-:Y:S02]  /*10550*/  CS2R R74, SRZ ;  /* 0x00000000004a7805 */ /* 0x000fe4000001ff00 */
[----:B------:R-:W-:Y:S02]  /*10560*/  CS2R R64, SRZ ;  /* 0x0000000000407805 */ /* 0x000fe4000001ff00 */
[----:B------:R-:W-:Y:S02]  /*10570*/  CS2R R52, SRZ ;  /* 0x0000000000347805 */ /* 0x000fe4000001ff00 */
[----:B------:R-:W-:Y:S02]  /*10580*/  CS2R R60, SRZ ;  /* 0x00000000003c7805 */ /* 0x000fe4000001ff00 */
[----:B------:R-:W-:-:S02]  /*10590*/  CS2R R48, SRZ ;  /* 0x0000000000307805 */ /* 0x000fc4000001ff00 */
[----:B------:R-:W-:Y:S01]  /*105a0*/  CS2R R58, SRZ ;  /* 0x00000000003a7805 */ /* 0x000fe2000001ff00 */
[----:B------:R-:W-:Y:S01]  /*105b0*/  IMAD.MOV.U32 R83, RZ, RZ, RZ ;  /* 0x000000ffff537224 */ /* 0x000fe200078e00ff */
        /* <DEDUP_REMOVED lines=12> */
[----:B----4-:R-:W-:Y:S02]  /*10680*/  CS2R R40, SRZ ;  /* 0x0000000000287805 */ /* 0x010fe4000001ff00 */
[----:B------:R-:W-:Y:S02]  /*10690*/  CS2R R12, SRZ ;  /* 0x00000000000c7805 */ /* 0x000fe4000001ff00 */
[----:B------:R-:W-:Y:S02]  /*106a0*/  MOV R55, RZ ;  /* 0x000000ff00377202 */ /* 0x000fe40000000f00 */
[----:B------:R-:W-:Y:S02]  /*106b0*/  CS2R R104, SRZ ;  /* 0x0000000000687805 */ /* 0x000fe4000001ff00 */
[----:B------:R-:W-:-:S02]  /*106c0*/  CS2R R108, SRZ ;  /* 0x00000000006c7805 */ /* 0x000fc4000001ff00 */
[----:B------:R-:W-:Y:S02]  /*106d0*/  CS2R R112, SRZ ;  /* 0x0000000000707805 */ /* 0x000fe4000001ff00 */
[----:B------:R-:W-:Y:S02]  /*106e0*/  CS2R R10, SRZ ;  /* 0x00000000000a7805 */ /* 0x000fe4000001ff00 */
[----:B------:R-:W-:Y:S02]  /*106f0*/  CS2R R124, SRZ ;  /* 0x00000000007c7805 */ /* 0x000fe4000001ff00 */
[----:B------:R-:W-:Y:S02]  /*10700*/  CS2R R24, SRZ ;  /* 0x0000000000187805 */ /* 0x000fe4000001ff00 */
[----:B------:R-:W-:Y:S01]  /*10710*/  CS2R R116, SRZ ;  /* 0x0000000000747805 */ /* 0x000fe2000001ff00 */
[----:B------:R-:W-:Y:S01]  /*10720*/  IMAD.MOV.U32 R126, RZ, RZ, RZ ;  /* 0x000000ffff7e7224 */ /* 0x000fe200078e00ff */
[----:B------:R-:W-:Y:S01]  /*10730*/  MOV R128, RZ ;  /* 0x000000ff00807202 */ /* 0x000fe20000000f00 */
[----:B------:R-:W-:-:S02]  /*10740*/  IMAD.MOV.U32 R29, RZ, RZ, RZ ;  /* 0x000000ffff1d7224 */ /* 0x000fc400078e00ff */
[----:B------:R-:W-:Y:S01]  /*10750*/  IMAD.MOV.U32 R4, RZ, RZ, RZ ;  /* 0x000000ffff047224 */ /* 0x000fe200078e00ff */
[----:B------:R-:W-:Y:S06]  /*10760*/  @P0 BRA `(.L_x_546) ;  /* 0x00000000000c0947 */ /* 0x000fec0003800000 */
[----:B------:R-:W0:Y:S01]  /*10770*/  FENCE.VIEW.ASYNC.G ;  /* 0x00000000000073c6 */ /* 0x000e220000000100 */
[----:B------:R-:W-:Y:S05]  /*10780*/  WARPSYNC.ALL ;  /* 0x0000000000007948 */ /* 0x000fea0003800000 */
[----:B0-----:R-:W-:Y:S06]  /*10790*/  BAR.ARV 0xc, 0x180 ;  /* 0x0306000000007b1d */ /* 0x001fec0000002000 */
.L_x_546:
[----:B------:R-:W-:Y:S02]  /*107a0*/  IMAD.MOV.U32 R28, RZ, RZ, RZ ;  /* 0x000000ffff1c7224 */ /* 0x000fe400078e00ff */
[----:B------:R-:W-:Y:S01]  /*107b0*/  IMAD.MOV.U32 R5, RZ, RZ, RZ ;  /* 0x000000ffff057224 */ /* 0x000fe200078e00ff */
[----:B------:R-:W-:Y:S06]  /*107c0*/  @!P2 BRA `(.L_x_547) ;  /* 0x000001040050a947 */ /* 0x000fec0003800000 */
[----:B------:R-:W0:Y:S01]  /*107d0*/  S2R R0, SR_TID.X ;  /* 0x0000000000007919 */ /* 0x000e220000002100 */
[----:B------:R-:W-:Y:S01]  /*107e0*/  UMOV UR4, 0xffffffff ;  /* 0xffffffff00047882 */ /* 0x000fe20000000000 */
[----:B0-----:R-:W-:-:S05]  /*107f0*/  VIADD R45, R0, 0xffffff80 ;  /* 0xffffff80002d7836 */ /* 0x001fca0000000000 */
[----:B------:R-:W-:-:S04]  /*10800*/  SHF.R.S32.HI R56, RZ, 0x1f, R45 ;  /* 0x0000001fff387819 */ /* 0x000fc8000001142d */
[----:B------:R-:W-:-:S04]  /*10810*/  LEA.HI R13, R56, R45, RZ, 0x7 ;  /* 0x0000002d380d7211 */ /* 0x000fc800078f38ff */
[----:B------:R-:W-:Y:S01]  /*10820*/  SHF.R.S32.HI R13, RZ, 0x7, R13 ;  /* 0x00000007ff0d7819 */ /* 0x000fe2000001140d */
[----:B------:R-:W-:Y:S06]  /*10830*/  BRA.DIV UR4, `(.L_x_548) ;  /* 0x000001c204147947 */ /* 0x000fec000b800000 */
[----:B------:R0:W1:Y:S02]  /*10840*/  SHFL.IDX PT, R220, R13, RZ, 0x1f ;  /* 0x00001fff0ddc7589 */ /* 0x00006400000e0000 */
.L_x_805:
[----:B------:R-:W-:Y:S01]  /*10850*/  ULOP3.LUT UP0, URZ, UR48, 0x9f, URZ, 0xc0, !UPT ;  /* 0x0000009f303f7892 */ /* 0x000fe2000f80c03f */
[----:B-1----:R-:W-:-:S04]  /*10860*/  LEA.HI R0, R220, R220, RZ, 0x1 ;  /* 0x000000dcdc007211 */ /* 0x002fc800078f08ff */
[----:B------:R-:W-:Y:S02]  /*10870*/  LOP3.LUT R3, R0, 0x3e, RZ, 0xc0, !PT ;  /* 0x0000003e00037812 */ /* 0x000fe400078ec0ff */
[----:B------:R-:W-:Y:S02]  /*10880*/  PLOP3.LUT P0, PT, PT, PT, UP0, 0x80, 0x0 ;  /* 0x000000000000781c */ /* 0x000fe40003f0f008 */
[----:B------:R-:W-:-:S04]  /*10890*/  IADD3 R3, R220, -R3, RZ ;  /* 0x80000003dc037210 */ /* 0x000fc80007ffe0ff */
[----:B------:R-:W-:-:S04]  /*108a0*/  LEA R3, R3, UR48, 0xc ;  /* 0x0000003003037c11 */ /* 0x000fc8000f8e60ff */
[----:B------:R-:W-:-:S04]  /*108b0*/  SHF.R.U32.HI R3, RZ, 0x4, R3 ;  /* 0x00000004ff037819 */ /* 0x000fc80000011603 */
[----:B------:R-:W-:Y:S01]  /*108c0*/  LOP3.LUT R44, R3, 0x3fff, RZ, 0xc0, !PT ;  /* 0x00003fff032c7812 */ /* 0x000fe200078ec0ff */
[----:B------:R-:W-:Y:S06]  /*108d0*/  @!P0 BRA `(.L_x_549) ;  /* 0x0000000000408947 */ /* 0x000fec0003800000 */
[----:B------:R-:W-:Y:S01]  /*108e0*/  MOV R0, 0x0 ;  /* 0x0000000000007802 */ /* 0x000fe20000000f00 */
[----:B------:R-:W-:Y:S01]  /*108f0*/  ULDC.64 UR4, c[0x4][0xc0] ;  /* 0x0100300000047ab9 */ /* 0x000fe20000000a00 */
[----:B------:R-:W-:Y:S01]  /*10900*/  ULDC.64 UR6, c[0x4][0xc8] ;  /* 0x0100320000067ab9 */ /* 0x000fe20000000a00 */
[----:B------:R-:W-:Y:S01]  /*10910*/  IMAD.U32 R4, RZ, RZ, UR4 ;  /* 0x00000004ff047e24 */ /* 0x000fe2000f8e00ff */
[----:B------:R1:W2:Y:S01]  /*10920*/  LDC.64 R2, c[0x4][R0] ;  /* 0x0100000000027b82 */ /* 0x0002a20000000a00 */
        /* <DEDUP_REMOVED lines=8> */
[----:B01----:R-:W-:-:S07]  /*109b0*/  IMAD.MOV.U32 R13, RZ, RZ, RZ ;  /* 0x000000ffff0d7224 */ /* 0x003fce00078e00ff */
[----:B------:R-:W-:-:S07]  /*109c0*/  LEPC R20, `(.L_x_549) ;  /* 0x000000001014794e */ /* 0x000fce0000000000 */
[----:B--2---:R-:W-:Y:S05]  /*109d0*/  CALL.ABS.NOINC R2 ;  /* 0x0000000002007343 */ /* 0x004fea0003c00000 */
.L_x_549:
[----:B------:R-:W2:Y:S01]  /*109e0*/  LDL R2, [R1+0x50] ;  /* 0x0000500001027983 */ /* 0x000ea20000100800 */
[----:B------:R-:W-:Y:S01]  /*109f0*/  ULDC.64 UR4, c[0x0][0x990] ;  /* 0x0002640000047ab9 */ /* 0x000fe20000000a00 */
[----:B------:R-:W-:Y:S02]  /*10a00*/  ULDC.64 UR6, c[0x0][0x998] ;  /* 0x0002660000067ab9 */ /* 0x000fe40000000a00 */
[----:B------:R-:W3:Y:S01]  /*10a10*/  LDL R20, [R1+0x48] ;  /* 0x0000480001147983 */ /* 0x000ee20000100800 */
[----:B------:R-:W-:Y:S02]  /*10a20*/  ISETP.NE.U32.AND P0, PT, RZ, UR4, PT ;  /* 0x00000004ff007c0c */ /* 0x000fe4000bf05070 */
[----:B------:R-:W-:Y:S02]  /*10a30*/  ISETP.NE.U32.AND P1, PT, RZ, UR6, PT ;  /* 0x00000006ff007c0c */ /* 0x000fe4000bf25070 */
[----:B------:R-:W-:Y:S02]  /*10a40*/  ISETP.NE.AND.EX P0, PT, RZ, UR5, PT, P0 ;  /* 0x00000005ff007c0c */ /* 0x000fe4000bf05300 */
[----:B------:R-:W-:-:S11]  /*10a50*/  ISETP.NE.AND.EX P1, PT, RZ, UR7, PT, P1 ;  /* 0x00000007ff007c0c */ /* 0x000fd6000bf25310 */
[----:B------:R-:W2:Y:S01]  /*10a60*/  @P0 LDC.64 R6, c[0x0][0x9a8] ;  /* 0x00026a00ff060b82 */ /* 0x000ea20000000a00 */
[----:B------:R-:W-:-:S07]  /*10a70*/  @P0 SHF.R.S32.HI R15, RZ, 0x1f, R222 ;  /* 0x0000001fff0f0819 */ /* 0x000fce00000114de */
[----:B------:R-:W1:Y:S08]  /*10a80*/  @P1 LDC.64 R8, c[0x0][0x9b8] ;  /* 0x00026e00ff081b82 */ /* 0x000e700000000a00 */
[----:B------:R-:W4:Y:S08]  /*10a90*/  @P0 LDC.64 R10, c[0x0][0x9b0] ;  /* 0x00026c00ff0a0b82 */ /* 0x000f300000000a00 */
[----:B0-----:R-:W0:Y:S01]  /*10aa0*/  @P1 LDC.64 R12, c[0x0][0x9c0] ;  /* 0x00027000ff0c1b82 */ /* 0x001e220000000a00 */
[----:B--2---:R-:W-:-:S02]  /*10ab0*/  @P0 IMAD R0, R2, R6, RZ ;  /* 0x0000000602000224 */ /* 0x004fc400078e02ff */
[----:B-1----:R-:W-:Y:S02]  /*10ac0*/  @P1 IMAD R4, R2, R8, RZ ;  /* 0x0000000802041224 */ /* 0x002fe400078e02ff */
[C---:B---3--:R-:W-:Y:S02]  /*10ad0*/  @P0 IMAD R7, R20.reuse, R7, R0 ;  /* 0x0000000714070224 */ /* 0x048fe400078e0200 */
[----:B------:R-:W-:-:S04]  /*10ae0*/  @P0 IMAD.WIDE.U32 R2, R20, R6, RZ ;  /* 0x0000000614020225 */ /* 0x000fc800078e00ff */
[----:B------:R-:W-:Y:S01]  /*10af0*/  @P0 IMAD.IADD R3, R3, 0x1, R7 ;  /* 0x0000000103030824 */ /* 0x000fe200078e0207 */
[----:B------:R-:W-:Y:S01]  /*10b00*/  @P1 SHF.R.S32.HI R7, RZ, 0x1f, R222 ;  /* 0x0000001fff071819 */ /* 0x000fe200000114de */
[C---:B------:R-:W-:Y:S02]  /*10b10*/  @P1 IMAD R9, R20.reuse, R9, R4 ;  /* 0x0000000914091224 */ /* 0x040fe400078e0204 */
[----:B------:R-:W-:-:S04]  /*10b20*/  @P1 IMAD.WIDE.U32 R4, R20, R8, RZ ;  /* 0x0000000814041225 */ /* 0x000fc800078e00ff */
[----:B----4-:R-:W-:Y:S02]  /*10b30*/  @P0 IMAD R0, R15, R10, RZ ;  /* 0x0000000a0f000224 */ /* 0x010fe400078e02ff */
[----:B0-----:R-:W-:Y:S02]  /*10b40*/  @P1 IMAD R6, R7, R12, RZ ;  /* 0x0000000c07061224 */ /* 0x001fe400078e02ff */
[----:B------:R-:W-:Y:S02]  /*10b50*/  @P1 IMAD.IADD R5, R5, 0x1, R9 ;  /* 0x0000000105051824 */ /* 0x000fe400078e0209 */
[C---:B------:R-:W-:Y:S02]  /*10b60*/  @P0 IMAD R9, R222.reuse, R11, R0 ;  /* 0x0000000bde090224 */ /* 0x040fe400078e0200 */
[----:B------:R-:W-:-:S04]  /*10b70*/  @P0 IMAD.WIDE.U32 R2, R222, R10, R2 ;  /* 0x0000000ade020225 */ /* 0x000fc800078e0002 */
[C---:B------:R-:W-:Y:S02]  /*10b80*/  @P1 IMAD R11, R222.reuse, R13, R6 ;  /* 0x0000000dde0b1224 */ /* 0x040fe400078e0206 */
[----:B------:R-:W-:Y:S01]  /*10b90*/  @P1 IMAD.WIDE.U32 R6, R222, R12, R4 ;  /* 0x0000000cde061225 */ /* 0x000fe200078e0004 */
[----:B------:R-:W-:Y:S02]  /*10ba0*/  @P0 IADD3 R5, R3, R9, RZ ;  /* 0x0000000903050210 */ /* 0x000fe40007ffe0ff */
[----:B------:R-:W-:Y:S01]  /*10bb0*/  @P0 LEA R4, P2, R2, UR4, 0x2 ;  /* 0x0000000402040c11 */ /* 0x000fe2000f8410ff */
[----:B------:R-:W-:Y:S01]  /*10bc0*/  @P1 IMAD.IADD R3, R7, 0x1, R11 ;  /* 0x0000000107031824 */ /* 0x000fe200078e020b */
[----:B------:R-:W-:Y:S01]  /*10bd0*/  @P1 LEA R8, P3, R6, UR6, 0x2 ;  /* 0x0000000606081c11 */ /* 0x000fe2000f8610ff */
[----:B------:R-:W-:Y:S01]  /*10be0*/  IMAD.MOV.U32 R0, RZ, RZ, 0x3f800000 ;  /* 0x3f800000ff007424 */ /* 0x000fe200078e00ff */
[----:B------:R-:W-:Y:S01]  /*10bf0*/  @P0 LEA.HI.X R5, R2, UR5, R5, 0x2, P2 ;  /* 0x0000000502050c11 */ /* 0x000fe200090f1405 */
[----:B------:R-:W-:Y:S01]  /*10c00*/  ULDC UR4, c[0x0][0x3f4] ;  /* 0x0000fd0000047ab9 */ /* 0x000fe20000000800 */
[----:B------:R-:W-:Y:S01]  /*10c10*/  @P1 LEA.HI.X R9, R6, UR7, R3, 0x2, P3 ;  /* 0x0000000706091c11 */ /* 0x000fe200098f1403 */
[----:B------:R-:W-:-:S04]  /*10c20*/  IMAD.MOV.U32 R3, RZ, RZ, 0x3f800000 ;  /* 0x3f800000ff037424 */ /* 0x000fc800078e00ff */
[----:B------:R-:W2:Y:S04]  /*10c30*/  @P1 LDG.E R0, desc[UR50][R8.64] ;  /* 0x0000003208001981 */ /* 0x000ea8000c1e1900 */
[----:B------:R-:W2:Y:S01]  /*10c40*/  @P0 LDG.E R3, desc[UR50][R4.64] ;  /* 0x0000003204030981 */ /* 0x000ea2000c1e1900 */
[----:B------:R-:W-:Y:S01]  /*10c50*/  ISETP.LT.AND P0, PT, RZ, UR4, PT ;  /* 0x00000004ff007c0c */ /* 0x000fe2000bf01270 */
[----:B------:R-:W-:Y:S01]  /*10c60*/  ULDC UR4, c[0x0][0x9d8] ;  /* 0x0002760000047ab9 */ /* 0x000fe20000000800 */
[----:B--2---:R-:W-:-:S04]  /*10c70*/  FMUL.FTZ R0, R3, R0 ;  /* 0x0000000003007220 */ /* 0x004fc80000410000 */
[----:B------:R-:W-:-:S07]  /*10c80*/  FMUL.FTZ R2, R0, UR4 ;  /* 0x0000000400027c20 */ /* 0x000fce0008410000 */
[----:B------:R-:W-:Y:S05]  /*10c90*/  @P0 BRA `(.L_x_550) ;  /* 0x0000000000400947 */ /* 0x000fea0003800000 */
[----:B------:R-:W-:-:S04]  /*10ca0*/  ULEA.HI UR4, UR37, UR37, URZ, 0x1 ;  /* 0x0000002525047291 */ /* 0x000fc8000f8f083f */
[----:B------:R-:W-:-:S04]  /*10cb0*/  ULOP3.LUT UR4, UR4, 0xfffffffe, URZ, 0xc0, !UPT ;  /* 0xfffffffe04047892 */ /* 0x000fc8000f8ec03f */
[----:B------:R-:W-:-:S06]  /*10cc0*/  UIADD3 UR4, UR37, -UR4, URZ ;  /* 0x8000000425047290 */ /* 0x000fcc000fffe03f */
[----:B------:R-:W-:-:S04]  /*10cd0*/  MOV R3, UR4 ;  /* 0x0000000400037c02 */ /* 0x000fc80008000f00 */
[----:B------:R-:W-:-:S04]  /*10ce0*/  SHF.L.U32 R3, R3, 0x1f, RZ ;  /* 0x0000001f03037819 */ /* 0x000fc800000006ff */
[----:B------:R0:W1:Y:S03]  /*10cf0*/  SYNCS.PHASECHK.TRANS64.TRYWAIT P0, [R18+URZ+0x33400], R3 ;  /* 0x03340003120075a7 */ /* 0x000066000800017f */
[----:B-1----:R-:W-:Y:S05]  /*10d00*/  @!P0 NANOSLEEP.SYNCS 0x989680 ;  /* 0x009896800000895d */ /* 0x002fea0003900000 */
[----:B------:R-:W1:Y:S01]  /*10d10*/  @!P0 SYNCS.PHASECHK.TRANS64 P0, [R18+URZ+0x33400], R3 ;  /* 0x03340003120085a7 */ /* 0x000e62000800007f */
[----:B------:R-:W-:Y:S04]  /*10d20*/  BSSY B0, `(.L_x_551) ;  /* 0x0000006000007945 */ /* 0x000fe80003800000 */
[----:B-1----:R-:W-:Y:S05]  /*10d30*/  @P0 BRA `(.L_x_552) ;  /* 0x0000000000100947 */ /* 0x002fea0003800000 */
.L_x_553:
[----:B-1----:R1:W2:Y:S02]  /*10d40*/  SYNCS.PHASECHK.TRANS64.TRYWAIT P0, [R18+URZ+0x33400], R3 ;  /* 0x03340003120075a7 */ /* 0x0022a4000800017f */
[----:B--2---:R-:W-:Y:S05]  /*10d50*/  @!P0 NANOSLEEP.SYNCS 0x989680 ;  /* 0x009896800000895d */ /* 0x004fea0003900000 */
[----:B------:R-:W2:Y:S02]  /*10d60*/  @!P0 SYNCS.PHASECHK.TRANS64 P0, [R18+URZ+0x33400], R3 ;  /* 0x03340003120085a7 */ /* 0x000ea4000800007f */
[----:B--2---:R-:W-:Y:S05]  /*10d70*/  @!P0 BRA `(.L_x_553) ;  /* 0xfffffffc00f08947 */ /* 0x004fea000383ffff */
.L_x_552:
[----:B------:R-:W-:Y:S05]  /*10d80*/  BSYNC B0 ;  /* 0x0000000000007941 */ /* 0x000fea0003800000 */
.L_x_551:
[----:B------:R-:W-:Y:S05]  /*10d90*/  BRA `(.L_x_554) ;  /* 0x0000006c009c7947 */ /* 0x000fea0003800000 */
.L_x_550:
[----:B------:R-:W0:Y:S01]  /*10da0*/  LDC.64 R24, c[0x0][0x3e8] ;  /* 0x0000fa00ff187b82 */ /* 0x000e220000000a00 */
[----:B------:R-:W-:Y:S01]  /*10db0*/  ULOP3.LUT UP0, URZ, UR48, 0x1bf, URZ, 0xc0, !UPT ;  /* 0x000001bf303f7892 */ /* 0x000fe2000f80c03f */
[----:B------:R-:W-:Y:S01]  /*10dc0*/  SHF.R.S32.HI R0, RZ, 0x1f, R134 ;  /* 0x0000001fff007819 */ /* 0x000fe20000011486 */
[----:B------:R-:W-:Y:S01]  /*10dd0*/  ULDC.64 UR4, c[0x0][0x3f8] ;  /* 0x0000fe0000047ab9 */ /* 0x000fe20000000a00 */
[----:B------:R-:W-:-:S03]  /*10de0*/  ULDC.64 UR6, c[0x0][0x408] ;  /* 0x0001020000067ab9 */ /* 0x000fc60000000a00 */
[----:B------:R-:W-:Y:S01]  /*10df0*/  PLOP3.LUT P0, PT, PT, PT, UP0, 0x80, 0x0 ;  /* 0x000000000000781c */ /* 0x000fe20003f0f008 */
[----:B------:R-:W1:Y:S01]  /*10e00*/  LDC.64 R28, c[0x0][0x400] ;  /* 0x00010000ff1c7b82 */ /* 0x000e620000000a00 */
[C---:B------:R-:W-:Y:S02]  /*10e10*/  IMAD R3, R0.reuse, UR4, RZ ;  /* 0x0000000400037c24 */ /* 0x040fe4000f8e02ff */
[----:B------:R-:W-:Y:S02]  /*10e20*/  IMAD R5, R0, UR6, RZ ;  /* 0x0000000600057c24 */ /* 0x000fe4000f8e02ff */
[C---:B------:R-:W-:Y:S02]  /*10e30*/  IMAD R3, R134.reuse, UR5, R3 ;  /* 0x0000000586037c24 */ /* 0x040fe4000f8e0203 */
[C---:B------:R-:W-:Y:S02]  /*10e40*/  IMAD R5, R134.reuse, UR7, R5 ;  /* 0x0000000786057c24 */ /* 0x040fe4000f8e0205 */
[----:B0-----:R-:W-:-:S04]  /*10e50*/  IMAD.WIDE.U32 R24, R134, UR4, R24 ;  /* 0x0000000486187c25 */ /* 0x001fc8000f8e0018 */
[----:B------:R-:W-:Y:S02]  /*10e60*/  IMAD.IADD R26, R3, 0x1, R25 ;  /* 0x00000001031a7824 */ /* 0x000fe400078e0219 */
[----:B-1----:R-:W-:-:S04]  /*10e70*/  IMAD.WIDE.U32 R28, R134, UR6, R28 ;  /* 0x00000006861c7c25 */ /* 0x002fc8000f8e001c */
[----:B------:R-:W-:Y:S01]  /*10e80*/  IMAD.IADD R27, R5, 0x1, R29 ;  /* 0x00000001051b7824 */ /* 0x000fe200078e021d */
[----:B------:R-:W-:Y:S06]  /*10e90*/  @!P0 BRA `(.L_x_555) ;  /* 0x0000000000408947 */ /* 0x000fec0003800000 */
[----:B------:R-:W-:Y:S01]  /*10ea0*/  MOV R0, 0x0 ;  /* 0x0000000000007802 */ /* 0x000fe20000000f00 */
[----:B------:R-:W-:Y:S01]  /*10eb0*/  ULDC.64 UR4, c[0x4][0xc0] ;  /* 0x0100300000047ab9 */ /* 0x000fe20000000a00 */
[----:B------:R-:W-:Y:S01]  /*10ec0*/  ULDC.64 UR6, c[0x4][0xc8] ;  /* 0x0100320000067ab9 */ /* 0x000fe20000000a00 */
[----:B------:R-:W-:Y:S01]  /*10ed0*/  IMAD.U32 R4, RZ, RZ, UR4 ;  /* 0x00000004ff047e24 */ /* 0x000fe2000f8e00ff */
[----:B------:R0:W1:Y:S01]  /*10ee0*/  LDC.64 R14, c[0x4][R0] ;  /* 0x01000000000e7b82 */ /* 0x0000620000000a00 */
[----:B------:R-:W-:Y:S01]  /*10ef0*/  MOV R5, UR5 ;  /* 0x0000000500057c02 */ /* 0x000fe20008000f00 */
        /* <DEDUP_REMOVED lines=10> */
.L_x_555:
[----:B------:R-:W0:Y:S01]  /*10fa0*/  S2R R20, SR_TID.X ;  /* 0x0000000000147919 */ /* 0x000e220000002100 */
[----:B------:R-:W-:Y:S01]  /*10fb0*/  ULDC.U8 UR4, c[0x0][0x410] ;  /* 0x0001040000047ab9 */ /* 0x000fe20000000000 */
[----:B------:R-:W-:Y:S01]  /*10fc0*/  BSSY B0, `(.L_x_556) ;  /* 0x00006bc000007945 */ /* 0x000fe20003800000 */
[----:B------:R-:W-:Y:S01]  /*10fd0*/  ISETP.NE.AND P0, PT, RZ, UR4, PT ;  /* 0x00000004ff007c0c */ /* 0x000fe2000bf05270 */
[C---:B0-----:R-:W-:Y:S01]  /*10fe0*/  VIADD R57, R20.reuse, 0xffffff80 ;  /* 0xffffff8014397836 */ /* 0x041fe20000000000 */
[----:B------:R-:W-:-:S04]  /*10ff0*/  IADD3 R58, R20, -0x80, RZ ;  /* 0xffffff80143a7810 */ /* 0x000fc80007ffe0ff */
[----:B------:R-:W-:-:S04]  /*11000*/  LEA.HI R57, R57, R58, RZ, 0x1 ;  /* 0x0000003a39397211 */ /* 0x000fc800078f08ff */
[----:B------:R-:W-:-:S05]  /*11010*/  SHF.R.S32.HI R57, RZ, 0x1, R57 ;  /* 0x00000001ff397819 */ /* 0x000fca0000011439 */
[----:B------:R-:W-:Y:S01]  /*11020*/  IMAD R6, R221, 0x80, R57 ;  /* 0x00000080dd067824 */ /* 0x000fe200078e0239 */
[----:B------:R-:W-:Y:S06]  /*11030*/  @!P0 BRA `(.L_x_557) ;  /* 0x0000003400908947 */ /* 0x000fec0003800000 */
[----:B------:R-:W-:-:S03]  /*11040*/  UMOV UR4, 0xffffffff ;  /* 0xffffffff00047882 */ /* 0x000fc60000000000 */
[----:B------:R-:W-:Y:S05]  /*11050*/  BRA.DIV UR4, `(.L_x_558) ;  /* 0x000001ba04347947 */ /* 0x000fea000b800000 */
[----:B------:R0:W1:Y:S04]  /*11060*/  SHFL.IDX PT, R3, R24, RZ, 0x1e1f ;  /* 0x001e1fff18037589 */ /* 0x00006800000e0000 */
[----:B------:R0:W2:Y:S04]  /*11070*/  SHFL.IDX PT, R14, R28, RZ, 0x1e1f ;  /* 0x001e1fff1c0e7589 */ /* 0x0000a800000e0000 */
[----:B------:R0:W3:Y:S04]  /*11080*/  SHFL.IDX PT, R0, R26, RZ, 0x1e1f ;  /* 0x001e1fff1a007589 */ /* 0x0000e800000e0000 */
[----:B------:R0:W4:Y:S02]  /*11090*/  SHFL.IDX PT, R4, R27, RZ, 0x1e1f ;  /* 0x001e1fff1b047589 */ /* 0x00012400000e0000 */
.L_x_811:
[----:B------:R-:W-:Y:S01]  /*110a0*/  ULDC UR4, c[0x0][0x448] ;  /* 0x0001120000047ab9 */ /* 0x000fe20000000800 */
[----:B------:R-:W-:Y:S01]  /*110b0*/  BSSY B1, `(.L_x_559) ;  /* 0x0000052000017945 */ /* 0x000fe20003800000 */
[----:B------:R-:W-:Y:S01]  /*110c0*/  IMAD R135, R135, UR4, RZ ;  /* 0x0000000487877c24 */ /* 0x000fe2000f8e02ff */
[----:B------:R-:W-:Y:S02]  /*110d0*/  CS2R R8, SRZ ;  /* 0x0000000000087805 */ /* 0x000fe4000001ff00 */
[----:B------:R-:W-:Y:S02]  /*110e0*/  CS2R R10, SRZ ;  /* 0x00000000000a7805 */ /* 0x000fe4000001ff00 */
[----:B0-----:R-:W-:Y:S02]  /*110f0*/  CS2R R24, SRZ ;  /* 0x0000000000187805 */ /* 0x001fe4000001ff00 */
[----:B------:R-:W-:Y:S02]  /*11100*/  CS2R R28, SRZ ;  /* 0x00000000001c7805 */ /* 0x000fe4000001ff00 */
[----:B------:R-:W-:-:S02]  /*11110*/  ISETP.GE.AND P0, PT, R6, R135, PT ;  /* 0x000000870600720c */ /* 0x000fc40003f06270 */
[----:B------:R-:W-:Y:S02]  /*11120*/  CS2R R32, SRZ ;  /* 0x0000000000207805 */ /* 0x000fe4000001ff00 */
[----:B------:R-:W-:Y:S02]  /*11130*/  CS2R R36, SRZ ;  /* 0x0000000000247805 */ /* 0x000fe4000001ff00 */
[----:B------:R-:W-:Y:S02]  /*11140*/  CS2R R12, SRZ ;  /* 0x00000000000c7805 */ /* 0x000fe4000001ff00 */
[----:B------:R-:W-:Y:S02]  /*11150*/  CS2R R20, SRZ ;  /* 0x0000000000147805 */ /* 0x000fe4000001ff00 */
[----:B------:R-:W-:Y:S02]  /*11160*/  CS2R R26, SRZ ;  /* 0x00000000001a7805 */ /* 0x000fe4000001ff00 */
[----:B------:R-:W-:-:S02]  /*11170*/  CS2R R30, SRZ ;  /* 0x00000000001e7805 */ /* 0x000fc4000001ff00 */
[----:B------:R-:W-:Y:S02]  /*11180*/  CS2R R34, SRZ ;  /* 0x0000000000227805 */ /* 0x000fe4000001ff00 */
[----:B------:R-:W-:Y:S01]  /*11190*/  CS2R R38, SRZ ;  /* 0x0000000000267805 */ /* 0x000fe2000001ff00 */
[----:B------:R-:W-:Y:S06]  /*111a0*/  @P0 BRA `(.L_x_560) ;  /* 0x0000000400080947 */ /* 0x000fec0003800000 */
[----:B------:R-:W2:Y:S01]  /*111b0*/  LDL R42, [R1+0x18] ;  /* 0x00001800012a7983 */ /* 0x000ea20000100800 */
[----:B------:R-:W-:-:S03]  /*111c0*/  ULDC UR4, c[0x0][0x3f4] ;  /* 0x0000fd0000047ab9 */ /* 0x000fc60000000800 */
[----:B------:R-:W3:Y:S04]  /*111d0*/  LDL R15, [R1+0x20] ;  /* 0x00002000010f7983 */ /* 0x000ee80000100800 */
[----:B------:R-:W4:Y:S04]  /*111e0*/  LDL R41, [R1+0x24] ;  /* 0x0000240001297983 */ /* 0x000f280000100800 */
[----:B------:R-:W4:Y:S04]  /*111f0*/  LDL R40, [R1+0x1c] ;  /* 0x00001c0001287983 */ /* 0x000f280000100800 */
[----:B------:R-:W4:Y:S01]  /*11200*/  LDL R58, [R1+0x28] ;  /* 0x00002800013a7983 */ /* 0x000f220000100800 */
        /* <DEDUP_REMOVED lines=9> */
[----:B--2---:R-:W-:Y:S02]  /*112a0*/  ISETP.GE.AND P4, PT, R42, UR4, PT ;  /* 0x000000042a007c0c */ /* 0x004fe4000bf86270 */
[----:B------:R-:W-:Y:S02]  /*112b0*/  SHF.R.S32.HI R5, RZ, 0x1f, R42 ;  /* 0x0000001fff057819 */ /* 0x000fe4000001142a */
[----:B---3--:R-:W-:Y:S02]  /*112c0*/  ISETP.GE.AND P3, PT, R15, UR4, PT ;  /* 0x000000040f007c0c */ /* 0x008fe4000bf66270 */
[----:B----4-:R-:W-:-:S07]  /*112d0*/  ISETP.GE.AND P2, PT, R41, UR4, PT ;  /* 0x0000000429007c0c */ /* 0x010fce000bf46270 */
[C---:B-1----:R-:W-:Y:S02]  /*112e0*/  @!P4 IADD3 R6, P0, R42.reuse, R3, RZ ;  /* 0x000000032a06c210 */ /* 0x042fe40007f1e0ff */
[----:B------:R-:W-:-:S03]  /*112f0*/  @!P4 IADD3 R8, P1, R42, R14, RZ ;  /* 0x0000000e2a08c210 */ /* 0x000fc60007f3e0ff */
[----:B------:R-:W-:Y:S01]  /*11300*/  @!P4 IMAD.X R7, R0, 0x1, R5, P0 ;  /* 0x000000010007c824 */ /* 0x000fe200000e0605 */
[----:B------:R-:W-:Y:S02]  /*11310*/  @!P4 IADD3.X R9, R4, R5, RZ, P1, !PT ;  /* 0x000000050409c210 */ /* 0x000fe40000ffe4ff */
[----:B------:R-:W-:Y:S02]  /*11320*/  ISETP.GE.AND P1, PT, R40, UR4, PT ;  /* 0x0000000428007c0c */ /* 0x000fe4000bf26270 */
[----:B------:R0:W5:Y:S01]  /*11330*/  @!P4 LD.E.64 R32, desc[UR50][R6.64] ;  /* 0x000000320620c980 */ /* 0x000162000c101b00 */
[----:B------:R-:W-:-:S03]  /*11340*/  SHF.R.S32.HI R5, RZ, 0x1f, R15 ;  /* 0x0000001fff057819 */ /* 0x000fc6000001140f */
[----:B------:R1:W5:Y:S01]  /*11350*/  @!P4 LD.E.64 R34, desc[UR50][R8.64] ;  /* 0x000000320822c980 */ /* 0x000362000c101b00 */
[CC--:B------:R-:W-:Y:S02]  /*11360*/  @!P3 IADD3 R12, P4, R15.reuse, R3.reuse, RZ ;  /* 0x000000030f0cb210 */ /* 0x0c0fe40007f9e0ff */
[-C--:B------:R-:W-:Y:S02]  /*11370*/  @!P3 IADD3 R42, P5, R15, R14.reuse, RZ ;  /* 0x0000000e0f2ab210 */ /* 0x080fe40007fbe0ff */
[----:B------:R-:W-:Y:S01]  /*11380*/  SHF.R.S32.HI R11, RZ, 0x1f, R41 ;  /* 0x0000001fff0b7819 */ /* 0x000fe20000011429 */
[--C-:B------:R-:W-:Y:S01]  /*11390*/  @!P3 IMAD.X R13, R0, 0x1, R5.reuse, P4 ;  /* 0x00000001000db824 */ /* 0x100fe200020e0605 */
[CC--:B------:R-:W-:Y:S01]  /*113a0*/  @!P2 IADD3 R46, P4, R41.reuse, R3.reuse, RZ ;  /* 0x00000003292ea210 */ /* 0x0c0fe20007f9e0ff */
[----:B------:R-:W-:Y:S01]  /*113b0*/  @!P3 IMAD.X R43, R4, 0x1, R5, P5 ;  /* 0x00000001042bb824 */ /* 0x000fe200028e0605 */
[----:B------:R-:W-:Y:S02]  /*113c0*/  ISETP.GE.AND P0, PT, R228, UR4, PT ;  /* 0x00000004e4007c0c */ /* 0x000fe4000bf06270 */
[----:B------:R-:W-:Y:S01]  /*113d0*/  @!P2 IADD3 R48, P5, R41, R14, RZ ;  /* 0x0000000e2930a210 */ /* 0x000fe20007fbe0ff */
[----:B------:R-:W-:Y:S01]  /*113e0*/  @!P2 IMAD.X R47, R0, 0x1, R11, P4 ;  /* 0x00000001002fa824 */ /* 0x000fe200020e060b */
[----:B------:R-:W-:Y:S01]  /*113f0*/  SHF.R.S32.HI R15, RZ, 0x1f, R40 ;  /* 0x0000001fff0f7819 */ /* 0x000fe20000011428 */
[----:B------:R2:W5:Y:S01]  /*11400*/  @!P3 LD.E.64 R28, desc[UR50][R12.64] ;  /* 0x000000320c1cb980 */ /* 0x000562000c101b00 */
[----:B------:R-:W-:-:S02]  /*11410*/  @!P1 IADD3 R50, P4, R40, R3, RZ ;  /* 0x0000000328329210 */ /* 0x000fc40007f9e0ff */
[----:B------:R-:W-:Y:S01]  /*11420*/  @!P2 IADD3.X R49, R4, R11, RZ, P5, !PT ;  /* 0x0000000b0431a210 */ /* 0x000fe20002ffe4ff */
[----:B------:R3:W5:Y:S01]  /*11430*/  @!P3 LD.E.64 R30, desc[UR50][R42.64] ;  /* 0x000000322a1eb980 */ /* 0x000762000c101b00 */
[----:B------:R-:W-:Y:S01]  /*11440*/  @!P1 IADD3 R52, P5, R40, R14, RZ ;  /* 0x0000000e28349210 */ /* 0x000fe20007fbe0ff */
[--C-:B------:R-:W-:Y:S01]  /*11450*/  @!P1 IMAD.X R51, R0, 0x1, R15.reuse, P4 ;  /* 0x0000000100339824 */ /* 0x100fe200020e060f */
[----:B------:R-:W-:Y:S02]  /*11460*/  ISETP.GE.AND P4, PT, R58, UR4, PT ;  /* 0x000000043a007c0c */ /* 0x000fe4000bf86270 */
[----:B------:R-:W-:Y:S01]  /*11470*/  @!P0 SHF.R.S32.HI R5, RZ, 0x1f, R228 ;  /* 0x0000001fff058819 */ /* 0x000fe200000114e4 */
[----:B------:R-:W-:Y:S01]  /*11480*/  @!P1 IMAD.X R53, R4, 0x1, R15, P5 ;  /* 0x0000000104359824 */ /* 0x000fe200028e060f */
[----:B0-----:R-:W-:Y:S02]  /*11490*/  @!P0 IADD3 R6, P5, R228, R3, RZ ;  /* 0x00000003e4068210 */ /* 0x001fe40007fbe0ff */
[----:B-1----:R-:W-:-:S02]  /*114a0*/  SHF.R.S32.HI R9, RZ, 0x1f, R58 ;  /* 0x0000001fff097819 */ /* 0x002fc4000001143a */
[----:B------:R-:W-:Y:S02]  /*114b0*/  CS2R R10, SRZ ;  /* 0x00000000000a7805 */ /* 0x000fe4000001ff00 */
[----:B--2---:R-:W-:Y:S01]  /*114c0*/  CS2R R12, SRZ ;  /* 0x00000000000c7805 */ /* 0x004fe2000001ff00 */
[----:B------:R-:W-:Y:S01]  /*114d0*/  @!P0 IMAD.X R7, R0, 0x1, R5, P5 ;  /* 0x0000000100078824 */ /* 0x000fe200028e0605 */
[----:B------:R-:W-:Y:S01]  /*114e0*/  @!P0 IADD3 R40, P5, R228, R14, RZ ;  /* 0x0000000ee4288210 */ /* 0x000fe20007fbe0ff */
[----:B------:R3:W5:Y:S03]  /*114f0*/  @!P2 LD.E.64 R24, desc[UR50][R46.64] ;  /* 0x000000322e18a980 */ /* 0x000766000c101b00 */
[----:B------:R-:W-:Y:S01]  /*11500*/  @!P0 IADD3.X R41, R4, R5, RZ, P5, !PT ;  /* 0x0000000504298210 */ /* 0x000fe20002ffe4ff */
[----:B------:R3:W5:Y:S01]  /*11510*/  @!P2 LD.E.64 R26, desc[UR50][R48.64] ;  /* 0x00000032301aa980 */ /* 0x000762000c101b00 */
[----:B------:R-:W-:-:S03]  /*11520*/  @!P4 IADD3 R54, P5, R58, R3, RZ ;  /* 0x000000033a36c210 */ /* 0x000fc60007fbe0ff */
[----:B------:R3:W5:Y:S02]  /*11530*/  @!P1 LD.E.64 R10, desc[UR50][R50.64] ;  /* 0x00000032320a9980 */ /* 0x000764000c101b00 */
[--C-:B------:R-:W-:Y:S01]  /*11540*/  @!P4 IMAD.X R55, R0, 0x1, R9.reuse, P5 ;  /* 0x000000010037c824 */ /* 0x100fe200028e0609 */
[----:B------:R-:W-:Y:S01]  /*11550*/  @!P4 IADD3 R14, P5, R58, R14, RZ ;  /* 0x0000000e3a0ec210 */ /* 0x000fe20007fbe0ff */
[----:B------:R3:W5:Y:S04]  /*11560*/  @!P1 LD.E.64 R20, desc[UR50][R52.64] ;  /* 0x0000003234149980 */ /* 0x000768000c101b00 */
[----:B------:R-:W-:Y:S01]  /*11570*/  @!P4 IMAD.X R15, R4, 0x1, R9, P5 ;  /* 0x00000001040fc824 */ /* 0x000fe200028e0609 */
[----:B------:R-:W-:Y:S01]  /*11580*/  CS2R R8, SRZ ;  /* 0x0000000000087805 */ /* 0x000fe2000001ff00 */
[----:B------:R3:W5:Y:S04]  /*11590*/  @!P0 LD.E.64 R36, desc[UR50][R6.64] ;  /* 0x0000003206248980 */ /* 0x000768000c101b00 */
[----:B------:R3:W5:Y:S04]  /*115a0*/  @!P0 LD.E.64 R38, desc[UR50][R40.64] ;  /* 0x0000003228268980 */ /* 0x000768000c101b00 */
[----:B------:R3:W5:Y:S04]  /*115b0*/  @!P4 LD.E.64 R8, desc[UR50][R54.64] ;  /* 0x000000323608c980 */ /* 0x000768000c101b00 */
[----:B------:R3:W5:Y:S02]  /*115c0*/  @!P4 LD.E.64 R12, desc[UR50][R14.64] ;  /* 0x000000320e0cc980 */ /* 0x000764000c101b00 */
.L_x_560:
[----:B------:R-:W-:Y:S05]  /*115d0*/  BSYNC B1 ;  /* 0x0000000000017941 */ /* 0x000fea0003800000 */
.L_x_559:
[----:B------:R-:W-:Y:S01]  /*115e0*/  ULEA.HI UR4, UR37, UR37, URZ, 0x1 ;  /* 0x0000002525047291 */ /* 0x000fe2000f8f083f */
[----:B---3--:R-:W-:Y:S01]  /*115f0*/  IMAD R0, R221, -0x80, R135 ;  /* 0xffffff80dd007824 */ /* 0x008fe200078e0287 */
[----:B------:R-:W-:Y:S02]  /*11600*/  BSSY B1, `(.L_x_561) ;  /* 0x0000009000017945 */ /* 0x000fe40003800000 */
[----:B------:R-:W-:Y:S02]  /*11610*/  ULOP3.LUT UR4, UR4, 0xfffffffe, URZ, 0xc0, !UPT ;  /* 0xfffffffe04047892 */ /* 0x000fe4000f8ec03f */
[----:B------:R-:W-:Y:S02]  /*11620*/  VIMNMX R0, R0, 0x80, PT ;  /* 0x0000008000007848 */ /* 0x000fe40003fe0100 */
[----:B------:R-:W-:Y:S02]  /*11630*/  UIADD3 UR4, UR37, -UR4, URZ ;  /* 0x8000000425047290 */ /* 0x000fe4000fffe03f */
[----:B------:R-:W-:-:S04]  /*11640*/  ISETP.GE.AND P1, PT, R57, R0, PT ;  /* 0x000000003900720c */ /* 0x000fc80003f26270 */
[----:B-1----:R-:W-:-:S05]  /*11650*/  IMAD.U32 R3, RZ, RZ, UR4 ;  /* 0x00000004ff037e24 */ /* 0x002fca000f8e00ff */
[----:B------:R-:W-:-:S04]  /*11660*/  SHF.L.U32 R3, R3, 0x1f, RZ ;  /* 0x0000001f03037819 */ /* 0x000fc800000006ff */
[----:B------:R-:W0:Y:S02]  /*11670*/  SYNCS.PHASECHK.TRANS64.TRYWAIT P0, [R18+URZ+0x33400], R3 ;  /* 0x03340003120075a7 */ /* 0x000e24000800017f */
[----:B0-----:R-:W-:Y:S05]  /*11680*/  @!P0 BRA `(.L_x_562) ;  /* 0x000001b400188947 */ /* 0x001fea0003800000 */
.L_x_812:
[----:B------:R-:W-:Y:S05]  /*11690*/  BSYNC B1 ;  /* 0x0000000000017941 */ /* 0x000fea0003800000 */
.L_x_561:
[----:B------:R-:W-:Y:S05]  /*116a0*/  @P1 BRA `(.L_x_563) ;  /* 0x0000006400341947 */ /* 0x000fea0003800000 */
[----:B------:R-:W3:Y:S01]  /*116b0*/  LDL R43, [R1+0x30] ;  /* 0x00003000012b7983 */ /* 0x000ee20000100800 */
[----:B------:R-:W1:Y:S03]  /*116c0*/  LDC R5, c[0x0][0x3f4] ;  /* 0x0000fd00ff057b82 */ /* 0x000e660000000800 */
[----:B------:R-:W3:Y:S04]  /*116d0*/  LDL R42, [R1+0x34] ;  /* 0x00003400012a7983 */ /* 0x000ee80000100800 */
[----:B------:R-:W3:Y:S04]  /*116e0*/  LDL R41, [R1+0x38] ;  /* 0x0000380001297983 */ /* 0x000ee80000100800 */
[----:B------:R-:W3:Y:S04]  /*116f0*/  LDL R40, [R1+0x18] ;  /* 0x0000180001287983 */ /* 0x000ee80000100800 */
[----:B------:R-:W3:Y:S04]  /*11700*/  LDL R15, [R1+0x20] ;  /* 0x00002000010f7983 */ /* 0x000ee80000100800 */
[----:B--2---:R-:W2:Y:S04]  /*11710*/  LDL R14, [R1+0x24] ;  /* 0x00002400010e7983 */ /* 0x004ea80000100800 */
[----:B------:R-:W2:Y:S04]  /*11720*/  LDL R7, [R1+0x1c] ;  /* 0x00001c0001077983 */ /* 0x000ea80000100800 */
[----:B------:R-:W2:Y:S01]  /*11730*/  LDL R6, [R1+0x28] ;  /* 0x0000280001067983 */ /* 0x000ea20000100800 */
[----:B------:R-:W-:Y:S01]  /*11740*/  LEA.HI R45, R56, R45, RZ, 0x2 ;  /* 0x0000002d382d7211 */ /* 0x000fe200078f10ff */
[----:B------:R-:W-:Y:S01]  /*11750*/  BSSY B1, `(.L_x_564) ;  /* 0x0000089000017945 */ /* 0x000fe20003800000 */
[----:B-1----:R-:W-:-:S02]  /*11760*/  ISETP.GE.AND P6, PT, R228, R5, PT ;  /* 0x00000005e400720c */ /* 0x002fc40003fc6270 */
[--C-:B0-----:R-:W-:Y:S02]  /*11770*/  SHF.R.S32.HI R3, RZ, 0x2, R45.reuse ;  /* 0x00000002ff037819 */ /* 0x101fe4000001142d */
[----:B------:R-:W-:-:S04]  /*11780*/  SHF.R.S32.HI R0, RZ, 0x1f, R45 ;  /* 0x0000001fff007819 */ /* 0x000fc8000001142d */
[----:B----4-:R-:W-:-:S04]  /*11790*/  LEA.HI R4, R0, R3, RZ, 0x2 ;  /* 0x0000000300047211 */ /* 0x010fc800078f10ff */
[----:B------:R-:W-:-:S04]  /*117a0*/  LOP3.LUT R4, R4, 0xfffffffc, RZ, 0xc0, !PT ;  /* 0xfffffffc04047812 */ /* 0x000fc800078ec0ff */
[----:B------:R-:W-:-:S04]  /*117b0*/  IADD3 R4, R3, -R4, RZ ;  /* 0x8000000403047210 */ /* 0x000fc80007ffe0ff */
[----:B------:R-:W-:Y:S02]  /*117c0*/  LOP3.LUT P0, RZ, R4, 0x2, RZ, 0xc0, !PT ;  /* 0x0000000204ff7812 */ /* 0x000fe4000780c0ff */
[----:B---3--:R-:W-:-:S04]  /*117d0*/  LOP3.LUT R0, R43, 0x10, R16, 0xf8, !PT ;  /* 0x000000102b007812 */ /* 0x008fc800078ef810 */
[----:B------:R-:W-:-:S05]  /*117e0*/  LOP3.LUT R0, R0, R42, RZ, 0x3c, !PT ;  /* 0x0000002a00007212 */ /* 0x000fca00078e3cff */
[----:B------:R-:W-:Y:S01]  /*117f0*/  IMAD.IADD R3, R41, 0x1, R0 ;  /* 0x0000000129037824 */ /* 0x000fe200078e0200 */
[----:B------:R-:W-:-:S03]  /*11800*/  ISETP.GE.AND P1, PT, R40, R5, PT ;  /* 0x000000052800720c */ /* 0x000fc60003f26270 */
[----:B------:R-:W-:Y:S01]  /*11810*/  IMAD.IADD R3, R18, 0x1, R3 ;  /* 0x0000000112037824 */ /* 0x000fe200078e0203 */
[----:B------:R-:W-:-:S03]  /*11820*/  ISETP.GE.AND P2, PT, R15, R5, PT ;  /* 0x000000050f00720c */ /* 0x000fc60003f46270 */
[----:B------:R-:W-:Y:S01]  /*11830*/  VIADD R0, R3, 0x20 ;  /* 0x0000002003007836 */ /* 0x000fe20000000000 */
[-C--:B--2---:R-:W-:Y:S02]  /*11840*/  ISETP.GE.AND P3, PT, R14, R5.reuse, PT ;  /* 0x000000050e00720c */ /* 0x084fe40003f66270 */
[-C--:B------:R-:W-:Y:S02]  /*11850*/  ISETP.GE.AND P4, PT, R7, R5.reuse, PT ;  /* 0x000000050700720c */ /* 0x080fe40003f86270 */
[----:B------:R-:W-:Y:S01]  /*11860*/  ISETP.GE.AND P5, PT, R6, R5, PT ;  /* 0x000000050600720c */ /* 0x000fe20003fa6270 */
[----:B------:R-:W-:-:S12]  /*11870*/  @P6 BRA `(.L_x_565) ;  /* 0x0000000400d86947 */ /* 0x000fd80003800000 */
[----:B------:R-:W0:Y:S01]  /*11880*/  LDS.128 R4, [R3+0x1e200] ;  /* 0x01e2000003047984 */ /* 0x000e220000000c00 */
[----:B-----5:R-:W-:Y:S02]  /*11890*/  SHF.R.U32.HI R41, RZ, 0x8, R37 ;  /* 0x00000008ff297819 */ /* 0x020fe40000011625 */
[----:B------:R-:W-:Y:S02]  /*118a0*/  LOP3.LUT R40, R37, 0xff, RZ, 0xc0, !PT ;  /* 0x000000ff25287812 */ /* 0x000fe400078ec0ff */
[----:B------:R-:W-:Y:S02]  /*118b0*/  LOP3.LUT R41, R41, 0xff, RZ, 0xc0, !PT ;  /* 0x000000ff29297812 */ /* 0x000fe400078ec0ff */
[----:B------:R-:W-:Y:S02]  /*118c0*/  SHF.R.U32.HI R45, RZ, 0x8, R39 ;  /* 0x00000008ff2d7819 */ /* 0x000fe40000011627 */
[----:B------:R-:W-:Y:S02]  /*118d0*/  PRMT R40, R41, 0x7604, R40 ;  /* 0x0000760429287816 */ /* 0x000fe40000000028 */
[----:B------:R-:W-:-:S02]  /*118e0*/  LOP3.LUT R42, R39, 0xff, RZ, 0xc0, !PT ;  /* 0x000000ff272a7812 */ /* 0x000fc400078ec0ff */
[----:B------:R-:W-:Y:S02]  /*118f0*/  LOP3.LUT R45, R45, 0xff, RZ, 0xc0, !PT ;  /* 0x000000ff2d2d7812 */ /* 0x000fe400078ec0ff */
[----:B------:R-:W-:Y:S02]  /*11900*/  SHF.R.U32.HI R46, RZ, 0x10, R39 ;  /* 0x00000010ff2e7819 */ /* 0x000fe40000011627 */
[----:B------:R-:W-:Y:S02]  /*11910*/  SHF.R.U32.HI R41, RZ, 0x8, R38 ;  /* 0x00000008ff297819 */ /* 0x000fe40000011626 */
[----:B------:R-:W-:Y:S02]  /*11920*/  SHF.R.U32.HI R47, RZ, 0x10, R37 ;  /* 0x00000010ff2f7819 */ /* 0x000fe40000011625 */
[----:B------:R-:W-:Y:S02]  /*11930*/  SHF.R.U32.HI R15, RZ, 0x8, R36 ;  /* 0x00000008ff0f7819 */ /* 0x000fe40000011624 */
[----:B------:R-:W-:Y:S01]  /*11940*/  PRMT R42, R45, 0x7604, R42 ;  /* 0x000076042d2a7816 */ /* 0x000fe2000000002a */
[----:B------:R-:W-:Y:S01]  /*11950*/  IMAD.U32 R45, R46, 0x10000, RZ ;  /* 0x000100002e2d7824 */ /* 0x000fe200078e00ff */
[----:B------:R-:W-:-:S02]  /*11960*/  LOP3.LUT R43, R41, 0xff, RZ, 0xc0, !PT ;  /* 0x000000ff292b7812 */ /* 0x000fc400078ec0ff */
[----:B------:R-:W-:Y:S02]  /*11970*/  SHF.L.U32 R41, R47, 0x10, RZ ;  /* 0x000000102f297819 */ /* 0x000fe400000006ff */
[----:B------:R-:W-:Y:S02]  /*11980*/  LOP3.LUT R14, R36, 0xff, RZ, 0xc0, !PT ;  /* 0x000000ff240e7812 */ /* 0x000fe400078ec0ff */
[----:B------:R-:W-:Y:S02]  /*11990*/  LOP3.LUT R15, R15, 0xff, RZ, 0xc0, !PT ;  /* 0x000000ff0f0f7812 */ /* 0x000fe400078ec0ff */
[----:B------:R-:W-:Y:S02]  /*119a0*/  LOP3.LUT R41, R40, 0xff0000, R41, 0xf8, !PT ;  /* 0x00ff000028297812 */ /* 0x000fe400078ef829 */
[----:B------:R-:W-:Y:S02]  /*119b0*/  LOP3.LUT R45, R42, 0xff0000, R45, 0xf8, !PT ;  /* 0x00ff00002a2d7812 */ /* 0x000fe400078ef82d */
[----:B------:R-:W-:-:S02]  /*119c0*/  PRMT R15, R15, 0x7604, R14 ;  /* 0x000076040f0f7816 */ /* 0x000fc4000000000e */
[----:B------:R-:W-:Y:S02]  /*119d0*/  LOP3.LUT R14, R38, 0xff, RZ, 0xc0, !PT ;  /* 0x000000ff260e7812 */ /* 0x000fe400078ec0ff */
[----:B------:R-:W-:Y:S02]  /*119e0*/  LOP3.LUT R45, R45, 0xff000000, R39, 0xf8, !PT ;  /* 0xff0000002d2d7812 */ /* 0x000fe400078ef827 */
[----:B------:R-:W-:Y:S02]  /*119f0*/  LOP3.LUT R41, R41, 0xff000000, R37, 0xf8, !PT ;  /* 0xff00000029297812 */ /* 0x000fe400078ef825 */
[----:B------:R-:W-:Y:S02]  /*11a00*/  PRMT R43, R43, 0x7604, R14 ;  /* 0x000076042b2b7816 */ /* 0x000fe4000000000e */
[----:B0-----:R-:W-:Y:S02]  /*11a10*/  F2FP.F16.E4M3.UNPACK_B R14, R6.H1 ;  /* 0x00000006ff0e723e */ /* 0x001fe400030006ff */
[----:B------:R-:W-:-:S02]  /*11a20*/  F2FP.F16.E4M3.UNPACK_B R46, R45 ;  /* 0x0000002dff2e723e */ /* 0x000fc400020006ff */
[----:B------:R-:W-:Y:S01]  /*11a30*/  F2FP.F16.E4M3.UNPACK_B R39, R41 ;  /* 0x00000029ff27723e */ /* 0x000fe200020006ff */
[--C-:B------:R-:W-:Y:S01]  /*11a40*/  HADD2.F32 R37, -RZ, R14.reuse.H0_H0 ;  /* 0x2000000eff257230 */ /* 0x100fe20000004100 */
[----:B------:R-:W-:Y:S01]  /*11a50*/  LOP3.LUT R15, R15, 0xff0000, R36, 0xf8, !PT ;  /* 0x00ff00000f0f7812 */ /* 0x000fe200078ef824 */
[----:B------:R-:W-:Y:S01]  /*11a60*/  HADD2.F32 R14, -RZ, R14.H1_H1 ;  /* 0x3000000eff0e7230 */ /* 0x000fe20000004100 */
[----:B------:R-:W-:Y:S01]  /*11a70*/  LOP3.LUT R43, R43, 0xff0000, R38, 0xf8, !PT ;  /* 0x00ff00002b2b7812 */ /* 0x000fe200078ef826 */
[--C-:B------:R-:W-:Y:S01]  /*11a80*/  HADD2.F32 R47, -RZ, R46.reuse.H1_H1 ;  /* 0x3000002eff2f7230 */ /* 0x100fe20000004100 */
[----:B------:R-:W-:Y:S01]  /*11a90*/  LOP3.LUT R40, R15, 0xff000000, R36, 0xf8, !PT ;  /* 0xff0000000f287812 */ /* 0x000fe200078ef824 */
[--C-:B------:R-:W-:Y:S01]  /*11aa0*/  HADD2.F32 R42, -RZ, R39.reuse.H1_H1 ;  /* 0x30000027ff2a7230 */ /* 0x100fe20000004100 */
[----:B------:R-:W-:Y:S01]  /*11ab0*/  F2FP.F16.E4M3.UNPACK_B R36, R6 ;  /* 0x00000006ff24723e */ /* 0x000fe200020006ff */
[----:B------:R-:W-:Y:S02]  /*11ac0*/  HADD2.F32 R46, -RZ, R46.H0_H0 ;  /* 0x2000002eff2e7230 */ /* 0x000fe40000004100 */
[C---:B------:R-:W-:Y:S01]  /*11ad0*/  FMUL.FTZ R48, R14.reuse, R47 ;  /* 0x0000002f0e307220 */ /* 0x040fe20000410000 */
[-C--:B------:R-:W-:Y:S01]  /*11ae0*/  F2FP.F16.E4M3.UNPACK_B R15, R5.reuse.H1 ;  /* 0x00000005ff0f723e */ /* 0x080fe200030006ff */
[-C--:B------:R-:W-:Y:S01]  /*11af0*/  FMUL.FTZ R52, R14, R42.reuse ;  /* 0x0000002a0e347220 */ /* 0x080fe20000410000 */
[----:B------:R-:W-:Y:S01]  /*11b00*/  F2FP.F16.E4M3.UNPACK_B R14, R5 ;  /* 0x00000005ff0e723e */ /* 0x000fe200020006ff */
[--C-:B------:R-:W-:Y:S01]  /*11b10*/  HADD2.F32 R5, -RZ, R36.reuse.H1_H1 ;  /* 0x30000024ff057230 */ /* 0x100fe20000004100 */
[----:B------:R-:W-:Y:S01]  /*11b20*/  LOP3.LUT R43, R43, 0xff000000, R38, 0xf8, !PT ;  /* 0xff0000002b2b7812 */ /* 0x000fe200078ef826 */
[C---:B------:R-:W-:Y:S01]  /*11b30*/  FFMA.FTZ R50, R37.reuse, R42, -R48 ;  /* 0x0000002a25327223 */ /* 0x040fe20000010830 */
[----:B------:R-:W-:Y:S01]  /*11b40*/  FFMA.FTZ R51, R37, R47, R52 ;  /* 0x0000002f25337223 */ /* 0x000fe20000010034 */
[----:B------:R-:W-:Y:S01]  /*11b50*/  HADD2.F32 R39, -RZ, R39.H0_H0 ;  /* 0x20000027ff277230 */ /* 0x000fe20000004100 */
[----:B------:R-:W-:Y:S01]  /*11b60*/  F2FP.F16.E4M3.UNPACK_B R38, R7 ;  /* 0x00000007ff26723e */ /* 0x000fe200020006ff */
[----:B------:R-:W-:Y:S01]  /*11b70*/  HADD2.F32 R36, -RZ, R36.H0_H0 ;  /* 0x20000024ff247230 */ /* 0x000fe20000004100 */
[----:B------:R-:W-:Y:S01]  /*11b80*/  F2FP.F16.E4M3.UNPACK_B R45, R45.H1 ;  /* 0x0000002dff2d723e */ /* 0x000fe200030006ff */
[C---:B------:R-:W-:Y:S01]  /*11b90*/  FMUL.FTZ R37, R5.reuse, R46 ;  /* 0x0000002e05257220 */ /* 0x040fe20000410000 */
[----:B------:R-:W-:Y:S01]  /*11ba0*/  F2FP.F16.E4M3.UNPACK_B R41, R41.H1 ;  /* 0x00000029ff29723e */ /* 0x000fe200030006ff */
[----:B------:R-:W-:Y:S01]  /*11bb0*/  FMUL.FTZ R49, R5, R39 ;  /* 0x0000002705317220 */ /* 0x000fe20000410000 */
[----:B------:R-:W-:Y:S01]  /*11bc0*/  F2FP.F16.E4M3.UNPACK_B R7, R7.H1 ;  /* 0x00000007ff07723e */ /* 0x000fe200030006ff */
[----:B------:R-:W-:Y:S01]  /*11bd0*/  FFMA.FTZ R47, R36, R39, -R37 ;  /* 0x00000027242f7223 */ /* 0x000fe20000010825 */
[----:B------:R-:W-:-:S02]  /*11be0*/  HADD2.F32 R5, -RZ, R38.H1_H1 ;  /* 0x30000026ff057230 */ /* 0x000fc40000004100 */
[----:B------:R-:W-:Y:S01]  /*11bf0*/  FFMA.FTZ R48, R36, R46, R49 ;  /* 0x0000002e24307223 */ /* 0x000fe20000010031 */
[----:B------:R-:W-:Y:S01]  /*11c00*/  HADD2.F32 R42, -RZ, R45.H0_H0 ;  /* 0x2000002dff2a7230 */ /* 0x000fe20000004100 */
[-C--:B------:R-:W-:Y:S01]  /*11c10*/  F2FP.F16.E4M3.UNPACK_B R6, R4.reuse ;  /* 0x00000004ff06723e */ /* 0x080fe200020006ff */
[----:B------:R-:W-:Y:S01]  /*11c20*/  HADD2.F32 R37, -RZ, R41.H0_H0 ;  /* 0x20000029ff257230 */ /* 0x000fe20000004100 */
[----:B------:R-:W-:Y:S01]  /*11c30*/  F2FP.F16.E4M3.UNPACK_B R4, R4.H1 ;  /* 0x00000004ff04723e */ /* 0x000fe200030006ff */
[----:B------:R-:W-:Y:S02]  /*11c40*/  HADD2.F32 R38, -RZ, R38.H0_H0 ;  /* 0x20000026ff267230 */ /* 0x000fe40000004100 */
[C---:B------:R-:W-:Y:S01]  /*11c50*/  FMUL.FTZ R39, R5.reuse, R42 ;  /* 0x0000002a05277220 */ /* 0x040fe20000410000 */
[----:B------:R-:W-:Y:S02]  /*11c60*/  HADD2.F32 R45, -RZ, R45.H1_H1 ;  /* 0x3000002dff2d7230 */ /* 0x000fe40000004100 */
[----:B------:R-:W-:Y:S01]  /*11c70*/  FMUL.FTZ R53, R5, R37 ;  /* 0x0000002505357220 */ /* 0x000fe20000410000 */
[----:B------:R-:W-:-:S02]  /*11c80*/  HADD2.F32 R36, -RZ, R7.H1_H1 ;  /* 0x30000007ff247230 */ /* 0x000fc40000004100 */
[C---:B------:R-:W-:Y:S01]  /*11c90*/  FFMA.FTZ R49, R38.reuse, R37, -R39 ;  /* 0x0000002526317223 */ /* 0x040fe20000010827 */
[----:B------:R-:W-:Y:S02]  /*11ca0*/  HADD2.F32 R41, -RZ, R41.H1_H1 ;  /* 0x30000029ff297230 */ /* 0x000fe40000004100 */
[----:B------:R-:W-:Y:S01]  /*11cb0*/  FFMA.FTZ R52, R38, R42, R53 ;  /* 0x0000002a26347223 */ /* 0x000fe20000010035 */
[----:B------:R-:W-:Y:S02]  /*11cc0*/  HADD2.F32 R5, -RZ, R7.H0_H0 ;  /* 0x20000007ff057230 */ /* 0x000fe40000004100 */
[C---:B------:R-:W-:Y:S01]  /*11cd0*/  FMUL.FTZ R46, R36.reuse, R45 ;  /* 0x0000002d242e7220 */ /* 0x040fe20000410000 */
[----:B------:R-:W-:Y:S01]  /*11ce0*/  F2FP.F16.E4M3.UNPACK_B R37, R43 ;  /* 0x0000002bff25723e */ /* 0x000fe200020006ff */
[-C--:B------:R-:W-:Y:S01]  /*11cf0*/  FMUL.FTZ R38, R36, R41.reuse ;  /* 0x0000002924267220 */ /* 0x080fe20000410000 */
[----:B------:R-:W-:Y:S01]  /*11d00*/  F2FP.F16.E4M3.UNPACK_B R36, R40 ;  /* 0x00000028ff24723e */ /* 0x000fe200020006ff */
[----:B------:R-:W-:Y:S01]  /*11d10*/  FFMA.FTZ R53, R5, R41, -R46 ;  /* 0x0000002905357223 */ /* 0x000fe2000001082e */
[----:B------:R-:W-:-:S02]  /*11d20*/  HADD2.F32 R7, -RZ, R4.H1_H1 ;  /* 0x30000004ff077230 */ /* 0x000fc40000004100 */
[----:B------:R-:W-:Y:S01]  /*11d30*/  FFMA.FTZ R54, R5, R45, R38 ;  /* 0x0000002d05367223 */ /* 0x000fe20000010026 */
[--C-:B------:R-:W-:Y:S01]  /*11d40*/  HADD2.F32 R42, -RZ, R37.reuse.H1_H1 ;  /* 0x30000025ff2a7230 */ /* 0x100fe20000004100 */
[----:B------:R-:W-:Y:S01]  /*11d50*/  F2FP.F16.E4M3.UNPACK_B R40, R40.H1 ;  /* 0x00000028ff28723e */ /* 0x000fe200030006ff */
[----:B------:R-:W-:Y:S01]  /*11d60*/  HADD2.F32 R38, -RZ, R36.H1_H1 ;  /* 0x30000024ff267230 */ /* 0x000fe20000004100 */
[----:B------:R-:W-:Y:S01]  /*11d70*/  F2FP.F16.E4M3.UNPACK_B R43, R43.H1 ;  /* 0x0000002bff2b723e */ /* 0x000fe200030006ff */
[----:B------:R-:W-:Y:S02]  /*11d80*/  HADD2.F32 R5, -RZ, R4.H0_H0 ;  /* 0x20000004ff057230 */ /* 0x000fe40000004100 */
[----:B------:R-:W-:Y:S01]  /*11d90*/  FMUL.FTZ R46, R7, R42 ;  /* 0x0000002a072e7220 */ /* 0x000fe20000410000 */
[----:B------:R-:W-:Y:S02]  /*11da0*/  HADD2.F32 R39, -RZ, R37.H0_H0 ;  /* 0x20000025ff277230 */ /* 0x000fe40000004100 */
[----:B------:R-:W-:-:S02]  /*11db0*/  HADD2.F32 R4, -RZ, R6.H1_H1 ;  /* 0x30000006ff047230 */ /* 0x000fc40000004100 */
[-C--:B------:R-:W-:Y:S01]  /*11dc0*/  FFMA.FTZ R46, R5, R38.reuse, -R46 ;  /* 0x00000026052e7223 */ /* 0x080fe2000001082e */
[----:B------:R-:W-:Y:S02]  /*11dd0*/  HADD2.F32 R37, -RZ, R36.H0_H0 ;  /* 0x20000024ff257230 */ /* 0x000fe40000004100 */
[----:B------:R-:W-:Y:S01]  /*11de0*/  FMUL.FTZ R36, R7, R38 ;  /* 0x0000002607247220 */ /* 0x000fe20000410000 */
[----:B------:R-:W-:Y:S02]  /*11df0*/  HADD2.F32 R6, -RZ, R6.H0_H0 ;  /* 0x20000006ff067230 */ /* 0x000fe40000004100 */
[C---:B------:R-:W-:Y:S01]  /*11e00*/  FMUL.FTZ R7, R4.reuse, R39 ;  /* 0x0000002704077220 */ /* 0x040fe20000410000 */
[-C--:B------:R-:W-:Y:S01]  /*11e10*/  FMUL.FTZ R4, R4, R37.reuse ;  /* 0x0000002504047220 */ /* 0x080fe20000410000 */
[----:B------:R-:W-:Y:S02]  /*11e20*/  FFMA.FTZ R41, R5, R42, R36 ;  /* 0x0000002a05297223 */ /* 0x000fe40000010024 */
[----:B------:R-:W-:Y:S01]  /*11e30*/  FFMA.FTZ R37, R6, R37, -R7 ;  /* 0x0000002506257223 */ /* 0x000fe20000010807 */
[----:B------:R-:W-:-:S02]  /*11e40*/  HADD2.F32 R5, -RZ, R15.H1_H1 ;  /* 0x3000000fff057230 */ /* 0x000fc40000004100 */
[----:B------:R-:W-:Y:S01]  /*11e50*/  FFMA.FTZ R38, R6, R39, R4 ;  /* 0x0000002706267223 */ /* 0x000fe20000010004 */
[----:B------:R-:W-:Y:S02]  /*11e60*/  HADD2.F32 R6, -RZ, R40.H1_H1 ;  /* 0x30000028ff067230 */ /* 0x000fe40000004100 */
[--C-:B------:R-:W-:Y:S02]  /*11e70*/  HADD2.F32 R36, -RZ, R43.reuse.H1_H1 ;  /* 0x3000002bff247230 */ /* 0x100fe40000004100 */
[----:B------:R-:W-:Y:S02]  /*11e80*/  HADD2.F32 R43, -RZ, R43.H0_H0 ;  /* 0x2000002bff2b7230 */ /* 0x000fe40000004100 */
[----:B------:R-:W-:Y:S01]  /*11e90*/  FMUL.FTZ R39, R5, R6 ;  /* 0x0000000605277220 */ /* 0x000fe20000410000 */
[----:B------:R-:W-:Y:S02]  /*11ea0*/  HADD2.F32 R4, -RZ, R14.H1_H1 ;  /* 0x3000000eff047230 */ /* 0x000fe40000004100 */
[----:B------:R-:W-:-:S02]  /*11eb0*/  HADD2.F32 R7, -RZ, R40.H0_H0 ;  /* 0x20000028ff077230 */ /* 0x000fc40000004100 */
[----:B------:R-:W-:Y:S01]  /*11ec0*/  FMUL.FTZ R40, R5, R36 ;  /* 0x0000002405287220 */ /* 0x000fe20000410000 */
[----:B------:R-:W-:Y:S02]  /*11ed0*/  HADD2.F32 R15, -RZ, R15.H0_H0 ;  /* 0x2000000fff0f7230 */ /* 0x000fe40000004100 */
[C---:B------:R-:W-:Y:S01]  /*11ee0*/  FMUL.FTZ R5, R4.reuse, R43 ;  /* 0x0000002b04057220 */ /* 0x040fe20000410000 */
[----:B------:R-:W-:Y:S02]  /*11ef0*/  HADD2.F32 R14, -RZ, R14.H0_H0 ;  /* 0x2000000eff0e7230 */ /* 0x000fe40000004100 */
[-C--:B------:R-:W-:Y:S01]  /*11f00*/  FMUL.FTZ R4, R4, R7.reuse ;  /* 0x0000000704047220 */ /* 0x080fe20000410000 */
[C---:B------:R-:W-:Y:S01]  /*11f10*/  FFMA.FTZ R40, R15.reuse, R6, -R40 ;  /* 0x000000060f287223 */ /* 0x040fe20000010828 */
[----:B------:R-:W-:Y:S01]  /*11f20*/  FFMA.FTZ R39, R15, R36, R39 ;  /* 0x000000240f277223 */ /* 0x000fe20000010027 */
[C---:B------:R-:W-:Y:S01]  /*11f30*/  FFMA.FTZ R5, R14.reuse, R7, -R5 ;  /* 0x000000070e057223 */ /* 0x040fe20000010805 */
[----:B------:R-:W-:Y:S01]  /*11f40*/  FFMA.FTZ R14, R14, R43, R4 ;  /* 0x0000002b0e0e7223 */ /* 0x000fe20000010004 */
[----:B------:R-:W-:-:S02]  /*11f50*/  F2FP.SATFINITE.E4M3.F32.PACK_AB_MERGE_C R6, R51, R50, RZ ;  /* 0x000000323306723e */ /* 0x000fc400048070ff */
[----:B------:R-:W-:Y:S02]  /*11f60*/  F2FP.SATFINITE.E4M3.F32.PACK_AB_MERGE_C R7, R54, R53, RZ ;  /* 0x000000353607723e */ /* 0x000fe400048070ff */
[----:B------:R-:W-:Y:S02]  /*11f70*/  F2FP.SATFINITE.E4M3.F32.PACK_AB_MERGE_C R4, R41, R46, RZ ;  /* 0x0000002e2904723e */ /* 0x000fe400048070ff */
[----:B------:R-:W-:Y:S02]  /*11f80*/  F2FP.SATFINITE.E4M3.F32.PACK_AB_MERGE_C R39, R39, R40, RZ ;  /* 0x000000282727723e */ /* 0x000fe400048070ff */
[----:B------:R-:W-:Y:S02]  /*11f90*/  F2FP.SATFINITE.E4M3.F32.PACK_AB_MERGE_C R6, R48, R47, R6 ;  /* 0x0000002f3006723e */ /* 0x000fe40004807006 */
[----:B------:R-:W-:Y:S02]  /*11fa0*/  F2FP.SATFINITE.E4M3.F32.PACK_AB_MERGE_C R7, R52, R49, R7 ;  /* 0x000000313407723e */ /* 0x000fe40004807007 */
[----:B------:R-:W-:-:S02]  /*11fb0*/  F2FP.SATFINITE.E4M3.F32.PACK_AB_MERGE_C R4, R38, R37, R4 ;  /* 0x000000252604723e */ /* 0x000fc40004807004 */
[----:B------:R-:W-:-:S05]  /*11fc0*/  F2FP.SATFINITE.E4M3.F32.PACK_AB_MERGE_C R5, R14, R5, R39 ;  /* 0x000000050e05723e */ /* 0x000fca0004807027 */
[----:B------:R0:W-:Y:S02]  /*11fd0*/  STS.128 [R3+0x1e200], R4 ;  /* 0x01e2000403007388 */ /* 0x0001e40000000c00 */
.L_x_565:
[----:B------:R-:W-:Y:S05]  /*11fe0*/  BSYNC B1 ;  /* 0x0000000000017941 */ /* 0x000fea0003800000 */
.L_x_564:
[----:B------:R-:W-:Y:S01]  /*11ff0*/  BSSY B1, `(.L_x_566) ;  /* 0x000007d000017945 */ /* 0x000fe20003800000 */
[----:B------:R-:W-:-:S03]  /*12000*/  @P0 VIADD R0, R3, 0xffffffe0 ;  /* 0xffffffe003000836 */ /* 0x000fc60000000000 */
[----:B------:R-:W-:Y:S05]  /*12010*/  @P1 BRA `(.L_x_567) ;  /* 0x0000000400e81947 */ /* 0x000fea0003800000 */
[----:B0-----:R-:W0:Y:S01]  /*12020*/  LDS.128 R4, [R0+0x1e200] ;  /* 0x01e2000000047984 */ /* 0x001e220000000c00 */
[----:B-----5:R-:W-:Y:S02]  /*12030*/  SHF.R.U32.HI R36, RZ, 0x8, R33 ;  /* 0x00000008ff247819 */ /* 0x020fe40000011621 */
[----:B------:R-:W-:Y:S02]  /*12040*/  SHF.R.U32.HI R40, RZ, 0x8, R35 ;  /* 0x00000008ff287819 */ /* 0x000fe40000011623 */
[----:B------:R-:W-:Y:S02]  /*12050*/  LOP3.LUT R37, R33, 0xff, RZ, 0xc0, !PT ;  /* 0x000000ff21257812 */ /* 0x000fe400078ec0ff */
[----:B------:R-:W-:Y:S02]  /*12060*/  LOP3.LUT R41, R35, 0xff, RZ, 0xc0, !PT ;  /* 0x000000ff23297812 */ /* 0x000fe400078ec0ff */
[----:B------:R-:W-:Y:S02]  /*12070*/  LOP3.LUT R36, R36, 0xff, RZ, 0xc0, !PT ;  /* 0x000000ff24247812 */ /* 0x000fe400078ec0ff */
[----:B------:R-:W-:-:S02]  /*12080*/  LOP3.LUT R40, R40, 0xff, RZ, 0xc0, !PT ;  /* 0x000000ff28287812 */ /* 0x000fc400078ec0ff */
[----:B------:R-:W-:Y:S02]  /*12090*/  SHF.R.U32.HI R14, RZ, 0x8, R32 ;  /* 0x00000008ff0e7819 */ /* 0x000fe40000011620 */
[----:B------:R-:W-:Y:S02]  /*120a0*/  PRMT R37, R36, 0x7604, R37 ;  /* 0x0000760424257816 */ /* 0x000fe40000000025 */
[----:B------:R-:W-:Y:S02]  /*120b0*/  PRMT R41, R40, 0x7604, R41 ;  /* 0x0000760428297816 */ /* 0x000fe40000000029 */
[----:B------:R-:W-:Y:S02]  /*120c0*/  SHF.R.U32.HI R36, RZ, 0x10, R33 ;  /* 0x00000010ff247819 */ /* 0x000fe40000011621 */
[----:B------:R-:W-:Y:S02]  /*120d0*/  SHF.R.U32.HI R40, RZ, 0x10, R35 ;  /* 0x00000010ff287819 */ /* 0x000fe40000011623 */
[----:B------:R-:W-:-:S02]  /*120e0*/  LOP3.LUT R15, R32, 0xff, RZ, 0xc0, !PT ;  /* 0x000000ff200f7812 */ /* 0x000fc400078ec0ff */
[----:B------:R-:W-:Y:S02]  /*120f0*/  LOP3.LUT R14, R14, 0xff, RZ, 0xc0, !PT ;  /* 0x000000ff0e0e7812 */ /* 0x000fe400078ec0ff */
[----:B------:R-:W-:Y:S02]  /*12100*/  SHF.R.U32.HI R38, RZ, 0x8, R34 ;  /* 0x00000008ff267819 */ /* 0x000fe40000011622 */
[----:B------:R-:W-:Y:S02]  /*12110*/  LOP3.LUT R36, R36, 0xff, RZ, 0xc0, !PT ;  /* 0x000000ff24247812 */ /* 0x000fe400078ec0ff */
[----:B------:R-:W-:Y:S02]  /*12120*/  LOP3.LUT R40, R40, 0xff, RZ, 0xc0, !PT ;  /* 0x000000ff28287812 */ /* 0x000fe400078ec0ff */
[----:B------:R-:W-:Y:S02]  /*12130*/  PRMT R15, R14, 0x7604, R15 ;  /* 0x000076040e0f7816 */ /* 0x000fe4000000000f */
[----:B------:R-:W-:-:S02]  /*12140*/  SHF.R.U32.HI R14, RZ, 0x10, R32 ;  /* 0x00000010ff0e7819 */ /* 0x000fc40000011620 */
[----:B------:R-:W-:Y:S02]  /*12150*/  LOP3.LUT R39, R34, 0xff, RZ, 0xc0, !PT ;  /* 0x000000ff22277812 */ /* 0x000fe400078ec0ff */
[----:B------:R-:W-:Y:S02]  /*12160*/  LOP3.LUT R38, R38, 0xff, RZ, 0xc0, !PT ;  /* 0x000000ff26267812 */ /* 0x000fe400078ec0ff */
[----:B------:R-:W-:Y:S02]  /*12170*/  PRMT R37, R36, 0x7054, R37 ;  /* 0x0000705424257816 */ /* 0x000fe40000000025 */
[----:B------:R-:W-:Y:S02]  /*12180*/  PRMT R41, R40, 0x7054, R41 ;  /* 0x0000705428297816 */ /* 0x000fe40000000029 */
[----:B------:R-:W-:Y:S02]  /*12190*/  LOP3.LUT R14, R14, 0xff, RZ, 0xc0, !PT ;  /* 0x000000ff0e0e7812 */ /* 0x000fe400078ec0ff */
[----:B------:R-:W-:-:S02]  /*121a0*/  PRMT R39, R38, 0x7604, R39 ;  /* 0x0000760426277816 */ /* 0x000fc40000000027 */
[----:B------:R-:W-:Y:S02]  /*121b0*/  SHF.R.U32.HI R38, RZ, 0x10, R34 ;  /* 0x00000010ff267819 */ /* 0x000fe40000011622 */
[----:B------:R-:W-:Y:S02]  /*121c0*/  LOP3.LUT R41, R41, 0xff000000, R35, 0xf8, !PT ;  /* 0xff00000029297812 */ /* 0x000fe400078ef823 */
[----:B------:R-:W-:Y:S02]  /*121d0*/  LOP3.LUT R37, R37, 0xff000000, R33, 0xf8, !PT ;  /* 0xff00000025257812 */ /* 0x000fe400078ef821 */
[----:B------:R-:W-:Y:S02]  /*121e0*/  PRMT R15, R14, 0x7054, R15 ;  /* 0x000070540e0f7816 */ /* 0x000fe4000000000f */
[----:B0-----:R-:W-:Y:S02]  /*121f0*/  F2FP.F16.E4M3.UNPACK_B R14, R6.H1 ;  /* 0x00000006ff0e723e */ /* 0x001fe400030006ff */
[----:B------:R-:W-:-:S02]  /*12200*/  LOP3.LUT R38, R38, 0xff, RZ, 0xc0, !PT ;  /* 0x000000ff26267812 */ /* 0x000fc400078ec0ff */
[----:B------:R-:W-:Y:S01]  /*12210*/  F2FP.F16.E4M3.UNPACK_B R40, R41 ;  /* 0x00000029ff28723e */ /* 0x000fe200020006ff */
[--C-:B------:R-:W-:Y:S01]  /*12220*/  HADD2.F32 R33, -RZ, R14.reuse.H0_H0 ;  /* 0x2000000eff217230 */ /* 0x100fe20000004100 */
[----:B------:R-:W-:Y:S01]  /*12230*/  F2FP.F16.E4M3.UNPACK_B R35, R37 ;  /* 0x00000025ff23723e */ /* 0x000fe200020006ff */
[----:B------:R-:W-:Y:S01]  /*12240*/  HADD2.F32 R14, -RZ, R14.H1_H1 ;  /* 0x3000000eff0e7230 */ /* 0x000fe20000004100 */
[----:B------:R-:W-:Y:S01]  /*12250*/  PRMT R39, R38, 0x7054, R39 ;  /* 0x0000705426277816 */ /* 0x000fe20000000027 */
        /* <DEDUP_REMOVED lines=86> */
.L_x_567:
[----:B------:R-:W-:Y:S05]  /*127c0*/  BSYNC B1 ;  /* 0x0000000000017941 */ /* 0x000fea0003800000 */
.L_x_566:
[----:B------:R-:W-:Y:S04]  /*127d0*/  BSSY B1, `(.L_x_568) ;  /* 0x0000078000017945 */ /* 0x000fe80003800000 */
[----:B------:R-:W-:Y:S05]  /*127e0*/  @P2 BRA `(.L_x_569) ;  /* 0x0000000400d82947 */ /* 0x000fea0003800000 */
[----:B01----:R-:W0:Y:S01]  /*127f0*/  LDS.128 R4, [R3+0x20200] ;  /* 0x0202000003047984 */ /* 0x003e220000000c00 */
[----:B-----5:R-:W-:Y:S02]  /*12800*/  SHF.R.U32.HI R33, RZ, 0x8, R29 ;  /* 0x00000008ff217819 */ /* 0x020fe4000001161d */
[----:B------:R-:W-:Y:S02]  /*12810*/  LOP3.LUT R32, R29, 0xff, RZ, 0xc0, !PT ;  /* 0x000000ff1d207812 */ /* 0x000fe400078ec0ff */
[----:B------:R-:W-:Y:S02]  /*12820*/  LOP3.LUT R33, R33, 0xff, RZ, 0xc0, !PT ;  /* 0x000000ff21217812 */ /* 0x000fe400078ec0ff */
[----:B------:R-:W-:Y:S02]  /*12830*/  SHF.R.U32.HI R37, RZ, 0x8, R31 ;  /* 0x00000008ff257819 */ /* 0x000fe4000001161f */
[----:B------:R-:W-:Y:S02]  /*12840*/  PRMT R32, R33, 0x7604, R32 ;  /* 0x0000760421207816 */ /* 0x000fe40000000020 */
[----:B------:R-:W-:-:S02]  /*12850*/  SHF.R.U32.HI R38, RZ, 0x10, R29 ;  /* 0x00000010ff267819 */ /* 0x000fc4000001161d */
[----:B------:R-:W-:Y:S02]  /*12860*/  SHF.R.U32.HI R33, RZ, 0x8, R30 ;  /* 0x00000008ff217819 */ /* 0x000fe4000001161e */
[----:B------:R-:W-:Y:S02]  /*12870*/  LOP3.LUT R34, R31, 0xff, RZ, 0xc0, !PT ;  /* 0x000000ff1f227812 */ /* 0x000fe400078ec0ff */
[----:B------:R-:W-:Y:S02]  /*12880*/  LOP3.LUT R37, R37, 0xff, RZ, 0xc0, !PT ;  /* 0x000000ff25257812 */ /* 0x000fe400078ec0ff */
[----:B------:R-:W-:Y:S02]  /*12890*/  SHF.R.U32.HI R36, RZ, 0x10, R31 ;  /* 0x00000010ff247819 */ /* 0x000fe4000001161f */
[----:B------:R-:W-:Y:S02]  /*128a0*/  SHF.R.U32.HI R15, RZ, 0x8, R28 ;  /* 0x00000008ff0f7819 */ /* 0x000fe4000001161c */
[----:B------:R-:W-:Y:S01]  /*128b0*/  LOP3.LUT R35, R33, 0xff, RZ, 0xc0, !PT ;  /* 0x000000ff21237812 */ /* 0x000fe200078ec0ff */
[----:B------:R-:W-:Y:S01]  /*128c0*/  IMAD.U32 R33, R38, 0x10000, RZ ;  /* 0x0001000026217824 */ /* 0x000fe200078e00ff */
[----:B------:R-:W-:-:S02]  /*128d0*/  PRMT R34, R37, 0x7604, R34 ;  /* 0x0000760425227816 */ /* 0x000fc40000000022 */
        /* <DEDUP_REMOVED lines=103> */
.L_x_569:
[----:B------:R-:W-:Y:S05]  /*12f50*/  BSYNC B1 ;  /* 0x0000000000017941 */ /* 0x000fea0003800000 */
.L_x_568:
[----:B------:R-:W-:Y:S04]  /*12f60*/  BSSY B1, `(.L_x_570) ;  /* 0x000007c000017945 */ /* 0x000fe80003800000 */
[----:B------:R-:W-:Y:S05]  /*12f70*/  @P3 BRA `(.L_x_571) ;  /* 0x0000000400e83947 */ /* 0x000fea0003800000 */
[----:B012---:R-:W0:Y:S01]  /*12f80*/  LDS.128 R4, [R0+0x20200] ;  /* 0x0202000000047984 */ /* 0x007e220000000c00 */
        /* <DEDUP_REMOVED lines=121> */
.L_x_571:
[----:B------:R-:W-:Y:S05]  /*13720*/  BSYNC B1 ;  /* 0x0000000000017941 */ /* 0x000fea0003800000 */
.L_x_570:
[----:B------:R-:W-:Y:S04]  /*13730*/  BSSY B1, `(.L_x_572) ;  /* 0x0000078000017945 */ /* 0x000fe80003800000 */
[----:B------:R-:W-:Y:S05]  /*13740*/  @P4 BRA `(.L_x_573) ;  /* 0x0000000400d84947 */ /* 0x000fea0003800000 */
[----:B0123--:R-:W0:Y:S01]  /*13750*/  LDS.128 R4, [R3+0x22200] ;  /* 0x0222000003047984 */ /* 0x00fe220000000c00 */
        /* <DEDUP_REMOVED lines=13> */
[----:B------:R-:W-:Y:S01]  /*13830*/  PRMT R26, R29, 0x7604, R26 ;  /* 0x000076041d1a7816 */ /* 0x000fe2000000001a */
[----:B------:R-:W-:Y:S01]  /*13840*/  IMAD.U32 R29, R28, 0x10000, RZ ;  /* 0x000100001c1d7824 */ /* 0x000fe200078e00ff */
[----:B------:R-:W-:-:S02]  /*13850*/  LOP3.LUT R14, R10, 0xff, RZ, 0xc0, !PT ;  /* 0x000000ff0a0e7812 */ /* 0x000fc400078ec0ff */
[----:B------:R-:W-:Y:S02]  /*13860*/  LOP3.LUT R15, R15, 0xff, RZ, 0xc0, !PT ;  /* 0x000000ff0f0f7812 */ /* 0x000fe400078ec0ff */
[----:B------:R-:W-:Y:S02]  /*13870*/  LOP3.LUT R25, R24, 0xff0000, R25, 0xf8, !PT ;  /* 0x00ff000018197812 */ /* 0x000fe400078ef819 */
[----:B------:R-:W-:Y:S02]  /*13880*/  LOP3.LUT R29, R26, 0xff0000, R29, 0xf8, !PT ;  /* 0x00ff00001a1d7812 */ /* 0x000fe400078ef81d */
[----:B------:R-:W-:Y:S02]  /*13890*/  PRMT R15, R15, 0x7604, R14 ;  /* 0x000076040f0f7816 */ /* 0x000fe4000000000e */
[----:B------:R-:W-:Y:S02]  /*138a0*/  LOP3.LUT R14, R20, 0xff, RZ, 0xc0, !PT ;  /* 0x000000ff140e7812 */ /* 0x000fe400078ec0ff */
[----:B------:R-:W-:-:S02]  /*138b0*/  LOP3.LUT R29, R29, 0xff000000, R21, 0xf8, !PT ;  /* 0xff0000001d1d7812 */ /* 0x000fc400078ef815 */
[----:B------:R-:W-:Y:S02]  /*138c0*/  LOP3.LUT R25, R25, 0xff000000, R11, 0xf8, !PT ;  /* 0xff00000019197812 */ /* 0x000fe400078ef80b */
[----:B------:R-:W-:Y:S02]  /*138d0*/  PRMT R27, R27, 0x7604, R14 ;  /* 0x000076041b1b7816 */ /* 0x000fe4000000000e */
[----:B------:R-:W-:Y:S02]  /*138e0*/  LOP3.LUT R15, R15, 0xff0000, R10, 0xf8, !PT ;  /* 0x00ff00000f0f7812 */ /* 0x000fe400078ef80a */
[----:B0-----:R-:W-:Y:S02]  /*138f0*/  F2FP.F16.E4M3.UNPACK_B R14, R6.H1 ;  /* 0x00000006ff0e723e */ /* 0x001fe400030006ff */
[----:B------:R-:W-:Y:S02]  /*13900*/  F2FP.F16.E4M3.UNPACK_B R28, R29 ;  /* 0x0000001dff1c723e */ /* 0x000fe400020006ff */
[----:B------:R-:W-:-:S02]  /*13910*/  F2FP.F16.E4M3.UNPACK_B R21, R25 ;  /* 0x00000019ff15723e */ /* 0x000fc400020006ff */
[----:B------:R-:W-:Y:S01]  /*13920*/  LOP3.LUT R24, R15, 0xff000000, R10, 0xf8, !PT ;  /* 0xff0000000f187812 */ /* 0x000fe200078ef80a */
[----:B------:R-:W-:Y:S01]  /*13930*/  HADD2.F32 R10, -RZ, R14.H1_H1 ;  /* 0x3000000eff0a7230 */ /* 0x000fe20000004100 */
[----:B------:R-:W-:Y:S01]  /*13940*/  F2FP.F16.E4M3.UNPACK_B R11, R5.H1 ;  /* 0x00000005ff0b723e */ /* 0x000fe200030006ff */
[----:B------:R-:W-:Y:S01]  /*13950*/  HADD2.F32 R30, -RZ, R28.H1_H1 ;  /* 0x3000001cff1e7230 */ /* 0x000fe20000004100 */
[--C-:B------:R-:W-:Y:S01]  /*13960*/  LOP3.LUT R27, R27, 0xff0000, R20.reuse, 0xf8, !PT ;  /* 0x00ff00001b1b7812 */ /* 0x100fe200078ef814 */
[----:B------:R-:W-:Y:S01]  /*13970*/  HADD2.F32 R26, -RZ, R21.H1_H1 ;  /* 0x30000015ff1a7230 */ /* 0x000fe20000004100 */
[----:B------:R-:W-:Y:S01]  /*13980*/  F2FP.F16.E4M3.UNPACK_B R29, R29.H1 ;  /* 0x0000001dff1d723e */ /* 0x000fe200030006ff */
[----:B------:R-:W-:Y:S01]  /*13990*/  HADD2.F32 R15, -RZ, R14.H0_H0 ;  /* 0x2000000eff0f7230 */ /* 0x000fe20000004100 */
[----:B------:R-:W-:Y:S01]  /*139a0*/  F2FP.F16.E4M3.UNPACK_B R14, R6 ;  /* 0x00000006ff0e723e */ /* 0x000fe200020006ff */
[C---:B------:R-:W-:Y:S01]  /*139b0*/  FMUL.FTZ R32, R10.reuse, R30 ;  /* 0x0000001e0a207220 */ /* 0x040fe20000410000 */
[----:B------:R-:W-:Y:S01]  /*139c0*/  FMUL.FTZ R31, R10, R26 ;  /* 0x0000001a0a1f7220 */ /* 0x000fe20000410000 */
[----:B------:R-:W-:Y:S01]  /*139d0*/  F2FP.F16.E4M3.UNPACK_B R10, R5 ;  /* 0x00000005ff0a723e */ /* 0x000fe200020006ff */
[----:B------:R-:W-:Y:S01]  /*139e0*/  HADD2.F32 R28, -RZ, R28.H0_H0 ;  /* 0x2000001cff1c7230 */ /* 0x000fe20000004100 */
[----:B------:R-:W-:Y:S01]  /*139f0*/  LOP3.LUT R27, R27, 0xff000000, R20, 0xf8, !PT ;  /* 0xff0000001b1b7812 */ /* 0x000fe200078ef814 */
[----:B------:R-:W-:-:S02]  /*13a00*/  HADD2.F32 R5, -RZ, R14.H1_H1 ;  /* 0x3000000eff057230 */ /* 0x000fc40000004100 */
[C---:B------:R-:W-:Y:S01]  /*13a10*/  FFMA.FTZ R32, R15.reuse, R26, -R32 ;  /* 0x0000001a0f207223 */ /* 0x040fe20000010820 */
[----:B------:R-:W-:Y:S01]  /*13a20*/  FFMA.FTZ R33, R15, R30, R31 ;  /* 0x0000001e0f217223 */ /* 0x000fe2000001001f */
[----:B------:R-:W-:Y:S01]  /*13a30*/  HADD2.F32 R21, -RZ, R21.H0_H0 ;  /* 0x20000015ff157230 */ /* 0x000fe20000004100 */
[----:B------:R-:W-:Y:S01]  /*13a40*/  F2FP.F16.E4M3.UNPACK_B R20, R7 ;  /* 0x00000007ff14723e */ /* 0x000fe200020006ff */
[----:B------:R-:W-:Y:S01]  /*13a50*/  HADD2.F32 R14, -RZ, R14.H0_H0 ;  /* 0x2000000eff0e7230 */ /* 0x000fe20000004100 */
[----:B------:R-:W-:Y:S01]  /*13a60*/  F2FP.F16.E4M3.UNPACK_B R25, R25.H1 ;  /* 0x00000019ff19723e */ /* 0x000fe200030006ff */
[C---:B------:R-:W-:Y:S01]  /*13a70*/  FMUL.FTZ R15, R5.reuse, R28 ;  /* 0x0000001c050f7220 */ /* 0x040fe20000410000 */
[----:B------:R-:W-:Y:S01]  /*13a80*/  FMUL.FTZ R31, R5, R21 ;  /* 0x00000015051f7220 */ /* 0x000fe20000410000 */
[----:B------:R-:W-:Y:S01]  /*13a90*/  F2FP.F16.E4M3.UNPACK_B R7, R7.H1 ;  /* 0x00000007ff07723e */ /* 0x000fe200030006ff */
[----:B------:R-:W-:Y:S02]  /*13aa0*/  HADD2.F32 R5, -RZ, R20.H1_H1 ;  /* 0x30000014ff057230 */ /* 0x000fe40000004100 */
[----:B------:R-:W-:Y:S01]  /*13ab0*/  FFMA.FTZ R30, R14, R21, -R15 ;  /* 0x000000150e1e7223 */ /* 0x000fe2000001080f */
[----:B------:R-:W-:-:S02]  /*13ac0*/  HADD2.F32 R26, -RZ, R29.H0_H0 ;  /* 0x2000001dff1a7230 */ /* 0x000fc40000004100 */
[----:B------:R-:W-:Y:S01]  /*13ad0*/  FFMA.FTZ R31, R14, R28, R31 ;  /* 0x0000001c0e1f7223 */ /* 0x000fe2000001001f */
[----:B------:R-:W-:Y:S01]  /*13ae0*/  HADD2.F32 R15, -RZ, R25.H0_H0 ;  /* 0x20000019ff0f7230 */ /* 0x000fe20000004100 */
[----:B------:R-:W-:Y:S01]  /*13af0*/  F2FP.F16.E4M3.UNPACK_B R6, R4 ;  /* 0x00000004ff06723e */ /* 0x000fe200020006ff */
[----:B------:R-:W-:Y:S02]  /*13b00*/  HADD2.F32 R20, -RZ, R20.H0_H0 ;  /* 0x20000014ff147230 */ /* 0x000fe40000004100 */
[C---:B------:R-:W-:Y:S01]  /*13b10*/  FMUL.FTZ R21, R5.reuse, R26 ;  /* 0x0000001a05157220 */ /* 0x040fe20000410000 */
[----:B------:R-:W-:Y:S02]  /*13b20*/  HADD2.F32 R29, -RZ, R29.H1_H1 ;  /* 0x3000001dff1d7230 */ /* 0x000fe40000004100 */
[-C--:B------:R-:W-:Y:S01]  /*13b30*/  FMUL.FTZ R35, R5, R15.reuse ;  /* 0x0000000f05237220 */ /* 0x080fe20000410000 */
[----:B------:R-:W-:Y:S02]  /*13b40*/  HADD2.F32 R14, -RZ, R7.H1_H1 ;  /* 0x30000007ff0e7230 */ /* 0x000fe40000004100 */
[----:B------:R-:W-:Y:S01]  /*13b50*/  FFMA.FTZ R34, R20, R15, -R21 ;  /* 0x0000000f14227223 */ /* 0x000fe20000010815 */
[----:B------:R-:W-:-:S02]  /*13b60*/  HADD2.F32 R25, -RZ, R25.H1_H1 ;  /* 0x30000019ff197230 */ /* 0x000fc40000004100 */
[----:B------:R-:W-:Y:S01]  /*13b70*/  FFMA.FTZ R35, R20, R26, R35 ;  /* 0x0000001a14237223 */ /* 0x000fe20000010023 */
[----:B------:R-:W-:Y:S02]  /*13b80*/  HADD2.F32 R5, -RZ, R7.H0_H0 ;  /* 0x20000007ff057230 */ /* 0x000fe40000004100 */
[C---:B------:R-:W-:Y:S01]  /*13b90*/  FMUL.FTZ R28, R14.reuse, R29 ;  /* 0x0000001d0e1c7220 */ /* 0x040fe20000410000 */
[----:B------:R-:W-:Y:S01]  /*13ba0*/  F2FP.F16.E4M3.UNPACK_B R4, R4.H1 ;  /* 0x00000004ff04723e */ /* 0x000fe200030006ff */
[----:B------:R-:W-:Y:S01]  /*13bb0*/  FMUL.FTZ R20, R14, R25 ;  /* 0x000000190e147220 */ /* 0x000fe20000410000 */
[----:B------:R-:W-:Y:S01]  /*13bc0*/  F2FP.F16.E4M3.UNPACK_B R15, R27 ;  /* 0x0000001bff0f723e */ /* 0x000fe200020006ff */
[C---:B------:R-:W-:Y:S01]  /*13bd0*/  FFMA.FTZ R36, R5.reuse, R25, -R28 ;  /* 0x0000001905247223 */ /* 0x040fe2000001081c */
[-C--:B------:R-:W-:Y:S01]  /*13be0*/  F2FP.F16.E4M3.UNPACK_B R14, R24.reuse ;  /* 0x00000018ff0e723e */ /* 0x080fe200020006ff */
[----:B------:R-:W-:Y:S01]  /*13bf0*/  FFMA.FTZ R29, R5, R29, R20 ;  /* 0x0000001d051d7223 */ /* 0x000fe20000010014 */
[----:B------:R-:W-:Y:S01]  /*13c00*/  HADD2.F32 R7, -RZ, R4.H1_H1 ;  /* 0x30000004ff077230 */ /* 0x000fe20000004100 */
[----:B------:R-:W-:Y:S01]  /*13c10*/  F2FP.F16.E4M3.UNPACK_B R24, R24.H1 ;  /* 0x00000018ff18723e */ /* 0x000fe200030006ff */
[----:B------:R-:W-:Y:S01]  /*13c20*/  HADD2.F32 R26, -RZ, R15.H1_H1 ;  /* 0x3000000fff1a7230 */ /* 0x000fe20000004100 */
[----:B------:R-:W-:Y:S01]  /*13c30*/  F2FP.F16.E4M3.UNPACK_B R27, R27.H1 ;  /* 0x0000001bff1b723e */ /* 0x000fe200030006ff */
[----:B------:R-:W-:-:S02]  /*13c40*/  HADD2.F32 R20, -RZ, R14.H1_H1 ;  /* 0x3000000eff147230 */ /* 0x000fc40000004100 */
[----:B------:R-:W-:Y:S02]  /*13c50*/  HADD2.F32 R5, -RZ, R4.H0_H0 ;  /* 0x20000004ff057230 */ /* 0x000fe40000004100 */
[----:B------:R-:W-:Y:S01]  /*13c60*/  FMUL.FTZ R28, R7, R26 ;  /* 0x0000001a071c7220 */ /* 0x000fe20000410000 */
[----:B------:R-:W-:Y:S02]  /*13c70*/  HADD2.F32 R21, -RZ, R15.H0_H0 ;  /* 0x2000000fff157230 */ /* 0x000fe40000004100 */
[----:B------:R-:W-:Y:S02]  /*13c80*/  HADD2.F32 R4, -RZ, R6.H1_H1 ;  /* 0x30000006ff047230 */ /* 0x000fe40000004100 */
[-C--:B------:R-:W-:Y:S01]  /*13c90*/  FFMA.FTZ R28, R5, R20.reuse, -R28 ;  /* 0x00000014051c7223 */ /* 0x080fe2000001081c */
[----:B------:R-:W-:Y:S02]  /*13ca0*/  HADD2.F32 R15, -RZ, R14.H0_H0 ;  /* 0x2000000eff0f7230 */ /* 0x000fe40000004100 */
[----:B------:R-:W-:Y:S01]  /*13cb0*/  FMUL.FTZ R14, R7, R20 ;  /* 0x00000014070e7220 */ /* 0x000fe20000410000 */
[----:B------:R-:W-:-:S02]  /*13cc0*/  HADD2.F32 R6, -RZ, R6.H0_H0 ;  /* 0x20000006ff067230 */ /* 0x000fc40000004100 */
[C---:B------:R-:W-:Y:S01]  /*13cd0*/  FMUL.FTZ R7, R4.reuse, R21 ;  /* 0x0000001504077220 */ /* 0x040fe20000410000 */
[-C--:B------:R-:W-:Y:S01]  /*13ce0*/  FMUL.FTZ R4, R4, R15.reuse ;  /* 0x0000000f04047220 */ /* 0x080fe20000410000 */
[----:B------:R-:W-:Y:S02]  /*13cf0*/  FFMA.FTZ R25, R5, R26, R14 ;  /* 0x0000001a05197223 */ /* 0x000fe4000001000e */
[C---:B------:R-:W-:Y:S01]  /*13d00*/  FFMA.FTZ R15, R6.reuse, R15, -R7 ;  /* 0x0000000f060f7223 */ /* 0x040fe20000010807 */
[----:B------:R-:W-:Y:S02]  /*13d10*/  HADD2.F32 R5, -RZ, R11.H1_H1 ;  /* 0x3000000bff057230 */ /* 0x000fe40000004100 */
[----:B------:R-:W-:Y:S01]  /*13d20*/  FFMA.FTZ R20, R6, R21, R4 ;  /* 0x0000001506147223 */ /* 0x000fe20000010004 */
[----:B------:R-:W-:Y:S02]  /*13d30*/  HADD2.F32 R6, -RZ, R24.H1_H1 ;  /* 0x30000018ff067230 */ /* 0x000fe40000004100 */
[----:B------:R-:W-:-:S02]  /*13d40*/  HADD2.F32 R14, -RZ, R27.H1_H1 ;  /* 0x3000001bff0e7230 */ /* 0x000fc40000004100 */
[----:B------:R-:W-:Y:S02]  /*13d50*/  HADD2.F32 R27, -RZ, R27.H0_H0 ;  /* 0x2000001bff1b7230 */ /* 0x000fe40000004100 */
[C---:B------:R-:W-:Y:S01]  /*13d60*/  FMUL.FTZ R21, R5.reuse, R6 ;  /* 0x0000000605157220 */ /* 0x040fe20000410000 */
[----:B------:R-:W-:Y:S02]  /*13d70*/  HADD2.F32 R4, -RZ, R10.H1_H1 ;  /* 0x3000000aff047230 */ /* 0x000fe40000004100 */
[----:B------:R-:W-:Y:S02]  /*13d80*/  HADD2.F32 R7, -RZ, R24.H0_H0 ;  /* 0x20000018ff077230 */ /* 0x000fe40000004100 */
[----:B------:R-:W-:Y:S01]  /*13d90*/  FMUL.FTZ R24, R5, R14 ;  /* 0x0000000e05187220 */ /* 0x000fe20000410000 */
[----:B------:R-:W-:Y:S02]  /*13da0*/  HADD2.F32 R11, -RZ, R11.H0_H0 ;  /* 0x2000000bff0b7230 */ /* 0x000fe40000004100 */
[----:B------:R-:W-:Y:S01]  /*13db0*/  FMUL.FTZ R5, R4, R27 ;  /* 0x0000001b04057220 */ /* 0x000fe20000410000 */
[----:B------:R-:W-:-:S02]  /*13dc0*/  HADD2.F32 R10, -RZ, R10.H0_H0 ;  /* 0x2000000aff0a7230 */ /* 0x000fc40000004100 */
[-C--:B------:R-:W-:Y:S01]  /*13dd0*/  FMUL.FTZ R4, R4, R7.reuse ;  /* 0x0000000704047220 */ /* 0x080fe20000410000 */
[C---:B------:R-:W-:Y:S01]  /*13de0*/  FFMA.FTZ R24, R11.reuse, R6, -R24 ;  /* 0x000000060b187223 */ /* 0x040fe20000010818 */
[----:B------:R-:W-:Y:S01]  /*13df0*/  FFMA.FTZ R21, R11, R14, R21 ;  /* 0x0000000e0b157223 */ /* 0x000fe20000010015 */
[C---:B------:R-:W-:Y:S01]  /*13e00*/  FFMA.FTZ R5, R10.reuse, R7, -R5 ;  /* 0x000000070a057223 */ /* 0x040fe20000010805 */
[----:B------:R-:W-:Y:S01]  /*13e10*/  FFMA.FTZ R10, R10, R27, R4 ;  /* 0x0000001b0a0a7223 */ /* 0x000fe20000010004 */
[----:B------:R-:W-:Y:S02]  /*13e20*/  F2FP.SATFINITE.E4M3.F32.PACK_AB_MERGE_C R6, R33, R32, RZ ;  /* 0x000000202106723e */ /* 0x000fe400048070ff */
[----:B------:R-:W-:Y:S02]  /*13e30*/  F2FP.SATFINITE.E4M3.F32.PACK_AB_MERGE_C R7, R29, R36, RZ ;  /* 0x000000241d07723e */ /* 0x000fe400048070ff */
[----:B------:R-:W-:Y:S02]  /*13e40*/  F2FP.SATFINITE.E4M3.F32.PACK_AB_MERGE_C R4, R25, R28, RZ ;  /* 0x0000001c1904723e */ /* 0x000fe400048070ff */
[----:B------:R-:W-:-:S02]  /*13e50*/  F2FP.SATFINITE.E4M3.F32.PACK_AB_MERGE_C R21, R21, R24, RZ ;  /* 0x000000181515723e */ /* 0x000fc400048070ff */
[----:B------:R-:W-:Y:S02]  /*13e60*/  F2FP.SATFINITE.E4M3.F32.PACK_AB_MERGE_C R6, R31, R30, R6 ;  /* 0x0000001e1f06723e */ /* 0x000fe40004807006 */
[----:B------:R-:W-:Y:S02]  /*13e70*/  F2FP.SATFINITE.E4M3.F32.PACK_AB_MERGE_C R7, R35, R34, R7 ;  /* 0x000000222307723e */ /* 0x000fe40004807007 */
[----:B------:R-:W-:Y:S02]  /*13e80*/  F2FP.SATFINITE.E4M3.F32.PACK_AB_MERGE_C R4, R20, R15, R4 ;  /* 0x0000000f1404723e */ /* 0x000fe40004807004 */
[----:B------:R-:W-:-:S05]  /*13e90*/  F2FP.SATFINITE.E4M3.F32.PACK_AB_MERGE_C R5, R10, R5, R21 ;  /* 0x000000050a05723e */ /* 0x000fca0004807015 */
[----:B------:R4:W-:Y:S02]  /*13ea0*/  STS.128 [R3+0x22200], R4 ;  /* 0x0222000403007388 */ /* 0x0009e40000000c00 */
.L_x_573:
[----:B------:R-:W-:Y:S05]  /*13eb0*/  BSYNC B1 ;  /* 0x0000000000017941 */ /* 0x000fea0003800000 */
.L_x_572:
[----:B------:R-:W-:Y:S05]  /*13ec0*/  @P5 BRA `(.L_x_563) ;  /* 0x0000003c002c5947 */ /* 0x000fea0003800000 */
[----:B01234-:R-:W0:Y:S01]  /*13ed0*/  LDS.128 R4, [R0+0x22200] ;  /* 0x0222000000047984 */ /* 0x01fe220000000c00 */
[----:B-----5:R-:W-:Y:S02]  /*13ee0*/  SHF.R.U32.HI R11, RZ, 0x8, R9 ;  /* 0x00000008ff0b7819 */ /* 0x020fe40000011609 */
[----:B------:R-:W-:Y:S02]  /*13ef0*/  SHF.R.U32.HI R24, RZ, 0x8, R13 ;  /* 0x00000008ff187819 */ /* 0x000fe4000001160d */
[----:B------:R-:W-:Y:S02]  /*13f00*/  SHF.R.U32.HI R15, RZ, 0x8, R12 ;  /* 0x00000008ff0f7819 */ /* 0x000fe4000001160c */
[----:B------:R-:W-:Y:S02]  /*13f10*/  LOP3.LUT R14, R9, 0xff, RZ, 0xc0, !PT ;  /* 0x000000ff090e7812 */ /* 0x000fe400078ec0ff */
[----:B------:R-:W-:Y:S02]  /*13f20*/  LOP3.LUT R25, R13, 0xff, RZ, 0xc0, !PT ;  /* 0x000000ff0d197812 */ /* 0x000fe400078ec0ff */
[----:B------:R-:W-:-:S02]  /*13f30*/  LOP3.LUT R11, R11, 0xff, RZ, 0xc0, !PT ;  /* 0x000000ff0b0b7812 */ /* 0x000fc400078ec0ff */
[----:B------:R-:W-:Y:S02]  /*13f40*/  LOP3.LUT R24, R24, 0xff, RZ, 0xc0, !PT ;  /* 0x000000ff18187812 */ /* 0x000fe400078ec0ff */
[----:B------:R-:W-:Y:S02]  /*13f50*/  SHF.R.U32.HI R3, RZ, 0x8, R8 ;  /* 0x00000008ff037819 */ /* 0x000fe40000011608 */
[----:B------:R-:W-:Y:S02]  /*13f60*/  LOP3.LUT R20, R15, 0xff, RZ, 0xc0, !PT ;  /* 0x000000ff0f147812 */ /* 0x000fe400078ec0ff */
[----:B------:R-:W-:Y:S02]  /*13f70*/  PRMT R15, R11, 0x7604, R14 ;  /* 0x000076040b0f7816 */ /* 0x000fe4000000000e */
[----:B------:R-:W-:Y:S02]  /*13f80*/  PRMT R25, R24, 0x7604, R25 ;  /* 0x0000760418197816 */ /* 0x000fe40000000019 */
[----:B------:R-:W-:-:S02]  /*13f90*/  SHF.R.U32.HI R14, RZ, 0x10, R9 ;  /* 0x00000010ff0e7819 */ /* 0x000fc40000011609 */
[----:B------:R-:W-:Y:S02]  /*13fa0*/  SHF.R.U32.HI R24, RZ, 0x10, R13 ;  /* 0x00000010ff187819 */ /* 0x000fe4000001160d */
[----:B------:R-:W-:Y:S02]  /*13fb0*/  LOP3.LUT R10, R8, 0xff, RZ, 0xc0, !PT ;  /* 0x000000ff080a7812 */ /* 0x000fe400078ec0ff */
[----:B------:R-:W-:Y:S02]  /*13fc0*/  LOP3.LUT R21, R12, 0xff, RZ, 0xc0, !PT ;  /* 0x000000ff0c157812 */ /* 0x000fe400078ec0ff */
[----:B------:R-:W-:Y:S02]  /*13fd0*/  LOP3.LUT R3, R3, 0xff, RZ, 0xc0, !PT ;  /* 0x000000ff03037812 */ /* 0x000fe400078ec0ff */
[----:B------:R-:W-:Y:S02]  /*13fe0*/  SHF.R.U32.HI R11, RZ, 0x10, R12 ;  /* 0x00000010ff0b7819 */ /* 0x000fe4000001160c */
[----:B------:R-:W-:-:S02]  /*13ff0*/  LOP3.LUT R14, R14, 0xff, RZ, 0xc0, !PT ;  /* 0x000000ff0e0e7812 */ /* 0x000fc400078ec0ff */
[----:B------:R-:W-:Y:S02]  /*14000*/  LOP3.LUT R24, R24, 0xff, RZ, 0xc0, !PT ;  /* 0x000000ff18187812 */ /* 0x000fe400078ec0ff */
[----:B------:R-:W-:Y:S02]  /*14010*/  PRMT R10, R3, 0x7604, R10 ;  /* 0x00007604030a7816 */ /* 0x000fe4000000000a */
[----:B------:R-:W-:Y:S02]  /*14020*/  PRMT R21, R20, 0x7604, R21 ;  /* 0x0000760414157816 */ /* 0x000fe40000000015 */
[----:B------:R-:W-:Y:S02]  /*14030*/  SHF.R.U32.HI R3, RZ, 0x10, R8 ;  /* 0x00000010ff037819 */ /* 0x000fe40000011608 */
[----:B------:R-:W-:Y:S02]  /*14040*/  LOP3.LUT R20, R11, 0xff, RZ, 0xc0, !PT ;  /* 0x000000ff0b147812 */ /* 0x000fe400078ec0ff */
[----:B------:R-:W-:-:S02]  /*14050*/  PRMT R15, R14, 0x7054, R15 ;  /* 0x000070540e0f7816 */ /* 0x000fc4000000000f */
[----:B------:R-:W-:Y:S02]  /*14060*/  PRMT R25, R24, 0x7054, R25 ;  /* 0x0000705418197816 */ /* 0x000fe40000000019 */
[----:B------:R-:W-:Y:S02]  /*14070*/  LOP3.LUT R3, R3, 0xff, RZ, 0xc0, !PT ;  /* 0x000000ff03037812 */ /* 0x000fe400078ec0ff */
[----:B------:R-:W-:Y:S02]  /*14080*/  PRMT R21, R20, 0x7054, R21 ;  /* 0x0000705414157816 */ /* 0x000fe40000000015 */
[----:B------:R-:W-:Y:S02]  /*14090*/  LOP3.LUT R25, R25, 0xff000000, R13, 0xf8, !PT ;  /* 0xff00000019197812 */ /* 0x000fe400078ef80d */
[----:B------:R-:W-:Y:S02]  /*140a0*/  LOP3.LUT R15, R15, 0xff000000, R9, 0xf8, !PT ;  /* 0xff0000000f0f7812 */ /* 0x000fe400078ef809 */
[----:B------:R-:W-:-:S02]  /*140b0*/  PRMT R11, R3, 0x7054, R10 ;  /* 0x00007054030b7816 */ /* 0x000fc4000000000a */
[----:B------:R-:W-:Y:S02]  /*140c0*/  LOP3.LUT R21, R21, 0xff000000, R12, 0xf8, !PT ;  /* 0xff00000015157812 */ /* 0x000fe400078ef80c */
[-C--:B0-----:R-:W-:Y:S02]  /*140d0*/  F2FP.F16.E4M3.UNPACK_B R3, R6.reuse.H1 ;  /* 0x00000006ff03723e */ /* 0x081fe400030006ff */
[----:B------:R-:W-:Y:S02]  /*140e0*/  F2FP.F16.E4M3.UNPACK_B R20, R25 ;  /* 0x00000019ff14723e */ /* 0x000fe400020006ff */
[----:B------:R-:W-:Y:S01]  /*140f0*/  F2FP.F16.E4M3.UNPACK_B R12, R15 ;  /* 0x0000000fff0c723e */ /* 0x000fe200020006ff */
[--C-:B------:R-:W-:Y:S01]  /*14100*/  HADD2.F32 R9, -RZ, R3.reuse.H0_H0 ;  /* 0x20000003ff097230 */ /* 0x100fe20000004100 */
[----:B------:R-:W-:Y:S01]  /*14110*/  LOP3.LUT R14, R11, 0xff000000, R8, 0xf8, !PT ;  /* 0xff0000000b0e7812 */ /* 0x000fe200078ef808 */
[----:B------:R-:W-:Y:S01]  /*14120*/  HADD2.F32 R8, -RZ, R3.H1_H1 ;  /* 0x30000003ff087230 */ /* 0x000fe20000004100 */
[----:B------:R-:W-:Y:S01]  /*14130*/  F2FP.F16.E4M3.UNPACK_B R6, R6 ;  /* 0x00000006ff06723e */ /* 0x000fe200020006ff */
[----:B------:R-:W-:Y:S01]  /*14140*/  HADD2.F32 R24, -RZ, R20.H1_H1 ;  /* 0x30000014ff187230 */ /* 0x000fe20000004100 */
[-C--:B------:R-:W-:Y:S01]  /*14150*/  F2FP.F16.E4M3.UNPACK_B R10, R7.reuse ;  /* 0x00000007ff0a723e */ /* 0x080fe200020006ff */
[----:B------:R-:W-:Y:S01]  /*14160*/  HADD2.F32 R13, -RZ, R12.H1_H1 ;  /* 0x3000000cff0d7230 */ /* 0x000fe20000004100 */
[----:B------:R-:W-:Y:S01]  /*14170*/  F2FP.F16.E4M3.UNPACK_B R11, R7.H1 ;  /* 0x00000007ff0b723e */ /* 0x000fe200030006ff */
[----:B------:R-:W-:-:S02]  /*14180*/  HADD2.F32 R20, -RZ, R20.H0_H0 ;  /* 0x20000014ff147230 */ /* 0x000fc40000004100 */
[CC--:B------:R-:W-:Y:S01]  /*14190*/  FMUL.FTZ R26, R8.reuse, R24.reuse ;  /* 0x00000018081a7220 */ /* 0x0c0fe20000410000 */
[----:B------:R-:W-:Y:S01]  /*141a0*/  F2FP.F16.E4M3.UNPACK_B R7, R5 ;  /* 0x00000005ff07723e */ /* 0x000fe200020006ff */
[----:B------:R-:W-:Y:S01]  /*141b0*/  FMUL.FTZ R27, R8, R13 ;  /* 0x0000000d081b7220 */ /* 0x000fe20000410000 */
[----:B------:R-:W-:Y:S01]  /*141c0*/  F2FP.F16.E4M3.UNPACK_B R8, R5.H1 ;  /* 0x00000005ff08723e */ /* 0x000fe200030006ff */
[----:B------:R-:W-:Y:S02]  /*141d0*/  HADD2.F32 R5, -RZ, R6.H1_H1 ;  /* 0x30000006ff057230 */ /* 0x000fe40000004100 */
[C---:B------:R-:W-:Y:S01]  /*141e0*/  FFMA.FTZ R28, R9.reuse, R13, -R26 ;  /* 0x0000000d091c7223 */ /* 0x040fe2000001081a */
[----:B------:R-:W-:Y:S02]  /*141f0*/  HADD2.F32 R12, -RZ, R12.H0_H0 ;  /* 0x2000000cff0c7230 */ /* 0x000fe40000004100 */
[----:B------:R-:W-:Y:S01]  /*14200*/  FFMA.FTZ R29, R9, R24, R27 ;  /* 0x00000018091d7223 */ /* 0x000fe2000001001b */
[----:B------:R-:W-:Y:S01]  /*14210*/  HADD2.F32 R6, -RZ, R6.H0_H0 ;  /* 0x20000006ff067230 */ /* 0x000fe20000004100 */
[----:B------:R-:W-:Y:S01]  /*14220*/  F2FP.F16.E4M3.UNPACK_B R25, R25.H1 ;  /* 0x00000019ff19723e */ /* 0x000fe200030006ff */
[C---:B------:R-:W-:Y:S01]  /*14230*/  FMUL.FTZ R9, R5.reuse, R20 ;  /* 0x0000001405097220 */ /* 0x040fe20000410000 */
[----:B------:R-:W-:Y:S01]  /*14240*/  F2FP.F16.E4M3.UNPACK_B R15, R15.H1 ;  /* 0x0000000fff0f723e */ /* 0x000fe200030006ff */
[----:B------:R-:W-:Y:S01]  /*14250*/  FMUL.FTZ R27, R5, R12 ;  /* 0x0000000c051b7220 */ /* 0x000fe20000410000 */
[----:B------:R-:W-:-:S02]  /*14260*/  HADD2.F32 R5, -RZ, R10.H1_H1 ;  /* 0x3000000aff057230 */ /* 0x000fc40000004100 */
[C---:B------:R-:W-:Y:S01]  /*14270*/  FFMA.FTZ R26, R6.reuse, R12, -R9 ;  /* 0x0000000c061a7223 */ /* 0x040fe20000010809 */
[----:B------:R-:W-:Y:S02]  /*14280*/  HADD2.F32 R13, -RZ, R25.H0_H0 ;  /* 0x20000019ff0d7230 */ /* 0x000fe40000004100 */
[----:B------:R-:W-:Y:S01]  /*14290*/  FFMA.FTZ R27, R6, R20, R27 ;  /* 0x00000014061b7223 */ /* 0x000fe2000001001b */
[----:B------:R-:W-:Y:S01]  /*142a0*/  HADD2.F32 R9, -RZ, R15.H0_H0 ;  /* 0x2000000fff097230 */ /* 0x000fe20000004100 */
[----:B------:R-:W-:Y:S01]  /*142b0*/  F2FP.F16.E4M3.UNPACK_B R3, R4 ;  /* 0x00000004ff03723e */ /* 0x000fe200020006ff */
        /* <DEDUP_REMOVED lines=12> */
[----:B------:R-:W-:Y:S01]  /*14380*/  F2FP.F16.E4M3.UNPACK_B R4, R4.H1 ;  /* 0x00000004ff04723e */ /* 0x000fe200030006ff */
[C---:B------:R-:W-:Y:S01]  /*14390*/  FFMA.FTZ R32, R11.reuse, R15, -R12 ;  /* 0x0000000f0b207223 */ /* 0x040fe2000001080c */
[-C--:B------:R-:W-:Y:S01]  /*143a0*/  F2FP.F16.E4M3.UNPACK_B R9, R14.reuse ;  /* 0x0000000eff09723e */ /* 0x080fe200020006ff */
[----:B------:R-:W-:Y:S01]  /*143b0*/  FFMA.FTZ R25, R11, R25, R10 ;  /* 0x000000190b197223 */ /* 0x000fe2000001000a */
[--C-:B------:R-:W-:Y:S01]  /*143c0*/  HADD2.F32 R12, -RZ, R5.reuse.H1_H1 ;  /* 0x30000005ff0c7230 */ /* 0x100fe20000004100 */
[----:B------:R-:W-:Y:S01]  /*143d0*/  F2FP.F16.E4M3.UNPACK_B R14, R14.H1 ;  /* 0x0000000eff0e723e */ /* 0x000fe200030006ff */
[----:B------:R-:W-:Y:S01]  /*143e0*/  HADD2.F32 R11, -RZ, R5.H0_H0 ;  /* 0x20000005ff0b7230 */ /* 0x000fe20000004100 */
[----:B------:R-:W-:Y:S01]  /*143f0*/  F2FP.F16.E4M3.UNPACK_B R21, R21.H1 ;  /* 0x00000015ff15723e */ /* 0x000fe200030006ff */
[----:B------:R-:W-:-:S02]  /*14400*/  HADD2.F32 R6, -RZ, R4.H1_H1 ;  /* 0x30000004ff067230 */ /* 0x000fc40000004100 */
[----:B------:R-:W-:Y:S02]  /*14410*/  HADD2.F32 R10, -RZ, R9.H1_H1 ;  /* 0x30000009ff0a7230 */ /* 0x000fe40000004100 */
[----:B------:R-:W-:Y:S02]  /*14420*/  HADD2.F32 R5, -RZ, R4.H0_H0 ;  /* 0x20000004ff057230 */ /* 0x000fe40000004100 */
[C---:B------:R-:W-:Y:S01]  /*14430*/  FMUL.FTZ R20, R6.reuse, R12 ;  /* 0x0000000c06147220 */ /* 0x040fe20000410000 */
[----:B------:R-:W-:Y:S02]  /*14440*/  HADD2.F32 R4, -RZ, R3.H1_H1 ;  /* 0x30000003ff047230 */ /* 0x000fe40000004100 */
[-C--:B------:R-:W-:Y:S01]  /*14450*/  FMUL.FTZ R24, R6, R10.reuse ;  /* 0x0000000a06187220 */ /* 0x080fe20000410000 */
[----:B------:R-:W-:Y:S02]  /*14460*/  HADD2.F32 R9, -RZ, R9.H0_H0 ;  /* 0x20000009ff097230 */ /* 0x000fe40000004100 */
[----:B------:R-:W-:Y:S01]  /*14470*/  FFMA.FTZ R20, R5, R10, -R20 ;  /* 0x0000000a05147223 */ /* 0x000fe20000010814 */
[----:B------:R-:W-:-:S02]  /*14480*/  HADD2.F32 R3, -RZ, R3.H0_H0 ;  /* 0x20000003ff037230 */ /* 0x000fc40000004100 */
[C---:B------:R-:W-:Y:S01]  /*14490*/  FMUL.FTZ R6, R4.reuse, R11 ;  /* 0x0000000b04067220 */ /* 0x040fe20000410000 */
[----:B------:R-:W-:Y:S01]  /*144a0*/  FFMA.FTZ R13, R5, R12, R24 ;  /* 0x0000000c050d7223 */ /* 0x000fe20000010018 */
[-C--:B------:R-:W-:Y:S01]  /*144b0*/  FMUL.FTZ R4, R4, R9.reuse ;  /* 0x0000000904047220 */ /* 0x080fe20000410000 */
[----:B------:R-:W-:Y:S02]  /*144c0*/  HADD2.F32 R5, -RZ, R14.H1_H1 ;  /* 0x3000000eff057230 */ /* 0x000fe40000004100 */
[C---:B------:R-:W-:Y:S01]  /*144d0*/  FFMA.FTZ R10, R3.reuse, R9, -R6 ;  /* 0x00000009030a7223 */ /* 0x040fe20000010806 */
[--C-:B------:R-:W-:Y:S02]  /*144e0*/  HADD2.F32 R9, -RZ, R21.reuse.H1_H1 ;  /* 0x30000015ff097230 */ /* 0x100fe40000004100 */
[----:B------:R-:W-:Y:S01]  /*144f0*/  FFMA.FTZ R11, R3, R11, R4 ;  /* 0x0000000b030b7223 */ /* 0x000fe20000010004 */
[----:B------:R-:W-:Y:S02]  /*14500*/  HADD2.F32 R4, -RZ, R8.H1_H1 ;  /* 0x30000008ff047230 */ /* 0x000fe40000004100 */
[----:B------:R-:W-:-:S02]  /*14510*/  HADD2.F32 R6, -RZ, R21.H0_H0 ;  /* 0x20000015ff067230 */ /* 0x000fc40000004100 */
[--C-:B------:R-:W-:Y:S02]  /*14520*/  HADD2.F32 R3, -RZ, R7.reuse.H1_H1 ;  /* 0x30000007ff037230 */ /* 0x100fe40000004100 */
[C---:B------:R-:W-:Y:S01]  /*14530*/  FMUL.FTZ R15, R4.reuse, R9 ;  /* 0x00000009040f7220 */ /* 0x040fe20000410000 */
[----:B------:R-:W-:Y:S02]  /*14540*/  HADD2.F32 R14, -RZ, R14.H0_H0 ;  /* 0x2000000eff0e7230 */ /* 0x000fe40000004100 */
[-C--:B------:R-:W-:Y:S01]  /*14550*/  FMUL.FTZ R12, R4, R5.reuse ;  /* 0x00000005040c7220 */ /* 0x080fe20000410000 */
        /* <DEDUP_REMOVED lines=16> */
[----:B------:R0:W-:Y:S01]  /*14660*/  STS.128 [R0+0x22200], R4 ;  /* 0x0222000400007388 */ /* 0x0001e20000000c00 */
[----:B------:R-:W-:Y:S05]  /*14670*/  BRA `(.L_x_563) ;  /* 0x0000003400407947 */ /* 0x000fea0003800000 */
.L_x_557:
[----:B------:R-:W-:-:S03]  /*14680*/  UMOV UR4, 0xffffffff ;  /* 0xffffffff00047882 */ /* 0x000fc60000000000 */
[----:B------:R-:W-:Y:S05]  /*14690*/  BRA.DIV UR4, `(.L_x_574) ;  /* 0x0000018604287947 */ /* 0x000fea000b800000 */
[----:B------:R0:W1:Y:S04]  /*146a0*/  SHFL.IDX PT, R5, R24, RZ, 0x1e1f ;  /* 0x001e1fff18057589 */ /* 0x00006800000e0000 */
[----:B------:R0:W2:Y:S04]  /*146b0*/  SHFL.IDX PT, R14, R28, RZ, 0x1e1f ;  /* 0x001e1fff1c0e7589 */ /* 0x0000a800000e0000 */
[----:B------:R0:W3:Y:S04]  /*146c0*/  SHFL.IDX PT, R3, R26, RZ, 0x1e1f ;  /* 0x001e1fff1a037589 */ /* 0x0000e800000e0000 */
[----:B------:R0:W4:Y:S02]  /*146d0*/  SHFL.IDX PT, R7, R27, RZ, 0x1e1f ;  /* 0x001e1fff1b077589 */ /* 0x00012400000e0000 */
.L_x_818:
[----:B------:R-:W-:Y:S01]  /*146e0*/  ULDC UR4, c[0x0][0x448] ;  /* 0x0001120000047ab9 */ /* 0x000fe20000000800 */
[----:B------:R-:W-:Y:S01]  /*146f0*/  BSSY B1, `(.L_x_575) ;  /* 0x0000037000017945 */ /* 0x000fe20003800000 */
[----:B------:R-:W-:Y:S01]  /*14700*/  IMAD R0, R135, UR4, RZ ;  /* 0x0000000487007c24 */ /* 0x000fe2000f8e02ff */
[----:B------:R-:W-:Y:S02]  /*14710*/  CS2R R36, SRZ ;  /* 0x0000000000247805 */ /* 0x000fe4000001ff00 */
[----:B------:R-:W-:Y:S02]  /*14720*/  CS2R R38, SRZ ;  /* 0x0000000000267805 */ /* 0x000fe4000001ff00 */
[----:B------:R-:W-:Y:S02]  /*14730*/  CS2R R8, SRZ ;  /* 0x0000000000087805 */ /* 0x000fe4000001ff00 */
[----:B------:R-:W-:Y:S02]  /*14740*/  CS2R R10, SRZ ;  /* 0x00000000000a7805 */ /* 0x000fe4000001ff00 */
[----:B------:R-:W-:-:S02]  /*14750*/  ISETP.GE.AND P0, PT, R6, R0, PT ;  /* 0x000000000600720c */ /* 0x000fc40003f06270 */
[----:B0-----:R-:W-:Y:S02]  /*14760*/  CS2R R24, SRZ ;  /* 0x0000000000187805 */ /* 0x001fe4000001ff00 */
        /* <DEDUP_REMOVED lines=8> */
[----:B------:R-:W2:Y:S01]  /*147f0*/  LDL R4, [R1] ;  /* 0x0000000001047983 */ /* 0x000ea20000100800 */
[----:B------:R-:W-:Y:S01]  /*14800*/  ULDC UR4, c[0x0][0x3f4] ;  /* 0x0000fd0000047ab9 */ /* 0x000fe20000000800 */
[----:B------:R-:W-:Y:S02]  /*14810*/  CS2R R40, SRZ ;  /* 0x0000000000287805 */ /* 0x000fe4000001ff00 */
[----:B------:R-:W-:Y:S02]  /*14820*/  ISETP.GE.AND P1, PT, R225, UR4, PT ;  /* 0x00000004e1007c0c */ /* 0x000fe4000bf26270 */
[----:B------:R-:W-:Y:S02]  /*14830*/  CS2R R42, SRZ ;  /* 0x00000000002a7805 */ /* 0x000fe4000001ff00 */
[----:B------:R-:W-:Y:S02]  /*14840*/  ISETP.GE.AND P2, PT, R16, UR4, PT ;  /* 0x0000000410007c0c */ /* 0x000fe4000bf46270 */
[----:B------:R-:W-:-:S02]  /*14850*/  CS2R R36, SRZ ;  /* 0x0000000000247805 */ /* 0x000fc4000001ff00 */
[----:B------:R-:W-:Y:S02]  /*14860*/  ISETP.GE.AND P0, PT, R226, UR4, PT ;  /* 0x00000004e2007c0c */ /* 0x000fe4000bf06270 */
[----:B------:R-:W-:Y:S02]  /*14870*/  CS2R R38, SRZ ;  /* 0x0000000000267805 */ /* 0x000fe4000001ff00 */
[----:B------:R-:W-:Y:S02]  /*14880*/  CS2R R28, SRZ ;  /* 0x00000000001c7805 */ /* 0x000fe4000001ff00 */
[----:B------:R-:W-:Y:S01]  /*14890*/  CS2R R30, SRZ ;  /* 0x00000000001e7805 */ /* 0x000fe2000001ff00 */
[----:B------:R-:W-:Y:S02]  /*148a0*/  @!P1 IMAD.SHL.U32 R20, R227, 0x10, RZ ;  /* 0x00000010e3149824 */ /* 0x000fe400078e00ff */
[----:B-1----:R-:W-:-:S03]  /*148b0*/  @!P2 IADD3 R12, P3, R16, R5, RZ ;  /* 0x00000005100ca210 */ /* 0x002fc60007f7e0ff */
[----:B------:R-:W-:Y:S02]  /*148c0*/  @!P1 SHF.R.S32.HI R6, RZ, 0x1f, R20 ;  /* 0x0000001fff069819 */ /* 0x000fe40000011414 */
[----:B---3--:R-:W-:Y:S01]  /*148d0*/  @!P2 IMAD.X R13, R3, 0x1, R17, P3 ;  /* 0x00000001030da824 */ /* 0x008fe200018e0611 */
[----:B------:R-:W-:Y:S02]  /*148e0*/  CS2R R10, SRZ ;  /* 0x00000000000a7805 */ /* 0x000fe4000001ff00 */
[----:B------:R-:W-:Y:S02]  /*148f0*/  CS2R R32, SRZ ;  /* 0x0000000000207805 */ /* 0x000fe4000001ff00 */
[----:B------:R-:W-:Y:S02]  /*14900*/  CS2R R34, SRZ ;  /* 0x0000000000227805 */ /* 0x000fe4000001ff00 */
[----:B------:R-:W-:Y:S02]  /*14910*/  CS2R R24, SRZ ;  /* 0x0000000000187805 */ /* 0x000fe4000001ff00 */
[----:B------:R-:W-:Y:S01]  /*14920*/  CS2R R26, SRZ ;  /* 0x00000000001a7805 */ /* 0x000fe2000001ff00 */
[----:B------:R0:W5:Y:S01]  /*14930*/  @!P2 LD.E.128 R40, desc[UR50][R12.64] ;  /* 0x000000320c28a980 */ /* 0x000162000c101d00 */
[----:B--2---:R-:W-:-:S02]  /*14940*/  @!P0 SHF.L.U32 R48, R4, 0x4, RZ ;  /* 0x0000000404308819 */ /* 0x004fc400000006ff */
[CC--:B------:R-:W-:Y:S02]  /*14950*/  @!P1 IADD3 R4, P5, R20.reuse, R5.reuse, RZ ;  /* 0x0000000514049210 */ /* 0x0c0fe40007fbe0ff */
[-C--:B------:R-:W-:Y:S02]  /*14960*/  @!P1 IADD3 R20, P4, R20, R14.reuse, RZ ;  /* 0x0000000e14149210 */ /* 0x080fe40007f9e0ff */
[C---:B------:R-:W-:Y:S01]  /*14970*/  @!P0 IADD3 R46, P3, R48.reuse, R5, RZ ;  /* 0x00000005302e8210 */ /* 0x040fe20007f7e0ff */
[----:B------:R-:W-:Y:S01]  /*14980*/  @!P1 IMAD.X R5, R3, 0x1, R6, P5 ;  /* 0x0000000103059824 */ /* 0x000fe200028e0606 */
[----:B------:R-:W-:Y:S01]  /*14990*/  @!P0 SHF.R.S32.HI R8, RZ, 0x1f, R48 ;  /* 0x0000001fff088819 */ /* 0x000fe20000011430 */
[----:B----4-:R-:W-:Y:S01]  /*149a0*/  @!P1 IMAD.X R21, R7, 0x1, R6, P4 ;  /* 0x0000000107159824 */ /* 0x010fe200020e0606 */
[-C--:B------:R-:W-:Y:S02]  /*149b0*/  @!P0 IADD3 R48, P5, R48, R14.reuse, RZ ;  /* 0x0000000e30308210 */ /* 0x080fe40007fbe0ff */
[----:B------:R-:W-:Y:S01]  /*149c0*/  @!P2 IADD3 R14, P4, R16, R14, RZ ;  /* 0x0000000e100ea210 */ /* 0x000fe20007f9e0ff */
[----:B------:R0:W5:Y:S01]  /*149d0*/  @!P1 LD.E.128 R28, desc[UR50][R4.64] ;  /* 0x00000032041c9980 */ /* 0x000162000c101d00 */
[----:B------:R-:W-:Y:S01]  /*149e0*/  @!P0 IADD3.X R47, R3, R8, RZ, P3, !PT ;  /* 0x00000008032f8210 */ /* 0x000fe20001ffe4ff */
[C---:B------:R-:W-:Y:S01]  /*149f0*/  @!P0 IMAD.X R49, R7.reuse, 0x1, R8, P5 ;  /* 0x0000000107318824 */ /* 0x040fe200028e0608 */
[----:B------:R-:W-:Y:S01]  /*14a00*/  CS2R R8, SRZ ;  /* 0x0000000000087805 */ /* 0x000fe2000001ff00 */
[----:B------:R-:W-:-:S02]  /*14a10*/  @!P2 IMAD.X R15, R7, 0x1, R17, P4 ;  /* 0x00000001070fa824 */ /* 0x000fc400020e0611 */
[----:B------:R0:W5:Y:S04]  /*14a20*/  @!P0 LD.E.128 R32, desc[UR50][R46.64] ;  /* 0x000000322e208980 */ /* 0x000168000c101d00 */
[----:B------:R0:W5:Y:S04]  /*14a30*/  @!P2 LD.E.128 R36, desc[UR50][R14.64] ;  /* 0x000000320e24a980 */ /* 0x000168000c101d00 */
[----:B------:R0:W5:Y:S04]  /*14a40*/  @!P1 LD.E.128 R8, desc[UR50][R20.64] ;  /* 0x0000003214089980 */ /* 0x000168000c101d00 */
[----:B------:R0:W5:Y:S02]  /*14a50*/  @!P0 LD.E.128 R24, desc[UR50][R48.64] ;  /* 0x0000003230188980 */ /* 0x000164000c101d00 */
.L_x_576:
[----:B------:R-:W-:Y:S05]  /*14a60*/  BSYNC B1 ;  /* 0x0000000000017941 */ /* 0x000fea0003800000 */
.L_x_575:
[----:B------:R-:W-:Y:S01]  /*14a70*/  ULEA.HI UR4, UR37, UR37, URZ, 0x1 ;  /* 0x0000002525047291 */ /* 0x000fe2000f8f083f */
[----:B0-----:R-:W1:Y:S01]  /*14a80*/  S2R R4, SR_TID.X ;  /* 0x0000000000047919 */ /* 0x001e620000002100 */
[----:B------:R-:W-:Y:S01]  /*14a90*/  IMAD R0, R221, -0x80, R0 ;  /* 0xffffff80dd007824 */ /* 0x000fe200078e0200 */
[----:B------:R-:W-:Y:S01]  /*14aa0*/  BSSY B1, `(.L_x_577) ;  /* 0x000000d000017945 */ /* 0x000fe20003800000 */
[----:B------:R-:W-:-:S03]  /*14ab0*/  ULOP3.LUT UR4, UR4, 0xfffffffe, URZ, 0xc0, !UPT ;  /* 0xfffffffe04047892 */ /* 0x000fc6000f8ec03f */
[----:B------:R-:W-:Y:S01]  /*14ac0*/  VIMNMX R0, R0, 0x80, PT ;  /* 0x0000008000007848 */ /* 0x000fe20003fe0100 */
[----:B------:R-:W-:-:S06]  /*14ad0*/  UIADD3 UR4, UR37, -UR4, URZ ;  /* 0x8000000425047290 */ /* 0x000fcc000fffe03f */
[----:B---3--:R-:W-:-:S05]  /*14ae0*/  IMAD.U32 R3, RZ, RZ, UR4 ;  /* 0x00000004ff037e24 */ /* 0x008fca000f8e00ff */
[----:B------:R-:W-:-:S04]  /*14af0*/  SHF.L.U32 R3, R3, 0x1f, RZ ;  /* 0x0000001f03037819 */ /* 0x000fc800000006ff */
[----:B------:R-:W0:Y:S01]  /*14b00*/  SYNCS.PHASECHK.TRANS64.TRYWAIT P0, [R18+URZ+0x33400], R3 ;  /* 0x03340003120075a7 */ /* 0x000e22000800017f */
[C---:B-1----:R-:W-:Y:S01]  /*14b10*/  IADD3 R5, R4.reuse, -0x80, RZ ;  /* 0xffffff8004057810 */ /* 0x042fe20007ffe0ff */
[----:B------:R-:W-:-:S05]  /*14b20*/  VIADD R4, R4, 0xffffff80 ;  /* 0xffffff8004047836 */ /* 0x000fca0000000000 */
[----:B------:R-:W-:-:S04]  /*14b30*/  LEA.HI R4, R4, R5, RZ, 0x1 ;  /* 0x0000000504047211 */ /* 0x000fc800078f08ff */
[----:B------:R-:W-:-:S04]  /*14b40*/  SHF.R.S32.HI R4, RZ, 0x1, R4 ;  /* 0x00000001ff047819 */ /* 0x000fc80000011404 */
[----:B------:R-:W-:Y:S01]  /*14b50*/  ISETP.GE.AND P1, PT, R4, R0, PT ;  /* 0x000000000400720c */ /* 0x000fe20003f26270 */
[----:B0-----:R-:W-:-:S12]  /*14b60*/  @!P0 BRA `(.L_x_578) ;  /* 0x0000018000648947 */ /* 0x001fd80003800000 */
.L_x_819:
[----:B------:R-:W-:Y:S05]  /*14b70*/  BSYNC B1 ;  /* 0x0000000000017941 */ /* 0x000fea0003800000 */
.L_x_577:
[----:B------:R-:W-:Y:S05]  /*14b80*/  @P1 BRA `(.L_x_563) ;  /* 0x0000002c00fc1947 */ /* 0x000fea0003800000 */
[----:B------:R1:W5:Y:S01]  /*14b90*/  LDL R69, [R1+0x30] ;  /* 0x0000300001457983 */ /* 0x0003620000100800 */
[----:B------:R-:W3:Y:S03]  /*14ba0*/  LDC R0, c[0x0][0x3f4] ;  /* 0x0000fd00ff007b82 */ /* 0x000ee60000000800 */
[----:B------:R1:W5:Y:S04]  /*14bb0*/  LDL R68, [R1+0x34] ;  /* 0x0000340001447983 */ /* 0x0003680000100800 */
[----:B------:R1:W5:Y:S01]  /*14bc0*/  LDL R67, [R1+0x38] ;  /* 0x0000380001437983 */ /* 0x0003620000100800 */
[----:B------:R-:W-:Y:S01]  /*14bd0*/  BSSY B1, `(.L_x_579) ;  /* 0x00000ff000017945 */ /* 0x000fe20003800000 */
[----:B---3--:R-:W-:-:S02]  /*14be0*/  ISETP.GE.AND P0, PT, R16, R0, PT ;  /* 0x000000001000720c */ /* 0x008fc40003f06270 */
[-C--:B------:R-:W-:Y:S02]  /*14bf0*/  ISETP.GE.AND P1, PT, R225, R0.reuse, PT ;  /* 0x00000000e100720c */ /* 0x080fe40003f26270 */
[----:B------:R-:W-:-:S09]  /*14c00*/  ISETP.GE.AND P2, PT, R226, R0, PT ;  /* 0x00000000e200720c */ /* 0x000fd20003f46270 */
[----:B-1----:R-:W-:Y:S05]  /*14c10*/  @P0 BRA `(.L_x_580) ;  /* 0x0000000c00e80947 */ /* 0x002fea0003800000 */
[----:B------:R-:W3:Y:S01]  /*14c20*/  LDL R70, [R1+0x60] ;  /* 0x0000600001467983 */ /* 0x000ee20000100800 */
[----:B0-----:R-:W-:Y:S02]  /*14c30*/  LEA.HI R3, R45, R45, RZ, 0x1 ;  /* 0x0000002d2d037211 */ /* 0x001fe400078f08ff */
[----:B-----5:R-:W-:Y:S02]  /*14c40*/  LOP3.LUT R4, R40, 0xff, RZ, 0xc0, !PT ;  /* 0x000000ff28047812 */ /* 0x020fe400078ec0ff */
[----:B------:R-:W-:Y:S02]  /*14c50*/  LOP3.LUT R6, R3, 0xfffffffe, RZ, 0xc0, !PT ;  /* 0xfffffffe03067812 */ /* 0x000fe400078ec0ff */
[----:B------:R-:W-:Y:S02]  /*14c60*/  SHF.R.U32.HI R3, RZ, 0x8, R40 ;  /* 0x00000008ff037819 */ /* 0x000fe40000011628 */
[----:B------:R-:W-:Y:S01]  /*14c70*/  SHF.R.U32.HI R13, RZ, 0x8, R42 ;  /* 0x00000008ff0d7819 */ /* 0x000fe2000001162a */
[----:B------:R-:W-:Y:S01]  /*14c80*/  IMAD.IADD R45, R45, 0x1, -R6 ;  /* 0x000000012d2d7824 */ /* 0x000fe200078e0a06 */
[----:B------:R-:W-:-:S02]  /*14c90*/  LOP3.LUT R5, R3, 0xff, RZ, 0xc0, !PT ;  /* 0x000000ff03057812 */ /* 0x000fc400078ec0ff */
[----:B------:R-:W-:Y:S02]  /*14ca0*/  LOP3.LUT R12, R42, 0xff, RZ, 0xc0, !PT ;  /* 0x000000ff2a0c7812 */ /* 0x000fe400078ec0ff */
[----:B------:R-:W-:Y:S02]  /*14cb0*/  LEA.HI R3, R0, R45, RZ, 0x1c ;  /* 0x0000002d00037211 */ /* 0x000fe400078fe0ff */
[----:B------:R-:W-:Y:S02]  /*14cc0*/  PRMT R21, R5, 0x7604, R4 ;  /* 0x0000760405157816 */ /* 0x000fe40000000004 */
[----:B------:R-:W-:Y:S02]  /*14cd0*/  SHF.R.S32.HI R4, RZ, 0x1f, R3 ;  /* 0x0000001fff047819 */ /* 0x000fe40000011403 */
[----:B------:R-:W-:Y:S02]  /*14ce0*/  LOP3.LUT R13, R13, 0xff, RZ, 0xc0, !PT ;  /* 0x000000ff0d0d7812 */ /* 0x000fe400078ec0ff */
[----:B------:R-:W-:Y:S01]  /*14cf0*/  LEA.HI R4, R4, R3, RZ, 0x2 ;  /* 0x0000000304047211 */ /* 0x000fe200078f10ff */
[----:B------:R-:W-:Y:S01]  /*14d00*/  IMAD.SHL.U32 R3, R3, 0x10, RZ ;  /* 0x0000001003037824 */ /* 0x000fe200078e00ff */
[----:B------:R-:W-:-:S02]  /*14d10*/  PRMT R47, R13, 0x7604, R12 ;  /* 0x000076040d2f7816 */ /* 0x000fc4000000000c */
[----:B------:R-:W-:Y:S02]  /*14d20*/  SHF.R.U32.HI R12, RZ, 0x8, R36 ;  /* 0x00000008ff0c7819 */ /* 0x000fe40000011624 */
[----:B------:R-:W-:Y:S02]  /*14d30*/  LOP3.LUT R3, R69, 0x30, R3, 0xf8, !PT ;  /* 0x0000003045037812 */ /* 0x000fe400078ef803 */
[----:B------:R-:W-:Y:S02]  /*14d40*/  SHF.L.U32 R4, R4, 0xb, RZ ;  /* 0x0000000b04047819 */ /* 0x000fe400000006ff */
[----:B--2---:R-:W-:Y:S02]  /*14d50*/  LOP3.LUT R14, R12, 0xff, RZ, 0xc0, !PT ;  /* 0x000000ff0c0e7812 */ /* 0x004fe400078ec0ff */
[----:B----4-:R-:W-:Y:S02]  /*14d60*/  SHF.R.U32.HI R7, RZ, 0x8, R41 ;  /* 0x00000008ff077819 */ /* 0x010fe40000011629 */
[----:B------:R-:W-:-:S02]  /*14d70*/  LOP3.LUT R12, R3, R68, RZ, 0x3c, !PT ;  /* 0x00000044030c7212 */ /* 0x000fc400078e3cff */
[----:B------:R-:W-:Y:S02]  /*14d80*/  LOP3.LUT R3, R4, 0xffffe000, RZ, 0xc0, !PT ;  /* 0xffffe00004037812 */ /* 0x000fe400078ec0ff */
[----:B------:R-:W-:Y:S02]  /*14d90*/  LOP3.LUT R6, R41, 0xff, RZ, 0xc0, !PT ;  /* 0x000000ff29067812 */ /* 0x000fe400078ec0ff */
[----:B------:R-:W-:Y:S02]  /*14da0*/  LOP3.LUT R7, R7, 0xff, RZ, 0xc0, !PT ;  /* 0x000000ff07077812 */ /* 0x000fe400078ec0ff */
[----:B------:R-:W-:Y:S02]  /*14db0*/  IADD3 R3, R12, R67, R3 ;  /* 0x000000430c037210 */ /* 0x000fe40007ffe003 */
[----:B------:R-:W-:Y:S02]  /*14dc0*/  PRMT R20, R7, 0x7604, R6 ;  /* 0x0000760407147816 */ /* 0x000fe40000000006 */
[----:B------:R-:W-:Y:S01]  /*14dd0*/  SHF.R.U32.HI R6, RZ, 0x8, R43 ;  /* 0x00000008ff067819 */ /* 0x000fe2000001162b */
[----:B------:R-:W-:Y:S01]  /*14de0*/  IMAD.IADD R3, R18, 0x1, R3 ;  /* 0x0000000112037824 */ /* 0x000fe200078e0203 */
[----:B------:R-:W-:-:S02]  /*14df0*/  LOP3.LUT R7, R36, 0xff, RZ, 0xc0, !PT ;  /* 0x000000ff24077812 */ /* 0x000fc400078ec0ff */
[----:B------:R-:W-:Y:S02]  /*14e00*/  LOP3.LUT R5, R43, 0xff, RZ, 0xc0, !PT ;  /* 0x000000ff2b057812 */ /* 0x000fe400078ec0ff */
[----:B------:R-:W-:Y:S02]  /*14e10*/  LOP3.LUT R6, R6, 0xff, RZ, 0xc0, !PT ;  /* 0x000000ff06067812 */ /* 0x000fe400078ec0ff */
[----:B------:R-:W-:Y:S02]  /*14e20*/  PRMT R53, R14, 0x7604, R7 ;  /* 0x000076040e357816 */ /* 0x000fe40000000007 */
[----:B------:R-:W0:Y:S01]  /*14e30*/  LDS.128 R12, [R3+0x1e200] ;  /* 0x01e20000030c7984 */ /* 0x000e220000000c00 */
[----:B------:R-:W-:Y:S02]  /*14e40*/  PRMT R46, R6, 0x7604, R5 ;  /* 0x00007604062e7816 */ /* 0x000fe40000000005 */
[----:B------:R-:W-:Y:S02]  /*14e50*/  SHF.R.U32.HI R48, RZ, 0x8, R37 ;  /* 0x00000008ff307819 */ /* 0x000fe40000011625 */
[----:B------:R-:W-:-:S02]  /*14e60*/  SHF.R.U32.HI R50, RZ, 0x8, R38 ;  /* 0x00000008ff327819 */ /* 0x000fc40000011626 */
[----:B------:R-:W-:Y:S02]  /*14e70*/  LOP3.LUT R45, R37, 0xff, RZ, 0xc0, !PT ;  /* 0x000000ff252d7812 */ /* 0x000fe400078ec0ff */
[----:B------:R-:W-:Y:S02]  /*14e80*/  LOP3.LUT R48, R48, 0xff, RZ, 0xc0, !PT ;  /* 0x000000ff30307812 */ /* 0x000fe400078ec0ff */
[----:B------:R-:W-:Y:S02]  /*14e90*/  LOP3.LUT R49, R38, 0xff, RZ, 0xc0, !PT ;  /* 0x000000ff26317812 */ /* 0x000fe400078ec0ff */
[----:B------:R-:W-:Y:S02]  /*14ea0*/  LOP3.LUT R50, R50, 0xff, RZ, 0xc0, !PT ;  /* 0x000000ff32327812 */ /* 0x000fe400078ec0ff */
[----:B------:R-:W-:Y:S02]  /*14eb0*/  PRMT R48, R48, 0x7604, R45 ;  /* 0x0000760430307816 */ /* 0x000fe4000000002d */
[----:B------:R-:W-:-:S02]  /*14ec0*/  SHF.R.U32.HI R45, RZ, 0x10, R41 ;  /* 0x00000010ff2d7819 */ /* 0x000fc40000011629 */
[----:B------:R-:W-:Y:S02]  /*14ed0*/  SHF.R.U32.HI R55, RZ, 0x10, R37 ;  /* 0x00000010ff377819 */ /* 0x000fe40000011625 */
[----:B------:R-:W-:Y:S01]  /*14ee0*/  PRMT R57, R50, 0x7604, R49 ;  /* 0x0000760432397816 */ /* 0x000fe20000000031 */
[----:B------:R-:W-:Y:S01]  /*14ef0*/  IMAD.U32 R45, R45, 0x10000, RZ ;  /* 0x000100002d2d7824 */ /* 0x000fe200078e00ff */
[----:B------:R-:W-:Y:S02]  /*14f00*/  SHF.R.U32.HI R49, RZ, 0x10, R43 ;  /* 0x00000010ff317819 */ /* 0x000fe4000001162b */
[----:B------:R-:W-:Y:S02]  /*14f10*/  SHF.R.U32.HI R52, RZ, 0x8, R39 ;  /* 0x00000008ff347819 */ /* 0x000fe40000011627 */
[----:B------:R-:W-:Y:S01]  /*14f20*/  SHF.L.U32 R55, R55, 0x10, RZ ;  /* 0x0000001037377819 */ /* 0x000fe200000006ff */
[----:B------:R-:W-:Y:S01]  /*14f30*/  IMAD.U32 R49, R49, 0x10000, RZ ;  /* 0x0001000031317824 */ /* 0x000fe200078e00ff */
[----:B------:R-:W-:-:S02]  /*14f40*/  LOP3.LUT R51, R39, 0xff, RZ, 0xc0, !PT ;  /* 0x000000ff27337812 */ /* 0x000fc400078ec0ff */
[----:B------:R-:W-:Y:S02]  /*14f50*/  LOP3.LUT R52, R52, 0xff, RZ, 0xc0, !PT ;  /* 0x000000ff34347812 */ /* 0x000fe400078ec0ff */
[----:B------:R-:W-:Y:S02]  /*14f60*/  SHF.R.U32.HI R59, RZ, 0x10, R39 ;  /* 0x00000010ff3b7819 */ /* 0x000fe40000011627 */
[----:B------:R-:W-:Y:S02]  /*14f70*/  LOP3.LUT R55, R48, 0xff0000, R55, 0xf8, !PT ;  /* 0x00ff000030377812 */ /* 0x000fe400078ef837 */
[----:B------:R-:W-:Y:S01]  /*14f80*/  LOP3.LUT R45, R20, 0xff0000, R45, 0xf8, !PT ;  /* 0x00ff0000142d7812 */ /* 0x000fe200078ef82d */
[----:B------:R-:W-:Y:S01]  /*14f90*/  IMAD.U32 R59, R59, 0x10000, RZ ;  /* 0x000100003b3b7824 */ /* 0x000fe200078e00ff */
[----:B------:R-:W-:Y:S02]  /*14fa0*/  PRMT R52, R52, 0x7604, R51 ;  /* 0x0000760434347816 */ /* 0x000fe40000000033 */
[----:B------:R-:W-:-:S02]  /*14fb0*/  LOP3.LUT R51, R46, 0xff0000, R49, 0xf8, !PT ;  /* 0x00ff00002e337812 */ /* 0x000fc400078ef831 */
[----:B------:R-:W-:Y:S02]  /*14fc0*/  LOP3.LUT R55, R55, 0xff000000, R37, 0xf8, !PT ;  /* 0xff00000037377812 */ /* 0x000fe400078ef825 */
[----:B------:R-:W-:Y:S02]  /*14fd0*/  LOP3.LUT R49, R45, 0xff000000, R41, 0xf8, !PT ;  /* 0xff0000002d317812 */ /* 0x000fe400078ef829 */
[----:B------:R-:W-:Y:S02]  /*14fe0*/  LOP3.LUT R53, R53, 0xff0000, R36, 0xf8, !PT ;  /* 0x00ff000035357812 */ /* 0x000fe400078ef824 */
[----:B------:R-:W-:Y:S02]  /*14ff0*/  F2FP.F16.E4M3.UNPACK_B R54, R55 ;  /* 0x00000037ff36723e */ /* 0x000fe400020006ff */
[----:B0-----:R-:W-:Y:S02]  /*15000*/  F2FP.F16.E4M3.UNPACK_B R41, R13 ;  /* 0x0000000dff29723e */ /* 0x001fe400020006ff */
[----:B------:R-:W-:Y:S01]  /*15010*/  LOP3.LUT R21, R21, 0xff0000, R40, 0xf8, !PT ;  /* 0x00ff000015157812 */ /* 0x000fe200078ef828 */
[--C-:B------:R-:W-:Y:S01]  /*15020*/  HADD2.F32 R56, -RZ, R54.reuse.H0_H0 ;  /* 0x20000036ff387230 */ /* 0x100fe20000004100 */
[----:B------:R-:W-:Y:S01]  /*15030*/  LOP3.LUT R59, R52, 0xff0000, R59, 0xf8, !PT ;  /* 0x00ff0000343b7812 */ /* 0x000fe200078ef83b */
[----:B------:R-:W-:Y:S01]  /*15040*/  HADD2.F32 R54, -RZ, R54.H1_H1 ;  /* 0x30000036ff367230 */ /* 0x000fe20000004100 */
[----:B------:R-:W-:-:S02]  /*15050*/  F2FP.F16.E4M3.UNPACK_B R50, R49 ;  /* 0x00000031ff32723e */ /* 0x000fc400020006ff */
[----:B------:R-:W-:Y:S02]  /*15060*/  LOP3.LUT R57, R57, 0xff0000, R38, 0xf8, !PT ;  /* 0x00ff000039397812 */ /* 0x000fe400078ef826 */
[----:B------:R-:W-:Y:S02]  /*15070*/  LOP3.LUT R53, R53, 0xff000000, R36, 0xf8, !PT ;  /* 0xff00000035357812 */ /* 0x000fe400078ef824 */
[----:B------:R-:W-:Y:S02]  /*15080*/  LOP3.LUT R47, R47, 0xff0000, R42, 0xf8, !PT ;  /* 0x00ff00002f2f7812 */ /* 0x000fe400078ef82a */
[----:B------:R-:W-:Y:S02]  /*15090*/  LOP3.LUT R48, R21, 0xff000000, R40, 0xf8, !PT ;  /* 0xff00000015307812 */ /* 0x000fe400078ef828 */
[----:B------:R-:W-:Y:S01]  /*150a0*/  LOP3.LUT R52, R51, 0xff000000, R43, 0xf8, !PT ;  /* 0xff00000033347812 */ /* 0x000fe200078ef82b */
[--C-:B------:R-:W-:Y:S01]  /*150b0*/  HADD2.F32 R51, -RZ, R50.reuse.H0_H0 ;  /* 0x20000032ff337230 */ /* 0x100fe20000004100 */
[----:B------:R-:W-:Y:S01]  /*150c0*/  LOP3.LUT R59, R59, 0xff000000, R39, 0xf8, !PT ;  /* 0xff0000003b3b7812 */ /* 0x000fe200078ef827 */
[----:B------:R-:W-:Y:S01]  /*150d0*/  HADD2.F32 R50, -RZ, R50.H1_H1 ;  /* 0x30000032ff327230 */ /* 0x000fe20000004100 */
[----:B------:R-:W-:-:S02]  /*150e0*/  LOP3.LUT R58, R57, 0xff000000, R38, 0xf8, !PT ;  /* 0xff000000393a7812 */ /* 0x000fc400078ef826 */
[----:B------:R-:W-:Y:S02]  /*150f0*/  LOP3.LUT R20, R47, 0xff000000, R42, 0xf8, !PT ;  /* 0xff0000002f147812 */ /* 0x000fe400078ef82a */
[----:B------:R-:W-:Y:S02]  /*15100*/  F2FP.F16.E4M3.UNPACK_B R42, R13.H1 ;  /* 0x0000000dff2a723e */ /* 0x000fe400030006ff */
[----:B------:R-:W-:Y:S02]  /*15110*/  F2FP.F16.E4M3.UNPACK_B R55, R55.H1 ;  /* 0x00000037ff37723e */ /* 0x000fe400030006ff */
[----:B------:R-:W-:Y:S02]  /*15120*/  F2FP.F16.E4M3.UNPACK_B R49, R49.H1 ;  /* 0x00000031ff31723e */ /* 0x000fe400030006ff */
[-C--:B------:R-:W-:Y:S02]  /*15130*/  F2FP.F16.E4M3.UNPACK_B R43, R14.reuse ;  /* 0x0000000eff2b723e */ /* 0x080fe400020006ff */
[----:B------:R-:W-:Y:S01]  /*15140*/  F2FP.F16.E4M3.UNPACK_B R45, R14.H1 ;  /* 0x0000000eff2d723e */ /* 0x000fe200030006ff */
[--C-:B------:R-:W-:Y:S01]  /*15150*/  HADD2.F32 R14, -RZ, R42.reuse.H0_H0 ;  /* 0x2000002aff0e7230 */ /* 0x100fe20000004100 */
[-C--:B------:R-:W-:Y:S01]  /*15160*/  F2FP.F16.E4M3.UNPACK_B R46, R15.reuse ;  /* 0x0000000fff2e723e */ /* 0x080fe200020006ff */
[----:B------:R-:W-:Y:S01]  /*15170*/  HADD2.F32 R42, -RZ, R42.H1_H1 ;  /* 0x3000002aff2a7230 */ /* 0x000fe20000004100 */
[----:B------:R-:W-:-:S02]  /*15180*/  F2FP.F16.E4M3.UNPACK_B R47, R15.H1 ;  /* 0x0000000fff2f723e */ /* 0x000fc400030006ff */
[-C--:B------:R-:W-:Y:S02]  /*15190*/  F2FP.F16.E4M3.UNPACK_B R15, R12.reuse ;  /* 0x0000000cff0f723e */ /* 0x080fe400020006ff */
[----:B------:R-:W-:Y:S01]  /*151a0*/  F2FP.F16.E4M3.UNPACK_B R12, R12.H1 ;  /* 0x0000000cff0c723e */ /* 0x000fe200030006ff */
[----:B---3--:R-:W0:Y:S02]  /*151b0*/  LDS.128 R4, [R70+0x1e200] ;  /* 0x01e2000046047984 */ /* 0x008e240000000c00 */
[-C--:B0-----:R-:W-:Y:S02]  /*151c0*/  F2FP.F16.E4M3.UNPACK_B R36, R5.reuse ;  /* 0x00000005ff24723e */ /* 0x081fe400020006ff */
[----:B------:R-:W-:Y:S01]  /*151d0*/  F2FP.F16.E4M3.UNPACK_B R37, R5.H1 ;  /* 0x00000005ff25723e */ /* 0x000fe200030006ff */
[--C-:B------:R-:W-:Y:S01]  /*151e0*/  HADD2.F32 R5, -RZ, R41.reuse.H0_H0 ;  /* 0x20000029ff057230 */ /* 0x100fe20000004100 */
[-C--:B------:R-:W-:Y:S01]  /*151f0*/  F2FP.F16.E4M3.UNPACK_B R39, R7.reuse ;  /* 0x00000007ff27723e */ /* 0x080fe200020006ff */
[----:B------:R-:W-:Y:S01]  /*15200*/  HADD2.F32 R41, -RZ, R41.H1_H1 ;  /* 0x30000029ff297230 */ /* 0x000fe20000004100 */
[----:B------:R-:W-:-:S02]  /*15210*/  F2FP.F16.E4M3.UNPACK_B R40, R7.H1 ;  /* 0x00000007ff28723e */ /* 0x000fc400030006ff */
[----:B------:R-:W-:Y:S01]  /*15220*/  F2FP.F16.E4M3.UNPACK_B R7, R4 ;  /* 0x00000004ff07723e */ /* 0x000fe200020006ff */
[C---:B------:R-:W-:Y:S01]  /*15230*/  FMUL.FTZ R13, R5.reuse, R56 ;  /* 0x00000038050d7220 */ /* 0x040fe20000410000 */
[----:B------:R-:W-:Y:S01]  /*15240*/  F2FP.F16.E4M3.UNPACK_B R21, R4.H1 ;  /* 0x00000004ff15723e */ /* 0x000fe200030006ff */
[----:B------:R-:W-:Y:S01]  /*15250*/  FMUL.FTZ R57, R5, R51 ;  /* 0x0000003305397220 */ /* 0x000fe20000410000 */
[----:B------:R-:W-:Y:S01]  /*15260*/  F2FP.F16.E4M3.UNPACK_B R4, R6 ;  /* 0x00000006ff04723e */ /* 0x000fe200020006ff */
[C---:B------:R-:W-:Y:S01]  /*15270*/  FMUL.FTZ R61, R41.reuse, R54 ;  /* 0x00000036293d7220 */ /* 0x040fe20000410000 */
[----:B------:R-:W-:Y:S01]  /*15280*/  F2FP.F16.E4M3.UNPACK_B R38, R6.H1 ;  /* 0x00000006ff26723e */ /* 0x000fe200030006ff */
[--C-:B------:R-:W-:Y:S02]  /*15290*/  HADD2.F32 R6, -RZ, R36.reuse.H0_H0 ;  /* 0x20000024ff067230 */ /* 0x100fe40000004100 */
[----:B------:R-:W-:Y:S01]  /*152a0*/  FMUL.FTZ R41, R41, R50 ;  /* 0x0000003229297220 */ /* 0x000fe20000410000 */
[----:B------:R-:W-:-:S02]  /*152b0*/  HADD2.F32 R36, -RZ, R36.H1_H1 ;  /* 0x30000024ff247230 */ /* 0x000fc40000004100 */
[C---:B------:R-:W-:Y:S01]  /*152c0*/  FFMA.FTZ R5, R6.reuse, R51, -R13 ;  /* 0x0000003306057223 */ /* 0x040fe2000001080d */
[----:B------:R-:W-:Y:S01]  /*152d0*/  FFMA.FTZ R13, R6, R56, R57 ;  /* 0x00000038060d7223 */ /* 0x000fe20000010039 */
[----:B------:R-:W-:Y:S02]  /*152e0*/  HADD2.F32 R57, -RZ, R55.H0_H0 ;  /* 0x20000037ff397230 */ /* 0x000fe40000004100 */
[C---:B------:R-:W-:Y:S01]  /*152f0*/  FFMA.FTZ R56, R36.reuse, R50, -R61 ;  /* 0x0000003224387223 */ /* 0x040fe2000001083d */
[----:B------:R-:W-:Y:S02]  /*15300*/  HADD2.F32 R51, -RZ, R49.H0_H0 ;  /* 0x20000031ff337230 */ /* 0x000fe40000004100 */
        /* <DEDUP_REMOVED lines=9> */
[----:B------:R-:W-:Y:S01]  /*153a0*/  HADD2.F32 R49, -RZ, R49.H1_H1 ;  /* 0x30000031ff317230 */ /* 0x000fe20000004100 */
[----:B------:R-:W-:Y:S01]  /*153b0*/  F2FP.F16.E4M3.UNPACK_B R59, R59.H1 ;  /* 0x0000003bff3b723e */ /* 0x000fe200030006ff */
[----:B------:R-:W-:Y:S02]  /*153c0*/  HADD2.F32 R51, -RZ, R50.H0_H0 ;  /* 0x20000032ff337230 */ /* 0x000fe40000004100 */
[C---:B------:R-:W-:Y:S01]  /*153d0*/  FMUL.FTZ R60, R42.reuse, R55 ;  /* 0x000000372a3c7220 */ /* 0x040fe20000410000 */
[----:B------:R-:W-:Y:S02]  /*153e0*/  HADD2.F32 R14, -RZ, R46.H0_H0 ;  /* 0x2000002eff0e7230 */ /* 0x000fe40000004100 */
[----:B------:R-:W-:Y:S01]  /*153f0*/  FMUL.FTZ R42, R42, R49 ;  /* 0x000000312a2a7220 */ /* 0x000fe20000410000 */
[----:B------:R-:W-:Y:S01]  /*15400*/  HADD2.F32 R41, -RZ, R36.H0_H0 ;  /* 0x20000024ff297230 */ /* 0x000fe20000004100 */
[----:B------:R-:W-:Y:S01]  /*15410*/  F2FP.F16.E4M3.UNPACK_B R52, R52.H1 ;  /* 0x00000034ff34723e */ /* 0x000fe200030006ff */
[----:B------:R-:W-:-:S02]  /*15420*/  HADD2.F32 R37, -RZ, R37.H1_H1 ;  /* 0x30000025ff257230 */ /* 0x000fc40000004100 */
[C---:B------:R-:W-:Y:S01]  /*15430*/  FMUL.FTZ R61, R14.reuse, R51 ;  /* 0x000000330e3d7220 */ /* 0x040fe20000410000 */
[----:B------:R-:W-:Y:S02]  /*15440*/  HADD2.F32 R6, -RZ, R39.H0_H0 ;  /* 0x20000027ff067230 */ /* 0x000fe40000004100 */
[----:B------:R-:W-:Y:S01]  /*15450*/  FMUL.FTZ R14, R14, R41 ;  /* 0x000000290e0e7220 */ /* 0x000fe20000410000 */
[----:B------:R-:W-:Y:S02]  /*15460*/  HADD2.F32 R36, -RZ, R36.H1_H1 ;  /* 0x30000024ff247230 */ /* 0x000fe40000004100 */
[----:B------:R-:W-:Y:S01]  /*15470*/  FFMA.FTZ R62, R37, R55, R42 ;  /* 0x00000037253e7223 */ /* 0x000fe2000001002a */
[----:B------:R-:W-:Y:S02]  /*15480*/  HADD2.F32 R50, -RZ, R50.H1_H1 ;  /* 0x30000032ff327230 */ /* 0x000fe40000004100 */
[----:B------:R-:W-:Y:S01]  /*15490*/  FFMA.FTZ R61, R6, R41, -R61 ;  /* 0x00000029063d7223 */ /* 0x000fe2000001083d */
[----:B------:R-:W-:-:S02]  /*154a0*/  HADD2.F32 R46, -RZ, R46.H1_H1 ;  /* 0x3000002eff2e7230 */ /* 0x000fc40000004100 */
[----:B------:R-:W-:Y:S01]  /*154b0*/  FFMA.FTZ R55, R6, R51, R14 ;  /* 0x0000003306377223 */ /* 0x000fe2000001000e */
[----:B------:R-:W-:Y:S01]  /*154c0*/  FFMA.FTZ R60, R37, R49, -R60 ;  /* 0x00000031253c7223 */ /* 0x000fe2000001083c */
[----:B------:R-:W-:Y:S01]  /*154d0*/  HADD2.F32 R39, -RZ, R39.H1_H1 ;  /* 0x30000027ff277230 */ /* 0x000fe20000004100 */
[----:B------:R-:W-:Y:S01]  /*154e0*/  F2FP.SATFINITE.E4M3.F32.PACK_AB_MERGE_C R57, R62, R57, RZ ;  /* 0x000000393e39723e */ /* 0x000fe200048070ff */
[----:B------:R-:W-:Y:S02]  /*154f0*/  HADD2.F32 R41, -RZ, R59.H0_H0 ;  /* 0x2000003bff297230 */ /* 0x000fe40000004100 */
[C---:B------:R-:W-:Y:S01]  /*15500*/  FMUL.FTZ R42, R46.reuse, R50 ;  /* 0x000000322e2a7220 */ /* 0x040fe20000410000 */
[----:B------:R-:W-:Y:S02]  /*15510*/  HADD2.F32 R14, -RZ, R47.H0_H0 ;  /* 0x2000002fff0e7230 */ /* 0x000fe40000004100 */
[----:B------:R-:W-:Y:S01]  /*15520*/  FMUL.FTZ R49, R46, R36 ;  /* 0x000000242e317220 */ /* 0x000fe20000410000 */
[----:B------:R-:W-:-:S02]  /*15530*/  HADD2.F32 R37, -RZ, R52.H0_H0 ;  /* 0x20000034ff257230 */ /* 0x000fc40000004100 */
[C---:B------:R-:W-:Y:S01]  /*15540*/  FFMA.FTZ R64, R39.reuse, R36, -R42 ;  /* 0x0000002427407223 */ /* 0x040fe2000001082a */
[----:B------:R-:W-:Y:S02]  /*15550*/  HADD2.F32 R6, -RZ, R40.H0_H0 ;  /* 0x20000028ff067230 */ /* 0x000fe40000004100 */
[C---:B------:R-:W-:Y:S01]  /*15560*/  FMUL.FTZ R51, R14.reuse, R41 ;  /* 0x000000290e337220 */ /* 0x040fe20000410000 */
[----:B------:R-:W-:Y:S01]  /*15570*/  FFMA.FTZ R50, R39, R50, R49 ;  /* 0x0000003227327223 */ /* 0x000fe20000010031 */
[----:B------:R-:W-:Y:S01]  /*15580*/  FMUL.FTZ R14, R14, R37 ;  /* 0x000000250e0e7220 */ /* 0x000fe20000410000 */
[----:B------:R-:W-:Y:S01]  /*15590*/  F2FP.F16.E4M3.UNPACK_B R39, R53.H1 ;  /* 0x00000035ff27723e */ /* 0x000fe200030006ff */
[----:B------:R-:W-:Y:S01]  /*155a0*/  HADD2.F32 R52, -RZ, R52.H1_H1 ;  /* 0x30000034ff347230 */ /* 0x000fe20000004100 */
[----:B------:R-:W-:Y:S01]  /*155b0*/  F2FP.F16.E4M3.UNPACK_B R36, R48.H1 ;  /* 0x00000030ff24723e */ /* 0x000fe200030006ff */
[----:B------:R-:W-:Y:S01]  /*155c0*/  FFMA.FTZ R66, R6, R41, R14 ;  /* 0x0000002906427223 */ /* 0x000fe2000001000e */
[----:B------:R-:W-:-:S02]  /*155d0*/  HADD2.F32 R59, -RZ, R59.H1_H1 ;  /* 0x3000003bff3b7230 */ /* 0x000fc40000004100 */
[----:B------:R-:W-:Y:S01]  /*155e0*/  FFMA.FTZ R65, R6, R37, -R51 ;  /* 0x0000002506417223 */ /* 0x000fe20000010833 */
[----:B------:R-:W-:Y:S01]  /*155f0*/  HADD2.F32 R47, -RZ, R47.H1_H1 ;  /* 0x3000002fff2f7230 */ /* 0x000fe20000004100 */
[----:B------:R-:W-:Y:S01]  /*15600*/  F2FP.F16.E4M3.UNPACK_B R53, R53 ;  /* 0x00000035ff35723e */ /* 0x000fe200020006ff */
[----:B------:R-:W-:Y:S01]  /*15610*/  HADD2.F32 R41, -RZ, R39.H0_H0 ;  /* 0x20000027ff297230 */ /* 0x000fe20000004100 */
[----:B------:R-:W-:Y:S01]  /*15620*/  F2FP.F16.E4M3.UNPACK_B R48, R48 ;  /* 0x00000030ff30723e */ /* 0x000fe200020006ff */
[----:B------:R-:W-:Y:S02]  /*15630*/  HADD2.F32 R14, -RZ, R12.H0_H0 ;  /* 0x2000000cff0e7230 */ /* 0x000fe40000004100 */
[C---:B------:R-:W-:Y:S01]  /*15640*/  FMUL.FTZ R49, R47.reuse, R59 ;  /* 0x0000003b2f317220 */ /* 0x040fe20000410000 */
[----:B------:R-:W-:Y:S02]  /*15650*/  HADD2.F32 R37, -RZ, R36.H0_H0 ;  /* 0x20000024ff257230 */ /* 0x000fe40000004100 */
[----:B------:R-:W-:Y:S01]  /*15660*/  FMUL.FTZ R42, R47, R52 ;  /* 0x000000342f2a7220 */ /* 0x000fe20000410000 */
[----:B------:R-:W-:-:S02]  /*15670*/  HADD2.F32 R40, -RZ, R40.H1_H1 ;  /* 0x30000028ff287230 */ /* 0x000fc40000004100 */
[C---:B------:R-:W-:Y:S01]  /*15680*/  FMUL.FTZ R47, R14.reuse, R41 ;  /* 0x000000290e2f7220 */ /* 0x040fe20000410000 */
[----:B------:R-:W-:Y:S02]  /*15690*/  HADD2.F32 R6, -RZ, R21.H0_H0 ;  /* 0x20000015ff067230 */ /* 0x000fe40000004100 */
[----:B------:R-:W-:Y:S01]  /*156a0*/  FMUL.FTZ R14, R14, R37 ;  /* 0x000000250e0e7220 */ /* 0x000fe20000410000 */
[----:B------:R-:W-:Y:S02]  /*156b0*/  HADD2.F32 R39, -RZ, R39.H1_H1 ;  /* 0x30000027ff277230 */ /* 0x000fe40000004100 */
[C---:B------:R-:W-:Y:S01]  /*156c0*/  FFMA.FTZ R52, R40.reuse, R52, -R49 ;  /* 0x0000003428347223 */ /* 0x040fe20000010831 */
[----:B------:R-:W-:Y:S02]  /*156d0*/  HADD2.F32 R12, -RZ, R12.H1_H1 ;  /* 0x3000000cff0c7230 */ /* 0x000fe40000004100 */
[----:B------:R-:W-:Y:S01]  /*156e0*/  FFMA.FTZ R59, R40, R59, R42 ;  /* 0x0000003b283b7223 */ /* 0x000fe2000001002a */
[----:B------:R-:W-:-:S02]  /*156f0*/  HADD2.F32 R36, -RZ, R36.H1_H1 ;  /* 0x30000024ff247230 */ /* 0x000fc40000004100 */
[C---:B------:R-:W-:Y:S01]  /*15700*/  FFMA.FTZ R47, R6.reuse, R37, -R47 ;  /* 0x00000025062f7223 */ /* 0x040fe2000001082f */
[----:B------:R-:W-:Y:S01]  /*15710*/  FFMA.FTZ R40, R6, R41, R14 ;  /* 0x0000002906287223 */ /* 0x000fe2000001000e */
[----:B------:R-:W-:Y:S02]  /*15720*/  HADD2.F32 R21, -RZ, R21.H1_H1 ;  /* 0x30000015ff157230 */ /* 0x000fe40000004100 */
[C---:B------:R-:W-:Y:S01]  /*15730*/  FMUL.FTZ R6, R12.reuse, R39 ;  /* 0x000000270c067220 */ /* 0x040fe20000410000 */
[-C--:B------:R-:W-:Y:S01]  /*15740*/  FMUL.FTZ R14, R12, R36.reuse ;  /* 0x000000240c0e7220 */ /* 0x080fe20000410000 */
[----:B------:R-:W-:Y:S01]  /*15750*/  HADD2.F32 R37, -RZ, R53.H0_H0 ;  /* 0x20000035ff257230 */ /* 0x000fe20000004100 */
[----:B------:R-:W-:Y:S01]  /*15760*/  F2FP.SATFINITE.E4M3.F32.PACK_AB_MERGE_C R60, R60, R63, RZ ;  /* 0x0000003f3c3c723e */ /* 0x000fe200048070ff */
[----:B------:R-:W-:Y:S02]  /*15770*/  HADD2.F32 R12, -RZ, R15.H0_H0 ;  /* 0x2000000fff0c7230 */ /* 0x000fe40000004100 */
[C---:B------:R-:W-:Y:S01]  /*15780*/  FFMA.FTZ R42, R21.reuse, R36, -R6 ;  /* 0x00000024152a7223 */ /* 0x040fe20000010806 */
[----:B------:R-:W-:Y:S01]  /*15790*/  FFMA.FTZ R49, R21, R39, R14 ;  /* 0x0000002715317223 */ /* 0x000fe2000001000e */
[----:B------:R-:W-:Y:S01]  /*157a0*/  HADD2.F32 R21, -RZ, R48.H0_H0 ;  /* 0x20000030ff157230 */ /* 0x000fe20000004100 */
[----:B------:R-:W-:Y:S01]  /*157b0*/  F2FP.SATFINITE.E4M3.F32.PACK_AB_MERGE_C R5, R56, R5, R60 ;  /* 0x000000053805723e */ /* 0x000fe2000480703c */
[----:B------:R-:W-:-:S02]  /*157c0*/  HADD2.F32 R6, -RZ, R7.H0_H0 ;  /* 0x20000007ff067230 */ /* 0x000fc40000004100 */
[C---:B------:R-:W-:Y:S01]  /*157d0*/  FMUL.FTZ R39, R12.reuse, R37 ;  /* 0x000000250c277220 */ /* 0x040fe20000410000 */
[----:B------:R-:W-:Y:S02]  /*157e0*/  HADD2.F32 R14, -RZ, R53.H1_H1 ;  /* 0x30000035ff0e7230 */ /* 0x000fe40000004100 */
[-C--:B------:R-:W-:Y:S01]  /*157f0*/  FMUL.FTZ R41, R12, R21.reuse ;  /* 0x000000150c297220 */ /* 0x080fe20000410000 */
[----:B------:R-:W-:Y:S02]  /*15800*/  HADD2.F32 R15, -RZ, R15.H1_H1 ;  /* 0x3000000fff0f7230 */ /* 0x000fe40000004100 */
[C---:B------:R-:W-:Y:S01]  /*15810*/  FFMA.FTZ R39, R6.reuse, R21, -R39 ;  /* 0x0000001506277223 */ /* 0x040fe20000010827 */
[----:B------:R-:W-:Y:S01]  /*15820*/  HADD2.F32 R48, -RZ, R48.H1_H1 ;  /* 0x30000030ff307230 */ /* 0x000fe20000004100 */
[----:B------:R-:W-:Y:S01]  /*15830*/  F2FP.F16.E4M3.UNPACK_B R21, R58.H1 ;  /* 0x0000003aff15723e */ /* 0x000fe200030006ff */
[----:B------:R-:W-:Y:S02]  /*15840*/  HADD2.F32 R7, -RZ, R7.H1_H1 ;  /* 0x30000007ff077230 */ /* 0x000fe40000004100 */
[C---:B------:R-:W-:Y:S01]  /*15850*/  FMUL.FTZ R12, R15.reuse, R14 ;  /* 0x0000000e0f0c7220 */ /* 0x040fe20000410000 */
[----:B------:R-:W-:Y:S01]  /*15860*/  FFMA.FTZ R41, R6, R37, R41 ;  /* 0x0000002506297223 */ /* 0x000fe20000010029 */
[----:B------:R-:W-:Y:S01]  /*15870*/  F2FP.F16.E4M3.UNPACK_B R6, R20.H1 ;  /* 0x00000014ff06723e */ /* 0x000fe200030006ff */
[-C--:B------:R-:W-:Y:S01]  /*15880*/  FMUL.FTZ R37, R15, R48.reuse ;  /* 0x000000300f257220 */ /* 0x080fe20000410000 */
[----:B------:R-:W-:Y:S01]  /*15890*/  FFMA.FTZ R48, R7, R48, -R12 ;  /* 0x0000003007307223 */ /* 0x000fe2000001080c */
[----:B------:R-:W-:Y:S01]  /*158a0*/  HADD2.F32 R15, -RZ, R21.H0_H0 ;  /* 0x20000015ff0f7230 */ /* 0x000fe20000004100 */
[----:B------:R-:W-:Y:S01]  /*158b0*/  F2FP.F16.E4M3.UNPACK_B R58, R58 ;  /* 0x0000003aff3a723e */ /* 0x000fe200020006ff */
[----:B------:R-:W-:-:S02]  /*158c0*/  HADD2.F32 R12, -RZ, R45.H0_H0 ;  /* 0x2000002dff0c7230 */ /* 0x000fc40000004100 */
[----:B------:R-:W-:Y:S01]  /*158d0*/  FFMA.FTZ R36, R7, R14, R37 ;  /* 0x0000000e07247223 */ /* 0x000fe20000010025 */
[--C-:B------:R-:W-:Y:S01]  /*158e0*/  HADD2.F32 R7, -RZ, R6.reuse.H0_H0 ;  /* 0x20000006ff077230 */ /* 0x100fe20000004100 */
[----:B------:R-:W-:Y:S01]  /*158f0*/  F2FP.F16.E4M3.UNPACK_B R20, R20 ;  /* 0x00000014ff14723e */ /* 0x000fe200020006ff */
[----:B------:R-:W-:Y:S02]  /*15900*/  HADD2.F32 R14, -RZ, R6.H1_H1 ;  /* 0x30000006ff0e7230 */ /* 0x000fe40000004100 */
[C---:B------:R-:W-:Y:S01]  /*15910*/  FMUL.FTZ R37, R12.reuse, R15 ;  /* 0x0000000f0c257220 */ /* 0x040fe20000410000 */
[----:B------:R-:W-:Y:S02]  /*15920*/  HADD2.F32 R6, -RZ, R38.H0_H0 ;  /* 0x20000026ff067230 */ /* 0x000fe40000004100 */
[----:B------:R-:W-:Y:S01]  /*15930*/  FMUL.FTZ R51, R12, R7 ;  /* 0x000000070c337220 */ /* 0x000fe20000410000 */
[----:B------:R-:W-:Y:S01]  /*15940*/  HADD2.F32 R21, -RZ, R21.H1_H1 ;  /* 0x30000015ff157230 */ /* 0x000fe20000004100 */
[----:B------:R-:W-:Y:S01]  /*15950*/  F2FP.SATFINITE.E4M3.F32.PACK_AB_MERGE_C R13, R54, R13, R57 ;  /* 0x0000000d360d723e */ /* 0x000fe20004807039 */
[----:B------:R-:W-:-:S02]  /*15960*/  HADD2.F32 R45, -RZ, R45.H1_H1 ;  /* 0x3000002dff2d7230 */ /* 0x000fc40000004100 */
[C---:B------:R-:W-:Y:S01]  /*15970*/  FFMA.FTZ R46, R6.reuse, R7, -R37 ;  /* 0x00000007062e7223 */ /* 0x040fe20000010825 */
[----:B------:R-:W-:Y:S02]  /*15980*/  HADD2.F32 R38, -RZ, R38.H1_H1 ;  /* 0x30000026ff267230 */ /* 0x000fe40000004100 */
[----:B------:R-:W-:Y:S01]  /*15990*/  FFMA.FTZ R51, R6, R15, R51 ;  /* 0x0000000f06337223 */ /* 0x000fe20000010033 */
[--C-:B------:R-:W-:Y:S02]  /*159a0*/  HADD2.F32 R6, -RZ, R4.reuse.H0_H0 ;  /* 0x20000004ff067230 */ /* 0x100fe40000004100 */
[CC--:B------:R-:W-:Y:S01]  /*159b0*/  FMUL.FTZ R7, R45.reuse, R21.reuse ;  /* 0x000000152d077220 */ /* 0x0c0fe20000410000 */
[-C--:B------:R-:W-:Y:S01]  /*159c0*/  FMUL.FTZ R12, R45, R14.reuse ;  /* 0x0000000e2d0c7220 */ /* 0x080fe20000410000 */
[----:B------:R-:W-:Y:S02]  /*159d0*/  HADD2.F32 R4, -RZ, R4.H1_H1 ;  /* 0x30000004ff047230 */ /* 0x000fe40000004100 */
[C---:B------:R-:W-:Y:S01]  /*159e0*/  FFMA.FTZ R45, R38.reuse, R14, -R7 ;  /* 0x0000000e262d7223 */ /* 0x040fe20000010807 */
[----:B------:R-:W-:Y:S01]  /*159f0*/  FFMA.FTZ R38, R38, R21, R12 ;  /* 0x0000001526267223 */ /* 0x000fe2000001000c */
[----:B------:R-:W-:-:S02]  /*15a00*/  HADD2.F32 R14, -RZ, R58.H0_H0 ;  /* 0x2000003aff0e7230 */ /* 0x000fc40000004100 */
[--C-:B------:R-:W-:Y:S01]  /*15a10*/  HADD2.F32 R7, -RZ, R43.reuse.H0_H0 ;  /* 0x2000002bff077230 */ /* 0x100fe20000004100 */
[----:B------:R-:W-:Y:S01]  /*15a20*/  F2FP.SATFINITE.E4M3.F32.PACK_AB_MERGE_C R45, R45, R46, RZ ;  /* 0x0000002e2d2d723e */ /* 0x000fe200048070ff */
[----:B------:R-:W-:Y:S01]  /*15a30*/  HADD2.F32 R12, -RZ, R20.H0_H0 ;  /* 0x20000014ff0c7230 */ /* 0x000fe20000004100 */
[----:B------:R-:W-:Y:S01]  /*15a40*/  F2FP.SATFINITE.E4M3.F32.PACK_AB_MERGE_C R38, R38, R51, RZ ;  /* 0x000000332626723e */ /* 0x000fe200048070ff */
[----:B------:R-:W-:Y:S02]  /*15a50*/  HADD2.F32 R58, -RZ, R58.H1_H1 ;  /* 0x3000003aff3a7230 */ /* 0x000fe40000004100 */
[C---:B------:R-:W-:Y:S01]  /*15a60*/  FMUL.FTZ R15, R7.reuse, R14 ;  /* 0x0000000e070f7220 */ /* 0x040fe20000410000 */
[----:B------:R-:W-:Y:S02]  /*15a70*/  HADD2.F32 R43, -RZ, R43.H1_H1 ;  /* 0x3000002bff2b7230 */ /* 0x000fe40000004100 */
[----:B------:R-:W-:Y:S01]  /*15a80*/  FMUL.FTZ R7, R7, R12 ;  /* 0x0000000c07077220 */ /* 0x000fe20000410000 */
[----:B------:R-:W-:-:S02]  /*15a90*/  HADD2.F32 R20, -RZ, R20.H1_H1 ;  /* 0x30000014ff147230 */ /* 0x000fc40000004100 */
[C---:B------:R-:W-:Y:S01]  /*15aa0*/  FFMA.FTZ R21, R6.reuse, R12, -R15 ;  /* 0x0000000c06157223 */ /* 0x040fe2000001080f */
[----:B------:R-:W-:Y:S01]  /*15ab0*/  F2FP.SATFINITE.E4M3.F32.PACK_AB_MERGE_C R15, R59, R66, RZ ;  /* 0x000000423b0f723e */ /* 0x000fe200048070ff */
[C---:B------:R-:W-:Y:S01]  /*15ac0*/  FMUL.FTZ R37, R43.reuse, R58 ;  /* 0x0000003a2b257220 */ /* 0x040fe20000410000 */
[----:B------:R-:W-:Y:S01]  /*15ad0*/  FFMA.FTZ R14, R6, R14, R7 ;  /* 0x0000000e060e7223 */ /* 0x000fe20000010007 */
[-C--:B------:R-:W-:Y:S01]  /*15ae0*/  FMUL.FTZ R43, R43, R20.reuse ;  /* 0x000000142b2b7220 */ /* 0x080fe20000410000 */
[----:B------:R-:W-:Y:S01]  /*15af0*/  F2FP.SATFINITE.E4M3.F32.PACK_AB_MERGE_C R7, R52, R65, RZ ;  /* 0x000000413407723e */ /* 0x000fe200048070ff */
[C---:B------:R-:W-:Y:S01]  /*15b00*/  FFMA.FTZ R6, R4.reuse, R20, -R37 ;  /* 0x0000001404067223 */ /* 0x040fe20000010825 */
[----:B------:R-:W-:Y:S01]  /*15b10*/  F2FP.SATFINITE.E4M3.F32.PACK_AB_MERGE_C R12, R49, R40, RZ ;  /* 0x00000028310c723e */ /* 0x000fe200048070ff */
[----:B------:R-:W-:Y:S01]  /*15b20*/  FFMA.FTZ R43, R4, R58, R43 ;  /* 0x0000003a042b7223 */ /* 0x000fe2000001002b */
[----:B------:R-:W-:Y:S02]  /*15b30*/  F2FP.SATFINITE.E4M3.F32.PACK_AB_MERGE_C R4, R42, R47, RZ ;  /* 0x0000002f2a04723e */ /* 0x000fe400048070ff */
[----:B------:R-:W-:-:S02]  /*15b40*/  F2FP.SATFINITE.E4M3.F32.PACK_AB_MERGE_C R7, R64, R61, R7 ;  /* 0x0000003d4007723e */ /* 0x000fc40004807007 */
[----:B------:R-:W-:Y:S02]  /*15b50*/  F2FP.SATFINITE.E4M3.F32.PACK_AB_MERGE_C R4, R48, R39, R4 ;  /* 0x000000273004723e */ /* 0x000fe40004807004 */
[----:B------:R-:W-:Y:S02]  /*15b60*/  F2FP.SATFINITE.E4M3.F32.PACK_AB_MERGE_C R6, R6, R21, R45 ;  /* 0x000000150606723e */ /* 0x000fe4000480702d */
[----:B------:R-:W-:Y:S02]  /*15b70*/  F2FP.SATFINITE.E4M3.F32.PACK_AB_MERGE_C R15, R50, R55, R15 ;  /* 0x00000037320f723e */ /* 0x000fe4000480700f */
[----:B------:R-:W-:Y:S01]  /*15b80*/  F2FP.SATFINITE.E4M3.F32.PACK_AB_MERGE_C R12, R36, R41, R12 ;  /* 0x00000029240c723e */ /* 0x000fe2000480700c */
[----:B------:R1:W-:Y:S01]  /*15b90*/  STS.128 [R70+0x1e200], R4 ;  /* 0x01e2000446007388 */ /* 0x0003e20000000c00 */
[----:B------:R-:W-:-:S05]  /*15ba0*/  F2FP.SATFINITE.E4M3.F32.PACK_AB_MERGE_C R14, R43, R14, R38 ;  /* 0x0000000e2b0e723e */ /* 0x000fca0004807026 */
[----:B------:R1:W-:Y:S02]  /*15bb0*/  STS.128 [R3+0x1e200], R12 ;  /* 0x01e2000c03007388 */ /* 0x0003e40000000c00 */
.L_x_580:
[----:B------:R-:W-:Y:S05]  /*15bc0*/  BSYNC B1 ;  /* 0x0000000000017941 */ /* 0x000fea0003800000 */
.L_x_579:
[----:B------:R-:W-:Y:S04]  /*15bd0*/  BSSY B1, `(.L_x_581) ;  /* 0x0000101000017945 */ /* 0x000fe80003800000 */
[----:B------:R-:W-:Y:S05]  /*15be0*/  @P1 BRA `(.L_x_582) ;  /* 0x0000000c00fc1947 */ /* 0x000fea0003800000 */
[----:B------:R-:W3:Y:S01]  /*15bf0*/  LDL R62, [R1+0x5c] ;  /* 0x00005c00013e7983 */ /* 0x000ee20000100800 */
[----:B01---5:R-:W-:Y:S02]  /*15c00*/  SHF.R.U32.HI R3, RZ, 0x8, R28 ;  /* 0x00000008ff037819 */ /* 0x023fe4000001161c */
[----:B------:R-:W-:Y:S02]  /*15c10*/  LOP3.LUT R5, R28, 0xff, RZ, 0xc0, !PT ;  /* 0x000000ff1c057812 */ /* 0x000fe400078ec0ff */
[----:B------:R-:W-:Y:S02]  /*15c20*/  LOP3.LUT R4, R3, 0xff, RZ, 0xc0, !PT ;  /* 0x000000ff03047812 */ /* 0x000fe400078ec0ff */
[----:B------:R-:W-:Y:S02]  /*15c30*/  LEA.HI R3, R0, R227, RZ, 0x1c ;  /* 0x000000e300037211 */ /* 0x000fe400078fe0ff */
[----:B------:R-:W-:Y:S02]  /*15c40*/  SHF.R.U32.HI R6, RZ, 0x8, R29 ;  /* 0x00000008ff067819 */ /* 0x000fe4000001161d */
[----:B------:R-:W-:-:S02]  /*15c50*/  PRMT R21, R4, 0x7604, R5 ;  /* 0x0000760404157816 */ /* 0x000fc40000000005 */
[----:B------:R-:W-:Y:S02]  /*15c60*/  SHF.R.S32.HI R4, RZ, 0x1f, R3 ;  /* 0x0000001fff047819 */ /* 0x000fe40000011403 */
[----:B----4-:R-:W-:Y:S02]  /*15c70*/  LOP3.LUT R7, R29, 0xff, RZ, 0xc0, !PT ;  /* 0x000000ff1d077812 */ /* 0x010fe400078ec0ff */
[----:B------:R-:W-:Y:S02]  /*15c80*/  LOP3.LUT R6, R6, 0xff, RZ, 0xc0, !PT ;  /* 0x000000ff06067812 */ /* 0x000fe400078ec0ff */
[----:B------:R-:W-:Y:S01]  /*15c90*/  LEA.HI R4, R4, R3, RZ, 0x2 ;  /* 0x0000000304047211 */ /* 0x000fe200078f10ff */
[----:B------:R-:W-:Y:S01]  /*15ca0*/  IMAD.SHL.U32 R3, R3, 0x10, RZ ;  /* 0x0000001003037824 */ /* 0x000fe200078e00ff */
[----:B------:R-:W-:Y:S02]  /*15cb0*/  PRMT R37, R6, 0x7604, R7 ;  /* 0x0000760406257816 */ /* 0x000fe40000000007 */
[----:B------:R-:W-:Y:S01]  /*15cc0*/  SHF.R.U32.HI R7, RZ, 0x8, R31 ;  /* 0x00000008ff077819 */ /* 0x000fe2000001161f */
[----:B------:R-:W-:Y:S01]  /*15cd0*/  IMAD.SHL.U32 R4, R4, 0x800, RZ ;  /* 0x0000080004047824 */ /* 0x000fe200078e00ff */
[----:B------:R-:W-:-:S02]  /*15ce0*/  SHF.R.U32.HI R13, RZ, 0x8, R8 ;  /* 0x00000008ff0d7819 */ /* 0x000fc40000011608 */
[----:B------:R-:W-:Y:S02]  /*15cf0*/  LOP3.LUT R3, R69, 0x30, R3, 0xf8, !PT ;  /* 0x0000003045037812 */ /* 0x000fe400078ef803 */
[----:B------:R-:W-:Y:S02]  /*15d00*/  LOP3.LUT R12, R31, 0xff, RZ, 0xc0, !PT ;  /* 0x000000ff1f0c7812 */ /* 0x000fe400078ec0ff */
[----:B--2---:R-:W-:Y:S02]  /*15d10*/  LOP3.LUT R14, R8, 0xff, RZ, 0xc0, !PT ;  /* 0x000000ff080e7812 */ /* 0x004fe400078ec0ff */
[----:B------:R-:W-:Y:S02]  /*15d20*/  LOP3.LUT R7, R7, 0xff, RZ, 0xc0, !PT ;  /* 0x000000ff07077812 */ /* 0x000fe400078ec0ff */
[----:B------:R-:W-:Y:S02]  /*15d30*/  LOP3.LUT R13, R13, 0xff, RZ, 0xc0, !PT ;  /* 0x000000ff0d0d7812 */ /* 0x000fe400078ec0ff */
[----:B------:R-:W-:-:S02]  /*15d40*/  LOP3.LUT R3, R3, R68, RZ, 0x3c, !PT ;  /* 0x0000004403037212 */ /* 0x000fc400078e3cff */
[----:B------:R-:W-:Y:S02]  /*15d50*/  LOP3.LUT R4, R4, 0xffffe000, RZ, 0xc0, !PT ;  /* 0xffffe00004047812 */ /* 0x000fe400078ec0ff */
[----:B------:R-:W-:Y:S02]  /*15d60*/  SHF.R.U32.HI R5, RZ, 0x8, R30 ;  /* 0x00000008ff057819 */ /* 0x000fe4000001161e */
[----:B------:R-:W-:Y:S02]  /*15d70*/  PRMT R43, R7, 0x7604, R12 ;  /* 0x00007604072b7816 */ /* 0x000fe4000000000c */
[----:B------:R-:W-:Y:S02]  /*15d80*/  PRMT R47, R13, 0x7604, R14 ;  /* 0x000076040d2f7816 */ /* 0x000fe4000000000e */
[----:B------:R-:W-:Y:S02]  /*15d90*/  SHF.R.U32.HI R12, RZ, 0x8, R9 ;  /* 0x00000008ff0c7819 */ /* 0x000fe40000011609 */
[----:B------:R-:W-:-:S02]  /*15da0*/  SHF.R.U32.HI R14, RZ, 0x8, R10 ;  /* 0x00000008ff0e7819 */ /* 0x000fc4000001160a */
[----:B------:R-:W-:Y:S02]  /*15db0*/  IADD3 R3, R3, R67, R4 ;  /* 0x0000004303037210 */ /* 0x000fe40007ffe004 */
[----:B------:R-:W-:Y:S02]  /*15dc0*/  LOP3.LUT R6, R30, 0xff, RZ, 0xc0, !PT ;  /* 0x000000ff1e067812 */ /* 0x000fe400078ec0ff */
[----:B------:R-:W-:Y:S02]  /*15dd0*/  LOP3.LUT R5, R5, 0xff, RZ, 0xc0, !PT ;  /* 0x000000ff05057812 */ /* 0x000fe400078ec0ff */
[----:B------:R-:W-:Y:S02]  /*15de0*/  LOP3.LUT R13, R9, 0xff, RZ, 0xc0, !PT ;  /* 0x000000ff090d7812 */ /* 0x000fe400078ec0ff */
[----:B------:R-:W-:Y:S02]  /*15df0*/  LOP3.LUT R15, R10, 0xff, RZ, 0xc0, !PT ;  /* 0x000000ff0a0f7812 */ /* 0x000fe400078ec0ff */
[----:B------:R-:W-:-:S02]  /*15e00*/  LOP3.LUT R12, R12, 0xff, RZ, 0xc0, !PT ;  /* 0x000000ff0c0c7812 */ /* 0x000fc400078ec0ff */
[----:B------:R-:W-:Y:S02]  /*15e10*/  LOP3.LUT R14, R14, 0xff, RZ, 0xc0, !PT ;  /* 0x000000ff0e0e7812 */ /* 0x000fe400078ec0ff */
[----:B------:R-:W-:Y:S02]  /*15e20*/  IADD3 R3, R18, R3, RZ ;  /* 0x0000000312037210 */ /* 0x000fe40007ffe0ff */
[----:B------:R-:W-:Y:S02]  /*15e30*/  PRMT R39, R5, 0x7604, R6 ;  /* 0x0000760405277816 */ /* 0x000fe40000000006 */
[----:B------:R-:W-:Y:S02]  /*15e40*/  PRMT R49, R12, 0x7604, R13 ;  /* 0x000076040c317816 */ /* 0x000fe4000000000d */
[----:B------:R-:W-:Y:S02]  /*15e50*/  PRMT R51, R14, 0x7604, R15 ;  /* 0x000076040e337816 */ /* 0x000fe4000000000f */
[----:B------:R-:W0:Y:S01]  /*15e60*/  LDS.128 R12, [R3+0x1e200] ;  /* 0x01e20000030c7984 */ /* 0x000e220000000c00 */
[----:B------:R-:W-:-:S02]  /*15e70*/  SHF.R.U32.HI R20, RZ, 0x8, R11 ;  /* 0x00000008ff147819 */ /* 0x000fc4000001160b */
[----:B------:R-:W-:Y:S02]  /*15e80*/  SHF.R.U32.HI R36, RZ, 0x10, R29 ;  /* 0x00000010ff247819 */ /* 0x000fe4000001161d */
[----:B------:R-:W-:Y:S02]  /*15e90*/  LOP3.LUT R41, R11, 0xff, RZ, 0xc0, !PT ;  /* 0x000000ff0b297812 */ /* 0x000fe400078ec0ff */
[----:B------:R-:W-:Y:S02]  /*15ea0*/  LOP3.LUT R20, R20, 0xff, RZ, 0xc0, !PT ;  /* 0x000000ff14147812 */ /* 0x000fe400078ec0ff */
[----:B------:R-:W-:Y:S02]  /*15eb0*/  SHF.R.U32.HI R38, RZ, 0x10, R30 ;  /* 0x00000010ff267819 */ /* 0x000fe4000001161e */
[----:B------:R-:W-:Y:S02]  /*15ec0*/  LOP3.LUT R36, R36, 0xff, RZ, 0xc0, !PT ;  /* 0x000000ff24247812 */ /* 0x000fe400078ec0ff */
[----:B------:R-:W-:-:S02]  /*15ed0*/  PRMT R42, R20, 0x7604, R41 ;  /* 0x00007604142a7816 */ /* 0x000fc40000000029 */
[----:B------:R-:W-:Y:S02]  /*15ee0*/  SHF.R.U32.HI R20, RZ, 0x10, R28 ;  /* 0x00000010ff147819 */ /* 0x000fe4000001161c */
[----:B------:R-:W-:Y:S02]  /*15ef0*/  LOP3.LUT R38, R38, 0xff, RZ, 0xc0, !PT ;  /* 0x000000ff26267812 */ /* 0x000fe400078ec0ff */
[----:B------:R-:W-:Y:S02]  /*15f00*/  PRMT R37, R36, 0x7054, R37 ;  /* 0x0000705424257816 */ /* 0x000fe40000000025 */
        /* <DEDUP_REMOVED lines=8> */
[----:B------:R-:W-:-:S02]  /*15f90*/  SHF.R.U32.HI R38, RZ, 0x10, R10 ;  /* 0x00000010ff267819 */ /* 0x000fc4000001160a */
[----:B------:R-:W-:Y:S02]  /*15fa0*/  SHF.R.U32.HI R40, RZ, 0x10, R31 ;  /* 0x00000010ff287819 */ /* 0x000fe4000001161f */
[----:B------:R-:W-:Y:S02]  /*15fb0*/  PRMT R49, R36, 0x7054, R49 ;  /* 0x0000705424317816 */ /* 0x000fe40000000031 */
[----:B------:R-:W-:Y:S02]  /*15fc0*/  LOP3.LUT R20, R20, 0xff, RZ, 0xc0, !PT ;  /* 0x000000ff14147812 */ /* 0x000fe400078ec0ff */
[----:B------:R-:W-:Y:S02]  /*15fd0*/  PRMT R53, R39, 0x7054, R42 ;  /* 0x0000705427357816 */ /* 0x000fe4000000002a */
[----:B------:R-:W-:Y:S02]  /*15fe0*/  LOP3.LUT R38, R38, 0xff, RZ, 0xc0, !PT ;  /* 0x000000ff26267812 */ /* 0x000fe400078ec0ff */
[----:B------:R-:W-:-:S02]  /*15ff0*/  LOP3.LUT R40, R40, 0xff, RZ, 0xc0, !PT ;  /* 0x000000ff28287812 */ /* 0x000fc400078ec0ff */
[----:B------:R-:W-:Y:S02]  /*16000*/  LOP3.LUT R49, R49, 0xff000000, R9, 0xf8, !PT ;  /* 0xff00000031317812 */ /* 0x000fe400078ef809 */
[----:B------:R-:W-:Y:S02]  /*16010*/  LOP3.LUT R39, R37, 0xff000000, R29, 0xf8, !PT ;  /* 0xff00000025277812 */ /* 0x000fe400078ef81d */
[----:B------:R-:W-:Y:S02]  /*16020*/  PRMT R47, R20, 0x7054, R47 ;  /* 0x00007054142f7816 */ /* 0x000fe4000000002f */
[----:B------:R-:W-:Y:S02]  /*16030*/  LOP3.LUT R53, R53, 0xff000000, R11, 0xf8, !PT ;  /* 0xff00000035357812 */ /* 0x000fe400078ef80b */
[----:B------:R-:W-:Y:S02]  /*16040*/  PRMT R51, R38, 0x7054, R51 ;  /* 0x0000705426337816 */ /* 0x000fe40000000033 */
[----:B------:R-:W-:-:S02]  /*16050*/  PRMT R45, R40, 0x7054, R43 ;  /* 0x00007054282d7816 */ /* 0x000fc4000000002b */
[----:B------:R-:W-:Y:S02]  /*16060*/  F2FP.F16.E4M3.UNPACK_B R46, R49 ;  /* 0x00000031ff2e723e */ /* 0x000fe400020006ff */
[----:B------:R-:W-:Y:S02]  /*16070*/  F2FP.F16.E4M3.UNPACK_B R40, R39 ;  /* 0x00000027ff28723e */ /* 0x000fe400020006ff */
[----:B------:R-:W-:Y:S01]  /*16080*/  LOP3.LUT R47, R47, 0xff000000, R8, 0xf8, !PT ;  /* 0xff0000002f2f7812 */ /* 0x000fe200078ef808 */
[----:B------:R-:W-:Y:S01]  /*16090*/  HADD2.F32 R48, -RZ, R46.H0_H0 ;  /* 0x2000002eff307230 */ /* 0x000fe20000004100 */
[----:B------:R-:W-:Y:S01]  /*160a0*/  LOP3.LUT R50, R51, 0xff000000, R10, 0xf8, !PT ;  /* 0xff00000033327812 */ /* 0x000fe200078ef80a */
[----:B------:R-:W-:Y:S01]  /*160b0*/  HADD2.F32 R42, -RZ, R40.H0_H0 ;  /* 0x20000028ff2a7230 */ /* 0x000fe20000004100 */
[-C--:B0-----:R-:W-:Y:S01]  /*160c0*/  F2FP.F16.E4M3.UNPACK_B R36, R15.reuse ;  /* 0x0000000fff24723e */ /* 0x081fe200020006ff */
[----:B------:R-:W-:Y:S01]  /*160d0*/  HADD2.F32 R51, -RZ, R46.H1_H1 ;  /* 0x3000002eff337230 */ /* 0x000fe20000004100 */
[----:B------:R-:W-:-:S02]  /*160e0*/  F2FP.F16.E4M3.UNPACK_B R37, R15.H1 ;  /* 0x0000000fff25723e */ /* 0x000fc400030006ff */
[----:B------:R-:W-:Y:S02]  /*160f0*/  F2FP.F16.E4M3.UNPACK_B R29, R13.H1 ;  /* 0x0000000dff1d723e */ /* 0x000fe400030006ff */
[----:B------:R-:W-:Y:S02]  /*16100*/  F2FP.F16.E4M3.UNPACK_B R49, R49.H1 ;  /* 0x00000031ff31723e */ /* 0x000fe400030006ff */
[----:B------:R-:W-:Y:S01]  /*16110*/  LOP3.LUT R43, R41, 0xff000000, R30, 0xf8, !PT ;  /* 0xff000000292b7812 */ /* 0x000fe200078ef81e */
[----:B------:R-:W-:Y:S01]  /*16120*/  HADD2.F32 R41, -RZ, R40.H1_H1 ;  /* 0x30000028ff297230 */ /* 0x000fe20000004100 */
[----:B------:R-:W-:Y:S02]  /*16130*/  LOP3.LUT R45, R45, 0xff000000, R31, 0xf8, !PT ;  /* 0xff0000002d2d7812 */ /* 0x000fe400078ef81f */
[-C--:B------:R-:W-:Y:S02]  /*16140*/  F2FP.F16.E4M3.UNPACK_B R30, R14.reuse ;  /* 0x0000000eff1e723e */ /* 0x080fe400020006ff */
[----:B------:R-:W-:-:S02]  /*16150*/  F2FP.F16.E4M3.UNPACK_B R31, R14.H1 ;  /* 0x0000000eff1f723e */ /* 0x000fc400030006ff */
[----:B------:R-:W-:Y:S02]  /*16160*/  F2FP.F16.E4M3.UNPACK_B R39, R39.H1 ;  /* 0x00000027ff27723e */ /* 0x000fe400030006ff */
[----:B------:R-:W-:-:S03]  /*16170*/  LOP3.LUT R38, R21, 0xff000000, R28, 0xf8, !PT ;  /* 0xff00000015267812 */ /* 0x000fc600078ef81c */
[--C-:B------:R-:W-:Y:S02]  /*16180*/  HADD2.F32 R40, -RZ, R39.reuse.H0_H0 ;  /* 0x20000027ff287230 */ /* 0x100fe40000004100 */
[----:B------:R-:W-:Y:S01]  /*16190*/  HADD2.F32 R39, -RZ, R39.H1_H1 ;  /* 0x30000027ff277230 */ /* 0x000fe20000004100 */
[----:B---3--:R-:W0:Y:S02]  /*161a0*/  LDS.128 R4, [R62+0x1e200] ;  /* 0x01e200003e047984 */ /* 0x008e240000000c00 */
[-C--:B0-----:R-:W-:Y:S02]  /*161b0*/  F2FP.F16.E4M3.UNPACK_B R11, R6.reuse ;  /* 0x00000006ff0b723e */ /* 0x081fe400020006ff */
[----:B------:R-:W-:Y:S02]  /*161c0*/  F2FP.F16.E4M3.UNPACK_B R20, R6.H1 ;  /* 0x00000006ff14723e */ /* 0x000fe400030006ff */
[----:B------:R-:W-:Y:S02]  /*161d0*/  F2FP.F16.E4M3.UNPACK_B R6, R13 ;  /* 0x0000000dff06723e */ /* 0x000fe400020006ff */
[----:B------:R-:W-:-:S02]  /*161e0*/  F2FP.F16.E4M3.UNPACK_B R8, R5 ;  /* 0x00000005ff08723e */ /* 0x000fc400020006ff */
[----:B------:R-:W-:Y:S01]  /*161f0*/  F2FP.F16.E4M3.UNPACK_B R10, R5.H1 ;  /* 0x00000005ff0a723e */ /* 0x000fe200030006ff */
[----:B------:R-:W-:Y:S01]  /*16200*/  HADD2.F32 R5, -RZ, R6.H0_H0 ;  /* 0x20000006ff057230 */ /* 0x000fe20000004100 */
[-C--:B------:R-:W-:Y:S01]  /*16210*/  F2FP.F16.E4M3.UNPACK_B R21, R7.reuse ;  /* 0x00000007ff15723e */ /* 0x080fe200020006ff */
[----:B------:R-:W-:Y:S01]  /*16220*/  HADD2.F32 R9, -RZ, R8.H0_H0 ;  /* 0x20000008ff097230 */ /* 0x000fe20000004100 */
[----:B------:R-:W-:Y:S01]  /*16230*/  F2FP.F16.E4M3.UNPACK_B R28, R7.H1 ;  /* 0x00000007ff1c723e */ /* 0x000fe200030006ff */
[----:B------:R-:W-:Y:S02]  /*16240*/  HADD2.F32 R14, -RZ, R6.H1_H1 ;  /* 0x30000006ff0e7230 */ /* 0x000fe40000004100 */
[C---:B------:R-:W-:Y:S01]  /*16250*/  FMUL.FTZ R52, R5.reuse, R48 ;  /* 0x0000003005347220 */ /* 0x040fe20000410000 */
[----:B------:R-:W-:Y:S01]  /*16260*/  FMUL.FTZ R15, R5, R42 ;  /* 0x0000002a050f7220 */ /* 0x000fe20000410000 */
[----:B------:R-:W-:Y:S01]  /*16270*/  HADD2.F32 R6, -RZ, R10.H0_H0 ;  /* 0x2000000aff067230 */ /* 0x000fe20000004100 */
[----:B------:R-:W-:Y:S01]  /*16280*/  F2FP.F16.E4M3.UNPACK_B R13, R12 ;  /* 0x0000000cff0d723e */ /* 0x000fe200020006ff */
[C---:B------:R-:W-:Y:S01]  /*16290*/  FFMA.FTZ R5, R9.reuse, R42, -R52 ;  /* 0x0000002a09057223 */ /* 0x040fe20000010834 */
[----:B------:R-:W-:Y:S01]  /*162a0*/  FFMA.FTZ R9, R9, R48, R15 ;  /* 0x0000003009097223 */ /* 0x000fe2000001000f */
[----:B------:R-:W-:-:S02]  /*162b0*/  HADD2.F32 R42, -RZ, R49.H0_H0 ;  /* 0x20000031ff2a7230 */ /* 0x000fc40000004100 */
[C---:B------:R-:W-:Y:S01]  /*162c0*/  FMUL.FTZ R55, R14.reuse, R51 ;  /* 0x000000330e377220 */ /* 0x040fe20000410000 */
[----:B------:R-:W-:Y:S02]  /*162d0*/  HADD2.F32 R15, -RZ, R29.H0_H0 ;  /* 0x2000001dff0f7230 */ /* 0x000fe40000004100 */
[----:B------:R-:W-:Y:S01]  /*162e0*/  FMUL.FTZ R14, R14, R41 ;  /* 0x000000290e0e7220 */ /* 0x000fe20000410000 */
[----:B------:R-:W-:Y:S01]  /*162f0*/  HADD2.F32 R8, -RZ, R8.H1_H1 ;  /* 0x30000008ff087230 */ /* 0x000fe20000004100 */
[----:B------:R-:W-:Y:S01]  /*16300*/  F2FP.F16.E4M3.UNPACK_B R12, R12.H1 ;  /* 0x0000000cff0c723e */ /* 0x000fe200030006ff */
[----:B------:R-:W-:Y:S02]  /*16310*/  HADD2.F32 R49, -RZ, R49.H1_H1 ;  /* 0x30000031ff317230 */ /* 0x000fe40000004100 */
[C---:B------:R-:W-:Y:S01]  /*16320*/  FMUL.FTZ R57, R15.reuse, R42 ;  /* 0x0000002a0f397220 */ /* 0x040fe20000410000 */
[-C--:B------:R-:W-:Y:S01]  /*16330*/  FMUL.FTZ R15, R15, R40.reuse ;  /* 0x000000280f0f7220 */ /* 0x080fe20000410000 */
[----:B------:R-:W-:Y:S01]  /*16340*/  FFMA.FTZ R48, R8, R51, R14 ;  /* 0x0000003308307223 */ /* 0x000fe2000001000e */
[----:B------:R-:W-:Y:S01]  /*16350*/  F2FP.F16.E4M3.UNPACK_B R14, R45 ;  /* 0x0000002dff0e723e */ /* 0x000fe200020006ff */
[----:B------:R-:W-:Y:S01]  /*16360*/  FFMA.FTZ R57, R6, R40, -R57 ;  /* 0x0000002806397223 */ /* 0x000fe20000010839 */
[----:B------:R-:W-:Y:S01]  /*16370*/  F2FP.F16.E4M3.UNPACK_B R40, R53 ;  /* 0x00000035ff28723e */ /* 0x000fe200020006ff */
[----:B------:R-:W-:Y:S01]  /*16380*/  FFMA.FTZ R46, R8, R41, -R55 ;  /* 0x00000029082e7223 */ /* 0x000fe20000010837 */
[----:B------:R-:W-:-:S02]  /*16390*/  HADD2.F32 R29, -RZ, R29.H1_H1 ;  /* 0x3000001dff1d7230 */ /* 0x000fc40000004100 */
[----:B------:R-:W-:Y:S01]  /*163a0*/  FFMA.FTZ R42, R6, R42, R15 ;  /* 0x0000002a062a7223 */ /* 0x000fe2000001000f */
[----:B------:R-:W-:Y:S01]  /*163b0*/  HADD2.F32 R8, -RZ, R36.H0_H0 ;  /* 0x20000024ff087230 */ /* 0x000fe20000004100 */
[----:B------:R-:W-:Y:S01]  /*163c0*/  F2FP.F16.E4M3.UNPACK_B R53, R53.H1 ;  /* 0x00000035ff35723e */ /* 0x000fe200030006ff */
[----:B------:R-:W-:Y:S02]  /*163d0*/  HADD2.F32 R41, -RZ, R40.H0_H0 ;  /* 0x20000028ff297230 */ /* 0x000fe40000004100 */
[C---:B------:R-:W-:Y:S01]  /*163e0*/  FMUL.FTZ R51, R29.reuse, R49 ;  /* 0x000000311d337220 */ /* 0x040fe20000410000 */
[----:B------:R-:W-:Y:S02]  /*163f0*/  HADD2.F32 R15, -RZ, R14.H0_H0 ;  /* 0x2000000eff0f7230 */ /* 0x000fe40000004100 */
[----:B------:R-:W-:Y:S01]  /*16400*/  FMUL.FTZ R54, R29, R39 ;  /* 0x000000271d367220 */ /* 0x000fe20000410000 */
[----:B------:R-:W-:Y:S02]  /*16410*/  HADD2.F32 R10, -RZ, R10.H1_H1 ;  /* 0x3000000aff0a7230 */ /* 0x000fe40000004100 */
[----:B------:R-:W-:Y:S01]  /*16420*/  FMUL.FTZ R29, R8, R41 ;  /* 0x00000029081d7220 */ /* 0x000fe20000410000 */
[----:B------:R-:W-:-:S02]  /*16430*/  HADD2.F32 R6, -RZ, R21.H0_H0 ;  /* 0x20000015ff067230 */ /* 0x000fc40000004100 */
[----:B------:R-:W-:Y:S01]  /*16440*/  FMUL.FTZ R8, R8, R15 ;  /* 0x0000000f08087220 */ /* 0x000fe20000410000 */
[----:B------:R-:W-:Y:S01]  /*16450*/  HADD2.F32 R40, -RZ, R40.H1_H1 ;  /* 0x30000028ff287230 */ /* 0x000fe20000004100 */
[----:B------:R-:W-:Y:S01]  /*16460*/  F2FP.F16.E4M3.UNPACK_B R45, R45.H1 ;  /* 0x0000002dff2d723e */ /* 0x000fe200030006ff */
[----:B------:R-:W-:Y:S02]  /*16470*/  HADD2.F32 R36, -RZ, R36.H1_H1 ;  /* 0x30000024ff247230 */ /* 0x000fe40000004100 */
[C---:B------:R-:W-:Y:S01]  /*16480*/  FFMA.FTZ R52, R10.reuse, R39, -R51 ;  /* 0x000000270a347223 */ /* 0x040fe20000010833 */
[----:B------:R-:W-:Y:S01]  /*16490*/  FFMA.FTZ R49, R10, R49, R54 ;  /* 0x000000310a317223 */ /* 0x000fe20000010036 */
[C---:B------:R-:W-:Y:S01]  /*164a0*/  FFMA.FTZ R51, R6.reuse, R15, -R29 ;  /* 0x0000000f06337223 */ /* 0x040fe2000001081d */
[----:B------:R-:W-:Y:S01]  /*164b0*/  FFMA.FTZ R54, R6, R41, R8 ;  /* 0x0000002906367223 */ /* 0x000fe20000010008 */
[----:B------:R-:W-:Y:S02]  /*164c0*/  HADD2.F32 R14, -RZ, R14.H1_H1 ;  /* 0x3000000eff0e7230 */ /* 0x000fe40000004100 */
[----:B------:R-:W-:Y:S01]  /*164d0*/  FMUL.FTZ R10, R36, R40 ;  /* 0x00000028240a7220 */ /* 0x000fe20000410000 */
[----:B------:R-:W-:Y:S01]  /*164e0*/  HADD2.F32 R21, -RZ, R21.H1_H1 ;  /* 0x30000015ff157230 */ /* 0x000fe20000004100 */
[----:B------:R-:W-:Y:S01]  /*164f0*/  F2FP.F16.E4M3.UNPACK_B R7, R4 ;  /* 0x00000004ff07723e */ /* 0x000fe200020006ff */
[----:B------:R-:W-:-:S02]  /*16500*/  HADD2.F32 R29, -RZ, R53.H0_H0 ;  /* 0x20000035ff1d7230 */ /* 0x000fc40000004100 */
[-C--:B------:R-:W-:Y:S01]  /*16510*/  FMUL.FTZ R39, R36, R14.reuse ;  /* 0x0000000e24277220 */ /* 0x080fe20000410000 */
[----:B------:R-:W-:Y:S02]  /*16520*/  HADD2.F32 R8, -RZ, R37.H0_H0 ;  /* 0x20000025ff087230 */ /* 0x000fe40000004100 */
[C---:B------:R-:W-:Y:S01]  /*16530*/  FFMA.FTZ R56, R21.reuse, R14, -R10 ;  /* 0x0000000e15387223 */ /* 0x040fe2000001080a */
[--C-:B------:R-:W-:Y:S01]  /*16540*/  HADD2.F32 R15, -RZ, R45.reuse.H0_H0 ;  /* 0x2000002dff0f7230 */ /* 0x100fe20000004100 */
[----:B------:R-:W-:Y:S01]  /*16550*/  F2FP.F16.E4M3.UNPACK_B R14, R47.H1 ;  /* 0x0000002fff0e723e */ /* 0x000fe200030006ff */
[----:B------:R-:W-:Y:S02]  /*16560*/  HADD2.F32 R6, -RZ, R28.H0_H0 ;  /* 0x2000001cff067230 */ /* 0x000fe40000004100 */
[C---:B------:R-:W-:Y:S01]  /*16570*/  FMUL.FTZ R41, R8.reuse, R29 ;  /* 0x0000001d08297220 */ /* 0x040fe20000410000 */
[----:B------:R-:W-:Y:S01]  /*16580*/  F2FP.F16.E4M3.UNPACK_B R4, R4.H1 ;  /* 0x00000004ff04723e */ /* 0x000fe200030006ff */
[----:B------:R-:W-:Y:S01]  /*16590*/  FMUL.FTZ R8, R8, R15 ;  /* 0x0000000f08087220 */ /* 0x000fe20000410000 */
[----:B------:R-:W-:Y:S01]  /*165a0*/  FFMA.FTZ R55, R21, R40, R39 ;  /* 0x0000002815377223 */ /* 0x000fe20000010027 */
        /* <DEDUP_REMOVED lines=11> */
[----:B------:R-:W-:Y:S02]  /*16660*/  HADD2.F32 R28, -RZ, R28.H1_H1 ;  /* 0x3000001cff1c7230 */ /* 0x000fe40000004100 */
[----:B------:R-:W-:Y:S01]  /*16670*/  FMUL.FTZ R36, R37, R45 ;  /* 0x0000002d25247220 */ /* 0x000fe20000410000 */
[----:B------:R-:W-:-:S02]  /*16680*/  HADD2.F32 R15, -RZ, R10.H0_H0 ;  /* 0x2000000aff0f7230 */ /* 0x000fc40000004100 */
[----:B------:R-:W-:Y:S01]  /*16690*/  FMUL.FTZ R29, R8, R21 ;  /* 0x00000015081d7220 */ /* 0x000fe20000410000 */
[----:B------:R-:W-:Y:S02]  /*166a0*/  HADD2.F32 R6, -RZ, R4.H0_H0 ;  /* 0x20000004ff067230 */ /* 0x000fe40000004100 */
[C---:B------:R-:W-:Y:S01]  /*166b0*/  FFMA.FTZ R61, R28.reuse, R45, -R39 ;  /* 0x0000002d1c3d7223 */ /* 0x040fe20000010827 */
[----:B------:R-:W-:Y:S01]  /*166c0*/  FFMA.FTZ R60, R28, R53, R36 ;  /* 0x000000351c3c7223 */ /* 0x000fe20000010024 */
[----:B------:R-:W-:Y:S02]  /*166d0*/  HADD2.F32 R12, -RZ, R12.H1_H1 ;  /* 0x3000000cff0c7230 */ /* 0x000fe40000004100 */
[-C--:B------:R-:W-:Y:S01]  /*166e0*/  FMUL.FTZ R8, R8, R15.reuse ;  /* 0x0000000f08087220 */ /* 0x080fe20000410000 */
[----:B------:R-:W-:Y:S01]  /*166f0*/  FFMA.FTZ R28, R6, R15, -R29 ;  /* 0x0000000f061c7223 */ /* 0x000fe2000001081d */
[----:B------:R-:W-:Y:S01]  /*16700*/  HADD2.F32 R29, -RZ, R14.H1_H1 ;  /* 0x3000000eff1d7230 */ /* 0x000fe20000004100 */
[----:B------:R-:W-:Y:S01]  /*16710*/  F2FP.SATFINITE.E4M3.F32.PACK_AB_MERGE_C R52, R52, R57, RZ ;  /* 0x000000393434723e */ /* 0x000fe200048070ff */
[----:B------:R-:W-:-:S02]  /*16720*/  HADD2.F32 R15, -RZ, R10.H1_H1 ;  /* 0x3000000aff0f7230 */ /* 0x000fc40000004100 */
[----:B------:R-:W-:Y:S01]  /*16730*/  FFMA.FTZ R36, R6, R21, R8 ;  /* 0x0000001506247223 */ /* 0x000fe20000010008 */
[----:B------:R-:W-:Y:S02]  /*16740*/  HADD2.F32 R4, -RZ, R4.H1_H1 ;  /* 0x30000004ff047230 */ /* 0x000fe40000004100 */
[C---:B------:R-:W-:Y:S01]  /*16750*/  FMUL.FTZ R37, R12.reuse, R29 ;  /* 0x0000001d0c257220 */ /* 0x040fe20000410000 */
[----:B------:R-:W-:Y:S02]  /*16760*/  HADD2.F32 R21, -RZ, R47.H0_H0 ;  /* 0x2000002fff157230 */ /* 0x000fe40000004100 */
[-C--:B------:R-:W-:Y:S01]  /*16770*/  FMUL.FTZ R12, R12, R15.reuse ;  /* 0x0000000f0c0c7220 */ /* 0x080fe20000410000 */
[----:B------:R-:W-:Y:S02]  /*16780*/  HADD2.F32 R6, -RZ, R13.H0_H0 ;  /* 0x2000000dff067230 */ /* 0x000fe40000004100 */
[----:B------:R-:W-:Y:S01]  /*16790*/  FFMA.FTZ R39, R4, R15, -R37 ;  /* 0x0000000f04277223 */ /* 0x000fe20000010825 */
[----:B------:R-:W-:-:S02]  /*167a0*/  HADD2.F32 R15, -RZ, R38.H0_H0 ;  /* 0x20000026ff0f7230 */ /* 0x000fc40000004100 */
[----:B------:R-:W-:Y:S01]  /*167b0*/  FFMA.FTZ R41, R4, R29, R12 ;  /* 0x0000001d04297223 */ /* 0x000fe2000001000c */
[----:B------:R-:W-:Y:S02]  /*167c0*/  HADD2.F32 R8, -RZ, R47.H1_H1 ;  /* 0x3000002fff087230 */ /* 0x000fe40000004100 */
[C---:B------:R-:W-:Y:S01]  /*167d0*/  FMUL.FTZ R29, R6.reuse, R21 ;  /* 0x00000015061d7220 */ /* 0x040fe20000410000 */
[----:B------:R-:W-:Y:S02]  /*167e0*/  HADD2.F32 R13, -RZ, R13.H1_H1 ;  /* 0x3000000dff0d7230 */ /* 0x000fe40000004100 */
[----:B------:R-:W-:Y:S01]  /*167f0*/  FMUL.FTZ R37, R6, R15 ;  /* 0x0000000f06257220 */ /* 0x000fe20000410000 */
[--C-:B------:R-:W-:Y:S01]  /*16800*/  HADD2.F32 R4, -RZ, R7.reuse.H0_H0 ;  /* 0x20000007ff047230 */ /* 0x100fe20000004100 */
[----:B------:R-:W-:Y:S01]  /*16810*/  F2FP.F16.E4M3.UNPACK_B R10, R50.H1 ;  /* 0x00000032ff0a723e */ /* 0x000fe200030006ff */
[----:B------:R-:W-:Y:S02]  /*16820*/  HADD2.F32 R38, -RZ, R38.H1_H1 ;  /* 0x30000026ff267230 */ /* 0x000fe40000004100 */
[----:B------:R-:W-:Y:S01]  /*16830*/  FMUL.FTZ R6, R13, R8 ;  /* 0x000000080d067220 */ /* 0x000fe20000410000 */
[----:B------:R-:W-:-:S02]  /*16840*/  HADD2.F32 R7, -RZ, R7.H1_H1 ;  /* 0x30000007ff077230 */ /* 0x000fc40000004100 */
[C---:B------:R-:W-:Y:S01]  /*16850*/  FFMA.FTZ R29, R4.reuse, R15, -R29 ;  /* 0x0000000f041d7223 */ /* 0x040fe2000001081d */
[----:B------:R-:W-:Y:S01]  /*16860*/  FFMA.FTZ R37, R4, R21, R37 ;  /* 0x0000001504257223 */ /* 0x000fe20000010025 */
[-C--:B------:R-:W-:Y:S01]  /*16870*/  F2FP.F16.E4M3.UNPACK_B R4, R43.reuse.H1 ;  /* 0x0000002bff04723e */ /* 0x080fe200030006ff */
[-C--:B------:R-:W-:Y:S01]  /*16880*/  FMUL.FTZ R15, R13, R38.reuse ;  /* 0x000000260d0f7220 */ /* 0x080fe20000410000 */
[C---:B------:R-:W-:Y:S01]  /*16890*/  FFMA.FTZ R38, R7.reuse, R38, -R6 ;  /* 0x0000002607267223 */ /* 0x040fe20000010806 */
[----:B------:R-:W-:Y:S01]  /*168a0*/  HADD2.F32 R13, -RZ, R10.H0_H0 ;  /* 0x2000000aff0d7230 */ /* 0x000fe20000004100 */
[----:B------:R-:W-:Y:S01]  /*168b0*/  F2FP.F16.E4M3.UNPACK_B R50, R50 ;  /* 0x00000032ff32723e */ /* 0x000fe200020006ff */
[----:B------:R-:W-:Y:S02]  /*168c0*/  HADD2.F32 R6, -RZ, R31.H0_H0 ;  /* 0x2000001fff067230 */ /* 0x000fe40000004100 */
[----:B------:R-:W-:Y:S01]  /*168d0*/  FFMA.FTZ R12, R7, R8, R15 ;  /* 0x00000008070c7223 */ /* 0x000fe2000001000f */
[--C-:B------:R-:W-:Y:S01]  /*168e0*/  HADD2.F32 R7, -RZ, R4.reuse.H0_H0 ;  /* 0x20000004ff077230 */ /* 0x100fe20000004100 */
[----:B------:R-:W-:Y:S01]  /*168f0*/  F2FP.F16.E4M3.UNPACK_B R43, R43 ;  /* 0x0000002bff2b723e */ /* 0x000fe200020006ff */
[----:B------:R-:W-:-:S02]  /*16900*/  HADD2.F32 R8, -RZ, R4.H1_H1 ;  /* 0x30000004ff087230 */ /* 0x000fc40000004100 */
[C---:B------:R-:W-:Y:S01]  /*16910*/  FMUL.FTZ R15, R6.reuse, R13 ;  /* 0x0000000d060f7220 */ /* 0x040fe20000410000 */
[----:B------:R-:W-:Y:S02]  /*16920*/  HADD2.F32 R4, -RZ, R20.H0_H0 ;  /* 0x20000014ff047230 */ /* 0x000fe40000004100 */
[-C--:B------:R-:W-:Y:S01]  /*16930*/  FMUL.FTZ R21, R6, R7.reuse ;  /* 0x0000000706157220 */ /* 0x080fe20000410000 */
[----:B------:R-:W-:Y:S01]  /*16940*/  HADD2.F32 R10, -RZ, R10.H1_H1 ;  /* 0x3000000aff0a7230 */ /* 0x000fe20000004100 */
[----:B------:R-:W-:Y:S01]  /*16950*/  F2FP.SATFINITE.E4M3.F32.PACK_AB_MERGE_C R42, R49, R42, RZ ;  /* 0x0000002a312a723e */ /* 0x000fe200048070ff */
[----:B------:R-:W-:Y:S02]  /*16960*/  HADD2.F32 R31, -RZ, R31.H1_H1 ;  /* 0x3000001fff1f7230 */ /* 0x000fe40000004100 */
[----:B------:R-:W-:Y:S01]  /*16970*/  FFMA.FTZ R40, R4, R7, -R15 ;  /* 0x0000000704287223 */ /* 0x000fe2000001080f */
[----:B------:R-:W-:Y:S01]  /*16980*/  HADD2.F32 R20, -RZ, R20.H1_H1 ;  /* 0x30000014ff147230 */ /* 0x000fe20000004100 */
[----:B------:R-:W-:Y:S01]  /*16990*/  F2FP.SATFINITE.E4M3.F32.PACK_AB_MERGE_C R5, R46, R5, R52 ;  /* 0x000000052e05723e */ /* 0x000fe20004807034 */
[----:B------:R-:W-:-:S02]  /*169a0*/  HADD2.F32 R6, -RZ, R30.H0_H0 ;  /* 0x2000001eff067230 */ /* 0x000fc40000004100 */
[C---:B------:R-:W-:Y:S01]  /*169b0*/  FMUL.FTZ R7, R31.reuse, R10 ;  /* 0x0000000a1f077220 */ /* 0x040fe20000410000 */
[-C--:B------:R-:W-:Y:S01]  /*169c0*/  FMUL.FTZ R15, R31, R8.reuse ;  /* 0x000000081f0f7220 */ /* 0x080fe20000410000 */
[----:B------:R-:W-:Y:S01]  /*169d0*/  FFMA.FTZ R31, R4, R13, R21 ;  /* 0x0000000d041f7223 */ /* 0x000fe20000010015 */
[--C-:B------:R-:W-:Y:S02]  /*169e0*/  HADD2.F32 R13, -RZ, R50.reuse.H0_H0 ;  /* 0x20000032ff0d7230 */ /* 0x100fe40000004100 */
[C---:B------:R-:W-:Y:S01]  /*169f0*/  FFMA.FTZ R45, R20.reuse, R8, -R7 ;  /* 0x00000008142d7223 */ /* 0x040fe20000010807 */
[----:B------:R-:W-:Y:S02]  /*16a00*/  HADD2.F32 R7, -RZ, R43.H0_H0 ;  /* 0x2000002bff077230 */ /* 0x000fe40000004100 */
[----:B------:R-:W-:Y:S01]  /*16a10*/  FFMA.FTZ R20, R20, R10, R15 ;  /* 0x0000000a14147223 */ /* 0x000fe2000001000f */
[----:B------:R-:W-:Y:S02]  /*16a20*/  HADD2.F32 R50, -RZ, R50.H1_H1 ;  /* 0x30000032ff327230 */ /* 0x000fe40000004100 */
[----:B------:R-:W-:Y:S01]  /*16a30*/  FMUL.FTZ R15, R6, R13 ;  /* 0x0000000d060f7220 */ /* 0x000fe20000410000 */
[----:B------:R-:W-:-:S02]  /*16a40*/  HADD2.F32 R30, -RZ, R30.H1_H1 ;  /* 0x3000001eff1e7230 */ /* 0x000fc40000004100 */
[----:B------:R-:W-:Y:S01]  /*16a50*/  FMUL.FTZ R8, R6, R7 ;  /* 0x0000000706087220 */ /* 0x000fe20000410000 */
[----:B------:R-:W-:Y:S01]  /*16a60*/  HADD2.F32 R43, -RZ, R43.H1_H1 ;  /* 0x3000002bff2b7230 */ /* 0x000fe20000004100 */
[----:B------:R-:W-:Y:S01]  /*16a70*/  F2FP.SATFINITE.E4M3.F32.PACK_AB_MERGE_C R40, R45, R40, RZ ;  /* 0x000000282d28723e */ /* 0x000fe200048070ff */
[--C-:B------:R-:W-:Y:S02]  /*16a80*/  HADD2.F32 R4, -RZ, R11.reuse.H0_H0 ;  /* 0x2000000bff047230 */ /* 0x100fe40000004100 */
[CC--:B------:R-:W-:Y:S01]  /*16a90*/  FMUL.FTZ R14, R30.reuse, R50.reuse ;  /* 0x000000321e0e7220 */ /* 0x0c0fe20000410000 */
[----:B------:R-:W-:Y:S02]  /*16aa0*/  HADD2.F32 R11, -RZ, R11.H1_H1 ;  /* 0x3000000bff0b7230 */ /* 0x000fe40000004100 */
[----:B------:R-:W-:Y:S01]  /*16ab0*/  FMUL.FTZ R21, R30, R43 ;  /* 0x0000002b1e157220 */ /* 0x000fe20000410000 */
[----:B------:R-:W-:Y:S01]  /*16ac0*/  F2FP.SATFINITE.E4M3.F32.PACK_AB_MERGE_C R20, R20, R31, RZ ;  /* 0x0000001f1414723e */ /* 0x000fe200048070ff */
        /* <DEDUP_REMOVED lines=11> */
[----:B------:R-:W-:Y:S02]  /*16b80*/  F2FP.SATFINITE.E4M3.F32.PACK_AB_MERGE_C R9, R48, R9, R42 ;  /* 0x000000093009723e */ /* 0x000fe4000480702a */
[----:B------:R-:W-:Y:S01]  /*16b90*/  F2FP.SATFINITE.E4M3.F32.PACK_AB_MERGE_C R11, R55, R54, R11 ;  /* 0x00000036370b723e */ /* 0x000fe2000480700b */
[----:B------:R3:W-:Y:S01]  /*16ba0*/  STS.128 [R62+0x1e200], R4 ;  /* 0x01e200043e007388 */ /* 0x0007e20000000c00 */
[----:B------:R-:W-:Y:S02]  /*16bb0*/  F2FP.SATFINITE.E4M3.F32.PACK_AB_MERGE_C R8, R12, R37, R8 ;  /* 0x000000250c08723e */ /* 0x000fe40004807008 */
[----:B------:R-:W-:-:S05]  /*16bc0*/  F2FP.SATFINITE.E4M3.F32.PACK_AB_MERGE_C R10, R21, R10, R20 ;  /* 0x0000000a150a723e */ /* 0x000fca0004807014 */
[----:B------:R3:W-:Y:S02]  /*16bd0*/  STS.128 [R3+0x1e200], R8 ;  /* 0x01e2000803007388 */ /* 0x0007e40000000c00 */
.L_x_582:
[----:B------:R-:W-:Y:S05]  /*16be0*/  BSYNC B1 ;  /* 0x0000000000017941 */ /* 0x000fea0003800000 */
.L_x_581:
[----:B------:R-:W-:Y:S05]  /*16bf0*/  @P2 BRA `(.L_x_563) ;  /* 0x0000000c00e02947 */ /* 0x000fea0003800000 */
[----:B01-3--:R-:W3:Y:S04]  /*16c00*/  LDL R3, [R1] ;  /* 0x0000000001037983 */ /* 0x00bee80000100800 */
[----:B------:R-:W2:Y:S01]  /*16c10*/  LDL R53, [R1+0x58] ;  /* 0x0000580001357983 */ /* 0x000ea20000100800 */
[----:B-----5:R-:W-:Y:S02]  /*16c20*/  SHF.R.U32.HI R4, RZ, 0x8, R32 ;  /* 0x00000008ff047819 */ /* 0x020fe40000011620 */
[----:B------:R-:W-:Y:S02]  /*16c30*/  SHF.R.U32.HI R6, RZ, 0x8, R33 ;  /* 0x00000008ff067819 */ /* 0x000fe40000011621 */
[----:B------:R-:W-:Y:S02]  /*16c40*/  LOP3.LUT R4, R4, 0xff, RZ, 0xc0, !PT ;  /* 0x000000ff04047812 */ /* 0x000fe400078ec0ff */
[----:B------:R-:W-:-:S02]  /*16c50*/  SHF.R.U32.HI R8, RZ, 0x8, R34 ;  /* 0x00000008ff087819 */ /* 0x000fc40000011622 */
[----:B------:R-:W-:Y:S02]  /*16c60*/  LOP3.LUT R5, R33, 0xff, RZ, 0xc0, !PT ;  /* 0x000000ff21057812 */ /* 0x000fe400078ec0ff */
[----:B----4-:R-:W-:Y:S02]  /*16c70*/  LOP3.LUT R7, R34, 0xff, RZ, 0xc0, !PT ;  /* 0x000000ff22077812 */ /* 0x010fe400078ec0ff */
[----:B------:R-:W-:Y:S02]  /*16c80*/  LOP3.LUT R6, R6, 0xff, RZ, 0xc0, !PT ;  /* 0x000000ff06067812 */ /* 0x000fe400078ec0ff */
[----:B------:R-:W-:Y:S02]  /*16c90*/  LOP3.LUT R8, R8, 0xff, RZ, 0xc0, !PT ;  /* 0x000000ff08087812 */ /* 0x000fe400078ec0ff */
[----:B------:R-:W-:Y:S02]  /*16ca0*/  PRMT R12, R6, 0x7604, R5 ;  /* 0x00007604060c7816 */ /* 0x000fe40000000005 */
[----:B------:R-:W-:-:S02]  /*16cb0*/  PRMT R15, R8, 0x7604, R7 ;  /* 0x00007604080f7816 */ /* 0x000fc40000000007 */
[----:B------:R-:W-:Y:S02]  /*16cc0*/  SHF.R.U32.HI R5, RZ, 0x8, R35 ;  /* 0x00000008ff057819 */ /* 0x000fe40000011623 */
[----:B------:R-:W-:Y:S02]  /*16cd0*/  SHF.R.U32.HI R7, RZ, 0x8, R24 ;  /* 0x00000008ff077819 */ /* 0x000fe40000011618 */
[----:B------:R-:W-:Y:S02]  /*16ce0*/  SHF.R.U32.HI R8, RZ, 0x8, R25 ;  /* 0x00000008ff087819 */ /* 0x000fe40000011619 */
[----:B------:R-:W-:Y:S02]  /*16cf0*/  LOP3.LUT R6, R24, 0xff, RZ, 0xc0, !PT ;  /* 0x000000ff18067812 */ /* 0x000fe400078ec0ff */
[----:B------:R-:W-:Y:S02]  /*16d00*/  LOP3.LUT R5, R5, 0xff, RZ, 0xc0, !PT ;  /* 0x000000ff05057812 */ /* 0x000fe400078ec0ff */
[----:B------:R-:W-:-:S02]  /*16d10*/  LOP3.LUT R7, R7, 0xff, RZ, 0xc0, !PT ;  /* 0x000000ff07077812 */ /* 0x000fc400078ec0ff */
[----:B------:R-:W-:Y:S02]  /*16d20*/  SHF.R.U32.HI R31, RZ, 0x8, R27 ;  /* 0x00000008ff1f7819 */ /* 0x000fe4000001161b */
[----:B------:R-:W-:Y:S02]  /*16d30*/  PRMT R29, R7, 0x7604, R6 ;  /* 0x00007604071d7816 */ /* 0x000fe40000000006 */
[----:B------:R-:W-:Y:S02]  /*16d40*/  LOP3.LUT R20, R25, 0xff, RZ, 0xc0, !PT ;  /* 0x000000ff19147812 */ /* 0x000fe400078ec0ff */
[----:B------:R-:W-:Y:S02]  /*16d50*/  LOP3.LUT R30, R27, 0xff, RZ, 0xc0, !PT ;  /* 0x000000ff1b1e7812 */ /* 0x000fe400078ec0ff */
[----:B------:R-:W-:Y:S02]  /*16d60*/  LOP3.LUT R31, R31, 0xff, RZ, 0xc0, !PT ;  /* 0x000000ff1f1f7812 */ /* 0x000fe400078ec0ff */
[----:B------:R-:W-:-:S02]  /*16d70*/  SHF.R.U32.HI R28, RZ, 0x8, R26 ;  /* 0x00000008ff1c7819 */ /* 0x000fc4000001161a */
[----:B------:R-:W-:Y:S02]  /*16d80*/  PRMT R30, R31, 0x7604, R30 ;  /* 0x000076041f1e7816 */ /* 0x000fe4000000001e */
[----:B------:R-:W-:Y:S02]  /*16d90*/  SHF.R.U32.HI R31, RZ, 0x10, R25 ;  /* 0x00000010ff1f7819 */ /* 0x000fe40000011619 */
[----:B------:R-:W-:Y:S02]  /*16da0*/  SHF.R.U32.HI R41, RZ, 0x10, R27 ;  /* 0x00000010ff297819 */ /* 0x000fe4000001161b */
[----:B------:R-:W-:Y:S01]  /*16db0*/  LOP3.LUT R21, R26, 0xff, RZ, 0xc0, !PT ;  /* 0x000000ff1a157812 */ /* 0x000fe200078ec0ff */
[----:B------:R-:W-:Y:S01]  /*16dc0*/  IMAD.U32 R31, R31, 0x10000, RZ ;  /* 0x000100001f1f7824 */ /* 0x000fe200078e00ff */
[----:B------:R-:W-:Y:S01]  /*16dd0*/  LOP3.LUT R28, R28, 0xff, RZ, 0xc0, !PT ;  /* 0x000000ff1c1c7812 */ /* 0x000fe200078ec0ff */
[----:B------:R-:W-:Y:S01]  /*16de0*/  IMAD.U32 R41, R41, 0x10000, RZ ;  /* 0x0001000029297824 */ /* 0x000fe200078e00ff */
[----:B------:R-:W-:-:S02]  /*16df0*/  LOP3.LUT R29, R29, 0xff0000, R24, 0xf8, !PT ;  /* 0x00ff00001d1d7812 */ /* 0x000fc400078ef818 */
[----:B------:R-:W-:Y:S02]  /*16e00*/  PRMT R39, R28, 0x7604, R21 ;  /* 0x000076041c277816 */ /* 0x000fe40000000015 */
[----:B------:R-:W-:Y:S02]  /*16e10*/  SHF.R.U32.HI R21, RZ, 0x10, R35 ;  /* 0x00000010ff157819 */ /* 0x000fe40000011623 */
[----:B------:R-:W-:Y:S02]  /*16e20*/  LOP3.LUT R41, R30, 0xff0000, R41, 0xf8, !PT ;  /* 0x00ff00001e297812 */ /* 0x000fe400078ef829 */
[--C-:B------:R-:W-:Y:S01]  /*16e30*/  LOP3.LUT R15, R15, 0xff0000, R34.reuse, 0xf8, !PT ;  /* 0x00ff00000f0f7812 */ /* 0x100fe200078ef822 */
[----:B------:R-:W-:Y:S01]  /*16e40*/  IMAD.U32 R21, R21, 0x10000, RZ ;  /* 0x0001000015157824 */ /* 0x000fe200078e00ff */
[----:B------:R-:W-:Y:S02]  /*16e50*/  LOP3.LUT R41, R41, 0xff000000, R27, 0xf8, !PT ;  /* 0xff00000029297812 */ /* 0x000fe400078ef81b */
[----:B------:R-:W-:-:S02]  /*16e60*/  LOP3.LUT R30, R15, 0xff000000, R34, 0xf8, !PT ;  /* 0xff0000000f1e7812 */ /* 0x000fc400078ef822 */
[----:B------:R-:W-:-:S04]  /*16e70*/  LOP3.LUT R39, R39, 0xff0000, R26, 0xf8, !PT ;  /* 0x00ff000027277812 */ /* 0x000fc800078ef81a */
[----:B------:R-:W-:Y:S02]  /*16e80*/  LOP3.LUT R39, R39, 0xff000000, R26, 0xf8, !PT ;  /* 0xff00000027277812 */ /* 0x000fe400078ef81a */
[----:B---3--:R-:W-:Y:S02]  /*16e90*/  LEA.HI R0, R0, R3, RZ, 0x1c ;  /* 0x0000000300007211 */ /* 0x008fe400078fe0ff */
[----:B------:R-:W-:-:S04]  /*16ea0*/  LOP3.LUT R3, R32, 0xff, RZ, 0xc0, !PT ;  /* 0x000000ff20037812 */ /* 0x000fc800078ec0ff */
[----:B------:R-:W-:Y:S02]  /*16eb0*/  PRMT R13, R4, 0x7604, R3 ;  /* 0x00007604040d7816 */ /* 0x000fe40000000003 */
[----:B------:R-:W-:Y:S02]  /*16ec0*/  SHF.R.S32.HI R3, RZ, 0x1f, R0 ;  /* 0x0000001fff037819 */ /* 0x000fe40000011400 */
[----:B------:R-:W-:Y:S02]  /*16ed0*/  LOP3.LUT R4, R35, 0xff, RZ, 0xc0, !PT ;  /* 0x000000ff23047812 */ /* 0x000fe400078ec0ff */
[----:B------:R-:W-:Y:S01]  /*16ee0*/  LEA.HI R3, R3, R0, RZ, 0x2 ;  /* 0x0000000003037211 */ /* 0x000fe200078f10ff */
[----:B------:R-:W-:Y:S01]  /*16ef0*/  IMAD.SHL.U32 R0, R0, 0x10, RZ ;  /* 0x0000001000007824 */ /* 0x000fe200078e00ff */
[----:B--2---:R-:W-:Y:S02]  /*16f00*/  PRMT R14, R5, 0x7604, R4 ;  /* 0x00007604050e7816 */ /* 0x004fe40000000004 */
[----:B------:R-:W0:Y:S01]  /*16f10*/  LDS.128 R4, [R53+0x1e200] ;  /* 0x01e2000035047984 */ /* 0x000e220000000c00 */
[----:B------:R-:W-:Y:S01]  /*16f20*/  IMAD.SHL.U32 R3, R3, 0x800, RZ ;  /* 0x0000080003037824 */ /* 0x000fe200078e00ff */
[----:B------:R-:W-:-:S02]  /*16f30*/  LOP3.LUT R0, R69, 0x30, R0, 0xf8, !PT ;  /* 0x0000003045007812 */ /* 0x000fc400078ef800 */
[--C-:B------:R-:W-:Y:S02]  /*16f40*/  LOP3.LUT R13, R13, 0xff0000, R32.reuse, 0xf8, !PT ;  /* 0x00ff00000d0d7812 */ /* 0x100fe400078ef820 */
[----:B------:R-:W-:Y:S02]  /*16f50*/  LOP3.LUT R0, R0, R68, RZ, 0x3c, !PT ;  /* 0x0000004400007212 */ /* 0x000fe400078e3cff */
[----:B------:R-:W-:Y:S02]  /*16f60*/  LOP3.LUT R3, R3, 0xffffe000, RZ, 0xc0, !PT ;  /* 0xffffe00003037812 */ /* 0x000fe400078ec0ff */
[----:B------:R-:W-:Y:S02]  /*16f70*/  LOP3.LUT R28, R13, 0xff000000, R32, 0xf8, !PT ;  /* 0xff0000000d1c7812 */ /* 0x000fe400078ef820 */
[----:B------:R-:W-:Y:S02]  /*16f80*/  IADD3 R3, R0, R67, R3 ;  /* 0x0000004300037210 */ /* 0x000fe40007ffe003 */
[----:B------:R-:W-:-:S03]  /*16f90*/  LOP3.LUT R21, R14, 0xff0000, R21, 0xf8, !PT ;  /* 0x00ff00000e157812 */ /* 0x000fc600078ef815 */
[----:B------:R-:W-:Y:S01]  /*16fa0*/  IMAD.IADD R0, R18, 0x1, R3 ;  /* 0x0000000112007824 */ /* 0x000fe200078e0203 */
[----:B------:R-:W-:Y:S02]  /*16fb0*/  LOP3.LUT R3, R8, 0xff, RZ, 0xc0, !PT ;  /* 0x000000ff08037812 */ /* 0x000fe400078ec0ff */
[----:B------:R-:W-:Y:S02]  /*16fc0*/  LOP3.LUT R34, R21, 0xff000000, R35, 0xf8, !PT ;  /* 0xff00000015227812 */ /* 0x000fe400078ef823 */
[----:B------:R-:W1:Y:S01]  /*16fd0*/  LDS.128 R8, [R0+0x1e200] ;  /* 0x01e2000000087984 */ /* 0x000e620000000c00 */
[----:B------:R-:W-:Y:S02]  /*16fe0*/  PRMT R20, R3, 0x7604, R20 ;  /* 0x0000760403147816 */ /* 0x000fe40000000014 */
[----:B------:R-:W-:Y:S02]  /*16ff0*/  SHF.R.U32.HI R3, RZ, 0x10, R33 ;  /* 0x00000010ff037819 */ /* 0x000fe40000011621 */
[----:B------:R-:W-:-:S02]  /*17000*/  LOP3.LUT R37, R20, 0xff0000, R31, 0xf8, !PT ;  /* 0x00ff000014257812 */ /* 0x000fc400078ef81f */
[----:B------:R-:W-:Y:S02]  /*17010*/  SHF.L.U32 R3, R3, 0x10, RZ ;  /* 0x0000001003037819 */ /* 0x000fe400000006ff */
[----:B------:R-:W-:Y:S02]  /*17020*/  LOP3.LUT R37, R37, 0xff000000, R25, 0xf8, !PT ;  /* 0xff00000025257812 */ /* 0x000fe400078ef819 */
[----:B------:R-:W-:Y:S02]  /*17030*/  LOP3.LUT R3, R12, 0xff0000, R3, 0xf8, !PT ;  /* 0x00ff00000c037812 */ /* 0x000fe400078ef803 */
[----:B------:R-:W-:Y:S02]  /*17040*/  LOP3.LUT R31, R29, 0xff000000, R24, 0xf8, !PT ;  /* 0xff0000001d1f7812 */ /* 0x000fe400078ef818 */
[----:B------:R-:W-:Y:S02]  /*17050*/  LOP3.LUT R32, R3, 0xff000000, R33, 0xf8, !PT ;  /* 0xff00000003207812 */ /* 0x000fe400078ef821 */
[----:B------:R-:W-:-:S02]  /*17060*/  F2FP.F16.E4M3.UNPACK_B R33, R37 ;  /* 0x00000025ff21723e */ /* 0x000fc400020006ff */
[----:B------:R-:W-:Y:S02]  /*17070*/  F2FP.F16.E4M3.UNPACK_B R27, R32 ;  /* 0x00000020ff1b723e */ /* 0x000fe400020006ff */
[----:B0-----:R-:W-:Y:S01]  /*17080*/  F2FP.F16.E4M3.UNPACK_B R12, R5 ;  /* 0x00000005ff0c723e */ /* 0x001fe200020006ff */
[----:B------:R-:W-:Y:S01]  /*17090*/  HADD2.F32 R35, -RZ, R33.H0_H0 ;  /* 0x20000021ff237230 */ /* 0x000fe20000004100 */
[-C--:B------:R-:W-:Y:S01]  /*170a0*/  F2FP.F16.E4M3.UNPACK_B R14, R7.reuse ;  /* 0x00000007ff0e723e */ /* 0x080fe200020006ff */
[----:B------:R-:W-:Y:S01]  /*170b0*/  HADD2.F32 R29, -RZ, R27.H0_H0 ;  /* 0x2000001bff1d7230 */ /* 0x000fe20000004100 */
[----:B------:R-:W-:Y:S01]  /*170c0*/  F2FP.F16.E4M3.UNPACK_B R15, R7.H1 ;  /* 0x00000007ff0f723e */ /* 0x000fe200030006ff */
[----:B------:R-:W-:Y:S01]  /*170d0*/  HADD2.F32 R33, -RZ, R33.H1_H1 ;  /* 0x30000021ff217230 */ /* 0x000fe20000004100 */
[-C--:B------:R-:W-:Y:S01]  /*170e0*/  F2FP.F16.E4M3.UNPACK_B R7, R6.reuse ;  /* 0x00000006ff07723e */ /* 0x080fe200020006ff */
[----:B------:R-:W-:Y:S01]  /*170f0*/  HADD2.F32 R27, -RZ, R27.H1_H1 ;  /* 0x3000001bff1b7230 */ /* 0x000fe20000004100 */
[----:B------:R-:W-:Y:S01]  /*17100*/  F2FP.F16.E4M3.UNPACK_B R13, R6.H1 ;  /* 0x00000006ff0d723e */ /* 0x000fe200030006ff */
[--C-:B------:R-:W-:Y:S01]  /*17110*/  HADD2.F32 R6, -RZ, R12.reuse.H0_H0 ;  /* 0x2000000cff067230 */ /* 0x100fe20000004100 */
[----:B------:R-:W-:Y:S01]  /*17120*/  F2FP.F16.E4M3.UNPACK_B R37, R37.H1 ;  /* 0x00000025ff25723e */ /* 0x000fe200030006ff */
[----:B------:R-:W-:Y:S01]  /*17130*/  HADD2.F32 R12, -RZ, R12.H1_H1 ;  /* 0x3000000cff0c7230 */ /* 0x000fe20000004100 */
[----:B------:R-:W-:-:S02]  /*17140*/  F2FP.F16.E4M3.UNPACK_B R5, R5.H1 ;  /* 0x00000005ff05723e */ /* 0x000fc400030006ff */
[----:B------:R-:W-:Y:S02]  /*17150*/  F2FP.F16.E4M3.UNPACK_B R32, R32.H1 ;  /* 0x00000020ff20723e */ /* 0x000fe400030006ff */
[-C--:B------:R-:W-:Y:S02]  /*17160*/  F2FP.F16.E4M3.UNPACK_B R3, R4.reuse ;  /* 0x00000004ff03723e */ /* 0x080fe400020006ff */
[----:B------:R-:W-:Y:S02]  /*17170*/  F2FP.F16.E4M3.UNPACK_B R4, R4.H1 ;  /* 0x00000004ff04723e */ /* 0x000fe400030006ff */
[-C--:B-1----:R-:W-:Y:S02]  /*17180*/  F2FP.F16.E4M3.UNPACK_B R20, R9.reuse ;  /* 0x00000009ff14723e */ /* 0x082fe400020006ff */
[----:B------:R-:W-:Y:S02]  /*17190*/  F2FP.F16.E4M3.UNPACK_B R21, R9.H1 ;  /* 0x00000009ff15723e */ /* 0x000fe400030006ff */
[-C--:B------:R-:W-:Y:S01]  /*171a0*/  F2FP.F16.E4M3.UNPACK_B R25, R11.reuse ;  /* 0x0000000bff19723e */ /* 0x080fe200020006ff */
[--C-:B------:R-:W-:Y:S01]  /*171b0*/  HADD2.F32 R24, -RZ, R20.reuse.H0_H0 ;  /* 0x20000014ff187230 */ /* 0x100fe20000004100 */
[----:B------:R-:W-:Y:S01]  /*171c0*/  F2FP.F16.E4M3.UNPACK_B R26, R11.H1 ;  /* 0x0000000bff1a723e */ /* 0x000fe200030006ff */
[----:B------:R-:W-:Y:S01]  /*171d0*/  HADD2.F32 R20, -RZ, R20.H1_H1 ;  /* 0x30000014ff147230 */ /* 0x000fe20000004100 */
[----:B------:R-:W-:-:S02]  /*171e0*/  F2FP.F16.E4M3.UNPACK_B R11, R10 ;  /* 0x0000000aff0b723e */ /* 0x000fc400020006ff */
[C---:B------:R-:W-:Y:S01]  /*171f0*/  FMUL.FTZ R36, R24.reuse, R29 ;  /* 0x0000001d18247220 */ /* 0x040fe20000410000 */
[-C--:B------:R-:W-:Y:S01]  /*17200*/  FMUL.FTZ R43, R24, R35.reuse ;  /* 0x00000023182b7220 */ /* 0x080fe20000410000 */
[----:B------:R-:W-:Y:S01]  /*17210*/  F2FP.F16.E4M3.UNPACK_B R24, R10.H1 ;  /* 0x0000000aff18723e */ /* 0x000fe200030006ff */
[----:B------:R-:W-:Y:S02]  /*17220*/  HADD2.F32 R10, -RZ, R21.H0_H0 ;  /* 0x20000015ff0a7230 */ /* 0x000fe40000004100 */
[C---:B------:R-:W-:Y:S01]  /*17230*/  FFMA.FTZ R36, R6.reuse, R35, R36 ;  /* 0x0000002306247223 */ /* 0x040fe20000010024 */
[----:B------:R-:W-:Y:S02]  /*17240*/  HADD2.F32 R35, -RZ, R37.H0_H0 ;  /* 0x20000025ff237230 */ /* 0x000fe40000004100 */
[----:B------:R-:W-:Y:S01]  /*17250*/  FFMA.FTZ R43, R6, R29, -R43 ;  /* 0x0000001d062b7223 */ /* 0x000fe2000001082b */
[----:B------:R-:W-:Y:S02]  /*17260*/  HADD2.F32 R29, -RZ, R32.H0_H0 ;  /* 0x20000020ff1d7230 */ /* 0x000fe40000004100 */
[----:B------:R-:W-:Y:S01]  /*17270*/  FMUL.FTZ R45, R20, R33 ;  /* 0x00000021142d7220 */ /* 0x000fe20000410000 */
[----:B------:R-:W-:-:S02]  /*17280*/  HADD2.F32 R6, -RZ, R5.H0_H0 ;  /* 0x20000005ff067230 */ /* 0x000fc40000004100 */
[----:B------:R-:W-:Y:S01]  /*17290*/  FMUL.FTZ R47, R10, R35 ;  /* 0x000000230a2f7220 */ /* 0x000fe20000410000 */
[----:B------:R-:W-:Y:S01]  /*172a0*/  FMUL.FTZ R20, R20, R27 ;  /* 0x0000001b14147220 */ /* 0x000fe20000410000 */
[----:B------:R-:W-:Y:S01]  /*172b0*/  FMUL.FTZ R10, R10, R29 ;  /* 0x0000001d0a0a7220 */ /* 0x000fe20000410000 */
[----:B------:R-:W-:Y:S01]  /*172c0*/  FFMA.FTZ R38, R12, R27, -R45 ;  /* 0x0000001b0c267223 */ /* 0x000fe2000001082d */
[----:B------:R-:W-:Y:S01]  /*172d0*/  FFMA.FTZ R47, R6, R29, -R47 ;  /* 0x0000001d062f7223 */ /* 0x000fe2000001082f */
[----:B------:R-:W-:Y:S01]  /*172e0*/  FFMA.FTZ R45, R12, R33, R20 ;  /* 0x000000210c2d7223 */ /* 0x000fe20000010014 */
[----:B------:R-:W-:Y:S01]  /*172f0*/  F2FP.F16.E4M3.UNPACK_B R29, R41 ;  /* 0x00000029ff1d723e */ /* 0x000fe200020006ff */
[----:B------:R-:W-:Y:S01]  /*17300*/  FFMA.FTZ R35, R6, R35, R10 ;  /* 0x0000002306237223 */ /* 0x000fe2000001000a */
[-C--:B------:R-:W-:Y:S01]  /*17310*/  F2FP.F16.E4M3.UNPACK_B R12, R34.reuse ;  /* 0x00000022ff0c723e */ /* 0x080fe200020006ff */
[----:B------:R-:W-:Y:S01]  /*17320*/  HADD2.F32 R20, -RZ, R37.H1_H1 ;  /* 0x30000025ff147230 */ /* 0x000fe20000004100 */
[----:B------:R-:W-:Y:S01]  /*17330*/  F2FP.F16.E4M3.UNPACK_B R41, R41.H1 ;  /* 0x00000029ff29723e */ /* 0x000fe200030006ff */
[----:B------:R-:W-:Y:S01]  /*17340*/  HADD2.F32 R21, -RZ, R21.H1_H1 ;  /* 0x30000015ff157230 */ /* 0x000fe20000004100 */
[----:B------:R-:W-:Y:S01]  /*17350*/  F2FP.F16.E4M3.UNPACK_B R34, R34.H1 ;  /* 0x00000022ff22723e */ /* 0x000fe200030006ff */
[----:B------:R-:W-:Y:S01]  /*17360*/  HADD2.F32 R33, -RZ, R29.H0_H0 ;  /* 0x2000001dff217230 */ /* 0x000fe20000004100 */
[----:B------:R-:W-:Y:S01]  /*17370*/  F2FP.F16.E4M3.UNPACK_B R9, R8 ;  /* 0x00000008ff09723e */ /* 0x000fe200020006ff */
[----:B------:R-:W-:-:S02]  /*17380*/  HADD2.F32 R10, -RZ, R25.H0_H0 ;  /* 0x20000019ff0a7230 */ /* 0x000fc40000004100 */
[C---:B------:R-:W-:Y:S01]  /*17390*/  FMUL.FTZ R40, R21.reuse, R20 ;  /* 0x0000001415287220 */ /* 0x040fe20000410000 */
[----:B------:R-:W-:Y:S01]  /*173a0*/  HADD2.F32 R32, -RZ, R32.H1_H1 ;  /* 0x30000020ff207230 */ /* 0x000fe20000004100 */
[----:B------:R-:W-:Y:S01]  /*173b0*/  F2FP.F16.E4M3.UNPACK_B R8, R8.H1 ;  /* 0x00000008ff08723e */ /* 0x000fe200030006ff */
[----:B------:R-:W-:Y:S02]  /*173c0*/  HADD2.F32 R27, -RZ, R12.H0_H0 ;  /* 0x2000000cff1b7230 */ /* 0x000fe40000004100 */
[C---:B------:R-:W-:Y:S01]  /*173d0*/  FMUL.FTZ R37, R10.reuse, R33 ;  /* 0x000000210a257220 */ /* 0x040fe20000410000 */
[----:B------:R-:W-:Y:S02]  /*173e0*/  HADD2.F32 R5, -RZ, R5.H1_H1 ;  /* 0x30000005ff057230 */ /* 0x000fe40000004100 */
[----:B------:R-:W-:Y:S01]  /*173f0*/  FMUL.FTZ R21, R21, R32 ;  /* 0x0000002015157220 */ /* 0x000fe20000410000 */
[----:B------:R-:W-:Y:S02]  /*17400*/  HADD2.F32 R6, -RZ, R14.H0_H0 ;  /* 0x2000000eff067230 */ /* 0x000fe40000004100 */
[----:B------:R-:W-:Y:S01]  /*17410*/  FMUL.FTZ R10, R10, R27 ;  /* 0x0000001b0a0a7220 */ /* 0x000fe20000410000 */
[----:B------:R-:W-:-:S02]  /*17420*/  HADD2.F32 R12, -RZ, R12.H1_H1 ;  /* 0x3000000cff0c7230 */ /* 0x000fc40000004100 */
[C---:B------:R-:W-:Y:S01]  /*17430*/  FFMA.FTZ R40, R5.reuse, R32, -R40 ;  /* 0x0000002005287223 */ /* 0x040fe20000010828 */
[----:B------:R-:W-:Y:S01]  /*17440*/  FFMA.FTZ R32, R5, R20, R21 ;  /* 0x0000001405207223 */ /* 0x000fe20000010015 */
[C---:B------:R-:W-:Y:S01]  /*17450*/  FFMA.FTZ R37, R6.reuse, R27, -R37 ;  /* 0x0000001b06257223 */ /* 0x040fe20000010825 */
[----:B------:R-:W-:Y:S01]  /*17460*/  FFMA.FTZ R33, R6, R33, R10 ;  /* 0x0000002106217223 */ /* 0x000fe2000001000a */
[----:B------:R-:W-:Y:S02]  /*17470*/  HADD2.F32 R20, -RZ, R41.H0_H0 ;  /* 0x20000029ff147230 */ /* 0x000fe40000004100 */
[----:B------:R-:W-:Y:S02]  /*17480*/  HADD2.F32 R6, -RZ, R26.H0_H0 ;  /* 0x2000001aff067230 */ /* 0x000fe40000004100 */
[----:B------:R-:W-:Y:S02]  /*17490*/  HADD2.F32 R29, -RZ, R29.H1_H1 ;  /* 0x3000001dff1d7230 */ /* 0x000fe40000004100 */
[----:B------:R-:W-:-:S02]  /*174a0*/  HADD2.F32 R25, -RZ, R25.H1_H1 ;  /* 0x30000019ff197230 */ /* 0x000fc40000004100 */
[C---:B------:R-:W-:Y:S01]  /*174b0*/  FMUL.FTZ R48, R6.reuse, R20 ;  /* 0x0000001406307220 */ /* 0x040fe20000410000 */
[----:B------:R-:W-:Y:S02]  /*174c0*/  HADD2.F32 R10, -RZ, R34.H0_H0 ;  /* 0x20000022ff0a7230 */ /* 0x000fe40000004100 */
[----:B------:R-:W-:Y:S02]  /*174d0*/  HADD2.F32 R5, -RZ, R15.H0_H0 ;  /* 0x2000000fff057230 */ /* 0x000fe40000004100 */
[CC--:B------:R-:W-:Y:S01]  /*174e0*/  FMUL.FTZ R21, R25.reuse, R29.reuse ;  /* 0x0000001d19157220 */ /* 0x0c0fe20000410000 */
[----:B------:R-:W-:Y:S02]  /*174f0*/  HADD2.F32 R14, -RZ, R14.H1_H1 ;  /* 0x3000000eff0e7230 */ /* 0x000fe40000004100 */
[----:B------:R-:W-:Y:S01]  /*17500*/  FMUL.FTZ R46, R25, R12 ;  /* 0x0000000c192e7220 */ /* 0x000fe20000410000 */
[-C--:B------:R-:W-:Y:S01]  /*17510*/  FMUL.FTZ R25, R6, R10.reuse ;  /* 0x0000000a06197220 */ /* 0x080fe20000410000 */
[----:B------:R-:W-:Y:S01]  /*17520*/  FFMA.FTZ R48, R5, R10, -R48 ;  /* 0x0000000a05307223 */ /* 0x000fe20000010830 */
[----:B------:R-:W-:Y:S01]  /*17530*/  F2FP.F16.E4M3.UNPACK_B R10, R28.H1 ;  /* 0x0000001cff0a723e */ /* 0x000fe200030006ff */
[C---:B------:R-:W-:Y:S01]  /*17540*/  FFMA.FTZ R42, R14.reuse, R12, -R21 ;  /* 0x0000000c0e2a7223 */ /* 0x040fe20000010815 */
[----:B------:R-:W-:Y:S01]  /*17550*/  FFMA.FTZ R46, R14, R29, R46 ;  /* 0x0000001d0e2e7223 */ /* 0x000fe2000001002e */
[----:B------:R-:W-:Y:S01]  /*17560*/  HADD2.F32 R34, -RZ, R34.H1_H1 ;  /* 0x30000022ff227230 */ /* 0x000fe20000004100 */
[----:B------:R-:W-:Y:S01]  /*17570*/  F2FP.F16.E4M3.UNPACK_B R14, R31.H1 ;  /* 0x0000001fff0e723e */ /* 0x000fe200030006ff */
[----:B------:R-:W-:-:S02]  /*17580*/  HADD2.F32 R41, -RZ, R41.H1_H1 ;  /* 0x30000029ff297230 */ /* 0x000fc40000004100 */
[----:B------:R-:W-:Y:S01]  /*17590*/  FFMA.FTZ R49, R5, R20, R25 ;  /* 0x0000001405317223 */ /* 0x000fe20000010019 */
        /* <DEDUP_REMOVED lines=9> */
[C---:B------:R-:W-:Y:S01]  /*17630*/  FMUL.FTZ R21, R6.reuse, R12 ;  /* 0x0000000c06157220 */ /* 0x040fe20000410000 */
[----:B------:R-:W-:Y:S02]  /*17640*/  HADD2.F32 R5, -RZ, R4.H0_H0 ;  /* 0x20000004ff057230 */ /* 0x000fe40000004100 */
[C---:B------:R-:W-:Y:S01]  /*17650*/  FFMA.FTZ R51, R15.reuse, R34, -R50 ;  /* 0x000000220f337223 */ /* 0x040fe20000010832 */
[----:B------:R-:W-:Y:S01]  /*17660*/  FFMA.FTZ R52, R15, R41, R52 ;  /* 0x000000290f347223 */ /* 0x000fe20000010034 */
[----:B------:R-:W-:Y:S02]  /*17670*/  HADD2.F32 R8, -RZ, R8.H1_H1 ;  /* 0x30000008ff087230 */ /* 0x000fe40000004100 */
[-C--:B------:R-:W-:Y:S01]  /*17680*/  FMUL.FTZ R26, R6, R20.reuse ;  /* 0x00000014061a7220 */ /* 0x080fe20000410000 */
[----:B------:R-:W-:Y:S02]  /*17690*/  HADD2.F32 R15, -RZ, R10.H1_H1 ;  /* 0x3000000aff0f7230 */ /* 0x000fe40000004100 */
[----:B------:R-:W-:Y:S01]  /*176a0*/  FFMA.FTZ R20, R5, R20, R21 ;  /* 0x0000001405147223 */ /* 0x000fe20000010015 */
[----:B------:R-:W-:-:S02]  /*176b0*/  HADD2.F32 R21, -RZ, R14.H1_H1 ;  /* 0x3000000eff157230 */ /* 0x000fc40000004100 */
[----:B------:R-:W-:Y:S01]  /*176c0*/  FFMA.FTZ R26, R5, R12, -R26 ;  /* 0x0000000c051a7223 */ /* 0x000fe2000001081a */
[----:B------:R-:W-:Y:S02]  /*176d0*/  HADD2.F32 R4, -RZ, R4.H1_H1 ;  /* 0x30000004ff047230 */ /* 0x000fe40000004100 */
[C---:B------:R-:W-:Y:S01]  /*176e0*/  FMUL.FTZ R6, R8.reuse, R15 ;  /* 0x0000000f08067220 */ /* 0x040fe20000410000 */
[----:B------:R-:W-:Y:S02]  /*176f0*/  HADD2.F32 R5, -RZ, R9.H0_H0 ;  /* 0x20000009ff057230 */ /* 0x000fe40000004100 */
[-C--:B------:R-:W-:Y:S01]  /*17700*/  FMUL.FTZ R25, R8, R21.reuse ;  /* 0x0000001508197220 */ /* 0x080fe20000410000 */
[----:B------:R-:W-:Y:S02]  /*17710*/  HADD2.F32 R8, -RZ, R31.H0_H0 ;  /* 0x2000001fff087230 */ /* 0x000fe40000004100 */
[----:B------:R-:W-:Y:S01]  /*17720*/  FFMA.FTZ R27, R4, R21, R6 ;  /* 0x00000015041b7223 */ /* 0x000fe20000010006 */
[----:B------:R-:W-:-:S02]  /*17730*/  HADD2.F32 R6, -RZ, R28.H0_H0 ;  /* 0x2000001cff067230 */ /* 0x000fc40000004100 */
[----:B------:R-:W-:Y:S01]  /*17740*/  FFMA.FTZ R25, R4, R15, -R25 ;  /* 0x0000000f04197223 */ /* 0x000fe20000010819 */
[----:B------:R-:W-:Y:S02]  /*17750*/  HADD2.F32 R4, -RZ, R3.H0_H0 ;  /* 0x20000003ff047230 */ /* 0x000fe40000004100 */
[C---:B------:R-:W-:Y:S01]  /*17760*/  FMUL.FTZ R15, R5.reuse, R8 ;  /* 0x00000008050f7220 */ /* 0x040fe20000410000 */
[----:B------:R-:W-:Y:S02]  /*17770*/  HADD2.F32 R10, -RZ, R31.H1_H1 ;  /* 0x3000001fff0a7230 */ /* 0x000fe40000004100 */
[-C--:B------:R-:W-:Y:S01]  /*17780*/  FMUL.FTZ R5, R5, R6.reuse ;  /* 0x0000000605057220 */ /* 0x080fe20000410000 */
[----:B------:R-:W-:Y:S01]  /*17790*/  HADD2.F32 R9, -RZ, R9.H1_H1 ;  /* 0x30000009ff097230 */ /* 0x000fe20000004100 */
[----:B------:R-:W-:Y:S01]  /*177a0*/  F2FP.F16.E4M3.UNPACK_B R12, R39.H1 ;  /* 0x00000027ff0c723e */ /* 0x000fe200030006ff */
[----:B------:R-:W-:Y:S02]  /*177b0*/  HADD2.F32 R28, -RZ, R28.H1_H1 ;  /* 0x3000001cff1c7230 */ /* 0x000fe40000004100 */
[----:B------:R-:W-:Y:S01]  /*177c0*/  FFMA.FTZ R15, R4, R6, -R15 ;  /* 0x00000006040f7223 */ /* 0x000fe2000001080f */
[----:B------:R-:W-:-:S02]  /*177d0*/  HADD2.F32 R3, -RZ, R3.H1_H1 ;  /* 0x30000003ff037230 */ /* 0x000fc40000004100 */
[C---:B------:R-:W-:Y:S01]  /*177e0*/  FMUL.FTZ R6, R9.reuse, R10 ;  /* 0x0000000a09067220 */ /* 0x040fe20000410000 */
[----:B------:R-:W-:Y:S01]  /*177f0*/  FFMA.FTZ R14, R4, R8, R5 ;  /* 0x00000008040e7223 */ /* 0x000fe20000010005 */
[----:B------:R-:W-:Y:S01]  /*17800*/  F2FP.F16.E4M3.UNPACK_B R5, R30.H1 ;  /* 0x0000001eff05723e */ /* 0x000fe200030006ff */
[-C--:B------:R-:W-:Y:S01]  /*17810*/  FMUL.FTZ R9, R9, R28.reuse ;  /* 0x0000001c09097220 */ /* 0x080fe20000410000 */
[----:B------:R-:W-:Y:S02]  /*17820*/  HADD2.F32 R8, -RZ, R12.H0_H0 ;  /* 0x2000000cff087230 */ /* 0x000fe40000004100 */
[C---:B------:R-:W-:Y:S01]  /*17830*/  FFMA.FTZ R28, R3.reuse, R28, -R6 ;  /* 0x0000001c031c7223 */ /* 0x040fe20000010806 */
[----:B------:R-:W-:Y:S02]  /*17840*/  HADD2.F32 R4, -RZ, R24.H0_H0 ;  /* 0x20000018ff047230 */ /* 0x000fe40000004100 */
[----:B------:R-:W-:Y:S01]  /*17850*/  FFMA.FTZ R21, R3, R10, R9 ;  /* 0x0000000a03157223 */ /* 0x000fe20000010009 */
[----:B------:R-:W-:Y:S01]  /*17860*/  HADD2.F32 R6, -RZ, R5.H0_H0 ;  /* 0x20000005ff067230 */ /* 0x000fe20000004100 */
[----:B------:R-:W-:Y:S01]  /*17870*/  F2FP.F16.E4M3.UNPACK_B R30, R30 ;  /* 0x0000001eff1e723e */ /* 0x000fe200020006ff */
[----:B------:R-:W-:-:S02]  /*17880*/  HADD2.F32 R3, -RZ, R13.H0_H0 ;  /* 0x2000000dff037230 */ /* 0x000fc40000004100 */
[C---:B------:R-:W-:Y:S01]  /*17890*/  FMUL.FTZ R10, R4.reuse, R8 ;  /* 0x00000008040a7220 */ /* 0x040fe20000410000 */
[----:B------:R-:W-:Y:S02]  /*178a0*/  HADD2.F32 R12, -RZ, R12.H1_H1 ;  /* 0x3000000cff0c7230 */ /* 0x000fe40000004100 */
[-C--:B------:R-:W-:Y:S01]  /*178b0*/  FMUL.FTZ R4, R4, R6.reuse ;  /* 0x0000000604047220 */ /* 0x080fe20000410000 */
[----:B------:R-:W-:Y:S02]  /*178c0*/  HADD2.F32 R24, -RZ, R24.H1_H1 ;  /* 0x30000018ff187230 */ /* 0x000fe40000004100 */
[C---:B------:R-:W-:Y:S01]  /*178d0*/  FFMA.FTZ R29, R3.reuse, R6, -R10 ;  /* 0x00000006031d7223 */ /* 0x040fe2000001080a */
[----:B------:R-:W-:Y:S01]  /*178e0*/  HADD2.F32 R5, -RZ, R5.H1_H1 ;  /* 0x30000005ff057230 */ /* 0x000fe20000004100 */
[----:B------:R-:W-:Y:S01]  /*178f0*/  F2FP.F16.E4M3.UNPACK_B R39, R39 ;  /* 0x00000027ff27723e */ /* 0x000fe200020006ff */
[----:B------:R-:W-:Y:S02]  /*17900*/  HADD2.F32 R13, -RZ, R13.H1_H1 ;  /* 0x3000000dff0d7230 */ /* 0x000fe40000004100 */
[C---:B------:R-:W-:Y:S01]  /*17910*/  FMUL.FTZ R6, R24.reuse, R12 ;  /* 0x0000000c18067220 */ /* 0x040fe20000410000 */
[----:B------:R-:W-:Y:S01]  /*17920*/  FMUL.FTZ R9, R24, R5 ;  /* 0x0000000518097220 */ /* 0x000fe20000410000 */
[----:B------:R-:W-:-:S02]  /*17930*/  FFMA.FTZ R24, R3, R8, R4 ;  /* 0x0000000803187223 */ /* 0x000fc40000010004 */
[C---:B------:R-:W-:Y:S01]  /*17940*/  FFMA.FTZ R34, R13.reuse, R5, -R6 ;  /* 0x000000050d227223 */ /* 0x040fe20000010806 */
[----:B------:R-:W-:Y:S02]  /*17950*/  HADD2.F32 R5, -RZ, R30.H0_H0 ;  /* 0x2000001eff057230 */ /* 0x000fe40000004100 */
[----:B------:R-:W-:Y:S01]  /*17960*/  FFMA.FTZ R31, R13, R12, R9 ;  /* 0x0000000c0d1f7223 */ /* 0x000fe20000010009 */
[----:B------:R-:W-:Y:S02]  /*17970*/  HADD2.F32 R6, -RZ, R39.H0_H0 ;  /* 0x20000027ff067230 */ /* 0x000fe40000004100 */
[----:B------:R-:W-:Y:S02]  /*17980*/  HADD2.F32 R4, -RZ, R11.H0_H0 ;  /* 0x2000000bff047230 */ /* 0x000fe40000004100 */
[----:B------:R-:W-:Y:S01]  /*17990*/  HADD2.F32 R8, -RZ, R39.H1_H1 ;  /* 0x30000027ff087230 */ /* 0x000fe20000004100 */
[----:B------:R-:W-:Y:S01]  /*179a0*/  F2FP.SATFINITE.E4M3.F32.PACK_AB_MERGE_C R24, R31, R24, RZ ;  /* 0x000000181f18723e */ /* 0x000fe200048070ff */
[----:B------:R-:W-:-:S02]  /*179b0*/  HADD2.F32 R11, -RZ, R11.H1_H1 ;  /* 0x3000000bff0b7230 */ /* 0x000fc40000004100 */
[C---:B------:R-:W-:Y:S01]  /*179c0*/  FMUL.FTZ R10, R4.reuse, R6 ;  /* 0x00000006040a7220 */ /* 0x040fe20000410000 */
[----:B------:R-:W-:Y:S02]  /*179d0*/  HADD2.F32 R30, -RZ, R30.H1_H1 ;  /* 0x3000001eff1e7230 */ /* 0x000fe40000004100 */
[-C--:B------:R-:W-:Y:S01]  /*179e0*/  FMUL.FTZ R9, R4, R5.reuse ;  /* 0x0000000504097220 */ /* 0x080fe20000410000 */
[--C-:B------:R-:W-:Y:S02]  /*179f0*/  HADD2.F32 R3, -RZ, R7.reuse.H0_H0 ;  /* 0x20000007ff037230 */ /* 0x100fe40000004100 */
[C---:B------:R-:W-:Y:S01]  /*17a00*/  FMUL.FTZ R4, R11.reuse, R8 ;  /* 0x000000080b047220 */ /* 0x040fe20000410000 */
[----:B------:R-:W-:Y:S02]  /*17a10*/  HADD2.F32 R7, -RZ, R7.H1_H1 ;  /* 0x30000007ff077230 */ /* 0x000fe40000004100 */
[----:B------:R-:W-:Y:S01]  /*17a20*/  FMUL.FTZ R11, R11, R30 ;  /* 0x0000001e0b0b7220 */ /* 0x000fe20000410000 */
        /* <DEDUP_REMOVED lines=8> */
[----:B------:R-:W-:Y:S02]  /*17ab0*/  F2FP.SATFINITE.E4M3.F32.PACK_AB_MERGE_C R9, R32, R35, RZ ;  /* 0x000000232009723e */ /* 0x000fe400048070ff */
[----:B------:R-:W-:Y:S02]  /*17ac0*/  F2FP.SATFINITE.E4M3.F32.PACK_AB_MERGE_C R11, R52, R49, RZ ;  /* 0x00000031340b723e */ /* 0x000fe400048070ff */
[----:B------:R-:W-:-:S02]  /*17ad0*/  F2FP.SATFINITE.E4M3.F32.PACK_AB_MERGE_C R8, R27, R20, RZ ;  /* 0x000000141b08723e */ /* 0x000fc400048070ff */
[----:B------:R-:W-:Y:S02]  /*17ae0*/  F2FP.SATFINITE.E4M3.F32.PACK_AB_MERGE_C R5, R38, R43, R5 ;  /* 0x0000002b2605723e */ /* 0x000fe40004807005 */
[----:B------:R-:W-:Y:S02]  /*17af0*/  F2FP.SATFINITE.E4M3.F32.PACK_AB_MERGE_C R7, R42, R37, R7 ;  /* 0x000000252a07723e */ /* 0x000fe40004807007 */
[----:B------:R-:W-:Y:S02]  /*17b00*/  F2FP.SATFINITE.E4M3.F32.PACK_AB_MERGE_C R4, R28, R15, R4 ;  /* 0x0000000f1c04723e */ /* 0x000fe40004807004 */
[----:B------:R-:W-:Y:S02]  /*17b10*/  F2FP.SATFINITE.E4M3.F32.PACK_AB_MERGE_C R6, R13, R10, R6 ;  /* 0x0000000a0d06723e */ /* 0x000fe40004807006 */
[----:B------:R-:W-:Y:S02]  /*17b20*/  F2FP.SATFINITE.E4M3.F32.PACK_AB_MERGE_C R9, R45, R36, R9 ;  /* 0x000000242d09723e */ /* 0x000fe40004807009 */
[----:B------:R-:W-:Y:S01]  /*17b30*/  F2FP.SATFINITE.E4M3.F32.PACK_AB_MERGE_C R11, R46, R33, R11 ;  /* 0x000000212e0b723e */ /* 0x000fe2000480700b */
[----:B------:R0:W-:Y:S01]  /*17b40*/  STS.128 [R53+0x1e200], R4 ;  /* 0x01e2000435007388 */ /* 0x0001e20000000c00 */
[----:B------:R-:W-:-:S02]  /*17b50*/  F2FP.SATFINITE.E4M3.F32.PACK_AB_MERGE_C R8, R21, R14, R8 ;  /* 0x0000000e1508723e */ /* 0x000fc40004807008 */
[----:B------:R-:W-:-:S05]  /*17b60*/  F2FP.SATFINITE.E4M3.F32.PACK_AB_MERGE_C R10, R12, R3, R24 ;  /* 0x000000030c0a723e */ /* 0x000fca0004807018 */
[----:B------:R0:W-:Y:S02]  /*17b70*/  STS.128 [R0+0x1e200], R8 ;  /* 0x01e2000800007388 */ /* 0x0001e40000000c00 */
.L_x_563:
[----:B------:R-:W-:Y:S05]  /*17b80*/  BSYNC B0 ;  /* 0x0000000000007941 */ /* 0x000fea0003800000 */
.L_x_556:
[----:B------:R-:W-:Y:S01]  /*17b90*/  @!PT LDS RZ, [RZ] ;  /* 0x00000000fffff984 */ /* 0x000fe20000000800 */
[----:B------:R-:W-:Y:S01]  /*17ba0*/  @!PT LDS RZ, [RZ] ;  /* 0x00000000fffff984 */ /* 0x000fe20000000800 */
[----:B------:R-:W-:Y:S01]  /*17bb0*/  @!PT LDS RZ, [RZ] ;  /* 0x00000000fffff984 */ /* 0x000fe20000000800 */
[----:B------:R-:W-:Y:S01]  /*17bc0*/  @!PT LDS RZ, [RZ] ;  /* 0x00000000fffff984 */ /* 0x000fe20000000800 */
[----:B------:R1:W-:Y:S06]  /*17bd0*/  MEMBAR.ALL.CTA ;  /* 0x0000000000007992 */ /* 0x0003ec0000008000 */
[----:B-1----:R-:W1:Y:S01]  /*17be0*/  FENCE.VIEW.ASYNC.S ;  /* 0x00000000000073c6 */ /* 0x002e620000000000 */
[----:B------:R-:W-:Y:S05]  /*17bf0*/  WARPSYNC.ALL ;  /* 0x0000000000007948 */ /* 0x000fea0003800000 */
[----:B-1----:R-:W-:Y:S06]  /*17c00*/  BAR.SYNC.DEFER_BLOCKING 0xd, 0x100 ;  /* 0x0344000000007b1d */ /* 0x002fec0000010000 */
.L_x_554:
[----:B0--3--:R-:W-:-:S04]  /*17c10*/  MOV R0, UR49 ;  /* 0x0000003100007c02 */ /* 0x009fc80008000f00 */
[----:B------:R-:W-:-:S13]  /*17c20*/  ISETP.NE.AND P0, PT, R0, 0x3, PT ;  /* 0x000000030000780c */ /* 0x000fda0003f05270 */
[----:B------:R-:W-:Y:S05]  /*17c30*/  @!P0 BRA `(.L_x_583) ;  /* 0x0000000000048947 */ /* 0x000fea0003800000 */
[----:B------:R-:W-:Y:S01]  /*17c40*/  BPT.TRAP 0x1 ;  /* 0x000000040000795c */ /* 0x000fe20000300000 */
.L_x_583:
[----:B------:R-:W3:Y:S04]  /*17c50*/  LDL R0, [R1+0x2c] ;  /* 0x00002c0001007983 */ /* 0x000ee80000100800 */
[----:B-12-4-:R-:W2:Y:S01]  /*17c60*/  LDL R3, [R1+0x3c] ;  /* 0x00003c0001037983 */ /* 0x016ea20000100800 */
[----:B---3--:R-:W-:Y:S01]  /*17c70*/  IMAD R0, R0, 0x8, R18 ;  /* 0x0000000800007824 */ /* 0x008fe200078e0212 */
[----:B--2---:R-:W-:-:S04]  /*17c80*/  SHF.L.U32 R3, R3, 0x1f, RZ ;  /* 0x0000001f03037819 */ /* 0x004fc800000006ff */
[----:B------:R0:W1:Y:S01]  /*17c90*/  SYNCS.PHASECHK.TRANS64.TRYWAIT P1, [R0+URZ+0x33430], R3 ;  /* 0x03343003000075a7 */ /* 0x000062000802017f */
[----:B------:R-:W-:Y:S05]  /*17ca0*/  @!P0 BRA `(.L_x_584) ;  /* 0x0000000000048947 */ /* 0x000fea0003800000 */
[----:B------:R-:W-:Y:S01]  /*17cb0*/  BPT.TRAP 0x1 ;  /* 0x000000040000795c */ /* 0x000fe20000300000 */
.L_x_584:
[----:B------:R-:W-:Y:S01]  /*17cc0*/  IMAD.MOV.U32 R119, RZ, RZ, RZ ;  /* 0x000000ffff777224 */ /* 0x000fe200078e00ff */
[----:B-1----:R-:W-:Y:S06]  /*17cd0*/  @P1 BRA `(.L_x_585) ;  /* 0x0000000000081947 */ /* 0x002fec0003800000 */
[----:B------:R-:W1:Y:S02]  /*17ce0*/  SYNCS.PHASECHK.TRANS64.TRYWAIT P1, [R0+URZ+0x33430], R3 ;  /* 0x03343003000075a7 */ /* 0x000e64000802017f */
[----:B-1----:R-:W-:Y:S05]  /*17cf0*/  @!P1 BRA `(.L_x_586) ;  /* 0x0000015000149947 */ /* 0x002fea0003800000 */
.L_x_585:
[----:B------:R-:W-:Y:S05]  /*17d00*/  WARPSYNC.ALL ;  /* 0x0000000000007948 */ /* 0x000fea0003800000 */
[----:B------:R-:W2:Y:S01]  /*17d10*/  LDL R121, [R1+0x2c] ;  /* 0x00002c0001797983 */ /* 0x000ea20000100800 */
[----:B01----:R-:W-:Y:S01]  /*17d20*/  VIADD R3, R18, 0x24200 ;  /* 0x0002420012037836 */ /* 0x003fe20000000000 */
[----:B------:R-:W-:Y:S01]  /*17d30*/  R2UR UR28, R44 ;  /* 0x000000002c1c72ca */ /* 0x000fe200000e0000 */
[----:B------:R-:W-:Y:S01]  /*17d40*/  IMAD.MOV.U32 R5, RZ, RZ, -0x7fffffe0 ;  /* 0x80000020ff057424 */ /* 0x000fe200078e00ff */
[----:B------:R-:W-:Y:S01]  /*17d50*/  WARPGROUP.ARRIVE ;  /* 0x00000000000079c5 */ /* 0x000fe20000000000 */
[----:B------:R-:W-:Y:S01]  /*17d60*/  UMOV UR29, 0x80000020 ;  /* 0x80000020001d7882 */ /* 0x000fe20000000000 */
[----:B------:R-:W-:Y:S01]  /*17d70*/  SHF.R.U32.HI R3, RZ, 0x4, R3 ;  /* 0x00000004ff037819 */ /* 0x000fe20000011603 */
[----:B------:R-:W-:Y:S01]  /*17d80*/  IMAD.MOV.U32 R7, RZ, RZ, -0x7fffffe0 ;  /* 0x80000020ff077424 */ /* 0x000fe200078e00ff */
[----:B------:R-:W-:Y:S01]  /*17d90*/  R2UR UR31, R5 ;  /* 0x00000000051f72ca */ /* 0x000fe200000e0000 */
[----:B------:R-:W-:Y:S01]  /*17da0*/  UMOV UR5, UR29 ;  /* 0x0000001d00057c82 */ /* 0x000fe20008000000 */
[----:B------:R-:W-:Y:S01]  /*17db0*/  LOP3.LUT R3, R3, 0x3fff, RZ, 0xc0, !PT ;  /* 0x00003fff03037812 */ /* 0x000fe200078ec0ff */
[----:B-----5:R-:W-:Y:S01]  /*17dc0*/  IMAD.MOV.U32 R9, RZ, RZ, -0x7fffffe0 ;  /* 0x80000020ff097424 */ /* 0x020fe200078e00ff */
[----:B------:R-:W-:Y:S01]  /*17dd0*/  R2UR UR7, R7 ;  /* 0x00000000070772ca */ /* 0x000fe200000e0000 */
[----:B------:R-:W-:Y:S01]  /*17de0*/  UMOV UR9, UR29 ;  /* 0x0000001d00097c82 */ /* 0x000fe20008000000 */
[----:B------:R-:W-:Y:S01]  /*17df0*/  LOP3.LUT R13, R3, 0x10000, RZ, 0xfc, !PT ;  /* 0x00010000030d7812 */ /* 0x000fe200078efcff */
[----:B------:R-:W-:Y:S01]  /*17e00*/  ULOP3.LUT UR28, UR28, 0x10000, URZ, 0xfc, !UPT ;  /* 0x000100001c1c7892 */ /* 0x000fe2000f8efc3f */
[----:B------:R-:W-:Y:S01]  /*17e10*/  R2UR UR11, R9 ;  /* 0x00000000090b72ca */ /* 0x000fe200000e0000 */
[----:B------:R-:W-:Y:S01]  /*17e20*/  UMOV UR13, UR29 ;  /* 0x0000001d000d7c82 */ /* 0x000fe20008000000 */
[----:B------:R-:W-:Y:S01]  /*17e30*/  R2UR UR15, R7 ;  /* 0x00000000070f72ca */ /* 0x000fe200000e0000 */
[----:B------:R-:W-:Y:S01]  /*17e40*/  UMOV UR17, UR29 ;  /* 0x0000001d00117c82 */ /* 0x000fe20008000000 */
[----:B------:R-:W-:Y:S01]  /*17e50*/  R2UR UR19, R9 ;  /* 0x00000000091372ca */ /* 0x000fe200000e0000 */
[----:B------:R-:W-:Y:S01]  /*17e60*/  IMAD.MOV.U32 R7, RZ, RZ, -0x7fffffe0 ;  /* 0x80000020ff077424 */ /* 0x000fe200078e00ff */
[----:B------:R-:W-:Y:S01]  /*17e70*/  UMOV UR4, UR28 ;  /* 0x0000001c00047c82 */ /* 0x000fe20008000000 */
[----:B------:R-:W-:Y:S01]  /*17e80*/  UMOV UR8, UR28 ;  /* 0x0000001c00087c82 */ /* 0x000fe20008000000 */
[----:B------:R-:W-:Y:S01]  /*17e90*/  UMOV UR12, UR28 ;  /* 0x0000001c000c7c82 */ /* 0x000fe20008000000 */
[----:B------:R-:W-:Y:S01]  /*17ea0*/  UMOV UR16, UR28 ;  /* 0x0000001c00107c82 */ /* 0x000fe20008000000 */
[----:B------:R-:W-:Y:S01]  /*17eb0*/  R2UR UR47, R7 ;  /* 0x00000000072f72ca */ /* 0x000fe200000e0000 */
[----:B------:R-:W-:Y:S01]  /*17ec0*/  UIADD3 UR44, UR28, 0x2, URZ ;  /* 0x000000021c2c7890 */ /* 0x000fe2000fffe03f */
[----:B------:R-:W-:Y:S01]  /*17ed0*/  IMAD.MOV.U32 R9, RZ, RZ, -0x7fffffe0 ;  /* 0x80000020ff097424 */ /* 0x000fe200078e00ff */
[----:B------:R-:W-:Y:S01]  /*17ee0*/  UMOV UR45, 0x80000020 ;  /* 0x80000020002d7882 */ /* 0x000fe20000000000 */
[----:B------:R-:W-:Y:S01]  /*17ef0*/  IMAD.MOV.U32 R11, RZ, RZ, -0x7fffffe0 ;  /* 0x80000020ff0b7424 */ /* 0x000fe200078e00ff */
[----:B------:R-:W-:Y:S01]  /*17f00*/  MOV R5, 0x80000020 ;  /* 0x8000002000057802 */ /* 0x000fe20000000f00 */
[----:B------:R-:W-:-:S03]  /*17f10*/  IMAD.MOV.U32 R7, RZ, RZ, -0x7fffffe0 ;  /* 0x80000020ff077424 */ /* 0x000fc600078e00ff */
[----:B------:R-:W-:Y:S01]  /*17f20*/  R2UR UR43, R5 ;  /* 0x00000000052b72ca */ /* 0x000fe200000e0000 */
[----:B--2---:R-:W-:-:S04]  /*17f30*/  IMAD R4, R121, 0x780, R13 ;  /* 0x0000078079047824 */ /* 0x004fc800078e020d */
[C---:B------:R-:W-:Y:S01]  /*17f40*/  VIADD R8, R4.reuse, 0x100 ;  /* 0x0000010004087836 */ /* 0x040fe20000000000 */
[C---:B------:R-:W-:Y:S01]  /*17f50*/  R2UR UR30, R4.reuse ;  /* 0x00000000041e72ca */ /* 0x040fe200000e0000 */
[C---:B------:R-:W-:Y:S01]  /*17f60*/  VIADD R10, R4.reuse, 0x102 ;  /* 0x00000102040a7836 */ /* 0x040fe20000000000 */
[----:B------:R-:W-:Y:S02]  /*17f70*/  IADD3 R6, R4, 0x80, RZ ;  /* 0x0000008004067810 */ /* 0x000fe40007ffe0ff */
[----:B------:R-:W-:Y:S01]  /*17f80*/  R2UR UR10, R8 ;  /* 0x00000000080a72ca */ /* 0x000fe200000e0000 */
[----:B------:R-:W-:Y:S01]  /*17f90*/  VIADD R8, R4, 0x200 ;  /* 0x0000020004087836 */ /* 0x000fe20000000000 */
[----:B------:R-:W-:Y:S02]  /*17fa0*/  R2UR UR6, R6 ;  /* 0x00000000060672ca */ /* 0x000fe400000e0000 */
[----:B------:R-:W-:Y:S02]  /*17fb0*/  IADD3 R6, R4, 0x180, RZ ;  /* 0x0000018004067810 */ /* 0x000fe40007ffe0ff */
[----:B------:R-:W-:-:S02]  /*17fc0*/  R2UR UR18, R8 ;  /* 0x00000000081272ca */ /* 0x000fc400000e0000 */
[----:B------:R-:W-:Y:S01]  /*17fd0*/  R2UR UR14, R6 ;  /* 0x00000000060e72ca */ /* 0x000fe200000e0000 */
[----:B------:R-:W-:Y:S01]  /*17fe0*/  QGMMA.64x32x32.F32.E4M3.E4M3 R88, gdesc[UR28], RZ, !UPT, gsb0 ;  /* 0x006000001c5879f3 */ /* 0x000fe2000c0008ff */
[C---:B------:R-:W-:Y:S01]  /*17ff0*/  VIADD R6, R4.reuse, 0x2 ;  /* 0x0000000204067836 */ /* 0x040fe20000000000 */
[----:B------:R-:W-:-:S04]  /*18000*/  IADD3 R8, R4, 0x82, RZ ;  /* 0x0000008204087810 */ /* 0x000fc80007ffe0ff */
[----:B------:R-:W-:Y:S02]  /*18010*/  R2UR UR46, R6 ;  /* 0x00000000062e72ca */ /* 0x000fe400000e0000 */
[----:B------:R-:W-:Y:S01]  /*18020*/  IADD3 R6, R4, 0x182, RZ ;  /* 0x0000018204067810 */ /* 0x000fe20007ffe0ff */
[----:B------:R-:W-:Y:S02]  /*18030*/  WARPGROUP.DEPBAR.LE gsb0, 0x0 ;  /* 0x00008000000079c5 */ /* 0x000fe40000010000 */
[----:B------:R-:W-:-:S06]  /*18040*/  WARPGROUP.ARRIVE ;  /* 0x00000000000079c5 */ /* 0x000fcc0000000000 */
[----:B------:R-:W-:Y:S01]  /*18050*/  QGMMA.64x32x32.F32.E4M3.E4M3 R72, gdesc[UR4], RZ, !UPT, gsb0 ;  /* 0x00600000044879f3 */ /* 0x000fe2000c0008ff */
[----:B------:R-:W-:Y:S01]  /*18060*/  R2UR UR6, R8 ;  /* 0x00000000080672ca */ /* 0x000fe200000e0000 */
[----:B------:R-:W-:Y:S01]  /*18070*/  UMOV UR4, UR44 ;  /* 0x0000002c00047c82 */ /* 0x000fe20008000000 */
[----:B------:R-:W-:Y:S01]  /*18080*/  R2UR UR7, R9 ;  /* 0x00000000090772ca */ /* 0x000fe200000e0000 */
[----:B------:R-:W-:Y:S01]  /*18090*/  UMOV UR5, UR45 ;  /* 0x0000002d00057c82 */ /* 0x000fe20008000000 */
[----:B------:R-:W-:Y:S01]  /*180a0*/  VIADD R8, R4, 0x202 ;  /* 0x0000020204087836 */ /* 0x000fe20000000000 */
[----:B------:R-:W-:Y:S01]  /*180b0*/  MOV R9, 0x80000020 ;  /* 0x8000002000097802 */ /* 0x000fe20000000f00 */
[----:B------:R-:W-:Y:S02]  /*180c0*/  WARPGROUP.DEPBAR.LE gsb0, 0x0 ;  /* 0x00008000000079c5 */ /* 0x000fe40000010000 */
[----:B------:R-:W-:-:S06]  /*180d0*/  WARPGROUP.ARRIVE ;  /* 0x00000000000079c5 */ /* 0x000fcc0000000000 */
[----:B------:R-:W-:Y:S01]  /*180e0*/  QGMMA.64x32x32.F32.E4M3.E4M3 R56, gdesc[UR8], RZ, !UPT, gsb0 ;  /* 0x00600000083879f3 */ /* 0x000fe2000c0008ff */
[----:B------:R-:W-:Y:S01]  /*180f0*/  R2UR UR10, R10 ;  /* 0x000000000a0a72ca */ /* 0x000fe200000e0000 */
[----:B------:R-:W-:Y:S01]  /*18100*/  UMOV UR8, UR44 ;  /* 0x0000002c00087c82 */ /* 0x000fe20008000000 */
[----:B------:R-:W-:Y:S01]  /*18110*/  R2UR UR11, R11 ;  /* 0x000000000b0b72ca */ /* 0x000fe200000e0000 */
[----:B------:R-:W-:Y:S01]  /*18120*/  UMOV UR9, UR45 ;  /* 0x0000002d00097c82 */ /* 0x000fe20008000000 */
[----:B------:R-:W-:Y:S02]  /*18130*/  VIADD R10, R4, 0x380 ;  /* 0x00000380040a7836 */ /* 0x000fe40000000000 */
[----:B------:R-:W-:Y:S01]  /*18140*/  IMAD.MOV.U32 R11, RZ, RZ, -0x7fffffe0 ;  /* 0x80000020ff0b7424 */ /* 0x000fe200078e00ff */
        /* <DEDUP_REMOVED lines=20> */
[----:B------:R-:W-:Y:S03]  /*18290*/  QGMMA.64x32x32.F32.E4M3.E4M3 R88, gdesc[UR44], R88, gsb0 ;  /* 0x006000002c5879f3 */ /* 0x000fe60008000858 */
[----:B------:R-:W-:Y:S02]  /*182a0*/  WARPGROUP.DEPBAR.LE gsb0, 0x0 ;  /* 0x00008000000079c5 */ /* 0x000fe40000010000 */
[----:B------:R-:W-:-:S06]  /*182b0*/  WARPGROUP.ARRIVE ;  /* 0x00000000000079c5 */ /* 0x000fcc0000000000 */
[----:B------:R-:W-:Y:S01]  /*182c0*/  QGMMA.64x32x32.F32.E4M3.E4M3 R72, gdesc[UR4], R72, gsb0 ;  /* 0x00600000044879f3 */ /* 0x000fe20008000848 */
[----:B------:R-:W-:Y:S01]  /*182d0*/  R2UR UR6, R6 ;  /* 0x00000000060672ca */ /* 0x000fe200000e0000 */
[----:B------:R-:W-:Y:S01]  /*182e0*/  UIADD3 UR4, UR28, 0x200, URZ ;  /* 0x000002001c047890 */ /* 0x000fe2000fffe03f */
[----:B------:R-:W-:Y:S01]  /*182f0*/  R2UR UR7, R7 ;  /* 0x00000000070772ca */ /* 0x000fe200000e0000 */
[----:B------:R-:W-:Y:S01]  /*18300*/  UMOV UR5, 0x80000020 ;  /* 0x8000002000057882 */ /* 0x000fe20000000000 */
[----:B------:R-:W-:Y:S01]  /*18310*/  VIADD R6, R4, 0x400 ;  /* 0x0000040004067836 */ /* 0x000fe20000000000 */
[----:B------:R-:W-:Y:S01]  /*18320*/  UMOV UR21, UR5 ;  /* 0x0000000500157c82 */ /* 0x000fe20008000000 */
[----:B------:R-:W-:Y:S02]  /*18330*/  IMAD.MOV.U32 R7, RZ, RZ, -0x7fffffe0 ;  /* 0x80000020ff077424 */ /* 0x000fe400078e00ff */
[----:B------:R-:W-:Y:S01]  /*18340*/  UMOV UR20, UR4 ;  /* 0x0000000400147c82 */ /* 0x000fe20008000000 */
[----:B------:R-:W-:-:S02]  /*18350*/  WARPGROUP.DEPBAR.LE gsb0, 0x0 ;  /* 0x00008000000079c5 */ /* 0x000fc40000010000 */
[----:B------:R-:W-:-:S06]  /*18360*/  WARPGROUP.ARRIVE ;  /* 0x00000000000079c5 */ /* 0x000fcc0000000000 */
[----:B------:R-:W-:Y:S01]  /*18370*/  QGMMA.64x32x32.F32.E4M3.E4M3 R56, gdesc[UR8], R56, gsb0 ;  /* 0x00600000083879f3 */ /* 0x000fe20008000838 */
[----:B------:R-:W-:Y:S01]  /*18380*/  R2UR UR10, R8 ;  /* 0x00000000080a72ca */ /* 0x000fe200000e0000 */
[----:B------:R-:W-:Y:S01]  /*18390*/  UMOV UR8, UR4 ;  /* 0x0000000400087c82 */ /* 0x000fe20008000000 */
[----:B------:R-:W-:Y:S01]  /*183a0*/  R2UR UR11, R9 ;  /* 0x00000000090b72ca */ /* 0x000fe200000e0000 */
[----:B------:R-:W-:Y:S01]  /*183b0*/  UMOV UR9, UR5 ;  /* 0x0000000500097c82 */ /* 0x000fe20008000000 */
[----:B------:R-:W-:Y:S01]  /*183c0*/  IMAD.MOV.U32 R9, RZ, RZ, -0x7fffffe0 ;  /* 0x80000020ff097424 */ /* 0x000fe200078e00ff */
[----:B------:R-:W-:-:S04]  /*183d0*/  IADD3 R8, R4, 0x480, RZ ;  /* 0x0000048004087810 */ /* 0x000fc80007ffe0ff */
[----:B------:R-:W-:Y:S02]  /*183e0*/  R2UR UR22, R8 ;  /* 0x00000000081672ca */ /* 0x000fe400000e0000 */
[----:B------:R-:W-:Y:S01]  /*183f0*/  R2UR UR23, R9 ;  /* 0x00000000091772ca */ /* 0x000fe200000e0000 */
[----:B------:R-:W-:Y:S01]  /*18400*/  IMAD.MOV.U32 R9, RZ, RZ, -0x7fffffe0 ;  /* 0x80000020ff097424 */ /* 0x000fe200078e00ff */
[----:B------:R-:W-:Y:S01]  /*18410*/  IADD3 R8, R4, 0x302, RZ ;  /* 0x0000030204087810 */ /* 0x000fe20007ffe0ff */
[----:B------:R-:W-:Y:S02]  /*18420*/  WARPGROUP.DEPBAR.LE gsb0, 0x0 ;  /* 0x00008000000079c5 */ /* 0x000fe40000010000 */
[----:B------:R-:W-:-:S06]  /*18430*/  WARPGROUP.ARRIVE ;  /* 0x00000000000079c5 */ /* 0x000fcc0000000000 */
[----:B------:R-:W-:Y:S01]  /*18440*/  QGMMA.64x32x32.F32.E4M3.E4M3 R40, gdesc[UR12], R40, gsb0 ;  /* 0x006000000c2879f3 */ /* 0x000fe20008000828 */
        /* <DEDUP_REMOVED lines=25> */
[----:B------:R-:W-:Y:S01]  /*185e0*/  IMAD.MOV.U32 R7, RZ, RZ, -0x7fffffe0 ;  /* 0x80000020ff077424 */ /* 0x000fe200078e00ff */
[----:B------:R-:W-:Y:S01]  /*185f0*/  IADD3 R6, R4, 0x402, RZ ;  /* 0x0000040204067810 */ /* 0x000fe20007ffe0ff */
[----:B------:R-:W-:Y:S02]  /*18600*/  UMOV UR25, UR9 ;  /* 0x0000000900197c82 */ /* 0x000fe40008000000 */
        /* <DEDUP_REMOVED lines=8> */
[----:B------:R-:W-:Y:S01]  /*18690*/  VIADD R8, R4, 0x482 ;  /* 0x0000048204087836 */ /* 0x000fe20000000000 */
[----:B------:R-:W-:-:S04]  /*186a0*/  MOV R9, 0x80000020 ;  /* 0x8000002000097802 */ /* 0x000fc80000000f00 */
[----:B------:R-:W-:Y:S01]  /*186b0*/  R2UR UR26, R8 ;  /* 0x00000000081a72ca */ /* 0x000fe200000e0000 */
[----:B------:R-:W-:Y:S01]  /*186c0*/  VIADD R8, R4, 0x580 ;  /* 0x0000058004087836 */ /* 0x000fe20000000000 */
[----:B------:R-:W-:Y:S01]  /*186d0*/  R2UR UR27, R9 ;  /* 0x00000000091b72ca */ /* 0x000fe200000e0000 */
        /* <DEDUP_REMOVED lines=75> */
[C---:B------:R-:W-:Y:S01]  /*18b90*/  IADD3 R6, R4.reuse, 0x682, RZ ;  /* 0x0000068204067810 */ /* 0x040fe20007ffe0ff */
[----:B------:R-:W-:Y:S01]  /*18ba0*/  VIADD R4, R4, 0x702 ;  /* 0x0000070204047836 */ /* 0x000fe20000000000 */
[----:B------:R-:W-:Y:S01]  /*18bb0*/  UMOV UR41, UR17 ;  /* 0x0000001100297c82 */ /* 0x000fe20008000000 */
[----:B------:R-:W-:-:S03]  /*18bc0*/  UMOV UR40, UR16 ;  /* 0x0000001000287c82 */ /* 0x000fc60008000000 */
[----:B------:R-:W-:Y:S01]  /*18bd0*/  R2UR UR42, R4 ;  /* 0x00000000042a72ca */ /* 0x000fe200000e0000 */
[----:B------:R-:W-:Y:S02]  /*18be0*/  WARPGROUP.DEPBAR.LE gsb0, 0x0 ;  /* 0x00008000000079c5 */ /* 0x000fe40000010000 */
[----:B------:R-:W-:-:S06]  /*18bf0*/  WARPGROUP.ARRIVE ;  /* 0x00000000000079c5 */ /* 0x000fcc0000000000 */
[----:B------:R-:W-:Y:S01]  /*18c00*/  QGMMA.64x32x32.F32.E4M3.E4M3 R56, gdesc[UR20], R56, gsb0 ;  /* 0x00600000143879f3 */ /* 0x000fe20008000838 */
[----:B------:R-:W-:Y:S01]  /*18c10*/  R2UR UR22, R8 ;  /* 0x00000000081672ca */ /* 0x000fe200000e0000 */
[----:B------:R-:W-:Y:S01]  /*18c20*/  UMOV UR20, UR16 ;  /* 0x0000001000147c82 */ /* 0x000fe20008000000 */
[----:B------:R-:W-:Y:S01]  /*18c30*/  R2UR UR23, R9 ;  /* 0x00000000091772ca */ /* 0x000fe200000e0000 */
[----:B------:R-:W-:Y:S01]  /*18c40*/  UMOV UR21, UR17 ;  /* 0x0000001100157c82 */ /* 0x000fe20008000000 */
        /* <DEDUP_REMOVED lines=30> */
[----:B------:R-:W-:Y:S05]  /*18e30*/  @!P0 BRA `(.L_x_587) ;  /* 0x0000000000048947 */ /* 0x000fea0003800000 */
[----:B------:R-:W-:Y:S01]  /*18e40*/  BPT.TRAP 0x1 ;  /* 0x000000040000795c */ /* 0x000fe20000300000 */
.L_x_587:
[----:B------:R-:W2:Y:S01]  /*18e50*/  LDL R104, [R1+0x64] ;  /* 0x0000640001687983 */ /* 0x000ea20000100800 */
[C---:B------:R-:W-:Y:S01]  /*18e60*/  FMUL.FTZ R5, R2.reuse, R88 ;  /* 0x0000005802057220 */ /* 0x040fe20000410000 */
[C---:B------:R-:W-:Y:S01]  /*18e70*/  FMUL.FTZ R6, R2.reuse, R89 ;  /* 0x0000005902067220 */ /* 0x040fe20000410000 */
        /* <DEDUP_REMOVED lines=19> */
[C---:B------:R-:W-:Y:S01]  /*18fb0*/  FMUL.FTZ R81, R2.reuse, R86 ;  /* 0x0000005602517220 */ /* 0x040fe20000410000 */
[----:B------:R-:W3:Y:S01]  /*18fc0*/  MUFU.TANH R10, R10 ;  /* 0x0000000a000a7308 */ /* 0x000ee20000002400 */
[C---:B------:R-:W-:Y:S01]  /*18fd0*/  FMUL.FTZ R102, R2.reuse, R33 ;  /* 0x0000002102667220 */ /* 0x040fe20000410000 */
[C---:B------:R-:W-:Y:S01]  /*18fe0*/  FMUL.FTZ R103, R2.reuse, R36 ;  /* 0x0000002402677220 */ /* 0x040fe20000410000 */
[C---:B------:R-:W-:Y:S01]  /*18ff0*/  FMUL.FTZ R7, R2.reuse, R95 ;  /* 0x0000005f02077220 */ /* 0x040fe20000410000 */
[C---:B------:R-:W-:Y:S01]  /*19000*/  FMUL.FTZ R74, R2.reuse, R78 ;  /* 0x0000004e024a7220 */ /* 0x040fe20000410000 */
[C---:B------:R-:W-:Y:S01]  /*19010*/  FMUL.FTZ R86, R2.reuse, R56 ;  /* 0x0000003802567220 */ /* 0x040fe20000410000 */
[C---:B------:R-:W-:Y:S01]  /*19020*/  FMUL.FTZ R88, R2.reuse, R101 ;  /* 0x0000006502587220 */ /* 0x040fe20000410000 */
[C---:B------:R-:W-:Y:S01]  /*19030*/  FMUL.FTZ R78, R2.reuse, R82 ;  /* 0x00000052024e7220 */ /* 0x040fe20000410000 */
[----:B------:R-:W4:Y:S01]  /*19040*/  MUFU.TANH R9, R9 ;  /* 0x0000000900097308 */ /* 0x000f220000002400 */
[C---:B------:R-:W-:Y:S01]  /*19050*/  FMUL.FTZ R56, R2.reuse, R59 ;  /* 0x0000003b02387220 */ /* 0x040fe20000410000 */
[C---:B------:R-:W-:Y:S01]  /*19060*/  FMUL.FTZ R82, R2.reuse, R87 ;  /* 0x0000005702527220 */ /* 0x040fe20000410000 */
[C---:B------:R-:W-:Y:S01]  /*19070*/  FMUL.FTZ R59, R2.reuse, R62 ;  /* 0x0000003e023b7220 */ /* 0x040fe20000410000 */
[C---:B------:R-:W-:Y:S01]  /*19080*/  FMUL.FTZ R87, R2.reuse, R60 ;  /* 0x0000003c02577220 */ /* 0x040fe20000410000 */
[C---:B------:R-:W-:Y:S01]  /*19090*/  FMUL.FTZ R62, R2.reuse, R66 ;  /* 0x00000042023e7220 */ /* 0x040fe20000410000 */
[C---:B------:R-:W-:Y:S01]  /*190a0*/  FMUL.FTZ R12, R2.reuse, R98 ;  /* 0x00000062020c7220 */ /* 0x040fe20000410000 */
[C---:B------:R-:W-:Y:S01]  /*190b0*/  FMUL.FTZ R60, R2.reuse, R61 ;  /* 0x0000003d023c7220 */ /* 0x040fe20000410000 */
[----:B------:R-:W5:Y:S01]  /*190c0*/  MUFU.TANH R3, R3 ;  /* 0x0000000300037308 */ /* 0x000f620000002400 */
        /* <DEDUP_REMOVED lines=45> */
[----:B------:R-:W-:Y:S01]  /*193a0*/  ULDC UR53, c[0x0][0x988] ;  /* 0x0002620000357ab9 */ /* 0x000fe20000000800 */
[C---:B------:R-:W-:Y:S01]  /*193b0*/  FMUL.FTZ R39, R2.reuse, R39 ;  /* 0x0000002702277220 */ /* 0x040fe20000410000 */
[----:B------:R-:W5:Y:S01]  /*193c0*/  MUFU.TANH R7, R7 ;  /* 0x0000000700077308 */ /* 0x000f620000002400 */
[C---:B------:R-:W-:Y:S01]  /*193d0*/  FMUL.FTZ R35, R2.reuse, R35 ;  /* 0x0000002302237220 */ /* 0x040fe20000410000 */
[----:B------:R-:W-:Y:S01]  /*193e0*/  FMUL.FTZ R38, R2, R38 ;  /* 0x0000002602267220 */ /* 0x000fe20000410000 */
[----:B------:R-:W-:Y:S01]  /*193f0*/  ULDC UR52, c[0x0][0x988] ;  /* 0x0002620000347ab9 */ /* 0x000fe20000000800 */
[--C-:B------:R-:W-:Y:S01]  /*19400*/  IMAD.MOV.U32 R118, RZ, RZ, R119.reuse ;  /* 0x000000ffff767224 */ /* 0x100fe200078e0077 */
[-C--:B------:R-:W-:Y:S01]  /*19410*/  MOV R116, R119.reuse ;  /* 0x0000007700747202 */ /* 0x080fe20000000f00 */
[--C-:B------:R-:W-:Y:S01]  /*19420*/  IMAD.MOV.U32 R117, RZ, RZ, R119.reuse ;  /* 0x000000ffff757224 */ /* 0x100fe200078e0077 */
[-C--:B------:R-:W-:Y:S01]  /*19430*/  MOV R112, R119.reuse ;  /* 0x0000007700707202 */ /* 0x080fe20000000f00 */
[----:B------:R-:W5:Y:S01]  /*19440*/  MUFU.TANH R88, R88 ;  /* 0x0000005800587308 */ /* 0x000f620000002400 */
[--C-:B------:R-:W-:Y:S01]  /*19450*/  IMAD.MOV.U32 R115, RZ, RZ, R119.reuse ;  /* 0x000000ffff737224 */ /* 0x100fe200078e0077 */
[----:B------:R-:W-:Y:S01]  /*19460*/  MOV R108, R119 ;  /* 0x00000077006c7202 */ /* 0x000fe20000000f00 */
[----:B------:R-:W-:-:S02]  /*19470*/  IMAD.MOV.U32 R114, RZ, RZ, R119 ;  /* 0x000000ffff727224 */ /* 0x000fc400078e0077 */
[--C-:B------:R-:W-:Y:S02]  /*19480*/  IMAD.MOV.U32 R113, RZ, RZ, R119.reuse ;  /* 0x000000ffff717224 */ /* 0x100fe400078e0077 */
[--C-:B------:R-:W-:Y:S01]  /*19490*/  IMAD.MOV.U32 R111, RZ, RZ, R119.reuse ;  /* 0x000000ffff6f7224 */ /* 0x100fe200078e0077 */
[----:B------:R-:W5:Y:S01]  /*194a0*/  MUFU.TANH R12, R12 ;  /* 0x0000000c000c7308 */ /* 0x000f620000002400 */
[--C-:B------:R-:W-:Y:S02]  /*194b0*/  IMAD.MOV.U32 R110, RZ, RZ, R119.reuse ;  /* 0x000000ffff6e7224 */ /* 0x100fe400078e0077 */
[--C-:B------:R-:W-:Y:S02]  /*194c0*/  IMAD.MOV.U32 R109, RZ, RZ, R119.reuse ;  /* 0x000000ffff6d7224 */ /* 0x100fe400078e0077 */
[--C-:B------:R-:W-:Y:S02]  /*194d0*/  IMAD.MOV.U32 R107, RZ, RZ, R119.reuse ;  /* 0x000000ffff6b7224 */ /* 0x100fe400078e0077 */
[--C-:B------:R-:W-:Y:S01]  /*194e0*/  IMAD.MOV.U32 R106, RZ, RZ, R119.reuse ;  /* 0x000000ffff6a7224 */ /* 0x100fe200078e0077 */
[----:B------:R-:W5:Y:S01]  /*194f0*/  MUFU.TANH R91, R91 ;  /* 0x0000005b005b7308 */ /* 0x000f620000002400 */
[----:B------:R-:W-:-:S07]  /*19500*/  IMAD.MOV.U32 R105, RZ, RZ, R119 ;  /* 0x000000ffff697224 */ /* 0x000fce00078e0077 */
[----:B------:R-:W5:Y:S08]  /*19510*/  MUFU.TANH R11, R11 ;  /* 0x0000000b000b7308 */ /* 0x000f700000002400 */
        /* <DEDUP_REMOVED lines=21> */
[----:B------:R-:W5:Y:S01]  /*19670*/  MUFU.TANH R57, R57 ;  /* 0x0000003900397308 */ /* 0x000f620000002400 */
[----:B--2---:R-:W-:-:S02]  /*19680*/  IMAD.IADD R25, R104, 0x1, R141 ;  /* 0x0000000168197824 */ /* 0x004fc400078e028d */
[----:B------:R-:W-:-:S05]  /*19690*/  FMUL.FTZ R104, R2, R37 ;  /* 0x0000002502687220 */ /* 0x000fca0000410000 */
[----:B------:R-:W2:Y:S01]  /*196a0*/  MUFU.TANH R64, R64 ;  /* 0x0000004000407308 */ /* 0x000ea20000002400 */
[----:B------:R-:W-:-:S05]  /*196b0*/  IMAD R100, R148, -0xa0, R25 ;  /* 0xffffff6094647824 */ /* 0x000fca00078e0219 */
[C---:B------:R-:W-:Y:S02]  /*196c0*/  ISETP.GT.AND P1, PT, R100.reuse, RZ, PT ;  /* 0x000000ff6400720c */ /* 0x040fe40003f24270 */
[C---:B------:R-:W-:Y:S01]  /*196d0*/  ISETP.GT.AND P2, PT, R100.reuse, 0x1, PT ;  /* 0x000000016400780c */ /* 0x040fe20003f44270 */
[----:B------:R-:W2:Y:S01]  /*196e0*/  MUFU.TANH R56, R56 ;  /* 0x0000003800387308 */ /* 0x000ea20000002400 */
[----:B------:R-:W-:Y:S02]  /*196f0*/  ISETP.GT.AND P3, PT, R100, 0x8, PT ;  /* 0x000000086400780c */ /* 0x000fe40003f64270 */
[----:B0-----:R-:W-:Y:S02]  /*19700*/  FSEL R33, R5, -INF , P1 ;  /* 0xff80000005217808 */ /* 0x001fe40000800000 */
[----:B-1----:R-:W-:Y:S02]  /*19710*/  FSEL R36, R6, -INF , P2 ;  /* 0xff80000006247808 */ /* 0x002fe40001000000 */
[----:B------:R-:W-:Y:S01]  /*19720*/  ISETP.GT.AND P4, PT, R100, 0x9, PT ;  /* 0x000000096400780c */ /* 0x000fe20003f84270 */
[----:B------:R-:W0:Y:S01]  /*19730*/  MUFU.TANH R63, R63 ;  /* 0x0000003f003f7308 */ /* 0x000e220000002400 */
[----:B---3--:R-:W-:-:S02]  /*19740*/  FSEL R37, R10, -INF , P3 ;  /* 0xff8000000a257808 */ /* 0x008fc40001800000 */
[----:B------:R-:W-:Y:S02]  /*19750*/  FMNMX.FTZ R6, R33, R36, !PT ;  /* 0x0000002421067209 */ /* 0x000fe40007810000 */
[C---:B------:R-:W-:Y:S02]  /*19760*/  ISETP.GT.AND P5, PT, R100.reuse, 0x10, PT ;  /* 0x000000106400780c */ /* 0x040fe40003fa4270 */
[----:B----4-:R-:W-:Y:S01]  /*19770*/  FSEL R51, R9, -INF , P4 ;  /* 0xff80000009337808 */ /* 0x010fe20002000000 */
[----:B------:R-:W1:Y:S01]  /*19780*/  MUFU.TANH R59, R59 ;  /* 0x0000003b003b7308 */ /* 0x000e620000002400 */
[----:B------:R-:W-:Y:S02]  /*19790*/  FMNMX.FTZ R6, R37, R6, !PT ;  /* 0x0000000625067209 */ /* 0x000fe40007810000 */
[----:B-----5:R-:W-:Y:S02]  /*197a0*/  FSEL R3, R3, -INF , P1 ;  /* 0xff80000003037808 */ /* 0x020fe40000800000 */
[----:B------:R-:W-:-:S02]  /*197b0*/  ISETP.GT.AND P1, PT, R100, 0x11, PT ;  /* 0x000000116400780c */ /* 0x000fc40003f24270 */
[----:B------:R-:W-:Y:S01]  /*197c0*/  FSEL R55, R14, -INF , P5 ;  /* 0xff8000000e377808 */ /* 0x000fe20002800000 */
[----:B------:R-:W3:Y:S01]  /*197d0*/  MUFU.TANH R68, R68 ;  /* 0x0000004400447308 */ /* 0x000ee20000002400 */
[----:B------:R-:W-:Y:S02]  /*197e0*/  FMNMX.FTZ R6, R51, R6, !PT ;  /* 0x0000000633067209 */ /* 0x000fe40007810000 */
[----:B------:R-:W-:Y:S02]  /*197f0*/  FSEL R4, R4, -INF , P2 ;  /* 0xff80000004047808 */ /* 0x000fe40001000000 */
[----:B------:R-:W-:Y:S02]  /*19800*/  ISETP.GT.AND P2, PT, R100, 0x18, PT ;  /* 0x000000186400780c */ /* 0x000fe40003f44270 */
[----:B------:R-:W-:Y:S01]  /*19810*/  FSEL R96, R15, -INF , P1 ;  /* 0xff8000000f607808 */ /* 0x000fe20000800000 */
[----:B------:R-:W4:Y:S01]  /*19820*/  MUFU.TANH R58, R58 ;  /* 0x0000003a003a7308 */ /* 0x000f220000002400 */
[----:B------:R-:W-:-:S02]  /*19830*/  FMNMX.FTZ R9, R55, R6, !PT ;  /* 0x0000000637097209 */ /* 0x000fc40007810000 */
[----:B------:R-:W-:Y:S02]  /*19840*/  FSEL R5, R8, -INF , P3 ;  /* 0xff80000008057808 */ /* 0x000fe40001800000 */
[----:B------:R-:W-:Y:S02]  /*19850*/  ISETP.GT.AND P3, PT, R100, 0x19, PT ;  /* 0x000000196400780c */ /* 0x000fe40003f64270 */
[----:B------:R-:W-:Y:S01]  /*19860*/  FSEL R89, R89, -INF , P2 ;  /* 0xff80000059597808 */ /* 0x000fe20001000000 */
[----:B------:R-:W5:Y:S01]  /*19870*/  MUFU.TANH R67, R67 ;  /* 0x0000004300437308 */ /* 0x000f620000002400 */
[----:B------:R-:W-:Y:S02]  /*19880*/  FMNMX.FTZ R8, R96, R9, !PT ;  /* 0x0000000960087209 */ /* 0x000fe40007810000 */
[----:B------:R-:W-:Y:S02]  /*19890*/  FSEL R6, R7, -INF , P4 ;  /* 0xff80000007067808 */ /* 0x000fe40002000000 */
[----:B------:R-:W-:-:S02]  /*198a0*/  ISETP.GT.AND P4, PT, R100, 0x20, PT ;  /* 0x000000206400780c */ /* 0x000fc40003f84270 */
[----:B------:R-:W-:Y:S01]  /*198b0*/  FSEL R88, R88, -INF , P3 ;  /* 0xff80000058587808 */ /* 0x000fe20001800000 */
[----:B------:R-:W5:Y:S01]  /*198c0*/  MUFU.TANH R62, R62 ;  /* 0x0000003e003e7308 */ /* 0x000f620000002400 */
[----:B------:R-:W-:Y:S02]  /*198d0*/  FMNMX.FTZ R9, R89, R8, !PT ;  /* 0x0000000859097209 */ /* 0x000fe40007810000 */
[----:B------:R-:W-:Y:S02]  /*198e0*/  FSEL R7, R12, -INF , P5 ;  /* 0xff8000000c077808 */ /* 0x000fe40002800000 */
[----:B------:R-:W-:Y:S02]  /*198f0*/  ISETP.GT.AND P5, PT, R100, 0x21, PT ;  /* 0x000000216400780c */ /* 0x000fe40003fa4270 */
[----:B------:R-:W-:Y:S01]  /*19900*/  FSEL R91, R91, -INF , P4 ;  /* 0xff8000005b5b7808 */ /* 0x000fe20002000000 */
[----:B------:R-:W5:Y:S01]  /*19910*/  MUFU.TANH R70, R70 ;  /* 0x0000004600467308 */ /* 0x000f620000002400 */
        /* <DEDUP_REMOVED lines=16> */
[----:B------:R-:W-:Y:S01]  /*19a20*/  FSEL R11, R73, -INF , P4 ;  /* 0xff800000490b7808 */ /* 0x000fe20002000000 */
[----:B------:R-:W-:Y:S01]  /*19a30*/  IMAD.U32 R73, RZ, RZ, UR53 ;  /* 0x00000035ff497e24 */ /* 0x000fe2000f8e00ff */
        /* <DEDUP_REMOVED lines=41> */
[----:B--2---:R-:W-:Y:S01]  /*19cd0*/  FSEL R64, R64, -INF , P1 ;  /* 0xff80000040407808 */ /* 0x004fe20000800000 */
[----:B------:R-:W2:Y:S01]  /*19ce0*/  MUFU.TANH R93, R93 ;  /* 0x0000005d005d7308 */ /* 0x000ea20000002400 */
[----:B------:R-:W-:-:S02]  /*19cf0*/  FMNMX.FTZ R29, R60, R27, !PT ;  /* 0x0000001b3c1d7209 */ /* 0x000fc40007810000 */
[----:B------:R-:W-:Y:S02]  /*19d00*/  FSEL R27, R56, -INF , P3 ;  /* 0xff800000381b7808 */ /* 0x000fe40001800000 */
[----:B------:R-:W-:Y:S02]  /*19d10*/  ISETP.GT.AND P3, PT, R100, 0x58, PT ;  /* 0x000000586400780c */ /* 0x000fe40003f64270 */
[----:B0-----:R-:W-:Y:S01]  /*19d20*/  FSEL R63, R63, -INF , P2 ;  /* 0xff8000003f3f7808 */ /* 0x001fe20001000000 */
[----:B------:R-:W0:Y:S01]  /*19d30*/  MUFU.TANH R42, R42 ;  /* 0x0000002a002a7308 */ /* 0x000e220000002400 */
[----:B------:R-:W-:Y:S02]  /*19d40*/  FMNMX.FTZ R30, R64, R29, !PT ;  /* 0x0000001d401e7209 */ /* 0x000fe40007810000 */
[----:B-1----:R-:W-:Y:S02]  /*19d50*/  FSEL R28, R59, -INF , P4 ;  /* 0xff8000003b1c7808 */ /* 0x002fe40002000000 */
[----:B------:R-:W-:-:S02]  /*19d60*/  ISETP.GT.AND P4, PT, R100, 0x59, PT ;  /* 0x000000596400780c */ /* 0x000fc40003f84270 */
[----:B---3--:R-:W-:Y:S01]  /*19d70*/  FSEL R68, R68, -INF , P3 ;  /* 0xff80000044447808 */ /* 0x008fe20001800000 */
[----:B------:R-:W1:Y:S01]  /*19d80*/  MUFU.TANH R52, R52 ;  /* 0x0000003400347308 */ /* 0x000e620000002400 */
[----:B------:R-:W-:Y:S02]  /*19d90*/  FMNMX.FTZ R29, R63, R30, !PT ;  /* 0x0000001e3f1d7209 */ /* 0x000fe40007810000 */
[----:B----4-:R-:W-:Y:S02]  /*19da0*/  FSEL R58, R58, -INF , P5 ;  /* 0xff8000003a3a7808 */ /* 0x010fe40002800000 */
[----:B------:R-:W-:Y:S02]  /*19db0*/  ISETP.GT.AND P5, PT, R100, 0x60, PT ;  /* 0x000000606400780c */ /* 0x000fe40003fa4270 */
[----:B-----5:R-:W-:Y:S01]  /*19dc0*/  FSEL R67, R67, -INF , P4 ;  /* 0xff80000043437808 */ /* 0x020fe20002000000 */
[----:B------:R-:W3:Y:S01]  /*19dd0*/  MUFU.TANH R46, R46 ;  /* 0x0000002e002e7308 */ /* 0x000ee20000002400 */
[----:B------:R-:W-:-:S02]  /*19de0*/  FMNMX.FTZ R30, R68, R29, !PT ;  /* 0x0000001d441e7209 */ /* 0x000fc40007810000 */
[----:B------:R-:W-:Y:S02]  /*19df0*/  FSEL R62, R62, -INF , P1 ;  /* 0xff8000003e3e7808 */ /* 0x000fe40000800000 */
[----:B------:R-:W-:Y:S02]  /*19e00*/  ISETP.GT.AND P1, PT, R100, 0x61, PT ;  /* 0x000000616400780c */ /* 0x000fe40003f24270 */
[----:B------:R-:W-:Y:S01]  /*19e10*/  FSEL R70, R70, -INF , P5 ;  /* 0xff80000046467808 */ /* 0x000fe20002800000 */
[----:B------:R-:W4:Y:S01]  /*19e20*/  MUFU.TANH R95, R95 ;  /* 0x0000005f005f7308 */ /* 0x000f220000002400 */
        /* <DEDUP_REMOVED lines=28> */
[----:B--2---:R-:W-:Y:S01]  /*19ff0*/  FSEL R93, R93, -INF , P1 ;  /* 0xff8000005d5d7808 */ /* 0x004fe20000800000 */
[----:B------:R-:W2:Y:S01]  /*1a000*/  MUFU.TANH R99, R99 ;  /* 0x0000006300637308 */ /* 0x000ea20000002400 */
[----:B------:R-:W-:Y:S02]  /*1a010*/  FMNMX.FTZ R30, R47, R30, !PT ;  /* 0x0000001e2f1e7209 */ /* 0x000fe40007810000 */
[----:B0-----:R-:W-:Y:S02]  /*1a020*/  FSEL R42, R42, -INF , P3 ;  /* 0xff8000002a2a7808 */ /* 0x001fe40001800000 */
[----:B------:R-:W-:-:S02]  /*1a030*/  ISETP.GT.AND P3, PT, R100, 0x80, PT ;  /* 0x000000806400780c */ /* 0x000fc40003f64270 */
[----:B-1----:R-:W-:Y:S01]  /*1a040*/  FSEL R52, R52, -INF , P2 ;  /* 0xff80000034347808 */ /* 0x002fe20001000000 */
[----:B------:R-:W0:Y:S01]  /*1a050*/  MUFU.TANH R54, R54 ;  /* 0x0000003600367308 */ /* 0x000e220000002400 */
[----:B------:R-:W-:Y:S02]  /*1a060*/  FMNMX.FTZ R43, R93, R30, !PT ;  /* 0x0000001e5d2b7209 */ /* 0x000fe40007810000 */
[----:B---3--:R-:W-:Y:S02]  /*1a070*/  FSEL R30, R46, -INF , P4 ;  /* 0xff8000002e1e7808 */ /* 0x008fe40002000000 */
[----:B------:R-:W-:Y:S02]  /*1a080*/  ISETP.GT.AND P4, PT, R100, 0x81, PT ;  /* 0x000000816400780c */ /* 0x000fe40003f84270 */
[----:B----4-:R-:W-:Y:S01]  /*1a090*/  FSEL R95, R95, -INF , P3 ;  /* 0xff8000005f5f7808 */ /* 0x010fe20001800000 */
[----:B------:R-:W1:Y:S01]  /*1a0a0*/  MUFU.TANH R101, R101 ;  /* 0x0000006500657308 */ /* 0x000e620000002400 */
[----:B------:R-:W-:-:S02]  /*1a0b0*/  FMNMX.FTZ R32, R52, R43, !PT ;  /* 0x0000002b34207209 */ /* 0x000fc40007810000 */
[----:B-----5:R-:W-:Y:S02]  /*1a0c0*/  FSEL R45, R45, -INF , P5 ;  /* 0xff8000002d2d7808 */ /* 0x020fe40002800000 */
[----:B------:R-:W-:Y:S02]  /*1a0d0*/  ISETP.GT.AND P5, PT, R100, 0x88, PT ;  /* 0x000000886400780c */ /* 0x000fe40003fa4270 */
[----:B------:R-:W-:Y:S01]  /*1a0e0*/  FSEL R94, R94, -INF , P4 ;  /* 0xff8000005e5e7808 */ /* 0x000fe20002000000 */
[----:B------:R-:W3:Y:S01]  /*1a0f0*/  MUFU.TANH R53, R53 ;  /* 0x0000003500357308 */ /* 0x000ee20000002400 */
[----:B------:R-:W-:Y:S02]  /*1a100*/  FMNMX.FTZ R43, R95, R32, !PT ;  /* 0x000000205f2b7209 */ /* 0x000fe40007810000 */
[----:B------:R-:W-:Y:S01]  /*1a110*/  FSEL R32, R50, -INF , P1 ;  /* 0xff80000032207808 */ /* 0x000fe20000800000 */
[----:B------:R-:W-:Y:S01]  /*1a120*/  FMUL.FTZ R50, R2, R34 ;  /* 0x0000002202327220 */ /* 0x000fe20000410000 */
[----:B------:R-:W-:-:S02]  /*1a130*/  ISETP.GT.AND P1, PT, R100, 0x89, PT ;  /* 0x000000896400780c */ /* 0x000fc40003f24270 */
[----:B------:R-:W-:Y:S01]  /*1a140*/  FSEL R98, R98, -INF , P5 ;  /* 0xff80000062627808 */ /* 0x000fe20002800000 */
[----:B------:R-:W4:Y:S01]  /*1a150*/  MUFU.TANH R102, R102 ;  /* 0x0000006600667308 */ /* 0x000f220000002400 */
[----:B------:R-:W-:Y:S02]  /*1a160*/  FMNMX.FTZ R43, R94, R43, !PT ;  /* 0x0000002b5e2b7209 */ /* 0x000fe40007810000 */
[----:B------:R-:W-:Y:S02]  /*1a170*/  FSEL R49, R49, -INF , P2 ;  /* 0xff80000031317808 */ /* 0x000fe40001000000 */
[----:B------:R-:W-:Y:S02]  /*1a180*/  ISETP.GT.AND P2, PT, R100, 0x90, PT ;  /* 0x000000906400780c */ /* 0x000fe40003f44270 */
[----:B--2---:R-:W-:Y:S01]  /*1a190*/  FSEL R99, R99, -INF , P1 ;  /* 0xff80000063637808 */ /* 0x004fe20000800000 */
[----:B------:R-:W2:Y:S01]  /*1a1a0*/  MUFU.TANH R97, R97 ;  /* 0x0000006100617308 */ /* 0x000ea20000002400 */
[----:B------:R-:W-:-:S02]  /*1a1b0*/  FMNMX.FTZ R44, R98, R43, !PT ;  /* 0x0000002b622c7209 */ /* 0x000fc40007810000 */
[----:B0-----:R-:W-:Y:S02]  /*1a1c0*/  FSEL R43, R54, -INF , P3 ;  /* 0xff800000362b7808 */ /* 0x001fe40001800000 */
[C---:B------:R-:W-:Y:S02]  /*1a1d0*/  ISETP.GT.AND P3, PT, R100.reuse, 0x91, PT ;  /* 0x000000916400780c */ /* 0x040fe40003f64270 */
[----:B-1----:R-:W-:Y:S01]  /*1a1e0*/  FSEL R101, R101, -INF , P2 ;  /* 0xff80000065657808 */ /* 0x002fe20001000000 */
[----:B------:R-:W0:Y:S01]  /*1a1f0*/  MUFU.TANH R103, R103 ;  /* 0x0000006700677308 */ /* 0x000e220000002400 */
[----:B------:R-:W-:Y:S02]  /*1a200*/  FMNMX.FTZ R44, R99, R44, !PT ;  /* 0x0000002c632c7209 */ /* 0x000fe40007810000 */
[----:B---3--:R-:W-:Y:S02]  /*1a210*/  FSEL R53, R53, -INF , P4 ;  /* 0xff80000035357808 */ /* 0x008fe40002000000 */
[----:B------:R-:W-:-:S02]  /*1a220*/  ISETP.GT.AND P4, PT, R100, 0x98, PT ;  /* 0x000000986400780c */ /* 0x000fc40003f84270 */
[----:B----4-:R-:W-:Y:S01]  /*1a230*/  FSEL R102, R102, -INF , P3 ;  /* 0xff80000066667808 */ /* 0x010fe20001800000 */
[----:B------:R-:W1:Y:S01]  /*1a240*/  MUFU.TANH R104, R104 ;  /* 0x0000006800687308 */ /* 0x000e620000002400 */
[----:B------:R-:W-:Y:S02]  /*1a250*/  FMNMX.FTZ R57, R101, R44, !PT ;  /* 0x0000002c65397209 */ /* 0x000fe40007810000 */
[----:B--2---:R-:W-:Y:S02]  /*1a260*/  FSEL R44, R97, -INF , P5 ;  /* 0xff800000612c7808 */ /* 0x004fe40002800000 */
[----:B------:R-:W-:Y:S02]  /*1a270*/  ISETP.GT.AND P5, PT, R100, 0x99, PT ;  /* 0x000000996400780c */ /* 0x000fe40003fa4270 */
[----:B------:R-:W-:Y:S01]  /*1a280*/  FMNMX.FTZ R46, R102, R57, !PT ;  /* 0x00000039662e7209 */ /* 0x000fe20007810000 */
[----:B------:R-:W-:Y:S01]  /*1a290*/  MUFU.TANH R97, R39 ;  /* 0x0000002700617308 */ /* 0x000fe20000002400 */
[----:B0-----:R-:W-:-:S02]  /*1a2a0*/  FSEL R103, R103, -INF , P4 ;  /* 0xff80000067677808 */ /* 0x001fc40002000000 */
[----:B------:R-:W-:Y:S02]  /*1a2b0*/  MOV R100, R119 ;  /* 0x0000007700647202 */ /* 0x000fe40000000f00 */
[----:B------:R-:W-:-:S03]  /*1a2c0*/  FMNMX.FTZ R57, R103, R46, !PT ;  /* 0x0000002e67397209 */ /* 0x000fc60007810000 */
[----:B------:R-:W-:Y:S01]  /*1a2d0*/  MUFU.TANH R77, R50 ;  /* 0x00000032004d7308 */ /* 0x000fe20000002400 */
[----:B-1----:R-:W-:-:S04]  /*1a2e0*/  FSEL R104, R104, -INF , P5 ;  /* 0xff80000068687808 */ /* 0x002fc80002800000 */
[----:B------:R-:W-:-:S03]  /*1a2f0*/  FMNMX.FTZ R57, R104, R57, !PT ;  /* 0x0000003968397209 */ /* 0x000fc60007810000 */
[----:B------:R-:W-:Y:S02]  /*1a300*/  MUFU.TANH R81, R35 ;  /* 0x0000002300517308 */ /* 0x000fe40000002400 */
[----:B------:R-:W0:Y:S06]  /*1a310*/  SHFL.BFLY PT, R46, R57, 0x2, 0x1f ;  /* 0x0c401f00392e7f89 */ /* 0x000e2c00000e0000 */
[----:B------:R-:W-:Y:S01]  /*1a320*/  MUFU.TANH R82, R38 ;  /* 0x0000002600527308 */ /* 0x000fe20000002400 */
[----:B0-----:R-:W-:Y:S01]  /*1a330*/  FMNMX.FTZ R59, R57, R46, !PT ;  /* 0x0000002e393b7209 */ /* 0x001fe20007810000 */
[----:B------:R-:W-:-:S04]  /*1a340*/  FMUL.FTZ R46, R2, R31 ;  /* 0x0000001f022e7220 */ /* 0x000fc80000410000 */
[----:B------:R-:W0:Y:S02]  /*1a350*/  SHFL.BFLY PT, R120, R59, 0x1, 0x1f ;  /* 0x0c201f003b787f89 */ /* 0x000e2400000e0000 */
[----:B------:R1:W-:Y:S02]  /*1a360*/  MUFU.TANH R75, R46 ;  /* 0x0000002e004b7308 */ /* 0x0003e40000002400 */
[----:B-1----:R-:W-:-:S04]  /*1a370*/  FMNMX.FTZ R46, R3, R4, !PT ;  /* 0x00000004032e7209 */ /* 0x002fc80007810000 */
[----:B------:R-:W-:-:S04]  /*1a380*/  FMNMX.FTZ R39, R5, R46, !PT ;  /* 0x0000002e05277209 */ /* 0x000fc80007810000 */
[----:B------:R-:W-:Y:S02]  /*1a390*/  FMNMX.FTZ R50, R6, R39, !PT ;  /* 0x0000002706327209 */ /* 0x000fe40007810000 */
[----:B0-----:R-:W-:-:S04]  /*1a3a0*/  FMNMX.FTZ R120, R59, R120, !PT ;  /* 0x000000783b787209 */ /* 0x001fc80007810000 */
[C---:B------:R-:W-:Y:S01]  /*1a3b0*/  FSETP.NEU.FTZ.AND P6, PT, R120.reuse, -INF , PT ;  /* 0xff8000007800780b */ /* 0x040fe20003fdd000 */
[----:B------:R-:W-:-:S05]  /*1a3c0*/  FFMA.FTZ R54, R120, R73, -8 ;  /* 0xc100000078367423 */ /* 0x000fca0000010049 */
[----:B------:R-:W-:-:S05]  /*1a3d0*/  FSEL R54, R54, RZ, P6 ;  /* 0x000000ff36367208 */ /* 0x000fca0003000000 */
[--C-:B------:R-:W-:Y:S01]  /*1a3e0*/  FFMA.FTZ R34, R36, UR53, -R54.reuse ;  /* 0x0000003524227c23 */ /* 0x100fe20008010836 */
[----:B------:R-:W-:-:S01]  /*1a3f0*/  FFMA.FTZ R36, R51, UR53, -R54 ;  /* 0x0000003533247c23 */ /* 0x000fc20008010836 */
        /* <DEDUP_REMOVED lines=15> */
[----:B------:R-:W-:Y:S01]  /*1a4f0*/  IMAD.U32 R91, RZ, RZ, UR53 ;  /* 0x00000035ff5b7e24 */ /* 0x000fe2000f8e00ff */
[----:B------:R-:W-:Y:S01]  /*1a500*/  FMNMX.FTZ R55, R11, R72, !PT ;  /* 0x000000480b377209 */ /* 0x000fe20007810000 */
[----:B------:R-:W-:-:S01]  /*1a510*/  FFMA.FTZ R72, R76, UR53, -R54 ;  /* 0x000000354c487c23 */ /* 0x000fc20008010836 */
[--C-:B------:R-:W-:Y:S01]  /*1a520*/  FFMA.FTZ R86, R86, UR53, -R54.reuse ;  /* 0x0000003556567c23 */ /* 0x100fe20008010836 */
[----:B------:R-:W-:Y:S01]  /*1a530*/  MUFU.EX2 R50, R90 ;  /* 0x0000005a00327308 */ /* 0x000fe20000000800 */
        /* <DEDUP_REMOVED lines=13> */
[----:B------:R-:W-:Y:S01]  /*1a610*/  FFMA.FTZ R101, R101, UR53, -R54 ;  /* 0x0000003565657c23 */ /* 0x000fe20008010836 */
[----:B------:R0:W-:Y:S01]  /*1a620*/  MUFU.EX2 R55, R80 ;  /* 0x0000005000377308 */ /* 0x0001e20000000800 */
[----:B------:R-:W-:-:S02]  /*1a630*/  MOV R96, R119 ;  /* 0x0000007700607202 */ /* 0x000fc40000000f00 */
[----:B------:R-:W-:Y:S01]  /*1a640*/  FMNMX.FTZ R57, R21, R74, !PT ;  /* 0x0000004a15397209 */ /* 0x000fe20007810000 */
[----:B------:R-:W-:-:S03]  /*1a650*/  FFMA.FTZ R74, R79, UR53, -R54 ;  /* 0x000000354f4a7c23 */ /* 0x000fc60008010836 */
[----:B------:R-:W-:Y:S01]  /*1a660*/  FMNMX.FTZ R76, R24, R57, !PT ;  /* 0x00000039184c7209 */ /* 0x000fe20007810000 */
[----:B------:R-:W-:Y:S03]  /*1a670*/  MUFU.EX2 R31, R31 ;  /* 0x0000001f001f7308 */ /* 0x000fe60000000800 */
[----:B------:R-:W-:-:S04]  /*1a680*/  FMNMX.FTZ R57, R25, R76, !PT ;  /* 0x0000004c19397209 */ /* 0x000fc80007810000 */
[----:B------:R-:W-:Y:S01]  /*1a690*/  FMNMX.FTZ R76, R26, R57, !PT ;  /* 0x000000391a4c7209 */ /* 0x000fe20007810000 */
[----:B------:R-:W-:Y:S03]  /*1a6a0*/  MUFU.EX2 R34, R34 ;  /* 0x0000002200227308 */ /* 0x000fe60000000800 */
[----:B------:R-:W-:Y:S01]  /*1a6b0*/  FMNMX.FTZ R59, R27, R76, !PT ;  /* 0x0000004c1b3b7209 */ /* 0x000fe20007810000 */
[--C-:B------:R-:W-:Y:S01]  /*1a6c0*/  FFMA.FTZ R76, R83, UR53, -R54.reuse ;  /* 0x00000035534c7c23 */ /* 0x100fe20008010836 */
[----:B------:R-:W-:-:S01]  /*1a6d0*/  FFMA.FTZ R83, R60, UR53, -R54 ;  /* 0x000000353c537c23 */ /* 0x000fc20008010836 */
[----:B------:R-:W-:Y:S01]  /*1a6e0*/  FFMA.FTZ R60, R64, UR53, -R54 ;  /* 0x00000035403c7c23 */ /* 0x000fe20008010836 */
[----:B------:R-:W-:Y:S01]  /*1a6f0*/  FMNMX.FTZ R59, R28, R59, !PT ;  /* 0x0000003b1c3b7209 */ /* 0x000fe20007810000 */
[----:B------:R-:W-:Y:S03]  /*1a700*/  MUFU.EX2 R57, R84 ;  /* 0x0000005400397308 */ /* 0x000fe60000000800 */
[----:B------:R-:W-:-:S04]  /*1a710*/  FMNMX.FTZ R59, R58, R59, !PT ;  /* 0x0000003b3a3b7209 */ /* 0x000fc80007810000 */
[----:B------:R-:W-:Y:S01]  /*1a720*/  FMNMX.FTZ R78, R62, R59, !PT ;  /* 0x0000003b3e4e7209 */ /* 0x000fe20007810000 */
[----:B------:R-:W-:Y:S03]  /*1a730*/  MUFU.EX2 R33, R33 ;  /* 0x0000002100217308 */ /* 0x000fe60000000800 */
[----:B------:R-:W-:-:S04]  /*1a740*/  FMNMX.FTZ R78, R61, R78, !PT ;  /* 0x0000004e3d4e7209 */ /* 0x000fc80007810000 */
[----:B------:R-:W-:Y:S01]  /*1a750*/  FMNMX.FTZ R73, R65, R78, !PT ;  /* 0x0000004e41497209 */ /* 0x000fe20007810000 */
[----:B------:R1:W-:Y:S03]  /*1a760*/  MUFU.EX2 R59, R86 ;  /* 0x00000056003b7308 */ /* 0x0003e60000000800 */
[----:B0-----:R-:W-:Y:S01]  /*1a770*/  FMNMX.FTZ R80, R66, R73, !PT ;  /* 0x0000004942507209 */ /* 0x001fe20007810000 */
[--C-:B------:R-:W-:Y:S01]  /*1a780*/  FFMA.FTZ R73, R87, UR53, -R54.reuse ;  /* 0x0000003557497c23 */ /* 0x100fe20008010836 */
[----:B------:R-:W-:-:S01]  /*1a790*/  FFMA.FTZ R87, R99, UR53, -R54 ;  /* 0x0000003563577c23 */ /* 0x000fc20008010836 */
[----:B------:R-:W-:Y:S01]  /*1a7a0*/  IMAD.MOV.U32 R99, RZ, RZ, R119 ;  /* 0x000000ffff637224 */ /* 0x000fe200078e0077 */
[----:B------:R-:W-:Y:S01]  /*1a7b0*/  FMNMX.FTZ R79, R41, R80, !PT ;  /* 0x00000050294f7209 */ /* 0x000fe20007810000 */
[----:B------:R0:W-:Y:S01]  /*1a7c0*/  MUFU.EX2 R78, R85 ;  /* 0x00000055004e7308 */ /* 0x0001e20000000800 */
[----:B-1----:R-:W-:-:S01]  /*1a7d0*/  FFMA.FTZ R86, R52, UR53, -R54 ;  /* 0x0000003534567c23 */ /* 0x002fc20008010836 */
[----:B------:R-:W-:Y:S01]  /*1a7e0*/  FFMA.FTZ R52, R95, UR53, -R54 ;  /* 0x000000355f347c23 */ /* 0x000fe20008010836 */
[----:B------:R-:W-:-:S04]  /*1a7f0*/  FMNMX.FTZ R80, R40, R79, !PT ;  /* 0x0000004f28507209 */ /* 0x000fc80007810000 */
[----:B------:R-:W-:Y:S01]  /*1a800*/  FMNMX.FTZ R79, R29, R80, !PT ;  /* 0x000000501d4f7209 */ /* 0x000fe20007810000 */
[----:B------:R-:W1:Y:S01]  /*1a810*/  MUFU.EX2 R36, R36 ;  /* 0x0000002400247308 */ /* 0x000e620000000800 */
[----:B0-----:R-:W-:-:S02]  /*1a820*/  FFMA.FTZ R85, R68, UR53, -R54 ;  /* 0x0000003544557c23 */ /* 0x001fc40008010836 */
[----:B------:R-:W-:-:S04]  /*1a830*/  FMNMX.FTZ R79, R42, R79, !PT ;  /* 0x0000004f2a4f7209 */ /* 0x000fc80007810000 */
        /* <DEDUP_REMOVED lines=11> */
[----:B------:R-:W-:Y:S01]  /*1a8f0*/  FSEL R68, R75, -INF , P1 ;  /* 0xff8000004b447808 */ /* 0x000fe20000800000 */
[----:B------:R-:W-:-:S01]  /*1a900*/  FFMA.FTZ R75, R67, UR53, -R54 ;  /* 0x00000035434b7c23 */ /* 0x000fc20008010836 */
[----:B------:R-:W-:Y:S01]  /*1a910*/  FMNMX.FTZ R79, R44, R79, !PT ;  /* 0x0000004f2c4f7209 */ /* 0x000fe20007810000 */
[----:B------:R0:W-:Y:S01]  /*1a920*/  MUFU.EX2 R64, R85 ;  /* 0x0000005500407308 */ /* 0x0001e20000000800 */
[----:B------:R-:W-:Y:S02]  /*1a930*/  FSEL R67, R77, -INF , P2 ;  /* 0xff8000004d437808 */ /* 0x000fe40001000000 */
[----:B------:R-:W-:Y:S02]  /*1a940*/  FMNMX.FTZ R84, R68, R79, !PT ;  /* 0x0000004f44547209 */ /* 0x000fe40007810000 */
[----:B------:R-:W-:Y:S02]  /*1a950*/  FSEL R77, R81, -INF , P3 ;  /* 0xff800000514d7808 */ /* 0x000fe40001800000 */
[----:B------:R-:W-:Y:S01]  /*1a960*/  FMNMX.FTZ R84, R67, R84, !PT ;  /* 0x0000005443547209 */ /* 0x000fe20007810000 */
[----:B------:R-:W1:Y:S01]  /*1a970*/  MUFU.EX2 R37, R37 ;  /* 0x0000002500257308 */ /* 0x000e620000000800 */
[----:B------:R-:W-:Y:S01]  /*1a980*/  FSEL R79, R82, -INF , P4 ;  /* 0xff800000524f7808 */ /* 0x000fe20002000000 */
[--C-:B------:R-:W-:Y:S01]  /*1a990*/  FFMA.FTZ R82, R93, UR53, -R54.reuse ;  /* 0x000000355d527c23 */ /* 0x100fe20008010836 */
[----:B------:R-:W-:Y:S01]  /*1a9a0*/  FMNMX.FTZ R84, R77, R84, !PT ;  /* 0x000000544d547209 */ /* 0x000fe20007810000 */
[----:B0-----:R-:W-:Y:S01]  /*1a9b0*/  FFMA.FTZ R85, R94, UR53, -R54 ;  /* 0x000000355e557c23 */ /* 0x001fe20008010836 */
[----:B------:R-:W-:-:S02]  /*1a9c0*/  FSEL R81, R97, -INF , P5 ;  /* 0xff80000061517808 */ /* 0x000fc40002800000 */
[----:B------:R-:W-:Y:S01]  /*1a9d0*/  FMNMX.FTZ R84, R79, R84, !PT ;  /* 0x000000544f547209 */ /* 0x000fe20007810000 */
[----:B------:R-:W-:Y:S03]  /*1a9e0*/  MUFU.EX2 R39, R39 ;  /* 0x0000002700277308 */ /* 0x000fe60000000800 */
[----:B------:R-:W-:-:S05]  /*1a9f0*/  FMNMX.FTZ R84, R81, R84, !PT ;  /* 0x0000005451547209 */ /* 0x000fca0007810000 */
[----:B------:R-:W0:Y:S01]  /*1aa00*/  SHFL.BFLY PT, R83, R84, 0x2, 0x1f ;  /* 0x0c401f0054537f89 */ /* 0x000e2200000e0000 */
[----:B------:R-:W-:Y:S01]  /*1aa10*/  MUFU.EX2 R51, R51 ;  /* 0x0000003300337308 */ /* 0x000fe20000000800 */
[----:B-1----:R-:W-:-:S04]  /*1aa20*/  F2FP.SATFINITE.E4M3.F32.PACK_AB_MERGE_C R218, R46, R37, RZ ;  /* 0x000000252eda723e */ /* 0x002fc800048070ff */
[----:B------:R-:W-:-:S03]  /*1aa30*/  F2FP.SATFINITE.E4M3.F32.PACK_AB_MERGE_C R218, R38, R35, R218 ;  /* 0x0000002326da723e */ /* 0x000fc600048070da */
[----:B------:R-:W1:Y:S08]  /*1aa40*/  MUFU.EX2 R72, R72 ;  /* 0x0000004800487308 */ /* 0x000e700000000800 */
[----:B------:R-:W-:Y:S01]  /*1aa50*/  MUFU.EX2 R74, R74 ;  /* 0x0000004a004a7308 */ /* 0x000fe20000000800 */
[----:B0-----:R-:W-:Y:S01]  /*1aa60*/  FMNMX.FTZ R88, R84, R83, !PT ;  /* 0x0000005354587209 */ /* 0x001fe20007810000 */
[----:B------:R-:W-:-:S06]  /*1aa70*/  FFMA.FTZ R84, R98, UR53, -R54 ;  /* 0x0000003562547c23 */ /* 0x000fcc0008010836 */
[----:B------:R-:W0:Y:S01]  /*1aa80*/  MUFU.EX2 R76, R76 ;  /* 0x0000004c004c7308 */ /* 0x000e220000000800 */
[----:B-1----:R-:W-:Y:S01]  /*1aa90*/  F2FP.SATFINITE.E4M3.F32.PACK_AB_MERGE_C R212, R72, R51, RZ ;  /* 0x0000003348d4723e */ /* 0x002fe200048070ff */
[----:B------:R-:W-:Y:S01]  /*1aaa0*/  IMAD.MOV.U32 R98, RZ, RZ, R119 ;  /* 0x000000ffff627224 */ /* 0x000fe200078e0077 */
[----:B------:R-:W1:Y:S02]  /*1aab0*/  SHFL.BFLY PT, R89, R88, 0x1, 0x1f ;  /* 0x0c201f0058597f89 */ /* 0x000e6400000e0000 */
[----:B------:R-:W-:-:S03]  /*1aac0*/  F2FP.SATFINITE.E4M3.F32.PACK_AB_MERGE_C R212, R50, R39, R212 ;  /* 0x0000002732d4723e */ /* 0x000fc600048070d4 */
[----:B------:R-:W2:Y:S08]  /*1aad0*/  MUFU.EX2 R73, R73 ;  /* 0x0000004900497308 */ /* 0x000eb00000000800 */
[----:B------:R-:W-:Y:S01]  /*1aae0*/  MUFU.EX2 R60, R60 ;  /* 0x0000003c003c7308 */ /* 0x000fe20000000800 */
[----:B0-----:R-:W-:-:S04]  /*1aaf0*/  F2FP.SATFINITE.E4M3.F32.PACK_AB_MERGE_C R214, R76, R57, RZ ;  /* 0x000000394cd6723e */ /* 0x001fc800048070ff */
[----:B------:R-:W-:-:S03]  /*1ab00*/  F2FP.SATFINITE.E4M3.F32.PACK_AB_MERGE_C R214, R74, R55, R214 ;  /* 0x000000374ad6723e */ /* 0x000fc600048070d6 */
[----:B------:R-:W-:Y:S01]  /*1ab10*/  MUFU.EX2 R63, R63 ;  /* 0x0000003f003f7308 */ /* 0x000fe20000000800 */
[----:B--2---:R-:W-:Y:S02]  /*1ab20*/  F2FP.SATFINITE.E4M3.F32.PACK_AB_MERGE_C R200, R80, R73, RZ ;  /* 0x0000004950c8723e */ /* 0x004fe400048070ff */
[----:B-1----:R-:W-:Y:S01]  /*1ab30*/  FMNMX.FTZ R122, R88, R89, !PT ;  /* 0x00000059587a7209 */ /* 0x002fe20007810000 */
[----:B------:R-:W-:-:S01]  /*1ab40*/  FFMA.FTZ R89, R102, UR53, -R54 ;  /* 0x0000003566597c23 */ /* 0x000fc20008010836 */
[----:B------:R-:W-:Y:S01]  /*1ab50*/  FFMA.FTZ R88, R103, UR53, -R54 ;  /* 0x0000003567587c23 */ /* 0x000fe20008010836 */
[----:B------:R-:W-:Y:S01]  /*1ab60*/  F2FP.SATFINITE.E4M3.F32.PACK_AB_MERGE_C R200, R78, R59, R200 ;  /* 0x0000003b4ec8723e */ /* 0x000fe200048070c8 */
[----:B------:R-:W-:Y:S02]  /*1ab70*/  IMAD.MOV.U32 R103, RZ, RZ, R119 ;  /* 0x000000ffff677224 */ /* 0x000fe400078e0077 */
[----:B------:R-:W-:-:S01]  /*1ab80*/  FFMA.FTZ R90, R122, R91, -8 ;  /* 0xc10000007a5a7423 */ /* 0x000fc2000001005b */
[----:B------:R-:W-:Y:S01]  /*1ab90*/  FSETP.NEU.FTZ.AND P1, PT, R122, -INF , PT ;  /* 0xff8000007a00780b */ /* 0x000fe20003f3d000 */
[----:B------:R-:W-:-:S01]  /*1aba0*/  FFMA.FTZ R91, R104, UR53, -R54 ;  /* 0x00000035685b7c23 */ /* 0x000fc20008010836 */
[----:B------:R-:W-:Y:S01]  /*1abb0*/  MUFU.EX2 R75, R75 ;  /* 0x0000004b004b7308 */ /* 0x000fe20000000800 */
[----:B------:R-:W-:Y:S01]  /*1abc0*/  MOV R104, R119 ;  /* 0x0000007700687202 */ /* 0x000fe20000000f00 */
[----:B------:R-:W-:Y:S01]  /*1abd0*/  IMAD.MOV.U32 R102, RZ, RZ, R119 ;  /* 0x000000ffff667224 */ /* 0x000fe200078e0077 */
[----:B------:R-:W-:-:S02]  /*1abe0*/  FSEL R54, R90, RZ, P1 ;  /* 0x000000ff5a367208 */ /* 0x000fc40000800000 */
[----:B------:R-:W-:-:S03]  /*1abf0*/  ISETP.GE.AND P1, PT, R141, 0xa1, PT ;  /* 0x000000a18d00780c */ /* 0x000fc60003f26270 */
        /* <DEDUP_REMOVED lines=10> */
[----:B------:R-:W-:Y:S01]  /*1aca0*/  FFMA.FTZ R10, R21, UR53, -R54 ;  /* 0x00000035150a7c23 */ /* 0x000fe20008010836 */
[----:B------:R-:W-:-:S01]  /*1acb0*/  FADD.FTZ R20, R31, R34 ;  /* 0x000000221f147221 */ /* 0x000fc20000010000 */
[--C-:B------:R-:W-:Y:S01]  /*1acc0*/  FFMA.FTZ R97, R15, UR53, -R54.reuse ;  /* 0x000000350f617c23 */ /* 0x100fe20008010836 */
[----:B------:R-:W-:-:S01]  /*1acd0*/  FFMA.FTZ R7, R11, UR53, -R54 ;  /* 0x000000350b077c23 */ /* 0x000fc20008010836 */
[----:B------:R-:W0:Y:S01]  /*1ace0*/  MUFU.EX2 R4, R4 ;  /* 0x0000000400047308 */ /* 0x000e220000000800 */
[----:B------:R-:W-:-:S01]  /*1acf0*/  FFMA.FTZ R58, R58, UR53, -R54 ;  /* 0x000000353a3a7c23 */ /* 0x000fc20008010836 */
[--C-:B------:R-:W-:Y:S01]  /*1ad00*/  FFMA.FTZ R15, R61, UR53, -R54.reuse ;  /* 0x000000353d0f7c23 */ /* 0x100fe20008010836 */
[----:B------:R-:W-:-:S01]  /*1ad10*/  FFMA.FTZ R11, R26, UR53, -R54 ;  /* 0x000000351a0b7c23 */ /* 0x000fc20008010836 */
[----:B------:R-:W-:Y:S01]  /*1ad20*/  FADD.FTZ R61, R33, R20 ;  /* 0x00000014213d7221 */ /* 0x000fe20000010000 */
[----:B------:R-:W-:-:S01]  /*1ad30*/  FFMA.FTZ R8, R12, UR53, -R54 ;  /* 0x000000350c087c23 */ /* 0x000fc20008010836 */
[--C-:B------:R-:W-:Y:S01]  /*1ad40*/  FFMA.FTZ R12, R27, UR53, -R54.reuse ;  /* 0x000000351b0c7c23 */ /* 0x100fe20008010836 */
[----:B------:R-:W-:Y:S01]  /*1ad50*/  IADD3 R20, R0, 0x33440, RZ ;  /* 0x0003344000147810 */ /* 0x000fe20007ffe0ff */
        /* <DEDUP_REMOVED lines=11> */
[----:B------:R-:W-:-:S01]  /*1ae10*/  FFMA.FTZ R29, R29, UR53, -R54 ;  /* 0x000000351d1d7c23 */ /* 0x000fc20008010836 */
[--C-:B------:R-:W-:Y:S01]  /*1ae20*/  FFMA.FTZ R42, R42, UR53, -R54.reuse ;  /* 0x000000352a2a7c23 */ /* 0x100fe20008010836 */
[----:B------:R-:W-:Y:S01]  /*1ae30*/  F2FP.SATFINITE.E4M3.F32.PACK_AB_MERGE_C R202, R75, R64, RZ ;  /* 0x000000404bca723e */ /* 0x000fe200048070ff */
[--C-:B------:R-:W-:Y:S01]  /*1ae40*/  FFMA.FTZ R45, R45, UR53, -R54.reuse ;  /* 0x000000352d2d7c23 */ /* 0x100fe20008010836 */
[----:B------:R-:W-:-:S01]  /*1ae50*/  FFMA.FTZ R32, R32, UR53, -R54 ;  /* 0x0000003520207c23 */ /* 0x000fc20008010836 */
[----:B------:R-:W0:Y:S01]  /*1ae60*/  MUFU.EX2 R5, R5 ;  /* 0x0000000500057308 */ /* 0x000e220000000800 */
[----:B-1----:R-:W-:-:S01]  /*1ae70*/  FADD.FTZ R26, R90, R21 ;  /* 0x000000155a1a7221 */ /* 0x002fc20000010000 */
[----:B------:R-:W-:-:S02]  /*1ae80*/  IMAD.U32 R21, RZ, RZ, UR38 ;  /* 0x00000026ff157e24 */ /* 0x000fc4000f8e00ff */
[----:B------:R-:W-:-:S01]  /*1ae90*/  FFMA.FTZ R49, R49, UR53, -R54 ;  /* 0x0000003531317c23 */ /* 0x000fc20008010836 */
[--C-:B------:R-:W-:Y:S01]  /*1aea0*/  FFMA.FTZ R43, R43, UR53, -R54.reuse ;  /* 0x000000352b2b7c23 */ /* 0x100fe20008010836 */
[----:B------:R-:W-:-:S01]  /*1aeb0*/  FFMA.FTZ R53, R53, UR53, -R54 ;  /* 0x0000003535357c23 */ /* 0x000fc20008010836 */
[----:B------:R-:W-:Y:S01]  /*1aec0*/  FFMA.FTZ R44, R44, UR53, -R54 ;  /* 0x000000352c2c7c23 */ /* 0x000fe20008010836 */
[----:B------:R-:W-:Y:S01]  /*1aed0*/  PRMT R20, R21, 0x654, R20 ;  /* 0x0000065415147816 */ /* 0x000fe20000000014 */
[----:B------:R-:W1:Y:S01]  /*1aee0*/  MUFU.EX2 R6, R6 ;  /* 0x0000000600067308 */ /* 0x000e620000000800 */
[----:B--2---:R-:W-:-:S01]  /*1aef0*/  FADD.FTZ R26, R93, R26 ;  /* 0x0000001a5d1a7221 */ /* 0x004fc20000010000 */
[--C-:B------:R-:W-:Y:S01]  /*1af00*/  FFMA.FTZ R21, R40, UR53, -R54.reuse ;  /* 0x0000003528157c23 */ /* 0x100fe20008010836 */
[----:B------:R2:W-:Y:S01]  /*1af10*/  SYNCS.ARRIVE.TRANS64.RED.A1T0 RZ, [R20+URZ], RZ ;  /* 0x000000ff14ff79a7 */ /* 0x0005e2000810043f */
[----:B------:R-:W-:-:S01]  /*1af20*/  FFMA.FTZ R68, R68, UR53, -R54 ;  /* 0x0000003544447c23 */ /* 0x000fc20008010836 */
[--C-:B------:R-:W-:Y:S01]  /*1af30*/  FFMA.FTZ R67, R67, UR53, -R54.reuse ;  /* 0x0000003543437c23 */ /* 0x100fe20008010836 */
[----:B------:R-:W-:Y:S01]  /*1af40*/  F2FP.SATFINITE.E4M3.F32.PACK_AB_MERGE_C R217, R93, R90, RZ ;  /* 0x0000005a5dd9723e */ /* 0x000fe200048070ff */
[--C-:B------:R-:W-:Y:S01]  /*1af50*/  FFMA.FTZ R77, R77, UR53, -R54.reuse ;  /* 0x000000354d4d7c23 */ /* 0x100fe20008010836 */
[----:B------:R-:W3:Y:S01]  /*1af60*/  MUFU.EX2 R92, R92 ;  /* 0x0000005c005c7308 */ /* 0x000ee20000000800 */
[----:B------:R-:W-:-:S01]  /*1af70*/  FFMA.FTZ R79, R79, UR53, -R54 ;  /* 0x000000354f4f7c23 */ /* 0x000fc20008010836 */
[----:B------:R-:W-:Y:S01]  /*1af80*/  F2FP.SATFINITE.E4M3.F32.PACK_AB_MERGE_C R217, R4, R3, R217 ;  /* 0x0000000304d9723e */ /* 0x000fe200048070d9 */
[----:B--2---:R-:W-:-:S01]  /*1af90*/  FFMA.FTZ R20, R30, UR53, -R54 ;  /* 0x000000351e147c23 */ /* 0x004fc20008010836 */
[----:B------:R-:W-:Y:S01]  /*1afa0*/  FFMA.FTZ R54, R81, UR53, -R54 ;  /* 0x0000003551367c23 */ /* 0x000fe20008010836 */
[----:B------:R-:W-:Y:S01]  /*1afb0*/  F2FP.SATFINITE.E4M3.F32.PACK_AB_MERGE_C R202, R63, R60, R202 ;  /* 0x0000003c3fca723e */ /* 0x000fe200048070ca */
[----:B------:R-:W-:-:S02]  /*1afc0*/  IMAD.MOV.U32 R93, RZ, RZ, R119 ;  /* 0x000000ffff5d7224 */ /* 0x000fc400078e0077 */
[----:B------:R2:W-:Y:S01]  /*1afd0*/  MUFU.EX2 R27, R58 ;  /* 0x0000003a001b7308 */ /* 0x0005e20000000800 */
[--C-:B------:R-:W-:Y:S02]  /*1afe0*/  IMAD.MOV.U32 R90, RZ, RZ, R119.reuse ;  /* 0x000000ffff5a7224 */ /* 0x100fe400078e0077 */
[--C-:B------:R-:W-:Y:S02]  /*1aff0*/  IMAD.MOV.U32 R81, RZ, RZ, R119.reuse ;  /* 0x000000ffff517224 */ /* 0x100fe400078e0077 */
[--C-:B------:R-:W-:Y:S02]  /*1b000*/  IMAD.MOV.U32 R62, RZ, RZ, R119.reuse ;  /* 0x000000ffff3e7224 */ /* 0x100fe400078e0077 */
[----:B------:R-:W-:Y:S01]  /*1b010*/  IMAD.MOV.U32 R34, RZ, RZ, R119 ;  /* 0x000000ffff227224 */ /* 0x000fe200078e0077 */
[----:B------:R-:W4:Y:S01]  /*1b020*/  MUFU.EX2 R95, R95 ;  /* 0x0000005f005f7308 */ /* 0x000f220000000800 */
[----:B--2---:R-:W-:-:S01]  /*1b030*/  FADD.FTZ R58, R36, R61 ;  /* 0x0000003d243a7221 */ /* 0x004fc20000010000 */
[----:B0-----:R-:W-:-:S03]  /*1b040*/  FADD.FTZ R61, R5, R26 ;  /* 0x0000001a053d7221 */ /* 0x001fc60000010000 */
[----:B------:R-:W-:Y:S01]  /*1b050*/  FADD.FTZ R41, R35, R58 ;  /* 0x0000003a23297221 */ /* 0x000fe20000010000 */
[----:B-1----:R-:W-:-:S01]  /*1b060*/  FADD.FTZ R61, R6, R61 ;  /* 0x0000003d063d7221 */ /* 0x002fc20000010000 */
[----:B------:R-:W-:Y:S01]  /*1b070*/  IMAD.MOV.U32 R58, RZ, RZ, R119 ;  /* 0x000000ffff3a7224 */ /* 0x000fe200078e0077 */
[----:B------:R-:W0:Y:S01]  /*1b080*/  MUFU.EX2 R7, R7 ;  /* 0x0000000700077308 */ /* 0x000e220000000800 */
[----:B------:R-:W-:-:S01]  /*1b090*/  FADD.FTZ R26, R38, R41 ;  /* 0x00000029261a7221 */ /* 0x000fc20000010000 */
[--C-:B------:R-:W-:Y:S02]  /*1b0a0*/  IMAD.MOV.U32 R38, RZ, RZ, R119.reuse ;  /* 0x000000ffff267224 */ /* 0x100fe400078e0077 */
[----:B------:R-:W-:Y:S02]  /*1b0b0*/  IMAD.MOV.U32 R35, RZ, RZ, R119 ;  /* 0x000000ffff237224 */ /* 0x000fe400078e0077 */
[----:B------:R-:W-:Y:S01]  /*1b0c0*/  FADD.FTZ R41, R37, R26 ;  /* 0x0000001a25297221 */ /* 0x000fe20000010000 */
[----:B---3--:R-:W-:-:S01]  /*1b0d0*/  FADD.FTZ R26, R92, R61 ;  /* 0x0000003d5c1a7221 */ /* 0x008fc20000010000 */
[----:B------:R-:W1:Y:S02]  /*1b0e0*/  MUFU.EX2 R8, R8 ;  /* 0x0000000800087308 */ /* 0x000e640000000800 */
[----:B------:R-:W-:-:S01]  /*1b0f0*/  FADD.FTZ R40, R46, R41 ;  /* 0x000000292e287221 */ /* 0x000fc20000010000 */
[C---:B----4-:R-:W-:Y:S01]  /*1b100*/  FADD.FTZ R26, R95.reuse, R26 ;  /* 0x0000001a5f1a7221 */ /* 0x050fe20000010000 */
[----:B------:R-:W-:Y:S01]  /*1b110*/  F2FP.SATFINITE.E4M3.F32.PACK_AB_MERGE_C R219, R95, R92, RZ ;  /* 0x0000005c5fdb723e */ /* 0x000fe200048070ff */
[----:B------:R-:W-:-:S02]  /*1b120*/  IMAD.MOV.U32 R95, RZ, RZ, R119 ;  /* 0x000000ffff5f7224 */ /* 0x000fc400078e0077 */
[----:B------:R-:W-:-:S01]  /*1b130*/  FADD.FTZ R41, R39, R40 ;  /* 0x0000002827297221 */ /* 0x000fc20000010000 */
[----:B------:R-:W-:Y:S01]  /*1b140*/  MOV R92, R119 ;  /* 0x00000077005c7202 */ /* 0x000fe20000000f00 */
[----:B------:R-:W-:Y:S01]  /*1b150*/  IMAD.MOV.U32 R46, RZ, RZ, R119 ;  /* 0x000000ffff2e7224 */ /* 0x000fe200078e0077 */
[----:B------:R-:W2:Y:S01]  /*1b160*/  MUFU.EX2 R94, R94 ;  /* 0x0000005e005e7308 */ /* 0x000ea20000000800 */
[----:B0-----:R-:W-:-:S01]  /*1b170*/  FADD.FTZ R61, R7, R26 ;  /* 0x0000001a073d7221 */ /* 0x001fc20000010000 */
[----:B------:R-:W-:Y:S01]  /*1b180*/  FADD.FTZ R26, R50, R41 ;  /* 0x00000029321a7221 */ /* 0x000fe20000010000 */
[----:B------:R-:W-:Y:S01]  /*1b190*/  F2FP.SATFINITE.E4M3.F32.PACK_AB_MERGE_C R219, R6, R5, R219 ;  /* 0x0000000506db723e */ /* 0x000fe200048070db */
[--C-:B------:R-:W-:Y:S01]  /*1b1a0*/  IMAD.MOV.U32 R50, RZ, RZ, R119.reuse ;  /* 0x000000ffff327224 */ /* 0x100fe200078e0077 */
[----:B------:R-:W-:Y:S01]  /*1b1b0*/  MOV R40, R119 ;  /* 0x0000007700287202 */ /* 0x000fe20000000f00 */
[----:B------:R-:W-:Y:S01]  /*1b1c0*/  FADD.FTZ R41, R51, R26 ;  /* 0x0000001a33297221 */ /* 0x000fe20000010000 */
[----:B------:R-:W-:Y:S01]  /*1b1d0*/  IMAD.MOV.U32 R51, RZ, RZ, R119 ;  /* 0x000000ffff337224 */ /* 0x000fe200078e0077 */
[----:B------:R-:W0:Y:S01]  /*1b1e0*/  MUFU.EX2 R97, R97 ;  /* 0x0000006100617308 */ /* 0x000e220000000800 */
[----:B-1----:R-:W-:-:S01]  /*1b1f0*/  FADD.FTZ R61, R8, R61 ;  /* 0x0000003d083d7221 */ /* 0x002fc20000010000 */
[----:B------:R-:W-:Y:S01]  /*1b200*/  FADD.FTZ R30, R72, R41 ;  /* 0x00000029481e7221 */ /* 0x000fe20000010000 */
[----:B------:R-:W-:Y:S01]  /*1b210*/  MOV R72, R119 ;  /* 0x0000007700487202 */ /* 0x000fe20000000f00 */
[----:B------:R-:W-:-:S02]  /*1b220*/  IMAD.MOV.U32 R39, RZ, RZ, R119 ;  /* 0x000000ffff277224 */ /* 0x000fc400078e0077 */
[----:B------:R-:W-:-:S01]  /*1b230*/  FADD.FTZ R41, R55, R30 ;  /* 0x0000001e37297221 */ /* 0x000fc20000010000 */
[----:B------:R-:W-:Y:S01]  /*1b240*/  IMAD.MOV.U32 R55, RZ, RZ, R119 ;  /* 0x000000ffff377224 */ /* 0x000fe200078e0077 */
[----:B------:R-:W1:Y:S01]  /*1b250*/  MUFU.EX2 R9, R9 ;  /* 0x0000000900097308 */ /* 0x000e620000000800 */
[----:B--2---:R-:W-:-:S07]  /*1b260*/  FADD.FTZ R26, R94, R61 ;  /* 0x0000003d5e1a7221 */ /* 0x004fce0000010000 */
        /* <DEDUP_REMOVED lines=8> */
[----:B------:R-:W-:Y:S01]  /*1b2f0*/  FADD.FTZ R26, R74, R41 ;  /* 0x000000294a1a7221 */ /* 0x000fe20000010000 */
[----:B------:R-:W-:-:S03]  /*1b300*/  IMAD.MOV.U32 R74, RZ, RZ, R119 ;  /* 0x000000ffff4a7224 */ /* 0x000fc600078e0077 */
[----:B------:R-:W-:Y:S01]  /*1b310*/  FADD.FTZ R41, R57, R26 ;  /* 0x0000001a39297221 */ /* 0x000fe20000010000 */
[----:B------:R-:W-:Y:S01]  /*1b320*/  IMAD.MOV.U32 R57, RZ, RZ, R119 ;  /* 0x000000ffff397224 */ /* 0x000fe200078e0077 */
[----:B------:R-:W1:Y:S01]  /*1b330*/  MUFU.EX2 R25, R25 ;  /* 0x0000001900197308 */ /* 0x000e620000000800 */
[----:B--2---:R-:W-:-:S01]  /*1b340*/  FADD.FTZ R61, R10, R61 ;  /* 0x0000003d0a3d7221 */ /* 0x004fc20000010000 */
[----:B------:R-:W-:Y:S01]  /*1b350*/  FADD.FTZ R30, R76, R41 ;  /* 0x000000294c1e7221 */ /* 0x000fe20000010000 */
[----:B------:R-:W-:Y:S01]  /*1b360*/  MOV R76, R119 ;  /* 0x00000077004c7202 */ /* 0x000fe20000000f00 */
[----:B------:R-:W-:Y:S02]  /*1b370*/  IMAD.MOV.U32 R41, RZ, RZ, R119 ;  /* 0x000000ffff297224 */ /* 0x000fe400078e0077 */
[----:B------:R-:W-:-:S01]  /*1b380*/  FADD.FTZ R33, R59, R30 ;  /* 0x0000001e3b217221 */ /* 0x000fc20000010000 */
[----:B------:R-:W-:Y:S01]  /*1b390*/  IMAD.MOV.U32 R59, RZ, RZ, R119 ;  /* 0x000000ffff3b7224 */ /* 0x000fe200078e0077 */
[----:B------:R-:W2:Y:S01]  /*1b3a0*/  MUFU.EX2 R11, R11 ;  /* 0x0000000b000b7308 */ /* 0x000ea20000000800 */
[----:B0-----:R-:W-:-:S01]  /*1b3b0*/  FADD.FTZ R26, R24, R61 ;  /* 0x0000003d181a7221 */ /* 0x001fc20000010000 */
[----:B------:R-:W-:-:S06]  /*1b3c0*/  IMAD.MOV.U32 R61, RZ, RZ, R119 ;  /* 0x000000ffff3d7224 */ /* 0x000fcc00078e0077 */
[----:B------:R-:W0:Y:S01]  /*1b3d0*/  MUFU.EX2 R12, R12 ;  /* 0x0000000c000c7308 */ /* 0x000e220000000800 */
[----:B-1----:R-:W-:-:S07]  /*1b3e0*/  FADD.FTZ R26, R25, R26 ;  /* 0x0000001a191a7221 */ /* 0x002fce0000010000 */
[----:B------:R-:W1:Y:S01]  /*1b3f0*/  MUFU.EX2 R28, R28 ;  /* 0x0000001c001c7308 */ /* 0x000e620000000800 */
[----:B--2---:R-:W-:-:S01]  /*1b400*/  FADD.FTZ R37, R11, R26 ;  /* 0x0000001a0b257221 */ /* 0x004fc20000010000 */
[----:B------:R-:W-:Y:S01]  /*1b410*/  FADD.FTZ R26, R78, R33 ;  /* 0x000000214e1a7221 */ /* 0x000fe20000010000 */
[----:B------:R-:W-:-:S03]  /*1b420*/  IMAD.MOV.U32 R78, RZ, RZ, R119 ;  /* 0x000000ffff4e7224 */ /* 0x000fc600078e0077 */
[----:B------:R-:W-:Y:S01]  /*1b430*/  FADD.FTZ R33, R73, R26 ;  /* 0x0000001a49217221 */ /* 0x000fe20000010000 */
[----:B------:R-:W-:Y:S01]  /*1b440*/  IMAD.MOV.U32 R73, RZ, RZ, R119 ;  /* 0x000000ffff497224 */ /* 0x000fe200078e0077 */
[----:B------:R-:W2:Y:S01]  /*1b450*/  MUFU.EX2 R14, R14 ;  /* 0x0000000e000e7308 */ /* 0x000ea20000000800 */
[----:B0-----:R-:W-:-:S01]  /*1b460*/  FADD.FTZ R37, R12, R37 ;  /* 0x000000250c257221 */ /* 0x001fc20000010000 */
[----:B------:R-:W-:Y:S01]  /*1b470*/  FADD.FTZ R33, R80, R33 ;  /* 0x0000002150217221 */ /* 0x000fe20000010000 */
[----:B------:R-:W-:-:S05]  /*1b480*/  MOV R80, R119 ;  /* 0x0000007700507202 */ /* 0x000fca0000000f00 */
[----:B------:R-:W0:Y:S01]  /*1b490*/  MUFU.EX2 R15, R15 ;  /* 0x0000000f000f7308 */ /* 0x000e220000000800 */
[----:B-1----:R-:W-:-:S01]  /*1b4a0*/  FADD.FTZ R26, R28, R37 ;  /* 0x000000251c1a7221 */ /* 0x002fc20000010000 */
[----:B------:R-:W-:-:S03]  /*1b4b0*/  F2FP.SATFINITE.E4M3.F32.PACK_AB_MERGE_C R36, R27, R28, RZ ;  /* 0x0000001c1b24723e */ /* 0x000fc600048070ff */
[----:B------:R-:W-:Y:S01]  /*1b4c0*/  FADD.FTZ R37, R27, R26 ;  /* 0x0000001a1b257221 */ /* 0x000fe20000010000 */
[----:B------:R-:W-:-:S01]  /*1b4d0*/  FADD.FTZ R26, R60, R33 ;  /* 0x000000213c1a7221 */ /* 0x000fc20000010000 */
[----:B------:R-:W-:Y:S01]  /*1b4e0*/  F2FP.SATFINITE.E4M3.F32.PACK_AB_MERGE_C R33, R25, R24, RZ ;  /* 0x000000181921723e */ /* 0x000fe200048070ff */
[----:B------:R-:W1:Y:S01]  /*1b4f0*/  MUFU.EX2 R65, R65 ;  /* 0x0000004100417308 */ /* 0x000e620000000800 */
[----:B--2---:R-:W-:-:S01]  /*1b500*/  FADD.FTZ R30, R14, R37 ;  /* 0x000000250e1e7221 */ /* 0x004fc20000010000 */
[----:B------:R-:W-:Y:S01]  /*1b510*/  FADD.FTZ R25, R63, R26 ;  /* 0x0000001a3f197221 */ /* 0x000fe20000010000 */
[----:B------:R-:W-:Y:S01]  /*1b520*/  F2FP.SATFINITE.E4M3.F32.PACK_AB_MERGE_C R201, R12, R11, R36 ;  /* 0x0000000b0cc9723e */ /* 0x000fe20004807024 */
[----:B------:R-:W-:Y:S01]  /*1b530*/  IMAD.MOV.U32 R63, RZ, RZ, R119 ;  /* 0x000000ffff3f7224 */ /* 0x000fe200078e0077 */
[----:B------:R-:W-:Y:S01]  /*1b540*/  F2FP.SATFINITE.E4M3.F32.PACK_AB_MERGE_C R215, R10, R9, R33 ;  /* 0x000000090ad7723e */ /* 0x000fe20004807021 */
[----:B------:R-:W-:Y:S01]  /*1b550*/  FADD.FTZ R26, R64, R25 ;  /* 0x00000019401a7221 */ /* 0x000fe20000010000 */
[----:B------:R-:W-:Y:S01]  /*1b560*/  MOV R64, R119 ;  /* 0x0000007700407202 */ /* 0x000fe20000000f00 */
[----:B------:R-:W2:Y:S01]  /*1b570*/  MUFU.EX2 R66, R66 ;  /* 0x0000004200427308 */ /* 0x000ea20000000800 */
[----:B0-----:R-:W-:-:S01]  /*1b580*/  FADD.FTZ R30, R15, R30 ;  /* 0x0000001e0f1e7221 */ /* 0x001fc20000010000 */
[----:B------:R-:W-:Y:S01]  /*1b590*/  FADD.FTZ R75, R75, R26 ;  /* 0x0000001a4b4b7221 */ /* 0x000fe20000010000 */
[-C--:B------:R-:W-:Y:S01]  /*1b5a0*/  MOV R60, R119.reuse ;  /* 0x00000077003c7202 */ /* 0x080fe20000000f00 */
[--C-:B------:R-:W-:Y:S01]  /*1b5b0*/  IMAD.MOV.U32 R37, RZ, RZ, R119.reuse ;  /* 0x000000ffff257224 */ /* 0x100fe200078e0077 */
[----:B------:R-:W-:Y:S01]  /*1b5c0*/  MOV R36, R119 ;  /* 0x0000007700247202 */ /* 0x000fe20000000f00 */
[----:B------:R-:W-:-:S02]  /*1b5d0*/  IMAD.MOV.U32 R33, RZ, RZ, R119 ;  /* 0x000000ffff217224 */ /* 0x000fc400078e0077 */
        /* <DEDUP_REMOVED lines=9> */
[----:B0-----:R-:W-:-:S01]  /*1b670*/  FADD.FTZ R26, R70, R75 ;  /* 0x0000004b461a7221 */ /* 0x001fc20000010000 */
[----:B------:R-:W-:-:S06]  /*1b680*/  IMAD.MOV.U32 R75, RZ, RZ, R119 ;  /* 0x000000ffff4b7224 */ /* 0x000fcc00078e0077 */
        /* <DEDUP_REMOVED lines=11> */
[----:B0-----:R-:W-:-:S01]  /*1b740*/  FADD.FTZ R27, R56, R27 ;  /* 0x0000001b381b7221 */ /* 0x001fc20000010000 */
[----:B------:R-:W-:Y:S01]  /*1b750*/  F2FP.SATFINITE.E4M3.F32.PACK_AB_MERGE_C R204, R56, R71, RZ ;  /* 0x0000004738cc723e */ /* 0x000fe200048070ff */
[--C-:B------:R-:W-:Y:S01]  /*1b760*/  IMAD.MOV.U32 R71, RZ, RZ, R119.reuse ;  /* 0x000000ffff477224 */ /* 0x100fe200078e0077 */
[----:B------:R-:W-:Y:S02]  /*1b770*/  MOV R56, R119 ;  /* 0x0000007700387202 */ /* 0x000fe40000000f00 */
[----:B------:R-:W-:Y:S01]  /*1b780*/  F2FP.SATFINITE.E4M3.F32.PACK_AB_MERGE_C R204, R69, R70, R204 ;  /* 0x0000004645cc723e */ /* 0x000fe200048070cc */
[----:B------:R-:W-:Y:S01]  /*1b790*/  IMAD.MOV.U32 R70, RZ, RZ, R119 ;  /* 0x000000ffff467224 */ /* 0x000fe200078e0077 */
[----:B------:R-:W0:Y:S01]  /*1b7a0*/  MUFU.EX2 R20, R20 ;  /* 0x0000001400147308 */ /* 0x000e220000000800 */
[----:B-1----:R-:W-:-:S01]  /*1b7b0*/  FADD.FTZ R31, R42, R31 ;  /* 0x0000001f2a1f7221 */ /* 0x002fc20000010000 */
[----:B------:R-:W-:Y:S01]  /*1b7c0*/  F2FP.SATFINITE.E4M3.F32.PACK_AB_MERGE_C R30, R42, R29, RZ ;  /* 0x0000001d2a1e723e */ /* 0x000fe200048070ff */
[----:B------:R-:W-:-:S02]  /*1b7d0*/  IMAD.MOV.U32 R69, RZ, RZ, R119 ;  /* 0x000000ffff457224 */ /* 0x000fc400078e0077 */
[--C-:B------:R-:W-:Y:S01]  /*1b7e0*/  IMAD.MOV.U32 R42, RZ, RZ, R119.reuse ;  /* 0x000000ffff2a7224 */ /* 0x100fe200078e0077 */
[----:B------:R-:W-:Y:S01]  /*1b7f0*/  F2FP.SATFINITE.E4M3.F32.PACK_AB_MERGE_C R205, R21, R0, R30 ;  /* 0x0000000015cd723e */ /* 0x000fe2000480701e */
[----:B------:R-:W-:Y:S01]  /*1b800*/  IMAD.MOV.U32 R30, RZ, RZ, R119 ;  /* 0x000000ffff1e7224 */ /* 0x000fe200078e0077 */
[----:B------:R-:W1:Y:S01]  /*1b810*/  MUFU.EX2 R47, R47 ;  /* 0x0000002f002f7308 */ /* 0x000e620000000800 */
[----:B--2---:R-:W-:-:S07]  /*1b820*/  FADD.FTZ R26, R48, R27 ;  /* 0x0000001b301a7221 */ /* 0x004fce0000010000 */
[----:B------:R-:W2:Y:S01]  /*1b830*/  MUFU.EX2 R45, R45 ;  /* 0x0000002d002d7308 */ /* 0x000ea20000000800 */
[----:B0-----:R-:W-:-:S01]  /*1b840*/  FADD.FTZ R28, R20, R31 ;  /* 0x0000001f141c7221 */ /* 0x001fc20000010000 */
[----:B------:R-:W-:-:S06]  /*1b850*/  IMAD.MOV.U32 R31, RZ, RZ, R119 ;  /* 0x000000ffff1f7224 */ /* 0x000fcc00078e0077 */
[----:B------:R-:W-:Y:S01]  /*1b860*/  MUFU.EX2 R82, R82 ;  /* 0x0000005200527308 */ /* 0x000fe20000000800 */
[----:B-1----:R-:W-:-:S07]  /*1b870*/  FADD.FTZ R27, R47, R26 ;  /* 0x0000001a2f1b7221 */ /* 0x002fce0000010000 */
[----:B------:R-:W0:Y:S01]  /*1b880*/  MUFU.EX2 R83, R86 ;  /* 0x0000005600537308 */ /* 0x000e220000000800 */
[----:B--2---:R-:W-:-:S07]  /*1b890*/  FADD.FTZ R29, R45, R28 ;  /* 0x0000001c2d1d7221 */ /* 0x004fce0000010000 */
[----:B------:R-:W1:Y:S08]  /*1b8a0*/  MUFU.EX2 R32, R32 ;  /* 0x0000002000207308 */ /* 0x000e700000000800 */
[----:B------:R-:W2:Y:S01]  /*1b8b0*/  MUFU.EX2 R49, R49 ;  /* 0x0000003100317308 */ /* 0x000ea20000000800 */
[----:B0-----:R-:W-:Y:S01]  /*1b8c0*/  F2FP.SATFINITE.E4M3.F32.PACK_AB_MERGE_C R206, R83, R82, RZ ;  /* 0x0000005253ce723e */ /* 0x001fe200048070ff */
[----:B------:R-:W-:-:S03]  /*1b8d0*/  FADD.FTZ R82, R82, R27 ;  /* 0x0000001b52527221 */ /* 0x000fc60000010000 */
[----:B------:R-:W-:Y:S01]  /*1b8e0*/  F2FP.SATFINITE.E4M3.F32.PACK_AB_MERGE_C R206, R47, R48, R206 ;  /* 0x000000302fce723e */ /* 0x000fe200048070ce */
[----:B------:R-:W-:-:S01]  /*1b8f0*/  FADD.FTZ R83, R83, R82 ;  /* 0x0000005253537221 */ /* 0x000fc20000010000 */
[----:B------:R-:W-:Y:S01]  /*1b900*/  IMAD.MOV.U32 R82, RZ, RZ, R119 ;  /* 0x000000ffff527224 */ /* 0x000fe200078e0077 */
[----:B------:R-:W-:Y:S01]  /*1b910*/  MUFU.EX2 R84, R84 ;  /* 0x0000005400547308 */ /* 0x000fe20000000800 */
[----:B-1----:R-:W-:-:S01]  /*1b920*/  FADD.FTZ R28, R32, R29 ;  /* 0x0000001d201c7221 */ /* 0x002fc20000010000 */
[----:B------:R-:W-:Y:S01]  /*1b930*/  MOV R48, R119 ;  /* 0x0000007700307202 */ /* 0x000fe20000000f00 */
[--C-:B------:R-:W-:Y:S02]  /*1b940*/  IMAD.MOV.U32 R47, RZ, RZ, R119.reuse ;  /* 0x000000ffff2f7224 */ /* 0x100fe400078e0077 */
[----:B------:R-:W-:-:S03]  /*1b950*/  IMAD.MOV.U32 R29, RZ, RZ, R119 ;  /* 0x000000ffff1d7224 */ /* 0x000fc600078e0077 */
[----:B------:R-:W0:Y:S01]  /*1b960*/  MUFU.EX2 R87, R87 ;  /* 0x0000005700577308 */ /* 0x000e220000000800 */
[----:B--2---:R-:W-:-:S01]  /*1b970*/  FADD.FTZ R28, R49, R28 ;  /* 0x0000001c311c7221 */ /* 0x004fc20000010000 */
[----:B------:R-:W-:Y:S01]  /*1b980*/  F2FP.SATFINITE.E4M3.F32.PACK_AB_MERGE_C R32, R49, R32, RZ ;  /* 0x000000203120723e */ /* 0x000fe200048070ff */
[----:B------:R-:W-:-:S03]  /*1b990*/  IMAD.MOV.U32 R49, RZ, RZ, R119 ;  /* 0x000000ffff317224 */ /* 0x000fc600078e0077 */
[----:B------:R-:W-:Y:S01]  /*1b9a0*/  F2FP.SATFINITE.E4M3.F32.PACK_AB_MERGE_C R207, R45, R20, R32 ;  /* 0x000000142dcf723e */ /* 0x000fe20004807020 */
[----:B------:R-:W-:Y:S01]  /*1b9b0*/  IMAD.MOV.U32 R45, RZ, RZ, R119 ;  /* 0x000000ffff2d7224 */ /* 0x000fe200078e0077 */
[----:B------:R-:W1:Y:S01]  /*1b9c0*/  MUFU.EX2 R52, R52 ;  /* 0x0000003400347308 */ /* 0x000e620000000800 */
[----:B------:R-:W-:-:S07]  /*1b9d0*/  MOV R32, R119 ;  /* 0x0000007700207202 */ /* 0x000fce0000000f00 */
[----:B------:R-:W2:Y:S01]  /*1b9e0*/  MUFU.EX2 R43, R43 ;  /* 0x0000002b002b7308 */ /* 0x000ea20000000800 */
[----:B0-----:R-:W-:-:S07]  /*1b9f0*/  F2FP.SATFINITE.E4M3.F32.PACK_AB_MERGE_C R27, R87, R84, RZ ;  /* 0x00000054571b723e */ /* 0x001fce00048070ff */
[----:B------:R-:W0:Y:S01]  /*1ba00*/  MUFU.EX2 R85, R85 ;  /* 0x0000005500557308 */ /* 0x000e220000000800 */
[----:B-1----:R-:W-:-:S01]  /*1ba10*/  FADD.FTZ R4, R52, R83 ;  /* 0x0000005334047221 */ /* 0x002fc20000010000 */
[----:B------:R-:W-:-:S06]  /*1ba20*/  IMAD.MOV.U32 R83, RZ, RZ, R119 ;  /* 0x000000ffff537224 */ /* 0x000fcc00078e0077 */
[----:B------:R1:W3:Y:S01]  /*1ba30*/  MUFU.EX2 R24, R53 ;  /* 0x0000003500187308 */ /* 0x0002e20000000800 */
[----:B--2---:R-:W-:-:S01]  /*1ba40*/  FADD.FTZ R3, R43, R28 ;  /* 0x0000001c2b037221 */ /* 0x004fc20000010000 */
[----:B------:R-:W-:-:S06]  /*1ba50*/  MOV R28, R119 ;  /* 0x00000077001c7202 */ /* 0x000fcc0000000f00 */
[----:B------:R-:W2:Y:S01]  /*1ba60*/  MUFU.EX2 R44, R44 ;  /* 0x0000002c002c7308 */ /* 0x000ea20000000800 */
[C---:B0-----:R-:W-:Y:S01]  /*1ba70*/  F2FP.SATFINITE.E4M3.F32.PACK_AB_MERGE_C R208, R85.reuse, R52, R27 ;  /* 0x0000003455d0723e */ /* 0x041fe2000480701b */
[----:B------:R-:W-:Y:S01]  /*1ba80*/  FADD.FTZ R85, R85, R4 ;  /* 0x0000000455557221 */ /* 0x000fe20000010000 */
[--C-:B-1----:R-:W-:Y:S01]  /*1ba90*/  IMAD.MOV.U32 R53, RZ, RZ, R119.reuse ;  /* 0x000000ffff357224 */ /* 0x102fe200078e0077 */
[----:B------:R-:W-:Y:S01]  /*1baa0*/  MOV R52, R119 ;  /* 0x0000007700347202 */ /* 0x000fe20000000f00 */
[----:B------:R-:W-:Y:S02]  /*1bab0*/  IMAD.MOV.U32 R27, RZ, RZ, R119 ;  /* 0x000000ffff1b7224 */ /* 0x000fe400078e0077 */
[----:B------:R-:W-:Y:S01]  /*1bac0*/  FADD.FTZ R84, R84, R85 ;  /* 0x0000005554547221 */ /* 0x000fe20000010000 */
[----:B------:R-:W-:Y:S01]  /*1bad0*/  IMAD.MOV.U32 R85, RZ, RZ, R119 ;  /* 0x000000ffff557224 */ /* 0x000fe200078e0077 */
[----:B------:R0:W1:Y:S01]  /*1bae0*/  MUFU.EX2 R25, R68 ;  /* 0x0000004400197308 */ /* 0x0000620000000800 */
[----:B---3--:R-:W-:-:S01]  /*1baf0*/  FADD.FTZ R3, R24, R3 ;  /* 0x0000000318037221 */ /* 0x008fc20000010000 */
[----:B------:R-:W-:Y:S01]  /*1bb00*/  FADD.FTZ R87, R87, R84 ;  /* 0x0000005457577221 */ /* 0x000fe20000010000 */
[----:B------:R-:W-:-:S05]  /*1bb10*/  MOV R84, R119 ;  /* 0x0000007700547202 */ /* 0x000fca0000000f00 */
[----:B------:R-:W-:Y:S01]  /*1bb20*/  MUFU.EX2 R88, R88 ;  /* 0x0000005800587308 */ /* 0x000fe20000000800 */
[----:B--2---:R-:W-:-:S01]  /*1bb30*/  FADD.FTZ R4, R44, R3 ;  /* 0x000000032c047221 */ /* 0x004fc20000010000 */
[----:B0-----:R-:W-:-:S06]  /*1bb40*/  MOV R68, R119 ;  /* 0x0000007700447202 */ /* 0x001fcc0000000f00 */
[----:B------:R-:W0:Y:S01]  /*1bb50*/  MUFU.EX2 R91, R91 ;  /* 0x0000005b005b7308 */ /* 0x000e220000000800 */
[----:B-1----:R-:W-:-:S01]  /*1bb60*/  FADD.FTZ R4, R25, R4 ;  /* 0x0000000419047221 */ /* 0x002fc20000010000 */
[----:B------:R-:W-:Y:S01]  /*1bb70*/  F2FP.SATFINITE.E4M3.F32.PACK_AB_MERGE_C R44, R25, R44, RZ ;  /* 0x0000002c192c723e */ /* 0x000fe200048070ff */
[----:B------:R-:W-:-:S03]  /*1bb80*/  IMAD.MOV.U32 R25, RZ, RZ, R119 ;  /* 0x000000ffff197224 */ /* 0x000fc600078e0077 */
[----:B------:R-:W-:Y:S01]  /*1bb90*/  F2FP.SATFINITE.E4M3.F32.PACK_AB_MERGE_C R209, R24, R43, R44 ;  /* 0x0000002b18d1723e */ /* 0x000fe2000480702c */
[----:B------:R-:W-:Y:S01]  /*1bba0*/  IMAD.MOV.U32 R43, RZ, RZ, R119 ;  /* 0x000000ffff2b7224 */ /* 0x000fe200078e0077 */
[----:B------:R1:W2:Y:S01]  /*1bbb0*/  MUFU.EX2 R86, R101 ;  /* 0x0000006500567308 */ /* 0x0002a20000000800 */
[-C--:B------:R-:W-:Y:S02]  /*1bbc0*/  MOV R44, R119.reuse ;  /* 0x00000077002c7202 */ /* 0x080fe40000000f00 */
[----:B------:R-:W-:-:S05]  /*1bbd0*/  MOV R24, R119 ;  /* 0x0000007700187202 */ /* 0x000fca0000000f00 */
[----:B------:R-:W3:Y:S01]  /*1bbe0*/  MUFU.EX2 R67, R67 ;  /* 0x0000004300437308 */ /* 0x000ee20000000800 */
[----:B0-----:R-:W-:Y:S01]  /*1bbf0*/  F2FP.SATFINITE.E4M3.F32.PACK_AB_MERGE_C R5, R91, R88, RZ ;  /* 0x000000585b05723e */ /* 0x001fe200048070ff */
[----:B-1----:R-:W-:-:S06]  /*1bc00*/  IMAD.MOV.U32 R101, RZ, RZ, R119 ;  /* 0x000000ffff657224 */ /* 0x002fcc00078e0077 */
[----:B------:R-:W0:Y:S01]  /*1bc10*/  MUFU.EX2 R89, R89 ;  /* 0x0000005900597308 */ /* 0x000e220000000800 */
[----:B--2---:R-:W-:-:S01]  /*1bc20*/  FADD.FTZ R6, R86, R87 ;  /* 0x0000005756067221 */ /* 0x004fc20000010000 */
[----:B------:R-:W-:-:S06]  /*1bc30*/  IMAD.MOV.U32 R87, RZ, RZ, R119 ;  /* 0x000000ffff577224 */ /* 0x000fcc00078e0077 */
[----:B------:R1:W2:Y:S01]  /*1bc40*/  MUFU.EX2 R26, R77 ;  /* 0x0000004d001a7308 */ /* 0x0002a20000000800 */
[----:B---3--:R-:W-:-:S07]  /*1bc50*/  FADD.FTZ R3, R67, R4 ;  /* 0x0000000443037221 */ /* 0x008fce0000010000 */
[----:B------:R-:W3:Y:S01]  /*1bc60*/  MUFU.EX2 R79, R79 ;  /* 0x0000004f004f7308 */ /* 0x000ee20000000800 */
[C---:B0-----:R-:W-:Y:S01]  /*1bc70*/  F2FP.SATFINITE.E4M3.F32.PACK_AB_MERGE_C R210, R89.reuse, R86, R5 ;  /* 0x0000005659d2723e */ /* 0x041fe20004807005 */
[----:B------:R-:W-:Y:S01]  /*1bc80*/  FADD.FTZ R89, R89, R6 ;  /* 0x0000000659597221 */ /* 0x000fe20000010000 */
[--C-:B------:R-:W-:Y:S02]  /*1bc90*/  IMAD.MOV.U32 R86, RZ, RZ, R119.reuse ;  /* 0x000000ffff567224 */ /* 0x100fe400078e0077 */
[----:B-1----:R-:W-:Y:S02]  /*1bca0*/  IMAD.MOV.U32 R77, RZ, RZ, R119 ;  /* 0x000000ffff4d7224 */ /* 0x002fe400078e0077 */
[----:B------:R-:W-:-:S01]  /*1bcb0*/  FADD.FTZ R12, R88, R89 ;  /* 0x00000059580c7221 */ /* 0x000fc20000010000 */
[----:B------:R-:W-:Y:S01]  /*1bcc0*/  IMAD.MOV.U32 R89, RZ, RZ, R119 ;  /* 0x000000ffff597224 */ /* 0x000fe200078e0077 */
[----:B------:R-:W0:Y:S01]  /*1bcd0*/  MUFU.EX2 R54, R54 ;  /* 0x0000003600367308 */ /* 0x000e220000000800 */
[----:B--2---:R-:W-:-:S01]  /*1bce0*/  FADD.FTZ R0, R26, R3 ;  /* 0x000000031a007221 */ /* 0x004fc20000010000 */
[----:B------:R-:W-:Y:S01]  /*1bcf0*/  FADD.FTZ R12, R91, R12 ;  /* 0x0000000c5b0c7221 */ /* 0x000fe20000010000 */
[----:B------:R-:W-:Y:S01]  /*1bd00*/  IMAD.MOV.U32 R91, RZ, RZ, R119 ;  /* 0x000000ffff5b7224 */ /* 0x000fe200078e0077 */
[----:B------:R-:W-:Y:S01]  /*1bd10*/  MOV R88, R119 ;  /* 0x0000007700587202 */ /* 0x000fe20000000f00 */
[----:B---3--:R-:W-:-:S01]  /*1bd20*/  FADD.FTZ R11, R79, R0 ;  /* 0x000000004f0b7221 */ /* 0x008fc20000010000 */
        /* <DEDUP_REMOVED lines=8> */
[----:B------:R0:W5:Y:S01]  /*1bdb0*/  LDL.LU R3, [R1+0x3c] ;  /* 0x00003c0001037983 */ /* 0x0001620000300800 */
[----:B------:R-:W-:Y:S01]  /*1bdc0*/  VIADD R10, R148, 0xfffffffe ;  /* 0xfffffffe940a7836 */ /* 0x000fe20000000000 */
[----:B------:R-:W-:Y:S01]  /*1bdd0*/  MOV R0, R121 ;  /* 0x0000007900007202 */ /* 0x000fe20000000f00 */
[----:B------:R-:W-:Y:S01]  /*1bde0*/  IMAD.MOV.U32 R9, RZ, RZ, R122 ;  /* 0x000000ffff097224 */ /* 0x000fe200078e007a */
[----:B------:R-:W-:Y:S01]  /*1bdf0*/  CS2R R118, SRZ ;  /* 0x0000000000767805 */ /* 0x000fe2000001ff00 */
[----:B------:R-:W-:Y:S01]  /*1be00*/  IMAD.MOV.U32 R8, RZ, RZ, R120 ;  /* 0x000000ffff087224 */ /* 0x000fe200078e0078 */
        /* <DEDUP_REMOVED lines=46> */
[----:B0-----:R-:W-:-:S07]  /*1c0f0*/  CS2R R24, SRZ ;  /* 0x0000000000187805 */ /* 0x001fce000001ff00 */
.L_x_600:
[----:B------:R-:W-:Y:S01]  /*1c100*/  ISETP.NE.AND P1, PT, R0, 0x1, PT ;  /* 0x000000010000780c */ /* 0x000fe20003f25270 */
[----:B------:R-:W-:Y:S05]  /*1c110*/  YIELD ;  /* 0x0000000000007946 */ /* 0x000fea0003800000 */
[----:B------:R-:W-:Y:S02]  /*1c120*/  SEL R4, RZ, 0x1, P1 ;  /* 0x00000001ff047807 */ /* 0x000fe40000800000 */
[----:B------:R-:W-:Y:S02]  /*1c130*/  ISETP.NE.AND P1, PT, R220, RZ, PT ;  /* 0x000000ffdc00720c */ /* 0x000fe40003f25270 */
[----:B-----5:R-:W-:-:S05]  /*1c140*/  LOP3.LUT R6, R3, R4, RZ, 0x3c, !PT ;  /* 0x0000000403067212 */ /* 0x020fca00078e3cff */
[----:B------:R0:W-:Y:S06]  /*1c150*/  STL [R1+0x3c], R6 ;  /* 0x00003c0601007387 */ /* 0x0001ec0000100800 */
[----:B------:R-:W-:Y:S05]  /*1c160*/  @P1 BRA `(.L_x_589) ;  /* 0x00000000003c1947 */ /* 0x000fea0003800000 */
[----:B------:R-:W-:Y:S05]  /*1c170*/  @!P0 BRA `(.L_x_590) ;  /* 0x0000000000048947 */ /* 0x000fea0003800000 */
[----:B------:R-:W-:Y:S01]  /*1c180*/  BPT.TRAP 0x1 ;  /* 0x000000040000795c */ /* 0x000fe20000300000 */
.L_x_590:
[----:B------:R-:W-:-:S05]  /*1c190*/  VIADD R4, R0, 0x1 ;  /* 0x0000000100047836 */ /* 0x000fca0000000000 */
[----:B------:R-:W-:-:S04]  /*1c1a0*/  ISETP.NE.AND P2, PT, R4, 0x2, PT ;  /* 0x000000020400780c */ /* 0x000fc80003f45270 */
[----:B------:R-:W-:Y:S02]  /*1c1b0*/  SEL R5, R4, RZ, P2 ;  /* 0x000000ff04057207 */ /* 0x000fe40001000000 */
[----:B------:R-:W-:-:S03]  /*1c1c0*/  SHF.L.U32 R4, R6, 0x1f, RZ ;  /* 0x0000001f06047819 */ /* 0x000fc600000006ff */
[----:B------:R-:W-:-:S04]  /*1c1d0*/  IMAD R5, R5, 0x8, R18 ;  /* 0x0000000805057824 */ /* 0x000fc800078e0212 */
[----:B------:R1:W2:Y:S01]  /*1c1e0*/  SYNCS.PHASECHK.TRANS64.TRYWAIT P2, [R5+URZ+0x33430], R4 ;  /* 0x03343004050075a7 */ /* 0x0002a2000804017f */
[----:B------:R-:W-:Y:S05]  /*1c1f0*/  @!P0 BRA `(.L_x_591) ;  /* 0x0000000000048947 */ /* 0x000fea0003800000 */
[----:B------:R-:W-:Y:S01]  /*1c200*/  BPT.TRAP 0x1 ;  /* 0x000000040000795c */ /* 0x000fe20000300000 */
.L_x_591:
[----:B------:R-:W-:Y:S04]  /*1c210*/  BSSY B0, `(.L_x_589) ;  /* 0x0000004000007945 */ /* 0x000fe80003800000 */
[----:B--2---:R-:W-:Y:S05]  /*1c220*/  @P2 BRA `(.L_x_592) ;  /* 0x0000000000082947 */ /* 0x004fea0003800000 */
[----:B------:R-:W2:Y:S02]  /*1c230*/  SYNCS.PHASECHK.TRANS64.TRYWAIT P2, [R5+URZ+0x33430], R4 ;  /* 0x03343004050075a7 */ /* 0x000ea4000804017f */
[----:B--2---:R-:W-:Y:S05]  /*1c240*/  @!P2 BRA `(.L_x_593) ;  /* 0x0000010800d4a947 */ /* 0x004fea0003800000 */
.L_x_592:
[----:B------:R-:W-:Y:S05]  /*1c250*/  BSYNC B0 ;  /* 0x0000000000007941 */ /* 0x000fea0003800000 */
.L_x_589:
[----:B-12---:R-:W1:Y:S01]  /*1c260*/  S2R R4, SR_TID.X ;  /* 0x0000000000047919 */ /* 0x006e620000002100 */
[----:B------:R-:W-:Y:S05]  /*1c270*/  WARPSYNC.ALL ;  /* 0x0000000000007948 */ /* 0x000fea0003800000 */
[----:B------:R-:W-:Y:S01]  /*1c280*/  IMAD.MOV.U32 R5, RZ, RZ, -0x7fffffe0 ;  /* 0x80000020ff057424 */ /* 0x000fe200078e00ff */
[----:B------:R-:W-:Y:S01]  /*1c290*/  UMOV UR20, UR28 ;  /* 0x0000001c00147c82 */ /* 0x000fe20008000000 */
[----:B------:R-:W-:Y:S01]  /*1c2a0*/  UMOV UR21, UR29 ;  /* 0x0000001d00157c82 */ /* 0x000fe20008000000 */
[----:B------:R-:W-:Y:S01]  /*1c2b0*/  MOV R7, 0x80000020 ;  /* 0x8000002000077802 */ /* 0x000fe20000000f00 */
[----:B------:R-:W-:Y:S01]  /*1c2c0*/  UMOV UR24, UR28 ;  /* 0x0000001c00187c82 */ /* 0x000fe20008000000 */
[----:B------:R-:W-:Y:S01]  /*1c2d0*/  R2UR UR23, R5 ;  /* 0x00000000051772ca */ /* 0x000fe200000e0000 */
[----:B------:R-:W-:Y:S01]  /*1c2e0*/  UMOV UR25, UR29 ;  /* 0x0000001d00197c82 */ /* 0x000fe20008000000 */
[C---:B------:R-:W-:Y:S01]  /*1c2f0*/  R2UR UR27, R7.reuse ;  /* 0x00000000071b72ca */ /* 0x040fe200000e0000 */
[----:B------:R-:W-:Y:S01]  /*1c300*/  IMAD.MOV.U32 R15, RZ, RZ, -0x7fffffe0 ;  /* 0x80000020ff0f7424 */ /* 0x000fe200078e00ff */
[----:B------:R-:W-:Y:S01]  /*1c310*/  R2UR UR35, R7 ;  /* 0x00000000072372ca */ /* 0x000fe200000e0000 */
[----:B------:R-:W-:Y:S01]  /*1c320*/  UMOV UR32, UR28 ;  /* 0x0000001c00207c82 */ /* 0x000fe20008000000 */
[----:B------:R-:W-:Y:S01]  /*1c330*/  UMOV UR33, UR29 ;  /* 0x0000001d00217c82 */ /* 0x000fe20008000000 */
[----:B------:R-:W-:Y:S01]  /*1c340*/  IMAD.MOV.U32 R21, RZ, RZ, -0x7fffffe0 ;  /* 0x80000020ff157424 */ /* 0x000fe200078e00ff */
[C---:B------:R-:W-:Y:S01]  /*1c350*/  R2UR UR31, R15.reuse ;  /* 0x000000000f1f72ca */ /* 0x040fe200000e0000 */
[----:B------:R-:W-:Y:S01]  /*1c360*/  UMOV UR40, UR28 ;  /* 0x0000001c00287c82 */ /* 0x000fe20008000000 */
[----:B------:R-:W-:Y:S01]  /*1c370*/  UMOV UR41, UR29 ;  /* 0x0000001d00297c82 */ /* 0x000fe20008000000 */
[----:B------:R-:W-:Y:S01]  /*1c380*/  R2UR UR47, R15 ;  /* 0x000000000f2f72ca */ /* 0x000fe200000e0000 */
[----:B------:R-:W-:Y:S01]  /*1c390*/  IMAD.MOV.U32 R7, RZ, RZ, -0x7fffffe0 ;  /* 0x80000020ff077424 */ /* 0x000fe200078e00ff */
[----:B------:R-:W-:Y:S01]  /*1c3a0*/  R2UR UR43, R21 ;  /* 0x00000000152b72ca */ /* 0x000fe200000e0000 */
[----:B------:R-:W-:Y:S01]  /*1c3b0*/  IMAD.MOV.U32 R5, RZ, RZ, -0x7fffffe0 ;  /* 0x80000020ff057424 */ /* 0x000fe200078e00ff */
[----:B------:R-:W-:-:S02]  /*1c3c0*/  MOV R15, 0x80000020 ;  /* 0x80000020000f7802 */ /* 0x000fc40000000f00 */
[----:B-1----:R-:W-:Y:S01]  /*1c3d0*/  SHF.R.U32.HI R14, RZ, 0x7, R4 ;  /* 0x00000007ff0e7819 */ /* 0x002fe20000011604 */
[----:B------:R-:W-:-:S03]  /*1c3e0*/  VIADD R4, R0, 0x1 ;  /* 0x0000000100047836 */ /* 0x000fc60000000000 */
[----:B------:R-:W-:-:S05]  /*1c3f0*/  IADD3 R120, R14, 0x8, RZ ;  /* 0x000000080e787810 */ /* 0x000fca0007ffe0ff */
[----:B------:R1:W-:Y:S01]  /*1c400*/  BAR.SYNC.DEFER_BLOCKING R120, 0x100 ;  /* 0x000400780000751d */ /* 0x0003e20000010000 */
[----:B------:R-:W-:-:S04]  /*1c410*/  ISETP.NE.AND P2, PT, R4, 0x2, PT ;  /* 0x000000020400780c */ /* 0x000fc80003f45270 */
[----:B0-----:R-:W-:-:S05]  /*1c420*/  SEL R6, R4, RZ, P2 ;  /* 0x000000ff04067207 */ /* 0x001fca0001000000 */
[----:B------:R-:W-:Y:S01]  /*1c430*/  IMAD R4, R6, 0x780, R13 ;  /* 0x0000078006047824 */ /* 0x000fe200078e020d */
[----:B------:R0:W-:Y:S03]  /*1c440*/  STL [R1+0x2c], R6 ;  /* 0x00002c0601007387 */ /* 0x0001e60000100800 */
[C---:B------:R-:W-:Y:S01]  /*1c450*/  VIADD R14, R4.reuse, 0x100 ;  /* 0x00000100040e7836 */ /* 0x040fe20000000000 */
[C---:B------:R-:W-:Y:S01]  /*1c460*/  R2UR UR22, R4.reuse ;  /* 0x00000000041672ca */ /* 0x040fe200000e0000 */
[----:B------:R-:W-:-:S03]  /*1c470*/  VIADD R20, R4, 0x200 ;  /* 0x0000020004147836 */ /* 0x000fc60000000000 */
[----:B------:R-:W-:Y:S01]  /*1c480*/  R2UR UR30, R14 ;  /* 0x000000000e1e72ca */ /* 0x000fe200000e0000 */
[----:B0-----:R-:W-:Y:S01]  /*1c490*/  VIADD R6, R4, 0x80 ;  /* 0x0000008004067836 */ /* 0x001fe20000000000 */
[----:B------:R-:W-:Y:S01]  /*1c4a0*/  R2UR UR42, R20 ;  /* 0x00000000142a72ca */ /* 0x000fe200000e0000 */
[----:B------:R-:W-:Y:S01]  /*1c4b0*/  WARPGROUP.ARRIVE ;  /* 0x00000000000079c5 */ /* 0x000fe20000000000 */
[----:B------:R-:W-:Y:S02]  /*1c4c0*/  IADD3 R14, R4, 0x2, RZ ;  /* 0x00000002040e7810 */ /* 0x000fe40007ffe0ff */
[----:B------:R-:W-:Y:S01]  /*1c4d0*/  R2UR UR26, R6 ;  /* 0x00000000061a72ca */ /* 0x000fe200000e0000 */
[----:B------:R-:W-:Y:S01]  /*1c4e0*/  VIADD R6, R4, 0x180 ;  /* 0x0000018004067836 */ /* 0x000fe20000000000 */
[----:B------:R-:W-:Y:S01]  /*1c4f0*/  R2UR UR46, R14 ;  /* 0x000000000e2e72ca */ /* 0x000fe200000e0000 */
[----:B------:R-:W-:Y:S01]  /*1c500*/  QGMMA.64x32x32.F32.E4M3.E4M3 R184, gdesc[UR20], RZ, !UPT, gsb0 ;  /* 0x0060000014b879f3 */ /* 0x000fe2000c0008ff */
[----:B------:R-:W-:Y:S01]  /*1c510*/  VIADD R14, R4, 0x82 ;  /* 0x00000082040e7836 */ /* 0x000fe20000000000 */
[----:B------:R-:W-:Y:S01]  /*1c520*/  R2UR UR23, R15 ;  /* 0x000000000f1772ca */ /* 0x000fe200000e0000 */
[----:B------:R-:W-:Y:S01]  /*1c530*/  UMOV UR20, UR44 ;  /* 0x0000002c00147c82 */ /* 0x000fe20008000000 */
[----:B------:R-:W-:Y:S01]  /*1c540*/  R2UR UR34, R6 ;  /* 0x00000000062272ca */ /* 0x000fe200000e0000 */
[----:B------:R-:W-:Y:S01]  /*1c550*/  UMOV UR21, UR45 ;  /* 0x0000002d00157c82 */ /* 0x000fe20008000000 */
[----:B------:R-:W-:Y:S01]  /*1c560*/  R2UR UR22, R14 ;  /* 0x000000000e1672ca */ /* 0x000fe200000e0000 */
[----:B------:R-:W-:Y:S01]  /*1c570*/  VIADD R6, R4, 0x102 ;  /* 0x0000010204067836 */ /* 0x000fe20000000000 */
[----:B------:R-:W-:-:S02]  /*1c580*/  WARPGROUP.DEPBAR.LE gsb0, 0x0 ;  /* 0x00008000000079c5 */ /* 0x000fc40000010000 */
        /* <DEDUP_REMOVED lines=10> */
[----:B------:R-:W-:Y:S03]  /*1c630*/  QGMMA.64x32x32.F32.E4M3.E4M3 R152, gdesc[UR28], RZ, !UPT, gsb0 ;  /* 0x006000001c9879f3 */ /* 0x000fe6000c0008ff */
[----:B------:R-:W-:Y:S02]  /*1c640*/  WARPGROUP.DEPBAR.LE gsb0, 0x0 ;  /* 0x00008000000079c5 */ /* 0x000fe40000010000 */
[----:B------:R-:W-:-:S06]  /*1c650*/  WARPGROUP.ARRIVE ;  /* 0x00000000000079c5 */ /* 0x000fcc0000000000 */
[----:B------:R-:W-:Y:S01]  /*1c660*/  QGMMA.64x32x32.F32.E4M3.E4M3 R136, gdesc[UR32], RZ, !UPT, gsb0 ;  /* 0x00600000208879f3 */ /* 0x000fe2000c0008ff */
[----:B------:R-:W-:Y:S01]  /*1c670*/  R2UR UR34, R6 ;  /* 0x00000000062272ca */ /* 0x000fe200000e0000 */
[----:B------:R-:W-:Y:S01]  /*1c680*/  UMOV UR32, UR44 ;  /* 0x0000002c00207c82 */ /* 0x000fe20008000000 */
[----:B------:R-:W-:Y:S01]  /*1c690*/  R2UR UR35, R7 ;  /* 0x00000000072372ca */ /* 0x000fe200000e0000 */
[----:B------:R-:W-:Y:S01]  /*1c6a0*/  UMOV UR33, UR45 ;  /* 0x0000002d00217c82 */ /* 0x000fe20008000000 */
[----:B------:R-:W-:Y:S01]  /*1c6b0*/  IMAD.MOV.U32 R7, RZ, RZ, -0x7fffffe0 ;  /* 0x80000020ff077424 */ /* 0x000fe200078e00ff */
[----:B------:R-:W-:Y:S01]  /*1c6c0*/  IADD3 R6, R4, 0x202, RZ ;  /* 0x0000020204067810 */ /* 0x000fe20007ffe0ff */
[----:B------:R-:W-:Y:S02]  /*1c6d0*/  WARPGROUP.DEPBAR.LE gsb0, 0x0 ;  /* 0x00008000000079c5 */ /* 0x000fe40000010000 */
[----:B-1----:R-:W-:-:S06]  /*1c6e0*/  WARPGROUP.ARRIVE ;  /* 0x00000000000079c5 */ /* 0x002fcc0000000000 */
[----:B------:R-:W-:Y:S01]  /*1c6f0*/  QGMMA.64x32x32.F32.E4M3.E4M3 R120, gdesc[UR40], RZ, !UPT, gsb0 ;  /* 0x00600000287879f3 */ /* 0x000fe2000c0008ff */
[----:B------:R-:W-:Y:S01]  /*1c700*/  R2UR UR42, R6 ;  /* 0x00000000062a72ca */ /* 0x000fe200000e0000 */
[----:B------:R-:W-:Y:S01]  /*1c710*/  UMOV UR40, UR44 ;  /* 0x0000002c00287c82 */ /* 0x000fe20008000000 */
[----:B------:R-:W-:Y:S01]  /*1c720*/  R2UR UR43, R7 ;  /* 0x00000000072b72ca */ /* 0x000fe200000e0000 */
[----:B------:R-:W-:Y:S01]  /*1c730*/  UMOV UR41, UR45 ;  /* 0x0000002d00297c82 */ /* 0x000fe20008000000 */
[----:B------:R-:W-:Y:S02]  /*1c740*/  VIADD R6, R4, 0x280 ;  /* 0x0000028004067836 */ /* 0x000fe40000000000 */
[----:B------:R-:W-:-:S03]  /*1c750*/  IMAD.MOV.U32 R7, RZ, RZ, -0x7fffffe0 ;  /* 0x80000020ff077424 */ /* 0x000fc600078e00ff */
[----:B------:R-:W-:Y:S02]  /*1c760*/  R2UR UR6, R6 ;  /* 0x00000000060672ca */ /* 0x000fe400000e0000 */
[----:B------:R-:W-:Y:S01]  /*1c770*/  R2UR UR7, R7 ;  /* 0x00000000070772ca */ /* 0x000fe200000e0000 */
[----:B------:R-:W-:Y:S01]  /*1c780*/  IMAD.MOV.U32 R7, RZ, RZ, -0x7fffffe0 ;  /* 0x80000020ff077424 */ /* 0x000fe200078e00ff */
[----:B------:R-:W-:Y:S01]  /*1c790*/  IADD3 R6, R4, 0x300, RZ ;  /* 0x0000030004067810 */ /* 0x000fe20007ffe0ff */
[----:B------:R-:W-:Y:S02]  /*1c7a0*/  WARPGROUP.DEPBAR.LE gsb0, 0x0 ;  /* 0x00008000000079c5 */ /* 0x000fe40000010000 */
[----:B------:R-:W-:-:S06]  /*1c7b0*/  WARPGROUP.ARRIVE ;  /* 0x00000000000079c5 */ /* 0x000fcc0000000000 */
[----:B------:R-:W-:Y:S03]  /*1c7c0*/  QGMMA.64x32x32.F32.E4M3.E4M3 R184, gdesc[UR44], R184, gsb0 ;  /* 0x006000002cb879f3 */ /* 0x000fe600080008b8 */
        /* <DEDUP_REMOVED lines=36> */
[----:B------:R-:W-:Y:S01]  /*1ca10*/  R2UR UR10, R6 ;  /* 0x00000000060a72ca */ /* 0x000fe200000e0000 */
[----:B------:R-:W-:Y:S01]  /*1ca20*/  VIADD R6, R4, 0x302 ;  /* 0x0000030204067836 */ /* 0x000fe20000000000 */
[----:B------:R-:W-:Y:S01]  /*1ca30*/  R2UR UR11, R7 ;  /* 0x00000000070b72ca */ /* 0x000fe200000e0000 */
        /* <DEDUP_REMOVED lines=106> */
[C---:B------:R-:W-:Y:S01]  /*1d0e0*/  VIADD R6, R4.reuse, 0x682 ;  /* 0x0000068204067836 */ /* 0x040fe20000000000 */
[----:B------:R-:W-:Y:S01]  /*1d0f0*/  IADD3 R4, R4, 0x702, RZ ;  /* 0x0000070204047810 */ /* 0x000fe20007ffe0ff */
        /* <DEDUP_REMOVED lines=31> */
[----:B------:R-:W-:Y:S05]  /*1d2f0*/  @P1 BRA `(.L_x_594) ;  /* 0x0000000000281947 */ /* 0x000fea0003800000 */
[----:B------:R-:W-:Y:S05]  /*1d300*/  @!P0 BRA `(.L_x_595) ;  /* 0x0000000000048947 */ /* 0x000fea0003800000 */
[----:B------:R-:W-:Y:S01]  /*1d310*/  BPT.TRAP 0x1 ;  /* 0x000000040000795c */ /* 0x000fe20000300000 */
.L_x_595:
[----:B------:R-:W-:Y:S01]  /*1d320*/  SHF.L.U32 R3, R3, 0x1f, RZ ;  /* 0x0000001f03037819 */ /* 0x000fe200000006ff */
[----:B------:R-:W-:-:S04]  /*1d330*/  IMAD R4, R0, 0x8, R18 ;  /* 0x0000000800047824 */ /* 0x000fc800078e0212 */
[----:B------:R0:W1:Y:S01]  /*1d340*/  SYNCS.PHASECHK.TRANS64.TRYWAIT P1, [R4+URZ+0x33450], R3 ;  /* 0x03345003040075a7 */ /* 0x000062000802017f */
[----:B------:R-:W-:Y:S05]  /*1d350*/  @!P0 BRA `(.L_x_596) ;  /* 0x0000000000048947 */ /* 0x000fea0003800000 */
[----:B------:R-:W-:Y:S01]  /*1d360*/  BPT.TRAP 0x1 ;  /* 0x000000040000795c */ /* 0x000fe20000300000 */
.L_x_596:
[----:B-1----:R-:W-:Y:S05]  /*1d370*/  @P1 BRA `(.L_x_594) ;  /* 0x0000000000081947 */ /* 0x002fea0003800000 */
[----:B------:R-:W1:Y:S02]  /*1d380*/  SYNCS.PHASECHK.TRANS64.TRYWAIT P1, [R4+URZ+0x33450], R3 ;  /* 0x03345003040075a7 */ /* 0x000e64000802017f */
[----:B-1----:R-:W-:Y:S05]  /*1d390*/  @!P1 BRA `(.L_x_597) ;  /* 0x000000f800949947 */ /* 0x002fea0003800000 */
.L_x_594:
[----:B01----:R-:W-:Y:S01]  /*1d3a0*/  VIADD R3, R18, 0x200 ;  /* 0x0000020012037836 */ /* 0x003fe20000000000 */
[----:B------:R-:W-:Y:S01]  /*1d3b0*/  MOV R5, 0xc0000010 ;  /* 0xc000001000057802 */ /* 0x000fe20000000f00 */
[----:B------:R-:W-:Y:S05]  /*1d3c0*/  WARPSYNC.ALL ;  /* 0x0000000000007948 */ /* 0x000fea0003800000 */
[----:B------:R-:W-:Y:S01]  /*1d3d0*/  SHF.R.U32.HI R3, RZ, 0x4, R3 ;  /* 0x00000004ff037819 */ /* 0x000fe20000011603 */
[----:B------:R-:W-:Y:S01]  /*1d3e0*/  WARPGROUP.ARRIVE ;  /* 0x00000000000079c5 */ /* 0x000fe20000000000 */
[----:B------:R-:W-:Y:S01]  /*1d3f0*/  R2UR UR7, R5 ;  /* 0x00000000050772ca */ /* 0x000fe200000e0000 */
[----:B------:R-:W-:Y:S01]  /*1d400*/  IMAD.MOV.U32 R7, RZ, RZ, -0x3ffffff0 ;  /* 0xc0000010ff077424 */ /* 0x000fe200078e00ff */
[----:B------:R-:W-:-:S03]  /*1d410*/  LOP3.LUT R3, R3, 0x3fff, RZ, 0xc0, !PT ;  /* 0x00003fff03037812 */ /* 0x000fc600078ec0ff */
[----:B------:R-:W0:Y:S01]  /*1d420*/  S2R R14, SR_TID.X ;  /* 0x00000000000e7919 */ /* 0x000e220000002100 */
[----:B------:R-:W-:Y:S02]  /*1d430*/  MOV R5, 0xc0000010 ;  /* 0xc000001000057802 */ /* 0x000fe40000000f00 */
[----:B------:R-:W-:-:S05]  /*1d440*/  LOP3.LUT R3, R3, 0x10000, RZ, 0xfc, !PT ;  /* 0x0001000003037812 */ /* 0x000fca00078efcff */
[----:B------:R-:W-:-:S04]  /*1d450*/  IMAD R4, R0, 0x780, R3 ;  /* 0x0000078000047824 */ /* 0x000fc800078e0203 */
[C---:B------:R-:W-:Y:S01]  /*1d460*/  VIADD R6, R4.reuse, 0x180 ;  /* 0x0000018004067836 */ /* 0x040fe20000000000 */
[----:B------:R-:W-:-:S13]  /*1d470*/  R2UR UR6, R4 ;  /* 0x00000000040672ca */ /* 0x000fda00000e0000 */
[----:B------:R-:W-:Y:S01]  /*1d480*/  QGMMA.64x192x32.F32.E4M3.E4M3 R24, R216, gdesc[UR4], R24, gsb0 ;  /* 0x02e00004d8187df3 */ /* 0x000fe20008000818 */
[----:B------:R-:W-:Y:S01]  /*1d490*/  R2UR UR6, R6 ;  /* 0x00000000060672ca */ /* 0x000fe200000e0000 */
[----:B------:R-:W-:Y:S01]  /*1d4a0*/  VIADD R6, R4, 0x300 ;  /* 0x0000030004067836 */ /* 0x000fe20000000000 */
[----:B------:R-:W-:Y:S02]  /*1d4b0*/  R2UR UR7, R7 ;  /* 0x00000000070772ca */ /* 0x000fe400000e0000 */
[----:B------:R-:W-:Y:S02]  /*1d4c0*/  MOV R7, 0xc0000010 ;  /* 0xc000001000077802 */ /* 0x000fe40000000f00 */
[----:B0-----:R-:W-:-:S04]  /*1d4d0*/  SHF.R.U32.HI R14, RZ, 0x7, R14 ;  /* 0x00000007ff0e7819 */ /* 0x001fc8000001160e */
[----:B------:R-:W-:Y:S01]  /*1d4e0*/  IADD3 R3, -R14, 0xb, RZ ;  /* 0x0000000b0e037810 */ /* 0x000fe20007ffe1ff */
[----:B------:R-:W-:Y:S02]  /*1d4f0*/  WARPGROUP.DEPBAR.LE gsb0, 0x0 ;  /* 0x00008000000079c5 */ /* 0x000fe40000010000 */
[----:B------:R-:W-:-:S06]  /*1d500*/  WARPGROUP.ARRIVE ;  /* 0x00000000000079c5 */ /* 0x000fcc0000000000 */
[----:B------:R-:W-:Y:S01]  /*1d510*/  QGMMA.64x192x32.F32.E4M3.E4M3 R24, R212, gdesc[UR4], R24, gsb0 ;  /* 0x02e00004d4187df3 */ /* 0x000fe20008000818 */
[----:B------:R-:W-:Y:S01]  /*1d520*/  R2UR UR6, R6 ;  /* 0x00000000060672ca */ /* 0x000fe200000e0000 */
[C---:B------:R-:W-:Y:S01]  /*1d530*/  VIADD R6, R4.reuse, 0x480 ;  /* 0x0000048004067836 */ /* 0x040fe20000000000 */
[----:B------:R-:W-:Y:S01]  /*1d540*/  R2UR UR7, R7 ;  /* 0x00000000070772ca */ /* 0x000fe200000e0000 */
[----:B------:R-:W-:Y:S02]  /*1d550*/  IMAD.MOV.U32 R7, RZ, RZ, -0x3ffffff0 ;  /* 0xc0000010ff077424 */ /* 0x000fe400078e00ff */
[----:B------:R-:W-:Y:S01]  /*1d560*/  VIADD R4, R4, 0x600 ;  /* 0x0000060004047836 */ /* 0x000fe20000000000 */
[----:B------:R-:W-:Y:S02]  /*1d570*/  WARPGROUP.DEPBAR.LE gsb0, 0x0 ;  /* 0x00008000000079c5 */ /* 0x000fe40000010000 */
[----:B------:R-:W-:-:S11]  /*1d580*/  WARPGROUP.ARRIVE ;  /* 0x00000000000079c5 */ /* 0x000fd60000000000 */
[----:B------:R-:W-:Y:S01]  /*1d590*/  QGMMA.64x192x32.F32.E4M3.E4M3 R24, R200, gdesc[UR4], R24, gsb0 ;  /* 0x02e00004c8187df3 */ /* 0x000fe20008000818 */
[----:B------:R-:W-:Y:S02]  /*1d5a0*/  R2UR UR6, R6 ;  /* 0x00000000060672ca */ /* 0x000fe400000e0000 */
[----:B------:R-:W-:Y:S01]  /*1d5b0*/  R2UR UR7, R7 ;  /* 0x00000000070772ca */ /* 0x000fe200000e0000 */
[----:B------:R-:W-:Y:S02]  /*1d5c0*/  WARPGROUP.DEPBAR.LE gsb0, 0x0 ;  /* 0x00008000000079c5 */ /* 0x000fe40000010000 */
[----:B------:R-:W-:-:S14]  /*1d5d0*/  WARPGROUP.ARRIVE ;  /* 0x00000000000079c5 */ /* 0x000fdc0000000000 */
[----:B------:R-:W-:Y:S01]  /*1d5e0*/  QGMMA.64x192x32.F32.E4M3.E4M3 R24, R204, gdesc[UR4], R24, gsb0 ;  /* 0x02e00004cc187df3 */ /* 0x000fe20008000818 */
[----:B------:R-:W-:Y:S02]  /*1d5f0*/  R2UR UR6, R4 ;  /* 0x00000000040672ca */ /* 0x000fe400000e0000 */
[----:B------:R-:W-:Y:S01]  /*1d600*/  R2UR UR7, R5 ;  /* 0x00000000050772ca */ /* 0x000fe200000e0000 */
[----:B------:R-:W-:Y:S02]  /*1d610*/  WARPGROUP.DEPBAR.LE gsb0, 0x0 ;  /* 0x00008000000079c5 */ /* 0x000fe40000010000 */
[----:B------:R-:W-:-:S14]  /*1d620*/  WARPGROUP.ARRIVE ;  /* 0x00000000000079c5 */ /* 0x000fdc0000000000 */
[----:B------:R-:W-:Y:S03]  /*1d630*/  QGMMA.64x192x32.F32.E4M3.E4M3 R24, R208, gdesc[UR4], R24, gsb0 ;  /* 0x02e00004d0187df3 */ /* 0x000fe60008000818 */
[----:B------:R-:W-:Y:S02]  /*1d640*/  WARPGROUP.DEPBAR.LE gsb0, 0x0 ;  /* 0x00008000000079c5 */ /* 0x000fe40000010000 */
[----:B------:R0:W-:Y:S06]  /*1d650*/  BAR.ARV R3, 0x100 ;  /* 0x000400030000751d */ /* 0x0001ec0000002000 */
[----:B------:R-:W-:Y:S05]  /*1d660*/  @!P0 BRA `(.L_x_598) ;  /* 0x0000000000048947 */ /* 0x000fea0003800000 */
[----:B------:R-:W-:Y:S01]  /*1d670*/  BPT.TRAP 0x1 ;  /* 0x000000040000795c */ /* 0x000fe20000300000 */
.L_x_598:
[----:B------:R-:W2:Y:S01]  /*1d680*/  LDL R221, [R1+0x2c] ;  /* 0x00002c0001dd7983 */ /* 0x000ea20000100800 */
[C---:B0-----:R-:W-:Y:S01]  /*1d690*/  FMUL.FTZ R3, R2.reuse, R184 ;  /* 0x000000b802037220 */ /* 0x041fe20000410000 */
[C---:B------:R-:W-:Y:S01]  /*1d6a0*/  FMUL.FTZ R4, R2.reuse, R185 ;  /* 0x000000b902047220 */ /* 0x040fe20000410000 */
[C---:B------:R-:W-:Y:S01]  /*1d6b0*/  FMUL.FTZ R7, R2.reuse, R188 ;  /* 0x000000bc02077220 */ /* 0x040fe20000410000 */
[C---:B------:R-:W-:Y:S01]  /*1d6c0*/  FMUL.FTZ R20, R2.reuse, R191 ;  /* 0x000000bf02147220 */ /* 0x040fe20000410000 */
[C---:B------:R-:W-:Y:S01]  /*1d6d0*/  FMUL.FTZ R14, R2.reuse, R189 ;  /* 0x000000bd020e7220 */ /* 0x040fe20000410000 */
[C---:B------:R-:W-:Y:S01]  /*1d6e0*/  FMUL.FTZ R21, R2.reuse, R192 ;  /* 0x000000c002157220 */ /* 0x040fe20000410000 */
[----:B------:R-:W0:Y:S01]  /*1d6f0*/  MUFU.TANH R3, R3 ;  /* 0x0000000300037308 */ /* 0x000e220000002400 */
[----:B------:R-:W-:Y:S02]  /*1d700*/  IMAD.U32 R192, RZ, RZ, UR38 ;  /* 0x00000026ffc07e24 */ /* 0x000fe4000f8e00ff */
        /* <DEDUP_REMOVED lines=83> */
[----:B------:R-:W-:Y:S01]  /*1dc40*/  FMUL.FTZ R135, R2, R135 ;  /* 0x0000008702877220 */ /* 0x000fe20000410000 */
[----:B------:R-:W-:-:S02]  /*1dc50*/  UMOV UR53, UR52 ;  /* 0x0000003400357c82 */ /* 0x000fc40008000000 */
        /* <DEDUP_REMOVED lines=21> */
[----:B------:R-:W-:Y:S08]  /*1ddb0*/  MUFU.TANH R121, R121 ;  /* 0x0000007900797308 */ /* 0x000ff00000002400 */
[----:B------:R-:W-:Y:S08]  /*1ddc0*/  MUFU.TANH R124, R124 ;  /* 0x0000007c007c7308 */ /* 0x000ff00000002400 */
[----:B------:R-:W-:Y:S08]  /*1ddd0*/  MUFU.TANH R125, R125 ;  /* 0x0000007d007d7308 */ /* 0x000ff00000002400 */
[----:B------:R-:W-:Y:S08]  /*1dde0*/  MUFU.TANH R128, R128 ;  /* 0x0000008000807308 */ /* 0x000ff00000002400 */
[----:B------:R-:W-:Y:S01]  /*1ddf0*/  MUFU.TANH R129, R129 ;  /* 0x0000008100817308 */ /* 0x000fe20000002400 */
[----:B--2---:R-:W-:-:S07]  /*1de00*/  IMAD R191, R221, 0x8, R18 ;  /* 0x00000008ddbf7824 */ /* 0x004fce00078e0212 */
[----:B------:R-:W-:Y:S01]  /*1de10*/  MUFU.TANH R132, R132 ;  /* 0x0000008400847308 */ /* 0x000fe20000002400 */
[----:B------:R-:W-:-:S05]  /*1de20*/  VIADD R191, R191, 0x33440 ;  /* 0x00033440bfbf7836 */ /* 0x000fca0000000000 */
[----:B------:R-:W-:Y:S02]  /*1de30*/  PRMT R191, R192, 0x654, R191 ;  /* 0x00000654c0bf7816 */ /* 0x000fe400000000bf */
[----:B------:R-:W-:Y:S02]  /*1de40*/  MUFU.TANH R133, R133 ;  /* 0x0000008500857308 */ /* 0x000fe40000002400 */
[----:B------:R0:W-:Y:S06]  /*1de50*/  SYNCS.ARRIVE.TRANS64.RED.A1T0 RZ, [R191+URZ], RZ ;  /* 0x000000ffbfff79a7 */ /* 0x0001ec000810043f */
[----:B------:R-:W-:Y:S01]  /*1de60*/  MUFU.TANH R5, R5 ;  /* 0x0000000500057308 */ /* 0x000fe20000002400 */
[----:B0-----:R-:W-:-:S04]  /*1de70*/  FMNMX.FTZ R191, R3, R8, !PT ;  /* 0x0000000803bf7209 */ /* 0x001fc80007810000 */
[----:B-1----:R-:W-:-:S03]  /*1de80*/  FMNMX.FTZ R191, R4, R191, !PT ;  /* 0x000000bf04bf7209 */ /* 0x002fc60007810000 */
[----:B------:R-:W-:Y:S01]  /*1de90*/  MUFU.TANH R6, R6 ;  /* 0x0000000600067308 */ /* 0x000fe20000002400 */
[----:B---3--:R-:W-:-:S04]  /*1dea0*/  FMNMX.FTZ R191, R7, R191, !PT ;  /* 0x000000bf07bf7209 */ /* 0x008fc80007810000 */
[----:B----4-:R-:W-:-:S03]  /*1deb0*/  FMNMX.FTZ R191, R14, R191, !PT ;  /* 0x000000bf0ebf7209 */ /* 0x010fc60007810000 */
[----:B------:R-:W-:Y:S01]  /*1dec0*/  MUFU.TANH R15, R15 ;  /* 0x0000000f000f7308 */ /* 0x000fe20000002400 */
[----:B-----5:R-:W-:-:S04]  /*1ded0*/  FMNMX.FTZ R191, R21, R191, !PT ;  /* 0x000000bf15bf7209 */ /* 0x020fc80007810000 */
[----:B------:R-:W-:-:S03]  /*1dee0*/  FMNMX.FTZ R191, R184, R191, !PT ;  /* 0x000000bfb8bf7209 */ /* 0x000fc60007810000 */
[----:B------:R-:W-:Y:S01]  /*1def0*/  MUFU.TANH R20, R20 ;  /* 0x0000001400147308 */ /* 0x000fe20000002400 */
[----:B------:R-:W-:-:S04]  /*1df00*/  FMNMX.FTZ R191, R187, R191, !PT ;  /* 0x000000bfbbbf7209 */ /* 0x000fc80007810000 */
        /* <DEDUP_REMOVED lines=19> */
[----:B------:R-:W0:Y:S01]  /*1e040*/  MUFU.TANH R191, R120 ;  /* 0x0000007800bf7308 */ /* 0x000e220000002400 */
[----:B------:R-:W-:-:S04]  /*1e050*/  FMNMX.FTZ R192, R160, R192, !PT ;  /* 0x000000c0a0c07209 */ /* 0x000fc80007810000 */
[----:B------:R-:W-:-:S03]  /*1e060*/  FMNMX.FTZ R192, R161, R192, !PT ;  /* 0x000000c0a1c07209 */ /* 0x000fc60007810000 */
[----:B------:R-:W1:Y:S01]  /*1e070*/  MUFU.TANH R174, R174 ;  /* 0x000000ae00ae7308 */ /* 0x000e620000002400 */
[----:B------:R-:W-:-:S04]  /*1e080*/  FMNMX.FTZ R192, R164, R192, !PT ;  /* 0x000000c0a4c07209 */ /* 0x000fc80007810000 */
[----:B------:R-:W-:-:S03]  /*1e090*/  FMNMX.FTZ R192, R165, R192, !PT ;  /* 0x000000c0a5c07209 */ /* 0x000fc60007810000 */
[----:B------:R-:W2:Y:S01]  /*1e0a0*/  MUFU.TANH R175, R175 ;  /* 0x000000af00af7308 */ /* 0x000ea20000002400 */
[----:B------:R-:W-:-:S04]  /*1e0b0*/  FMNMX.FTZ R192, R136, R192, !PT ;  /* 0x000000c088c07209 */ /* 0x000fc80007810000 */
[----:B------:R-:W-:-:S03]  /*1e0c0*/  FMNMX.FTZ R192, R137, R192, !PT ;  /* 0x000000c089c07209 */ /* 0x000fc60007810000 */
[----:B------:R-:W3:Y:S01]  /*1e0d0*/  MUFU.TANH R178, R178 ;  /* 0x000000b200b27308 */ /* 0x000ee20000002400 */
[----:B------:R-:W-:-:S04]  /*1e0e0*/  FMNMX.FTZ R192, R140, R192, !PT ;  /* 0x000000c08cc07209 */ /* 0x000fc80007810000 */
[----:B------:R-:W-:-:S03]  /*1e0f0*/  FMNMX.FTZ R192, R141, R192, !PT ;  /* 0x000000c08dc07209 */ /* 0x000fc60007810000 */
[----:B------:R-:W4:Y:S01]  /*1e100*/  MUFU.TANH R179, R179 ;  /* 0x000000b300b37308 */ /* 0x000f220000002400 */
[----:B------:R-:W-:-:S04]  /*1e110*/  FMNMX.FTZ R192, R144, R192, !PT ;  /* 0x000000c090c07209 */ /* 0x000fc80007810000 */
[----:B------:R-:W-:-:S03]  /*1e120*/  FMNMX.FTZ R192, R145, R192, !PT ;  /* 0x000000c091c07209 */ /* 0x000fc60007810000 */
[----:B------:R-:W5:Y:S01]  /*1e130*/  MUFU.TANH R182, R182 ;  /* 0x000000b600b67308 */ /* 0x000f620000002400 */
[----:B------:R-:W-:-:S04]  /*1e140*/  FMNMX.FTZ R192, R148, R192, !PT ;  /* 0x000000c094c07209 */ /* 0x000fc80007810000 */
[----:B------:R-:W-:-:S03]  /*1e150*/  FMNMX.FTZ R192, R149, R192, !PT ;  /* 0x000000c095c07209 */ /* 0x000fc60007810000 */
[----:B------:R-:W5:Y:S01]  /*1e160*/  MUFU.TANH R183, R183 ;  /* 0x000000b700b77308 */ /* 0x000f620000002400 */
[----:B0-----:R-:W-:-:S04]  /*1e170*/  FMNMX.FTZ R192, R191, R192, !PT ;  /* 0x000000c0bfc07209 */ /* 0x001fc80007810000 */
[----:B------:R-:W-:-:S03]  /*1e180*/  FMNMX.FTZ R192, R121, R192, !PT ;  /* 0x000000c079c07209 */ /* 0x000fc60007810000 */
[----:B------:R-:W0:Y:S01]  /*1e190*/  MUFU.TANH R154, R154 ;  /* 0x0000009a009a7308 */ /* 0x000e220000002400 */
[----:B------:R-:W-:-:S04]  /*1e1a0*/  FMNMX.FTZ R192, R124, R192, !PT ;  /* 0x000000c07cc07209 */ /* 0x000fc80007810000 */
[----:B------:R-:W-:-:S03]  /*1e1b0*/  FMNMX.FTZ R192, R125, R192, !PT ;  /* 0x000000c07dc07209 */ /* 0x000fc60007810000 */
[----:B------:R-:W0:Y:S01]  /*1e1c0*/  MUFU.TANH R155, R155 ;  /* 0x0000009b009b7308 */ /* 0x000e220000002400 */
[----:B------:R-:W-:-:S04]  /*1e1d0*/  FMNMX.FTZ R192, R128, R192, !PT ;  /* 0x000000c080c07209 */ /* 0x000fc80007810000 */
[----:B------:R-:W-:-:S03]  /*1e1e0*/  FMNMX.FTZ R192, R129, R192, !PT ;  /* 0x000000c081c07209 */ /* 0x000fc60007810000 */
[----:B------:R-:W0:Y:S01]  /*1e1f0*/  MUFU.TANH R158, R158 ;  /* 0x0000009e009e7308 */ /* 0x000e220000002400 */
[----:B------:R-:W-:-:S04]  /*1e200*/  FMNMX.FTZ R192, R132, R192, !PT ;  /* 0x000000c084c07209 */ /* 0x000fc80007810000 */
[----:B------:R-:W-:-:S03]  /*1e210*/  FMNMX.FTZ R192, R133, R192, !PT ;  /* 0x000000c085c07209 */ /* 0x000fc60007810000 */
[----:B------:R-:W0:Y:S02]  /*1e220*/  MUFU.TANH R159, R159 ;  /* 0x0000009f009f7308 */ /* 0x000e240000002400 */
[----:B------:R-:W1:Y:S06]  /*1e230*/  SHFL.BFLY PT, R120, R192, 0x2, 0x1f ;  /* 0x0c401f00c0787f89 */ /* 0x000e6c00000e0000 */
[----:B------:R-:W0:Y:S08]  /*1e240*/  MUFU.TANH R162, R162 ;  /* 0x000000a200a27308 */ /* 0x000e300000002400 */
[----:B------:R-:W0:Y:S08]  /*1e250*/  MUFU.TANH R163, R163 ;  /* 0x000000a300a37308 */ /* 0x000e300000002400 */
[----:B------:R-:W0:Y:S01]  /*1e260*/  MUFU.TANH R166, R166 ;  /* 0x000000a600a67308 */ /* 0x000e220000002400 */
[----:B-1----:R-:W-:-:S05]  /*1e270*/  FMNMX.FTZ R120, R192, R120, !PT ;  /* 0x00000078c0787209 */ /* 0x002fca0007810000 */
[----:B------:R-:W1:Y:S02]  /*1e280*/  SHFL.BFLY PT, R192, R120, 0x1, 0x1f ;  /* 0x0c201f0078c07f89 */ /* 0x000e6400000e0000 */
[----:B------:R-:W0:Y:S08]  /*1e290*/  MUFU.TANH R167, R167 ;  /* 0x000000a700a77308 */ /* 0x000e300000002400 */
[----:B------:R-:W0:Y:S08]  /*1e2a0*/  MUFU.TANH R138, R138 ;  /* 0x0000008a008a7308 */ /* 0x000e300000002400 */
[----:B------:R-:W0:Y:S01]  /*1e2b0*/  MUFU.TANH R139, R139 ;  /* 0x0000008b008b7308 */ /* 0x000e220000002400 */
[----:B-1----:R-:W-:-:S07]  /*1e2c0*/  FMNMX.FTZ R120, R120, R192, !PT ;  /* 0x000000c078787209 */ /* 0x002fce0007810000 */
[----:B------:R-:W1:Y:S01]  /*1e2d0*/  MUFU.TANH R142, R142 ;  /* 0x0000008e008e7308 */ /* 0x000e620000002400 */
[----:B------:R-:W-:Y:S01]  /*1e2e0*/  FMNMX.FTZ R192, R5, R9, !PT ;  /* 0x0000000905c07209 */ /* 0x000fe20007810000 */
[----:B------:R-:W-:-:S03]  /*1e2f0*/  FADD.FTZ R8, -R120, R8 ;  /* 0x0000000878087221 */ /* 0x000fc60000010100 */
[----:B------:R-:W-:-:S03]  /*1e300*/  FMNMX.FTZ R192, R6, R192, !PT ;  /* 0x000000c006c07209 */ /* 0x000fc60007810000 */
[----:B------:R-:W1:Y:S01]  /*1e310*/  MUFU.TANH R143, R143 ;  /* 0x0000008f008f7308 */ /* 0x000e620000002400 */
[----:B------:R-:W-:Y:S01]  /*1e320*/  FMNMX.FTZ R192, R15, R192, !PT ;  /* 0x000000c00fc07209 */ /* 0x000fe20007810000 */
[----:B------:R-:W-:-:S03]  /*1e330*/  FMUL.FTZ R8, R8, UR53 ;  /* 0x0000003508087c20 */ /* 0x000fc60008410000 */
[----:B------:R-:W-:-:S03]  /*1e340*/  FMNMX.FTZ R192, R20, R192, !PT ;  /* 0x000000c014c07209 */ /* 0x000fc60007810000 */
[----:B------:R-:W1:Y:S01]  /*1e350*/  MUFU.TANH R146, R146 ;  /* 0x0000009200927308 */ /* 0x000e620000002400 */
[----:B------:R-:W-:-:S04]  /*1e360*/  FMNMX.FTZ R192, R185, R192, !PT ;  /* 0x000000c0b9c07209 */ /* 0x000fc80007810000 */
        /* <DEDUP_REMOVED lines=9> */
[----:B--2---:R-:W-:-:S03]  /*1e400*/  FMNMX.FTZ R192, R175, R192, !PT ;  /* 0x000000c0afc07209 */ /* 0x004fc60007810000 */
[----:B------:R-:W-:Y:S01]  /*1e410*/  MUFU.TANH R123, R123 ;  /* 0x0000007b007b7308 */ /* 0x000fe20000002400 */
[----:B---3--:R-:W-:-:S04]  /*1e420*/  FMNMX.FTZ R192, R178, R192, !PT ;  /* 0x000000c0b2c07209 */ /* 0x008fc80007810000 */
[----:B----4-:R-:W-:-:S03]  /*1e430*/  FMNMX.FTZ R192, R179, R192, !PT ;  /* 0x000000c0b3c07209 */ /* 0x010fc60007810000 */
[----:B------:R-:W-:Y:S01]  /*1e440*/  MUFU.TANH R126, R126 ;  /* 0x0000007e007e7308 */ /* 0x000fe20000002400 */
[----:B-----5:R-:W-:-:S04]  /*1e450*/  FMNMX.FTZ R192, R182, R192, !PT ;  /* 0x000000c0b6c07209 */ /* 0x020fc80007810000 */
[----:B------:R-:W-:-:S03]  /*1e460*/  FMNMX.FTZ R192, R183, R192, !PT ;  /* 0x000000c0b7c07209 */ /* 0x000fc60007810000 */
[----:B------:R-:W-:Y:S01]  /*1e470*/  MUFU.TANH R127, R127 ;  /* 0x0000007f007f7308 */ /* 0x000fe20000002400 */
[----:B0-----:R-:W-:-:S04]  /*1e480*/  FMNMX.FTZ R192, R154, R192, !PT ;  /* 0x000000c09ac07209 */ /* 0x001fc80007810000 */
        /* <DEDUP_REMOVED lines=10> */
[----:B------:R-:W2:Y:S01]  /*1e530*/  MUFU.TANH R134, R134 ;  /* 0x0000008600867308 */ /* 0x000ea20000002400 */
[----:B------:R-:W-:-:S04]  /*1e540*/  FMNMX.FTZ R193, R138, R193, !PT ;  /* 0x000000c18ac17209 */ /* 0x000fc80007810000 */
[----:B------:R-:W-:-:S03]  /*1e550*/  FMNMX.FTZ R193, R139, R193, !PT ;  /* 0x000000c18bc17209 */ /* 0x000fc60007810000 */
[----:B------:R-:W-:Y:S01]  /*1e560*/  MUFU.EX2 R8, R8 ;  /* 0x0000000800087308 */ /* 0x000fe20000000800 */
[----:B-1----:R-:W-:-:S04]  /*1e570*/  FMNMX.FTZ R193, R142, R193, !PT ;  /* 0x000000c18ec17209 */ /* 0x002fc80007810000 */
[----:B------:R-:W-:-:S04]  /*1e580*/  FMNMX.FTZ R193, R143, R193, !PT ;  /* 0x000000c18fc17209 */ /* 0x000fc80007810000 */
[----:B------:R-:W-:-:S04]  /*1e590*/  FMNMX.FTZ R193, R146, R193, !PT ;  /* 0x000000c192c17209 */ /* 0x000fc80007810000 */
[----:B------:R-:W-:-:S04]  /*1e5a0*/  FMNMX.FTZ R193, R147, R193, !PT ;  /* 0x000000c193c17209 */ /* 0x000fc80007810000 */
[----:B------:R-:W-:-:S04]  /*1e5b0*/  FMNMX.FTZ R193, R150, R193, !PT ;  /* 0x000000c196c17209 */ /* 0x000fc80007810000 */
[----:B------:R-:W-:-:S04]  /*1e5c0*/  FMNMX.FTZ R193, R151, R193, !PT ;  /* 0x000000c197c17209 */ /* 0x000fc80007810000 */
[----:B0-----:R-:W-:-:S04]  /*1e5d0*/  FMNMX.FTZ R193, R192, R193, !PT ;  /* 0x000000c1c0c17209 */ /* 0x001fc80007810000 */
[----:B------:R-:W-:-:S04]  /*1e5e0*/  FMNMX.FTZ R193, R123, R193, !PT ;  /* 0x000000c17bc17209 */ /* 0x000fc80007810000 */
[----:B------:R-:W-:Y:S02]  /*1e5f0*/  FMNMX.FTZ R122, R126, R193, !PT ;  /* 0x000000c17e7a7209 */ /* 0x000fe40007810000 */
[----:B------:R-:W0:Y:S02]  /*1e600*/  MUFU.TANH R193, R135 ;  /* 0x0000008700c17308 */ /* 0x000e240000002400 */
[----:B------:R-:W-:-:S04]  /*1e610*/  FMNMX.FTZ R122, R127, R122, !PT ;  /* 0x0000007a7f7a7209 */ /* 0x000fc80007810000 */
[----:B------:R-:W-:-:S04]  /*1e620*/  FMNMX.FTZ R122, R130, R122, !PT ;  /* 0x0000007a827a7209 */ /* 0x000fc80007810000 */
[----:B------:R-:W-:-:S04]  /*1e630*/  FMNMX.FTZ R122, R131, R122, !PT ;  /* 0x0000007a837a7209 */ /* 0x000fc80007810000 */
[----:B--2---:R-:W-:-:S04]  /*1e640*/  FMNMX.FTZ R122, R134, R122, !PT ;  /* 0x0000007a867a7209 */ /* 0x004fc80007810000 */
[----:B0-----:R-:W-:-:S05]  /*1e650*/  FMNMX.FTZ R122, R193, R122, !PT ;  /* 0x0000007ac17a7209 */ /* 0x001fca0007810000 */
[----:B------:R-:W0:Y:S02]  /*1e660*/  SHFL.BFLY PT, R135, R122, 0x2, 0x1f ;  /* 0x0c401f007a877f89 */ /* 0x000e2400000e0000 */
[----:B0-----:R-:W-:-:S05]  /*1e670*/  FMNMX.FTZ R122, R122, R135, !PT ;  /* 0x000000877a7a7209 */ /* 0x001fca0007810000 */
[----:B------:R-:W0:Y:S02]  /*1e680*/  SHFL.BFLY PT, R135, R122, 0x1, 0x1f ;  /* 0x0c201f007a877f89 */ /* 0x000e2400000e0000 */
[----:B0-----:R-:W-:Y:S02]  /*1e690*/  FMNMX.FTZ R122, R122, R135, !PT ;  /* 0x000000877a7a7209 */ /* 0x001fe40007810000 */
[----:B------:R-:W-:-:S03]  /*1e6a0*/  MOV R135, UR53 ;  /* 0x0000003500877c02 */ /* 0x000fc60008000f00 */
[----:B------:R-:W-:Y:S02]  /*1e6b0*/  FADD.FTZ R9, -R122, R9 ;  /* 0x000000097a097221 */ /* 0x000fe40000010100 */
[----:B------:R-:W-:-:S01]  /*1e6c0*/  FFMA.FTZ R194, R120, R135, -8 ;  /* 0xc100000078c27423 */ /* 0x000fc20000010087 */
[----:B------:R-:W-:Y:S01]  /*1e6d0*/  FFMA.FTZ R135, R122, R135, -8 ;  /* 0xc10000007a877423 */ /* 0x000fe20000010087 */
[----:B------:R-:W-:Y:S02]  /*1e6e0*/  FMUL.FTZ R9, R9, UR53 ;  /* 0x0000003509097c20 */ /* 0x000fe40008410000 */
[----:B------:R-:W-:Y:S01]  /*1e6f0*/  FFMA.FTZ R3, R3, UR53, -R194 ;  /* 0x0000003503037c23 */ /* 0x000fe200080108c2 */
[----:B------:R-:W-:-:S01]  /*1e700*/  FFMA.FTZ R5, R5, UR53, -R135 ;  /* 0x0000003505057c23 */ /* 0x000fc20008010887 */
[----:B------:R-:W-:Y:S01]  /*1e710*/  FFMA.FTZ R4, R4, UR53, -R194 ;  /* 0x0000003504047c23 */ /* 0x000fe200080108c2 */
[----:B------:R-:W-:-:S01]  /*1e720*/  FFMA.FTZ R6, R6, UR53, -R135 ;  /* 0x0000003506067c23 */ /* 0x000fc20008010887 */
[----:B------:R-:W-:Y:S01]  /*1e730*/  MUFU.EX2 R9, R9 ;  /* 0x0000000900097308 */ /* 0x000fe20000000800 */
[----:B------:R-:W-:-:S01]  /*1e740*/  FFMA.FTZ R7, R7, UR53, -R194 ;  /* 0x0000003507077c23 */ /* 0x000fc200080108c2 */
[----:B------:R-:W-:Y:S01]  /*1e750*/  FFMA.FTZ R15, R15, UR53, -R135 ;  /* 0x000000350f0f7c23 */ /* 0x000fe20008010887 */
[----:B------:R-:W-:-:S01]  /*1e760*/  FFMA.FTZ R14, R14, UR53, -R194 ;  /* 0x000000350e0e7c23 */ /* 0x000fc200080108c2 */
[----:B------:R-:W-:Y:S01]  /*1e770*/  FFMA.FTZ R20, R20, UR53, -R135 ;  /* 0x0000003514147c23 */ /* 0x000fe20008010887 */
[----:B------:R-:W-:-:S01]  /*1e780*/  FFMA.FTZ R21, R21, UR53, -R194 ;  /* 0x0000003515157c23 */ /* 0x000fc200080108c2 */
[----:B------:R-:W-:Y:S01]  /*1e790*/  FFMA.FTZ R185, R185, UR53, -R135 ;  /* 0x00000035b9b97c23 */ /* 0x000fe20008010887 */
[----:B------:R-:W-:-:S01]  /*1e7a0*/  FFMA.FTZ R184, R184, UR53, -R194 ;  /* 0x00000035b8b87c23 */ /* 0x000fc200080108c2 */
[----:B------:R-:W0:Y:S01]  /*1e7b0*/  MUFU.EX2 R3, R3 ;  /* 0x0000000300037308 */ /* 0x000e220000000800 */
[----:B------:R-:W-:-:S01]  /*1e7c0*/  FFMA.FTZ R186, R186, UR53, -R135 ;  /* 0x00000035baba7c23 */ /* 0x000fc20008010887 */
[----:B------:R-:W-:Y:S01]  /*1e7d0*/  FFMA.FTZ R187, R187, UR53, -R194 ;  /* 0x00000035bbbb7c23 */ /* 0x000fe200080108c2 */
        /* <DEDUP_REMOVED lines=14> */
[----:B0-----:R-:W-:-:S01]  /*1e8c0*/  FFMA.FTZ R12, R8, R12, R3 ;  /* 0x0000000c080c7223 */ /* 0x001fc20000010003 */
        /* <DEDUP_REMOVED lines=26> */
[----:B--2---:R-:W-:Y:S01]  /*1ea70*/  FADD.FTZ R12, R4, R12 ;  /* 0x0000000c040c7221 */ /* 0x004fe20000010000 */
[----:B------:R-:W-:-:S01]  /*1ea80*/  FFMA.FTZ R188, R188, UR53, -R194 ;  /* 0x00000035bcbc7c23 */ /* 0x000fc200080108c2 */
[----:B0-----:R-:W-:Y:S01]  /*1ea90*/  FADD.FTZ R193, R6, R11 ;  /* 0x0000000b06c17221 */ /* 0x001fe20000010000 */
[----:B------:R-:W-:-:S01]  /*1eaa0*/  FFMA.FTZ R168, R168, UR53, -R194 ;  /* 0x00000035a8a87c23 */ /* 0x000fc200080108c2 */
[----:B------:R-:W0:Y:S01]  /*1eab0*/  MUFU.EX2 R14, R14 ;  /* 0x0000000e000e7308 */ /* 0x000e220000000800 */
[----:B-1----:R-:W-:-:S01]  /*1eac0*/  FADD.FTZ R11, R7, R12 ;  /* 0x0000000c070b7221 */ /* 0x002fc20000010000 */
[--C-:B------:R-:W-:Y:S01]  /*1ead0*/  FFMA.FTZ R169, R169, UR53, -R194.reuse ;  /* 0x00000035a9a97c23 */ /* 0x100fe200080108c2 */
[----:B------:R-:W-:-:S01]  /*1eae0*/  FFMA.FTZ R172, R172, UR53, -R194 ;  /* 0x00000035acac7c23 */ /* 0x000fc200080108c2 */
[--C-:B------:R-:W-:Y:S01]  /*1eaf0*/  FFMA.FTZ R173, R173, UR53, -R194.reuse ;  /* 0x00000035adad7c23 */ /* 0x100fe200080108c2 */
[----:B------:R-:W-:-:S01]  /*1eb00*/  FFMA.FTZ R176, R176, UR53, -R194 ;  /* 0x00000035b0b07c23 */ /* 0x000fc200080108c2 */
[--C-:B------:R-:W-:Y:S01]  /*1eb10*/  FFMA.FTZ R177, R177, UR53, -R194.reuse ;  /* 0x00000035b1b17c23 */ /* 0x100fe200080108c2 */
[----:B------:R-:W-:-:S01]  /*1eb20*/  FFMA.FTZ R180, R180, UR53, -R194 ;  /* 0x00000035b4b47c23 */ /* 0x000fc200080108c2 */
[----:B------:R-:W1:Y:S01]  /*1eb30*/  MUFU.EX2 R20, R20 ;  /* 0x0000001400147308 */ /* 0x000e620000000800 */
[----:B---3--:R-:W-:-:S01]  /*1eb40*/  FADD.FTZ R12, R15, R193 ;  /* 0x000000c10f0c7221 */ /* 0x008fc20000010000 */
        /* <DEDUP_REMOVED lines=32> */
[----:B------:R-:W-:-:S06]  /*1ed50*/  FFMA.FTZ R133, R133, UR53, -R194 ;  /* 0x0000003585857c23 */ /* 0x000fcc00080108c2 */
        /* <DEDUP_REMOVED lines=136> */
[----:B0-----:R-:W-:-:S03]  /*1f5e0*/  FADD.FTZ R12, R133, R11 ;  /* 0x0000000b850c7221 */ /* 0x001fc60000010000 */
[----:B-1----:R-:W-:Y:S01]  /*1f5f0*/  FADD.FTZ R11, R135, R193 ;  /* 0x000000c1870b7221 */ /* 0x002fe20000010000 */
[----:B------:R-:W-:Y:S06]  /*1f600*/  @!P0 BRA `(.L_x_599) ;  /* 0x0000000000048947 */ /* 0x000fec0003800000 */
[----:B------:R-:W-:Y:S01]  /*1f610*/  BPT.TRAP 0x1 ;  /* 0x000000040000795c */ /* 0x000fe20000300000 */
.L_x_599:
[----:B------:R-:W-:Y:S01]  /*1f620*/  F2FP.SATFINITE.E4M3.F32.PACK_AB_MERGE_C R7, R14, R7, RZ ;  /* 0x000000070e07723e */ /* 0x000fe200048070ff */
[----:B------:R-:W-:Y:S01]  /*1f630*/  IMAD R0, R0, 0x8, R18 ;  /* 0x0000000800007824 */ /* 0x000fe200078e0212 */
[----:B------:R-:W-:Y:S01]  /*1f640*/  ISETP.GT.AND P1, PT, R10, RZ, PT ;  /* 0x000000ff0a00720c */ /* 0x000fe20003f24270 */
[----:B------:R-:W-:Y:S01]  /*1f650*/  IMAD.U32 R193, RZ, RZ, UR38 ;  /* 0x00000026ffc17e24 */ /* 0x000fe2000f8e00ff */
[----:B------:R-:W-:Y:S01]  /*1f660*/  F2FP.SATFINITE.E4M3.F32.PACK_AB_MERGE_C R216, R4, R3, R7 ;  /* 0x0000000304d8723e */ /* 0x000fe20004807007 */
[----:B------:R-:W-:Y:S01]  /*1f670*/  VIADD R0, R0, 0x33460 ;  /* 0x0003346000007836 */ /* 0x000fe20000000000 */
[----:B------:R0:W5:Y:S01]  /*1f680*/  LDL R3, [R1+0x3c] ;  /* 0x00003c0001037983 */ /* 0x0001620000100800 */
[----:B------:R-:W-:Y:S01]  /*1f690*/  F2FP.SATFINITE.E4M3.F32.PACK_AB_MERGE_C R15, R20, R15, RZ ;  /* 0x0000000f140f723e */ /* 0x000fe200048070ff */
[-C--:B------:R-:W-:Y:S01]  /*1f6a0*/  FMUL.FTZ R24, R24, R8.reuse ;  /* 0x0000000818187220 */ /* 0x080fe20000410000 */
[----:B------:R-:W-:Y:S01]  /*1f6b0*/  F2FP.SATFINITE.E4M3.F32.PACK_AB_MERGE_C R187, R188, R187, RZ ;  /* 0x000000bbbcbb723e */ /* 0x000fe200048070ff */
[-C--:B------:R-:W-:Y:S01]  /*1f6c0*/  FMUL.FTZ R25, R25, R8.reuse ;  /* 0x0000000819197220 */ /* 0x080fe20000410000 */
[----:B------:R-:W-:Y:S01]  /*1f6d0*/  PRMT R0, R193, 0x654, R0 ;  /* 0x00000654c1007816 */ /* 0x000fe20000000000 */
[-C--:B------:R-:W-:Y:S01]  /*1f6e0*/  FMUL.FTZ R28, R28, R8.reuse ;  /* 0x000000081c1c7220 */ /* 0x080fe20000410000 */
[----:B------:R-:W-:Y:S01]  /*1f6f0*/  F2FP.SATFINITE.E4M3.F32.PACK_AB_MERGE_C R189, R190, R189, RZ ;  /* 0x000000bdbebd723e */ /* 0x000fe200048070ff */
[----:B------:R-:W-:Y:S01]  /*1f700*/  FMUL.FTZ R29, R29, R8 ;  /* 0x000000081d1d7220 */ /* 0x000fe20000410000 */
[----:B------:R-:W-:Y:S01]  /*1f710*/  F2FP.SATFINITE.E4M3.F32.PACK_AB_MERGE_C R172, R173, R172, RZ ;  /* 0x000000acadac723e */ /* 0x000fe200048070ff */
[----:B------:R1:W-:Y:S01]  /*1f720*/  SYNCS.ARRIVE.TRANS64.RED.A1T0 RZ, [R0+URZ], RZ ;  /* 0x000000ff00ff79a7 */ /* 0x0003e2000810043f */
[----:B------:R-:W-:Y:S01]  /*1f730*/  F2FP.SATFINITE.E4M3.F32.PACK_AB_MERGE_C R174, R175, R174, RZ ;  /* 0x000000aeafae723e */ /* 0x000fe200048070ff */
[----:B------:R-:W-:Y:S01]  /*1f740*/  FMUL.FTZ R32, R32, R8 ;  /* 0x0000000820207220 */ /* 0x000fe20000410000 */
        /* <DEDUP_REMOVED lines=109> */
[----:B------:R-:W-:Y:S01]  /*1fe20*/  F2FP.SATFINITE.E4M3.F32.PACK_AB_MERGE_C R219, R186, R185, R189 ;  /* 0x000000b9badb723e */ /* 0x000fe200048070bd */
[----:B-1----:R-:W-:Y:S01]  /*1fe30*/  IMAD.MOV.U32 R0, RZ, RZ, R221 ;  /* 0x000000ffff007224 */ /* 0x002fe200078e00dd */
        /* <DEDUP_REMOVED lines=16> */
[----:B------:R-:W-:Y:S01]  /*1ff40*/  IADD3 R10, R10, -0x1, RZ ;  /* 0xffffffff0a0a7810 */ /* 0x000fe20007ffe0ff */
[----:B0-----:R-:W-:Y:S06]  /*1ff50*/  @P1 BRA `(.L_x_600) ;  /* 0xffffffc000681947 */ /* 0x001fec000383ffff */
.L_x_588:
[----:B------:R-:W-:Y:S05]  /*1ff60*/  WARPSYNC.ALL ;  /* 0x0000000000007948 */ /* 0x000fea0003800000 */
[----:B------:R-:W-:Y:S06]  /*1ff70*/  BAR.ARV 0x8, 0x180 ;  /* 0x0206000000007b1d */ /* 0x000fec0000002000 */
[----:B------:R-:W-:Y:S05]  /*1ff80*/  @!P0 BRA `(.L_x_601) ;  /* 0x0000000000048947 */ /* 0x000fea0003800000 */
[----:B------:R-:W-:Y:S01]  /*1ff90*/  BPT.TRAP 0x1 ;  /* 0x000000040000795c */ /* 0x000fe20000300000 */
.L_x_601:
[----:B------:R-:W2:Y:S04]  /*1ffa0*/  LDL R0, [R1+0x3c] ;  /* 0x00003c0001007983 */ /* 0x000ea80000100800 */
[----:B------:R-:W3:Y:S01]  /*1ffb0*/  LDL R2, [R1+0x2c] ;  /* 0x00002c0001027983 */ /* 0x000ee20000100800 */
[----:B--2---:R-:W-:Y:S02]  /*1ffc0*/  SHF.L.U32 R0, R0, 0x1f, RZ ;  /* 0x0000001f00007819 */ /* 0x004fe400000006ff */
[----:B---3--:R-:W-:-:S04]  /*1ffd0*/  LEA R13, R2, R18, 0x3 ;  /* 0x00000012020d7211 */ /* 0x008fc800078e18ff */
[----:B------:R0:W1:Y:S01]  /*1ffe0*/  SYNCS.PHASECHK.TRANS64.TRYWAIT P1, [R13+URZ+0x33450], R0 ;  /* 0x033450000d0075a7 */ /* 0x000062000802017f */
[----:B------:R-:W-:Y:S05]  /*1fff0*/  @!P0 BRA `(.L_x_602) ;  /* 0x0000000000048947 */ /* 0x000fea0003800000 */
[----:B------:R-:W-:Y:S01]  /*20000*/  BPT.TRAP 0x1 ;  /* 0x000000040000795c */ /* 0x000fe20000300000 */
.L_x_602:
[----:B------:R-:W-:-:S05]  /*20010*/  VIADD R18, R18, 0x200 ;  /* 0x0000020012127836 */ /* 0x000fca0000000000 */
[----:B------:R-:W-:-:S04]  /*20020*/  SHF.R.U32.HI R18, RZ, 0x4, R18 ;  /* 0x00000004ff127819 */ /* 0x000fc80000011612 */
[----:B------:R-:W-:-:S04]  /*20030*/  LOP3.LUT R18, R18, 0x3fff, RZ, 0xc0, !PT ;  /* 0x00003fff12127812 */ /* 0x000fc800078ec0ff */
[----:B------:R-:W-:Y:S01]  /*20040*/  LOP3.LUT R18, R18, 0x10000, RZ, 0xfc, !PT ;  /* 0x0001000012127812 */ /* 0x000fe200078efcff */
[----:B-1----:R-:W-:Y:S06]  /*20050*/  @P1 BRA `(.L_x_603) ;  /* 0x0000000000081947 */ /* 0x002fec0003800000 */
[----:B------:R-:W1:Y:S02]  /*20060*/  SYNCS.PHASECHK.TRANS64.TRYWAIT P1, [R13+URZ+0x33450], R0 ;  /* 0x033450000d0075a7 */ /* 0x000e64000802017f */
[----:B-1----:R-:W-:Y:S05]  /*20070*/  @!P1 BRA `(.L_x_604) ;  /* 0x000000cc00709947 */ /* 0x002fea0003800000 */
.L_x_603:
[----:B------:R-:W2:Y:S01]  /*20080*/  LDL R127, [R1+0x2c] ;  /* 0x00002c00017f7983 */ /* 0x000ea20000100800 */
[----:B-----5:R-:W-:Y:S01]  /*20090*/  IMAD.MOV.U32 R3, RZ, RZ, -0x3ffffff0 ;  /* 0xc0000010ff037424 */ /* 0x020fe200078e00ff */
[----:B------:R-:W-:Y:S05]  /*200a0*/  WARPSYNC.ALL ;  /* 0x0000000000007948 */ /* 0x000fea0003800000 */
[----:B------:R-:W-:Y:S01]  /*200b0*/  R2UR UR7, R3 ;  /* 0x00000000030772ca */ /* 0x000fe200000e0000 */
[----:B------:R-:W-:Y:S01]  /*200c0*/  WARPGROUP.ARRIVE ;  /* 0x00000000000079c5 */ /* 0x000fe20000000000 */
[----:B------:R-:W0:Y:S04]  /*200d0*/  LDL R9, [R1+0x50] ;  /* 0x0000500001097983 */ /* 0x000e280000100800 */
[----:B------:R-:W3:Y:S01]  /*200e0*/  LDL R8, [R1+0x48] ;  /* 0x0000480001087983 */ /* 0x000ee20000100800 */
[----:B------:R-:W-:Y:S01]  /*200f0*/  MOV R5, 0xc0000010 ;  /* 0xc000001000057802 */ /* 0x000fe20000000f00 */
[----:B------:R-:W-:Y:S01]  /*20100*/  ULDC.64 UR4, c[0x0][0x9a0] ;  /* 0x0002680000047ab9 */ /* 0x000fe20000000a00 */
[----:B--2---:R-:W-:-:S05]  /*20110*/  IMAD R2, R127, 0x780, R18 ;  /* 0x000007807f027824 */ /* 0x004fca00078e0212 */
[----:B------:R-:W-:-:S13]  /*20120*/  R2UR UR6, R2 ;  /* 0x00000000020672ca */ /* 0x000fda00000e0000 */
[----:B------:R-:W-:Y:S01]  /*20130*/  QGMMA.64x192x32.F32.E4M3.E4M3 R24, R216, gdesc[UR4], R24, gsb0 ;  /* 0x02e00004d8187df3 */ /* 0x000fe20008000818 */
[----:B------:R-:W-:Y:S01]  /*20140*/  VIADD R4, R2, 0x180 ;  /* 0x0000018002047836 */ /* 0x000fe20000000000 */
[----:B------:R-:W-:-:S04]  /*20150*/  R2UR UR7, R5 ;  /* 0x00000000050772ca */ /* 0x000fc800000e0000 */
[----:B------:R-:W-:Y:S01]  /*20160*/  R2UR UR6, R4 ;  /* 0x00000000040672ca */ /* 0x000fe200000e0000 */
[----:B------:R-:W-:Y:S02]  /*20170*/  VIADD R4, R2, 0x300 ;  /* 0x0000030002047836 */ /* 0x000fe40000000000 */
[----:B------:R-:W-:Y:S01]  /*20180*/  IMAD.MOV.U32 R5, RZ, RZ, -0x3ffffff0 ;  /* 0xc0000010ff057424 */ /* 0x000fe200078e00ff */
[----:B------:R-:W-:-:S04]  /*20190*/  ISETP.NE.U32.AND P1, PT, RZ, UR4, PT ;  /* 0x00000004ff007c0c */ /* 0x000fc8000bf25070 */
[----:B------:R-:W-:-:S13]  /*201a0*/  ISETP.NE.AND.EX P1, PT, RZ, UR5, PT, P1 ;  /* 0x00000005ff007c0c */ /* 0x000fda000bf25310 */
[----:B------:R-:W2:Y:S01]  /*201b0*/  @P1 LDC.64 R6, c[0x0][0x9d0] ;  /* 0x00027400ff061b82 */ /* 0x000ea20000000a00 */
[----:B------:R-:W-:Y:S02]  /*201c0*/  WARPGROUP.DEPBAR.LE gsb0, 0x0 ;  /* 0x00008000000079c5 */ /* 0x000fe40000010000 */
[----:B------:R-:W-:-:S06]  /*201d0*/  WARPGROUP.ARRIVE ;  /* 0x00000000000079c5 */ /* 0x000fcc0000000000 */
[----:B------:R-:W-:Y:S01]  /*201e0*/  QGMMA.64x192x32.F32.E4M3.E4M3 R24, R212, gdesc[UR4], R24, gsb0 ;  /* 0x02e00004d4187df3 */ /* 0x000fe20008000818 */
[----:B------:R-:W-:Y:S02]  /*201f0*/  R2UR UR6, R4 ;  /* 0x00000000040672ca */ /* 0x000fe400000e0000 */
[----:B------:R-:W-:Y:S02]  /*20200*/  R2UR UR7, R5 ;  /* 0x00000000050772ca */ /* 0x000fe400000e0000 */
[----:B------:R-:W0:Y:S02]  /*20210*/  @P1 LDC.64 R4, c[0x0][0x9c8] ;  /* 0x00027200ff041b82 */ /* 0x000e240000000a00 */
[----:B01----:R-:W-:Y:S01]  /*20220*/  @P1 IMAD R0, R9, R4, RZ ;  /* 0x0000000409001224 */ /* 0x003fe200078e02ff */
[----:B------:R-:W-:-:S03]  /*20230*/  @P1 SHF.R.S32.HI R9, RZ, 0x1f, R222 ;  /* 0x0000001fff091819 */ /* 0x000fc600000114de */
[C---:B---3--:R-:W-:Y:S02]  /*20240*/  @P1 IMAD R3, R8.reuse, R5, R0 ;  /* 0x0000000508031224 */ /* 0x048fe400078e0200 */
[----:B------:R-:W-:-:S04]  /*20250*/  @P1 IMAD.WIDE.U32 R4, R8, R4, RZ ;  /* 0x0000000408041225 */ /* 0x000fc800078e00ff */
[-C--:B--2---:R-:W-:Y:S02]  /*20260*/  @P1 IMAD R0, R9, R6.reuse, RZ ;  /* 0x0000000609001224 */ /* 0x084fe400078e02ff */
[----:B------:R-:W-:Y:S02]  /*20270*/  @P1 IMAD.IADD R5, R5, 0x1, R3 ;  /* 0x0000000105051824 */ /* 0x000fe400078e0203 */
[C---:B------:R-:W-:Y:S02]  /*20280*/  @P1 IMAD R3, R222.reuse, R7, R0 ;  /* 0x00000007de031224 */ /* 0x040fe400078e0200 */
[----:B------:R-:W-:-:S05]  /*20290*/  @P1 IMAD.WIDE.U32 R4, R222, R6, R4 ;  /* 0x00000006de041225 */ /* 0x000fca00078e0004 */
[----:B------:R-:W-:Y:S02]  /*202a0*/  @P1 IADD3 R3, R5, R3, RZ ;  /* 0x0000000305031210 */ /* 0x000fe40007ffe0ff */
[----:B------:R-:W-:Y:S01]  /*202b0*/  @P1 LEA R6, P2, R4, UR4, 0x2 ;  /* 0x0000000404061c11 */ /* 0x000fe2000f8410ff */
[----:B------:R-:W-:-:S03]  /*202c0*/  IMAD.MOV.U32 R0, RZ, RZ, 0x3f800000 ;  /* 0x3f800000ff007424 */ /* 0x000fc600078e00ff */
[----:B------:R-:W-:-:S05]  /*202d0*/  @P1 LEA.HI.X R7, R4, UR5, R3, 0x2, P2 ;  /* 0x0000000504071c11 */ /* 0x000fca00090f1403 */
[----:B------:R0:W2:Y:S01]  /*202e0*/  @P1 LDG.E R0, desc[UR50][R6.64] ;  /* 0x0000003206001981 */ /* 0x0000a2000c1e1900 */
[----:B------:R-:W-:Y:S02]  /*202f0*/  VIADD R4, R2, 0x480 ;  /* 0x0000048002047836 */ /* 0x000fe40000000000 */
[----:B------:R-:W-:Y:S01]  /*20300*/  IMAD.MOV.U32 R5, RZ, RZ, -0x3ffffff0 ;  /* 0xc0000010ff057424 */ /* 0x000fe200078e00ff */
[----:B------:R-:W-:Y:S02]  /*20310*/  WARPGROUP.DEPBAR.LE gsb0, 0x0 ;  /* 0x00008000000079c5 */ /* 0x000fe40000010000 */
[----:B------:R-:W-:-:S06]  /*20320*/  WARPGROUP.ARRIVE ;  /* 0x00000000000079c5 */ /* 0x000fcc0000000000 */
[----:B------:R-:W-:Y:S01]  /*20330*/  QGMMA.64x192x32.F32.E4M3.E4M3 R24, R200, gdesc[UR4], R24, gsb0 ;  /* 0x02e00004c8187df3 */ /* 0x000fe20008000818 */
[----:B------:R-:W-:Y:S02]  /*20340*/  R2UR UR6, R4 ;  /* 0x00000000040672ca */ /* 0x000fe400000e0000 */
[----:B------:R-:W-:Y:S01]  /*20350*/  R2UR UR7, R5 ;  /* 0x00000000050772ca */ /* 0x000fe200000e0000 */
[----:B------:R-:W-:Y:S01]  /*20360*/  IMAD.MOV.U32 R3, RZ, RZ, -0x3ffffff0 ;  /* 0xc0000010ff037424 */ /* 0x000fe200078e00ff */
[----:B------:R-:W-:Y:S01]  /*20370*/  IADD3 R2, R2, 0x600, RZ ;  /* 0x0000060002027810 */ /* 0x000fe20007ffe0ff */
[----:B------:R-:W1:Y:S01]  /*20380*/  SHFL.BFLY PT, R4, R11, 0x2, 0x1f ;  /* 0x0c401f000b047f89 */ /* 0x000e6200000e0000 */
[----:B------:R-:W-:Y:S02]  /*20390*/  WARPGROUP.DEPBAR.LE gsb0, 0x0 ;  /* 0x00008000000079c5 */ /* 0x000fe40000010000 */
[----:B------:R-:W-:-:S11]  /*203a0*/  WARPGROUP.ARRIVE ;  /* 0x00000000000079c5 */ /* 0x000fd60000000000 */
[----:B------:R-:W-:Y:S01]  /*203b0*/  QGMMA.64x192x32.F32.E4M3.E4M3 R24, R204, gdesc[UR4], R24, gsb0 ;  /* 0x02e00004cc187df3 */ /* 0x000fe20008000818 */
[----:B------:R-:W-:Y:S02]  /*203c0*/  R2UR UR6, R2 ;  /* 0x00000000020672ca */ /* 0x000fe400000e0000 */
[----:B------:R-:W-:Y:S02]  /*203d0*/  R2UR UR7, R3 ;  /* 0x00000000030772ca */ /* 0x000fe400000e0000 */
[----:B------:R-:W3:Y:S01]  /*203e0*/  SHFL.BFLY PT, R3, R12, 0x2, 0x1f ;  /* 0x0c401f000c037f89 */ /* 0x000ee200000e0000 */
[----:B-1----:R-:W-:-:S05]  /*203f0*/  FADD.FTZ R4, R4, R11 ;  /* 0x0000000b04047221 */ /* 0x002fca0000010000 */
[----:B------:R-:W1:Y:S01]  /*20400*/  SHFL.BFLY PT, R5, R4, 0x1, 0x1f ;  /* 0x0c201f0004057f89 */ /* 0x000e6200000e0000 */
[----:B---3--:R-:W-:-:S05]  /*20410*/  FADD.FTZ R3, R3, R12 ;  /* 0x0000000c03037221 */ /* 0x008fca0000010000 */
[----:B------:R-:W0:Y:S01]  /*20420*/  SHFL.BFLY PT, R2, R3, 0x1, 0x1f ;  /* 0x0c201f0003027f89 */ /* 0x000e2200000e0000 */
[----:B-1----:R-:W-:-:S01]  /*20430*/  FADD.FTZ R8, R4, R5 ;  /* 0x0000000504087221 */ /* 0x002fc20000010000 */
[----:B------:R-:W-:-:S03]  /*20440*/  IMAD.MOV.U32 R5, RZ, RZ, RZ ;  /* 0x000000ffff057224 */ /* 0x000fc600078e00ff */
[----:B------:R-:W-:Y:S01]  /*20450*/  FMUL.FTZ R10, R8, 0.00390625 ;  /* 0x3b800000080a7820 */ /* 0x000fe20000410000 */
[----:B0-----:R-:W-:-:S05]  /*20460*/  FADD.FTZ R6, R3, R2 ;  /* 0x0000000203067221 */ /* 0x001fca0000010000 */
[C---:B------:R-:W-:Y:S01]  /*20470*/  FSETP.NE.FTZ.AND P1, PT, R6.reuse, RZ, PT ;  /* 0x000000ff0600720b */ /* 0x040fe20003f35000 */
[----:B------:R-:W-:Y:S01]  /*20480*/  FMUL.FTZ R2, R6, 0.00390625 ;  /* 0x3b80000006027820 */ /* 0x000fe20000410000 */
[----:B------:R-:W-:-:S04]  /*20490*/  FSETP.NE.FTZ.AND P3, PT, R10, RZ, PT ;  /* 0x000000ff0a00720b */ /* 0x000fc80003f75000 */
[----:B------:R-:W-:-:S07]  /*204a0*/  FSETP.NE.FTZ.AND P2, PT, R2, RZ, PT ;  /* 0x000000ff0200720b */ /* 0x000fce0003f55000 */
[----:B------:R-:W-:Y:S01]  /*204b0*/  @P1 MUFU.RCP R5, R6 ;  /* 0x0000000600051308 */ /* 0x000fe20000001000 */
[----:B------:R-:W-:Y:S01]  /*204c0*/  FSETP.NE.FTZ.AND P1, PT, R8, RZ, PT ;  /* 0x000000ff0800720b */ /* 0x000fe20003f35000 */
[----:B------:R-:W-:-:S06]  /*204d0*/  IMAD.MOV.U32 R7, RZ, RZ, RZ ;  /* 0x000000ffff077224 */ /* 0x000fcc00078e00ff */
[----:B------:R-:W0:Y:S01]  /*204e0*/  @P2 MUFU.LG2 R2, R2 ;  /* 0x0000000200022308 */ /* 0x000e220000000c00 */
[----:B------:R-:W-:Y:S02]  /*204f0*/  WARPGROUP.DEPBAR.LE gsb0, 0x0 ;  /* 0x00008000000079c5 */ /* 0x000fe40000010000 */
[----:B------:R-:W-:-:S06]  /*20500*/  WARPGROUP.ARRIVE ;  /* 0x00000000000079c5 */ /* 0x000fcc0000000000 */
[----:B------:R-:W-:Y:S01]  /*20510*/  QGMMA.64x192x32.F32.E4M3.E4M3 R24, R208, gdesc[UR4], R24, gsb0 ;  /* 0x02e00004d0187df3 */ /* 0x000fe20008000818 */
[----:B------:R-:W1:Y:S01]  /*20520*/  @P3 MUFU.LG2 R4, R10 ;  /* 0x0000000a00043308 */ /* 0x000e620000000c00 */
[----:B------:R-:W-:-:S07]  /*20530*/  MOV R3, UR53 ;  /* 0x0000003500037c02 */ /* 0x000fce0008000f00 */
[----:B------:R-:W3:Y:S01]  /*20540*/  @P1 MUFU.RCP R7, R8 ;  /* 0x0000000800071308 */ /* 0x000ee20000001000 */
[----:B------:R-:W-:Y:S02]  /*20550*/  IMAD.U32 R9, RZ, RZ, UR53 ;  /* 0x00000035ff097e24 */ /* 0x000fe4000f8e00ff */
[----:B------:R-:W-:Y:S01]  /*20560*/  @P2 FMUL.FTZ R3, R3, 0.69314718246459960938 ;  /* 0x3f31721803032820 */ /* 0x000fe20000410000 */
[----:B0-----:R-:W-:Y:S01]  /*20570*/  @P2 FMUL.FTZ R2, R2, 0.69314718246459960938 ;  /* 0x3f31721802022820 */ /* 0x001fe20000410000 */
[----:B------:R-:W-:Y:S01]  /*20580*/  @P3 FMUL.FTZ R6, R9, 0.69314718246459960938 ;  /* 0x3f31721809063820 */ /* 0x000fe20000410000 */
[----:B------:R-:W-:Y:S02]  /*20590*/  IMAD.MOV.U32 R121, RZ, RZ, -0x800000 ;  /* 0xff800000ff797424 */ /* 0x000fe400078e00ff */
[----:B------:R-:W-:Y:S01]  /*205a0*/  @P2 FFMA.FTZ R121, R3, R120, R2 ;  /* 0x0000007803792223 */ /* 0x000fe20000010002 */
[----:B-1----:R-:W-:Y:S01]  /*205b0*/  @P3 FMUL.FTZ R9, R4, 0.69314718246459960938 ;  /* 0x3f31721804093820 */ /* 0x002fe20000410000 */
[----:B------:R-:W-:-:S02]  /*205c0*/  IMAD.MOV.U32 R123, RZ, RZ, -0x800000 ;  /* 0xff800000ff7b7424 */ /* 0x000fc400078e00ff */
[----:B--2---:R-:W-:Y:S01]  /*205d0*/  FMUL.FTZ R3, R5, R0 ;  /* 0x0000000005037220 */ /* 0x004fe20000410000 */
[----:B------:R-:W-:Y:S01]  /*205e0*/  @P3 FFMA.FTZ R123, R6, R122, R9 ;  /* 0x0000007a067b3223 */ /* 0x000fe20000010009 */
[----:B---3--:R-:W-:Y:S01]  /*205f0*/  FMUL.FTZ R0, R7, R0 ;  /* 0x0000000007007220 */ /* 0x008fe20000410000 */
[----:B------:R-:W-:Y:S02]  /*20600*/  WARPGROUP.DEPBAR.LE gsb0, 0x0 ;  /* 0x00008000000079c5 */ /* 0x000fe40000010000 */
[----:B------:R-:W-:Y:S05]  /*20610*/  @!P0 BRA `(.L_x_605) ;  /* 0x0000000000048947 */ /* 0x000fea0003800000 */
[----:B------:R-:W-:Y:S01]  /*20620*/  BPT.TRAP 0x1 ;  /* 0x000000040000795c */ /* 0x000fe20000300000 */
.L_x_605:
[----:B------:R-:W2:Y:S01]  /*20630*/  LDL.LU R18, [R1+0x3c] ;  /* 0x00003c0001127983 */ /* 0x000ea20000300800 */
[----:B------:R-:W-:Y:S01]  /*20640*/  IMAD.U32 R7, RZ, RZ, UR38 ;  /* 0x00000026ff077e24 */ /* 0x000fe2000f8e00ff */
[----:B------:R-:W-:Y:S01]  /*20650*/  IADD3 R2, R13, 0x33460, RZ ;  /* 0x000334600d027810 */ /* 0x000fe20007ffe0ff */
[-C--:B------:R-:W-:Y:S01]  /*20660*/  FMUL.FTZ R6, R57, R3.reuse ;  /* 0x0000000339067220 */ /* 0x080fe20000410000 */
[-C--:B------:R-:W-:Y:S01]  /*20670*/  FMUL.FTZ R5, R24, R3.reuse ;  /* 0x0000000318057220 */ /* 0x080fe20000410000 */
[-C--:B------:R-:W-:Y:S01]  /*20680*/  FMUL.FTZ R4, R25, R3.reuse ;  /* 0x0000000319047220 */ /* 0x080fe20000410000 */
[----:B------:R-:W-:Y:S01]  /*20690*/  PRMT R2, R7, 0x654, R2 ;  /* 0x0000065407027816 */ /* 0x000fe20000000002 */
[-C--:B------:R-:W-:Y:S01]  /*206a0*/  FMUL.FTZ R124, R36, R3.reuse ;  /* 0x00000003247c7220 */ /* 0x080fe20000410000 */
[-C--:B------:R-:W-:Y:S01]  /*206b0*/  FMUL.FTZ R125, R44, R3.reuse ;  /* 0x000000032c7d7220 */ /* 0x080fe20000410000 */
[-C--:B------:R-:W-:Y:S01]  /*206c0*/  FMUL.FTZ R57, R85, R3.reuse ;  /* 0x0000000355397220 */ /* 0x080fe20000410000 */
[----:B------:R0:W-:Y:S01]  /*206d0*/  SYNCS.ARRIVE.TRANS64.RED.A1T0 RZ, [R2+URZ], RZ ;  /* 0x000000ff02ff79a7 */ /* 0x0001e2000810043f */
[-C--:B------:R-:W-:Y:S01]  /*206e0*/  FMUL.FTZ R25, R32, R3.reuse ;  /* 0x0000000320197220 */ /* 0x080fe20000410000 */
[-C--:B------:R-:W-:Y:S01]  /*206f0*/  FMUL.FTZ R11, R33, R3.reuse ;  /* 0x00000003210b7220 */ /* 0x080fe20000410000 */
[-C--:B------:R-:W-:Y:S01]  /*20700*/  FMUL.FTZ R120, R37, R3.reuse ;  /* 0x0000000325787220 */ /* 0x080fe20000410000 */
[-C--:B------:R-:W-:Y:S01]  /*20710*/  FMUL.FTZ R24, R40, R3.reuse ;  /* 0x0000000328187220 */ /* 0x080fe20000410000 */
[-C--:B------:R-:W-:Y:S01]  /*20720*/  FMUL.FTZ R10, R41, R3.reuse ;  /* 0x00000003290a7220 */ /* 0x080fe20000410000 */
[-C--:B------:R-:W-:Y:S01]  /*20730*/  FMUL.FTZ R21, R48, R3.reuse ;  /* 0x0000000330157220 */ /* 0x080fe20000410000 */
[----:B------:R-:W-:Y:S01]  /*20740*/  FMUL.FTZ R122, R52, R3 ;  /* 0x00000003347a7220 */ /* 0x000fe20000410000 */
[----:B0-----:R-:W-:-:S02]  /*20750*/  VIADD R2, R127, 0x1 ;  /* 0x000000017f027836 */ /* 0x001fc40000000000 */
[-C--:B------:R-:W-:Y:S01]  /*20760*/  FMUL.FTZ R36, R53, R3.reuse ;  /* 0x0000000335247220 */ /* 0x080fe20000410000 */
[-C--:B------:R-:W-:Y:S01]  /*20770*/  FMUL.FTZ R44, R84, R3.reuse ;  /* 0x00000003542c7220 */ /* 0x080fe20000410000 */
[-C--:B------:R-:W-:Y:S01]  /*20780*/  FMUL.FTZ R85, R108, R3.reuse ;  /* 0x000000036c557220 */ /* 0x080fe20000410000 */
[-C--:B------:R-:W-:Y:S01]  /*20790*/  FMUL.FTZ R41, R45, R3.reuse ;  /* 0x000000032d297220 */ /* 0x080fe20000410000 */
[----:B------:R-:W-:Y:S01]  /*207a0*/  ISETP.NE.AND P0, PT, R2, 0x2, PT ;  /* 0x000000020200780c */ /* 0x000fe20003f05270 */
        /* <DEDUP_REMOVED lines=40> */
[----:B------:R-:W-:Y:S01]  /*20a30*/  SEL R3, RZ, 0x1, P0 ;  /* 0x00000001ff037807 */ /* 0x000fe20000000000 */
        /* <DEDUP_REMOVED lines=39> */
[----:B------:R-:W-:Y:S01]  /*20cb0*/  SEL R0, R2, RZ, P0 ;  /* 0x000000ff02007207 */ /* 0x000fe20000000000 */
[----:B------:R-:W-:Y:S01]  /*20cc0*/  UIADD3 UR37, UR37, 0x1, URZ ;  /* 0x0000000125257890 */ /* 0x000fe2000fffe03f */
[----:B------:R-:W-:-:S03]  /*20cd0*/  PLOP3.LUT P1, PT, PT, PT, PT, 0x8, 0x0 ;  /* 0x000000000000781c */ /* 0x000fc60003f2e170 */
[----:B------:R0:W-:Y:S01]  /*20ce0*/  STL [R1+0x2c], R0 ;  /* 0x00002c0001007387 */ /* 0x0001e20000100800 */
[----:B--2---:R-:W-:-:S05]  /*20cf0*/  LOP3.LUT R18, R18, R3, RZ, 0x3c, !PT ;  /* 0x0000000312127212 */ /* 0x004fca00078e3cff */
[----:B------:R0:W-:Y:S04]  /*20d00*/  STL [R1+0x3c], R18 ;  /* 0x00003c1201007387 */ /* 0x0001e80000100800 */
.L_x_547:
[----:B------:R-:W-:Y:S05]  /*20d10*/  WARPSYNC.ALL ;  /* 0x0000000000007948 */ /* 0x000fea0003800000 */
[----:B------:R-:W1:Y:S08]  /*20d20*/  S2UR UR38, SR_CgaCtaId ;  /* 0x00000000002679c3 */ /* 0x000e700000008800 */
[----:B------:R-:W-:Y:S06]  /*20d30*/  BAR.SYNC.DEFER_BLOCKING 0x5, 0x180 ;  /* 0x0146000000007b1d */ /* 0x000fec0000010000 */
[----:B------:R-:W-:Y:S01]  /*20d40*/  UMOV UR4, 0x400 ;  /* 0x0000040000047882 */ /* 0x000fe20000000000 */
[----:B------:R-:W-:Y:S01]  /*20d50*/  BSSY B0, `(.L_x_606) ;  /* 0x000033c000007945 */ /* 0x000fe20003800000 */
[----:B-1----:R-:W-:-:S06]  /*20d60*/  ULEA UR4, UR38, UR4, 0x18 ;  /* 0x0000000426047291 */ /* 0x002fcc000f8ec03f */
[----:B0-----:R-:W-:-:S05]  /*20d70*/  IMAD.U32 R18, RZ, RZ, UR4 ;  /* 0x00000004ff127e24 */ /* 0x001fca000f8e00ff */
[----:B------:R0:W1:Y:S01]  /*20d80*/  LDS.128 R220, [R18+0x334d0] ;  /* 0x0334d00012dc7984 */ /* 0x0000620000000c00 */
[----:B------:R-:W-:Y:S06]  /*20d90*/  BAR.ARV 0x4, 0x180 ;  /* 0x0106000000007b1d */ /* 0x000fec0000002000 */
[----:B------:R-:W-:Y:S05]  /*20da0*/  @P1 BRA `(.L_x_607) ;  /* 0x0000002400801947 */ /* 0x000fea0003800000 */
[----:B------:R-:W2:Y:S01]  /*20db0*/  LDL R87, [R1+0x68] ;  /* 0x0000680001577983 */ /* 0x000ea20000100800 */
[----:B------:R-:W-:Y:S01]  /*20dc0*/  ULDC.64 UR4, c[0x4][0x38] ;  /* 0x01000e0000047ab9 */ /* 0x000fe20000000a00 */
[----:B------:R-:W3:Y:S02]  /*20dd0*/  S2R R98, SR_TID.X ;  /* 0x0000000000627919 */ /* 0x000ee40000002100 */
[----:B------:R-:W4:Y:S04]  /*20de0*/  LDL R82, [R1+0x48] ;  /* 0x0000480001527983 */ /* 0x000f280000100800 */
[----:B------:R-:W5:Y:S01]  /*20df0*/  LDL R86, [R1+0x50] ;  /* 0x0000500001567983 */ /* 0x000f620000100800 */
[----:B---3--:R-:W-:-:S04]  /*20e00*/  SHF.L.U32 R0, R98, 0x2, RZ ;  /* 0x0000000262007819 */ /* 0x008fc800000006ff */
[----:B------:R-:W-:-:S04]  /*20e10*/  LOP3.LUT R0, R0, 0xc, RZ, 0xc0, !PT ;  /* 0x0000000c00007812 */ /* 0x000fc800078ec0ff */
[----:B------:R-:W-:-:S05]  /*20e20*/  IADD3 R2, P0, R0, UR4, RZ ;  /* 0x0000000400027c10 */ /* 0x000fca000ff1e0ff */
[----:B------:R-:W-:-:S05]  /*20e30*/  IMAD.X R3, RZ, RZ, UR5, P0 ;  /* 0x00000005ff037e24 */ /* 0x000fca00080e06ff */
[----:B------:R3:W4:Y:S02]  /*20e40*/  LDG.E.CONSTANT R0, desc[UR50][R2.64] ;  /* 0x0000003202007981 */ /* 0x000724000c1e9900 */
[----:B---3--:R-:W3:Y:S01]  /*20e50*/  S2R R3, SR_SWINHI ;  /* 0x0000000000037919 */ /* 0x008ee20000002f00 */
        /* <DEDUP_REMOVED lines=10> */
[----:B------:R-:W-:-:S02]  /*20f00*/  MOV R52, R18 ;  /* 0x0000001200347202 */ /* 0x000fc40000000f00 */
[----:B---3--:R-:W-:Y:S02]  /*20f10*/  MOV R53, R3 ;  /* 0x0000000300357202 */ /* 0x008fe40000000f00 */
        /* <DEDUP_REMOVED lines=10> */
[----:B------:R-:W-:-:S02]  /*20fc0*/  LOP3.LUT P0, R2, R98, 0x3, RZ, 0xc0, !PT ;  /* 0x0000000362027812 */ /* 0x000fc4000780c0ff */
[----:B------:R-:W-:Y:S02]  /*20fd0*/  F2FP.BF16.F32.PACK_AB R119, R119, R26 ;  /* 0x0000001a7777723e */ /* 0x000fe400000010ff */
[----:B------:R-:W-:Y:S02]  /*20fe0*/  F2FP.BF16.F32.PACK_AB R28, R28, R5 ;  /* 0x000000051c1c723e */ /* 0x000fe400000010ff */
[----:B------:R-:W-:Y:S02]  /*20ff0*/  ISETP.EQ.OR P0, PT, R2, 0x3, !P0 ;  /* 0x000000030200780c */ /* 0x000fe40004702670 */
[----:B------:R-:W-:Y:S02]  /*21000*/  F2FP.BF16.F32.PACK_AB R40, R40, R13 ;  /* 0x0000000d2828723e */ /* 0x000fe400000010ff */
[----:B------:R-:W-:Y:S02]  /*21010*/  SEL R13, R28, R29, P0 ;  /* 0x0000001d1c0d7207 */ /* 0x000fe40000000000 */
[----:B------:R-:W-:-:S02]  /*21020*/  SEL R2, R29, R28, P0 ;  /* 0x0000001c1d027207 */ /* 0x000fc40000000000 */
[----:B------:R-:W-:Y:S02]  /*21030*/  F2FP.BF16.F32.PACK_AB R91, R58, R83 ;  /* 0x000000533a5b723e */ /* 0x000fe400000010ff */
[----:B------:R-:W-:Y:S02]  /*21040*/  F2FP.BF16.F32.PACK_AB R89, R89, R84 ;  /* 0x000000545959723e */ /* 0x000fe400000010ff */
[----:B------:R-:W-:Y:S01]  /*21050*/  F2FP.BF16.F32.PACK_AB R37, R37, R8 ;  /* 0x000000082525723e */ /* 0x000fe200000010ff */
[----:B------:R-:W-:Y:S01]  /*21060*/  UMOV UR4, 0xffffffff ;  /* 0xffffffff00047882 */ /* 0x000fe20000000000 */
        /* <DEDUP_REMOVED lines=21> */
[----:B------:R-:W-:Y:S01]  /*211c0*/  F2FP.BF16.F32.PACK_AB R93, R93, R42 ;  /* 0x0000002a5d5d723e */ /* 0x000fe200000010ff */
[----:B--2---:R-:W-:-:S03]  /*211d0*/  IMAD.WIDE R10, R87, 0x2, R52 ;  /* 0x00000002570a7825 */ /* 0x004fc600078e0234 */
[----:B------:R-:W-:-:S04]  /*211e0*/  IADD3 R33, P3, R10, 0x8060, RZ ;  /* 0x000080600a217810 */ /* 0x000fc80007f7e0ff */
[----:B------:R-:W-:-:S04]  /*211f0*/  LOP3.LUT R32, R33, 0x380, RZ, 0xc0, !PT ;  /* 0x0000038021207812 */ /* 0x000fc800078ec0ff */
[----:B------:R-:W-:Y:S02]  /*21200*/  SHF.R.U64 R32, R32, 0x3, RZ ;  /* 0x0000000320207819 */ /* 0x000fe400000012ff */
[----:B------:R-:W-:Y:S02]  /*21210*/  IADD3 R21, P4, R10, 0x4060, RZ ;  /* 0x000040600a157810 */ /* 0x000fe40007f9e0ff */
[----:B------:R-:W-:Y:S02]  /*21220*/  LOP3.LUT R32, R32, R33, RZ, 0x3c, !PT ;  /* 0x0000002120207212 */ /* 0x000fe400078e3cff */
[----:B------:R-:W-:Y:S02]  /*21230*/  IADD3.X R33, RZ, R11, RZ, P3, !PT ;  /* 0x0000000bff217210 */ /* 0x000fe40001ffe4ff */
[C---:B------:R-:W-:Y:S02]  /*21240*/  IADD3 R15, P3, R10.reuse, 0x4040, RZ ;  /* 0x000040400a0f7810 */ /* 0x040fe40007f7e0ff */
[----:B------:R-:W-:-:S02]  /*21250*/  IADD3 R31, P2, R10, 0x8040, RZ ;  /* 0x000080400a1f7810 */ /* 0x000fc40007f5e0ff */
[C---:B------:R-:W-:Y:S02]  /*21260*/  IADD3 R27, P5, R10.reuse, 0x8000, RZ ;  /* 0x000080000a1b7810 */ /* 0x040fe40007fbe0ff */
[----:B------:R-:W-:Y:S02]  /*21270*/  LOP3.LUT R20, R21, 0x380, RZ, 0xc0, !PT ;  /* 0x0000038015147812 */ /* 0x000fe400078ec0ff */
[----:B------:R-:W-:Y:S02]  /*21280*/  LOP3.LUT R14, R15, 0x380, RZ, 0xc0, !PT ;  /* 0x000003800f0e7812 */ /* 0x000fe400078ec0ff */
[----:B------:R-:W-:Y:S02]  /*21290*/  LOP3.LUT R30, R31, 0x380, RZ, 0xc0, !PT ;  /* 0x000003801f1e7812 */ /* 0x000fe400078ec0ff */
[----:B------:R-:W-:Y:S02]  /*212a0*/  LOP3.LUT R26, R27, 0x380, RZ, 0xc0, !PT ;  /* 0x000003801b1a7812 */ /* 0x000fe400078ec0ff */
[----:B------:R-:W-:-:S02]  /*212b0*/  IADD3 R6, P1, R10, 0x8020, RZ ;  /* 0x000080200a067810 */ /* 0x000fc40007f3e0ff */
[----:B------:R-:W-:Y:S02]  /*212c0*/  SHF.R.U64 R20, R20, 0x3, RZ ;  /* 0x0000000314147819 */ /* 0x000fe400000012ff */
[----:B------:R-:W-:Y:S02]  /*212d0*/  SHF.R.U64 R14, R14, 0x3, RZ ;  /* 0x000000030e0e7819 */ /* 0x000fe400000012ff */
[----:B------:R-:W-:Y:S02]  /*212e0*/  SHF.R.U64 R30, R30, 0x3, RZ ;  /* 0x000000031e1e7819 */ /* 0x000fe400000012ff */
[----:B------:R-:W-:Y:S02]  /*212f0*/  SHF.R.U64 R26, R26, 0x3, RZ ;  /* 0x000000031a1a7819 */ /* 0x000fe400000012ff */
[----:B------:R-:W-:Y:S01]  /*21300*/  LOP3.LUT R3, R6, 0x380, RZ, 0xc0, !PT ;  /* 0x0000038006037812 */ /* 0x000fe200078ec0ff */
[----:B------:R-:W-:Y:S01]  /*21310*/  IMAD.X R29, RZ, RZ, R11, P1 ;  /* 0x000000ffff1d7224 */ /* 0x000fe200008e060b */
[----:B------:R-:W-:-:S02]  /*21320*/  LOP3.LUT R20, R20, R21, RZ, 0x3c, !PT ;  /* 0x0000001514147212 */ /* 0x000fc400078e3cff */
[----:B------:R-:W-:Y:S01]  /*21330*/  LOP3.LUT R14, R14, R15, RZ, 0x3c, !PT ;  /* 0x0000000f0e0e7212 */ /* 0x000fe200078e3cff */
[--C-:B------:R-:W-:Y:S01]  /*21340*/  IMAD.X R15, RZ, RZ, R11.reuse, P3 ;  /* 0x000000ffff0f7224 */ /* 0x100fe200018e060b */
[----:B------:R-:W-:Y:S01]  /*21350*/  LOP3.LUT R30, R30, R31, RZ, 0x3c, !PT ;  /* 0x0000001f1e1e7212 */ /* 0x000fe200078e3cff */
[--C-:B------:R-:W-:Y:S01]  /*21360*/  IMAD.X R31, RZ, RZ, R11.reuse, P2 ;  /* 0x000000ffff1f7224 */ /* 0x100fe200010e060b */
[----:B------:R-:W-:Y:S02]  /*21370*/  IADD3.X R21, RZ, R11, RZ, P4, !PT ;  /* 0x0000000bff157210 */ /* 0x000fe400027fe4ff */
[----:B------:R-:W-:Y:S01]  /*21380*/  LOP3.LUT R26, R26, R27, RZ, 0x3c, !PT ;  /* 0x0000001b1a1a7212 */ /* 0x000fe200078e3cff */
[----:B------:R-:W-:Y:S01]  /*21390*/  IMAD.X R27, RZ, RZ, R11, P5 ;  /* 0x000000ffff1b7224 */ /* 0x000fe200028e060b */
[C---:B------:R-:W-:Y:S02]  /*213a0*/  IADD3 R83, P1, R10.reuse, 0x4000, RZ ;  /* 0x000040000a537810 */ /* 0x040fe40007f3e0ff */
[----:B------:R-:W-:-:S02]  /*213b0*/  IADD3 R85, P4, R10, 0x40, RZ ;  /* 0x000000400a557810 */ /* 0x000fc40007f9e0ff */
[C---:B------:R-:W-:Y:S02]  /*213c0*/  IADD3 R87, P3, R10.reuse, 0x20, RZ ;  /* 0x000000200a577810 */ /* 0x040fe40007f7e0ff */
[----:B------:R-:W-:Y:S02]  /*213d0*/  SHF.R.U64 R3, R3, 0x3, RZ ;  /* 0x0000000303037819 */ /* 0x000fe400000012ff */
[C---:B------:R-:W-:Y:S01]  /*213e0*/  IADD3 R9, P2, R10.reuse, 0x4020, RZ ;  /* 0x000040200a097810 */ /* 0x040fe20007f5e0ff */
[----:B-----5:R-:W-:Y:S01]  /*213f0*/  IMAD.MOV.U32 R90, RZ, RZ, R86 ;  /* 0x000000ffff5a7224 */ /* 0x020fe200078e0056 */
[----:B------:R-:W-:Y:S01]  /*21400*/  IADD3 R7, P5, R10, 0x60, RZ ;  /* 0x000000600a077810 */ /* 0x000fe20007fbe0ff */
[----:B----4-:R-:W-:Y:S01]  /*21410*/  IMAD.MOV.U32 R94, RZ, RZ, R82 ;  /* 0x000000ffff5e7224 */ /* 0x010fe200078e0052 */
[----:B------:R-:W-:Y:S02]  /*21420*/  LOP3.LUT R82, R83, 0x380, RZ, 0xc0, !PT ;  /* 0x0000038053527812 */ /* 0x000fe400078ec0ff */
[----:B------:R-:W-:-:S02]  /*21430*/  LOP3.LUT R84, R85, 0x380, RZ, 0xc0, !PT ;  /* 0x0000038055547812 */ /* 0x000fc400078ec0ff */
[----:B------:R-:W-:Y:S02]  /*21440*/  LOP3.LUT R86, R87, 0x380, RZ, 0xc0, !PT ;  /* 0x0000038057567812 */ /* 0x000fe400078ec0ff */
[----:B------:R-:W-:Y:S02]  /*21450*/  LOP3.LUT R28, R3, R6, RZ, 0x3c, !PT ;  /* 0x00000006031c7212 */ /* 0x000fe400078e3cff */
[----:B------:R-:W-:Y:S02]  /*21460*/  LOP3.LUT R8, R9, 0x380, RZ, 0xc0, !PT ;  /* 0x0000038009087812 */ /* 0x000fe400078ec0ff */
[----:B------:R-:W-:Y:S02]  /*21470*/  LOP3.LUT R6, R7, 0x380, RZ, 0xc0, !PT ;  /* 0x0000038007067812 */ /* 0x000fe400078ec0ff */
[----:B------:R-:W-:Y:S02]  /*21480*/  LOP3.LUT R3, R10, 0x380, RZ, 0xc0, !PT ;  /* 0x000003800a037812 */ /* 0x000fe400078ec0ff */
[----:B------:R-:W-:-:S02]  /*21490*/  SHF.R.U64 R82, R82, 0x3, RZ ;  /* 0x0000000352527819 */ /* 0x000fc400000012ff */
[----:B------:R-:W-:Y:S02]  /*214a0*/  SHF.R.U64 R84, R84, 0x3, RZ ;  /* 0x0000000354547819 */ /* 0x000fe400000012ff */
[----:B------:R-:W-:Y:S02]  /*214b0*/  SHF.R.U64 R86, R86, 0x3, RZ ;  /* 0x0000000356567819 */ /* 0x000fe400000012ff */
[----:B------:R-:W-:Y:S02]  /*214c0*/  SHF.R.U64 R8, R8, 0x3, RZ ;  /* 0x0000000308087819 */ /* 0x000fe400000012ff */
[----:B------:R-:W-:Y:S02]  /*214d0*/  SHF.R.U64 R6, R6, 0x3, RZ ;  /* 0x0000000306067819 */ /* 0x000fe400000012ff */
[----:B------:R-:W-:Y:S02]  /*214e0*/  SHF.R.U64 R3, R3, 0x3, RZ ;  /* 0x0000000303037819 */ /* 0x000fe400000012ff */
[----:B------:R-:W-:Y:S01]  /*214f0*/  LOP3.LUT R82, R82, R83, RZ, 0x3c, !PT ;  /* 0x0000005352527212 */ /* 0x000fe200078e3cff */
[--C-:B------:R-:W-:Y:S01]  /*21500*/  IMAD.X R83, RZ, RZ, R11.reuse, P1 ;  /* 0x000000ffff537224 */ /* 0x100fe200008e060b */
[----:B------:R-:W-:Y:S01]  /*21510*/  LOP3.LUT R84, R84, R85, RZ, 0x3c, !PT ;  /* 0x0000005554547212 */ /* 0x000fe200078e3cff */
[--C-:B------:R-:W-:Y:S01]  /*21520*/  IMAD.X R85, RZ, RZ, R11.reuse, P4 ;  /* 0x000000ffff557224 */ /* 0x100fe200020e060b */
[----:B------:R-:W-:Y:S01]  /*21530*/  LOP3.LUT R86, R86, R87, RZ, 0x3c, !PT ;  /* 0x0000005756567212 */ /* 0x000fe200078e3cff */
[--C-:B------:R-:W-:Y:S01]  /*21540*/  IMAD.X R87, RZ, RZ, R11.reuse, P3 ;  /* 0x000000ffff577224 */ /* 0x100fe200018e060b */
[----:B------:R-:W-:Y:S01]  /*21550*/  LOP3.LUT R8, R8, R9, RZ, 0x3c, !PT ;  /* 0x0000000908087212 */ /* 0x000fe200078e3cff */
[----:B------:R-:W-:Y:S01]  /*21560*/  IMAD.X R9, RZ, RZ, R11, P2 ;  /* 0x000000ffff097224 */ /* 0x000fe200010e060b */
[----:B------:R-:W-:-:S02]  /*21570*/  LOP3.LUT R6, R6, R7, RZ, 0x3c, !PT ;  /* 0x0000000706067212 */ /* 0x000fc400078e3cff */
[----:B------:R-:W-:Y:S02]  /*21580*/  LOP3.LUT R10, R3, R10, RZ, 0x3c, !PT ;  /* 0x0000000a030a7212 */ /* 0x000fe400078e3cff */
[----:B------:R-:W-:Y:S02]  /*21590*/  IADD3.X R7, RZ, R11, RZ, P5, !PT ;  /* 0x0000000bff077210 */ /* 0x000fe40002ffe4ff */
[----:B------:R-:W-:Y:S02]  /*215a0*/  MOV R82, R82 ;  /* 0x0000005200527202 */ /* 0x000fe40000000f00 */
[----:B------:R-:W-:Y:S01]  /*215b0*/  MOV R84, R84 ;  /* 0x0000005400547202 */ /* 0x000fe20000000f00 */
[----:B------:R-:W-:Y:S01]  /*215c0*/  IMAD.SHL.U32 R85, R94, 0x4, RZ ;  /* 0x000000045e557824 */ /* 0x000fe200078e00ff */
[----:B------:R-:W-:Y:S02]  /*215d0*/  MOV R86, R86 ;  /* 0x0000005600567202 */ /* 0x000fe40000000f00 */
[----:B------:R-:W-:-:S02]  /*215e0*/  MOV R81, R10 ;  /* 0x0000000a00517202 */ /* 0x000fc40000000f00 */
[----:B------:R-:W-:Y:S02]  /*215f0*/  MOV R73, R32 ;  /* 0x0000002000497202 */ /* 0x000fe40000000f00 */
[----:B------:R-:W-:Y:S02]  /*21600*/  MOV R71, R30 ;  /* 0x0000001e00477202 */ /* 0x000fe40000000f00 */
[----:B------:R-:W-:Y:S02]  /*21610*/  MOV R69, R28 ;  /* 0x0000001c00457202 */ /* 0x000fe40000000f00 */
[----:B------:R-:W-:Y:S02]  /*21620*/  MOV R67, R26 ;  /* 0x0000001a00437202 */ /* 0x000fe40000000f00 */
[----:B------:R-:W-:Y:S02]  /*21630*/  MOV R79, R20 ;  /* 0x00000014004f7202 */ /* 0x000fe40000000f00 */
[----:B------:R-:W-:-:S02]  /*21640*/  MOV R77, R14 ;  /* 0x0000000e004d7202 */ /* 0x000fc40000000f00 */
[----:B------:R-:W-:Y:S02]  /*21650*/  MOV R75, R8 ;  /* 0x00000008004b7202 */ /* 0x000fe40000000f00 */
[----:B------:R-:W-:Y:S02]  /*21660*/  MOV R83, R6 ;  /* 0x0000000600537202 */ /* 0x000fe40000000f00 */
[----:B------:R-:W-:Y:S02]  /*21670*/  SHF.L.U64.HI R87, R94, 0x2, R90 ;  /* 0x000000025e577819 */ /* 0x000fe4000001025a */
[----:B------:R-:W-:Y:S01]  /*21680*/  LOP3.LUT R3, R0, 0x2, RZ, 0x3c, !PT ;  /* 0x0000000200037812 */ /* 0x000fe200078e3cff */
[----:B------:R-:W-:Y:S06]  /*21690*/  BRA.DIV UR4, `(.L_x_608) ;  /* 0x000000b604fc7947 */ /* 0x000fec000b800000 */
[----:B------:R-:W-:Y:S01]  /*216a0*/  SEL R27, R40, R43, P0 ;  /* 0x0000002b281b7207 */ /* 0x000fe20000000000 */
[----:B------:R-:W-:Y:S01]  /*216b0*/  SHFL.IDX PT, R6, R13, R0, 0x1c1f ;  /* 0x001c1f000d067589 */ /* 0x000fe200000e0000 */
[----:B------:R-:W-:Y:S02]  /*216c0*/  SEL R32, R43, R40, P0 ;  /* 0x000000282b207207 */ /* 0x000fe40000000000 */
[----:B------:R-:W-:Y:S02]  /*216d0*/  SEL R43, R56, R45, P0 ;  /* 0x0000002d382b7207 */ /* 0x000fe40000000000 */
[----:B------:R-:W-:Y:S02]  /*216e0*/  SEL R56, R45, R56, P0 ;  /* 0x000000382d387207 */ /* 0x000fe40000000000 */
[----:B------:R-:W-:Y:S02]  /*216f0*/  SEL R31, R44, R57, P0 ;  /* 0x000000392c1f7207 */ /* 0x000fe40000000000 */
[----:B------:R-:W-:Y:S01]  /*21700*/  SEL R42, R57, R44, P0 ;  /* 0x0000002c392a7207 */ /* 0x000fe20000000000 */
[----:B------:R-:W-:Y:S01]  /*21710*/  SHFL.IDX PT, R43, R43, R0, 0x1c1f ;  /* 0x001c1f002b2b7589 */ /* 0x000fe200000e0000 */
[----:B------:R-:W-:-:S02]  /*21720*/  SEL R45, R60, R47, P0 ;  /* 0x0000002f3c2d7207 */ /* 0x000fc40000000000 */
[----:B------:R-:W-:Y:S01]  /*21730*/  SEL R7, R25, R120, P0 ;  /* 0x0000007819077207 */ /* 0x000fe20000000000 */
[----:B------:R-:W-:Y:S01]  /*21740*/  SHFL.IDX PT, R31, R31, R0, 0x1c1f ;  /* 0x001c1f001f1f7589 */ /* 0x000fe200000e0000 */
[----:B------:R-:W-:Y:S02]  /*21750*/  SEL R8, R120, R25, P0 ;  /* 0x0000001978087207 */ /* 0x000fe40000000000 */
[----:B------:R-:W-:Y:S01]  /*21760*/  SEL R9, R24, R41, P0 ;  /* 0x0000002918097207 */ /* 0x000fe20000000000 */
[----:B------:R-:W-:Y:S01]  /*21770*/  SHFL.IDX PT, R10, R7, R0, 0x1c1f ;  /* 0x001c1f00070a7589 */ /* 0x000fe200000e0000 */
        /* <DEDUP_REMOVED lines=11> */
[----:B------:R-:W2:Y:S01]  /*21830*/  SHFL.IDX PT, R44, R44, R3, 0x1c1f ;  /* 0x001c1f032c2c7589 */ /* 0x000ea200000e0000 */
        /* <DEDUP_REMOVED lines=23> */
[----:B------:R2:W-:Y:S01]  /*219b0*/  SHFL.IDX PT, R58, R48, R3, 0x1c1f ;  /* 0x001c1f03303a7589 */ /* 0x0005e200000e0000 */
[----:B------:R-:W-:Y:S02]  /*219c0*/  SEL R54, R5, R54, P0 ;  /* 0x0000003605367207 */ /* 0x000fe40000000000 */
[----:B------:R-:W-:Y:S01]  /*219d0*/  SEL R70, R63, R70, P0 ;  /* 0x000000463f467207 */ /* 0x000fe20000000000 */
[----:B------:R-:W3:Y:S01]  /*219e0*/  SHFL.IDX PT, R5, R2, R3, 0x1c1f ;  /* 0x001c1f0302057589 */ /* 0x000ee200000e0000 */
[----:B------:R-:W-:-:S02]  /*219f0*/  SEL R59, R74, R61, P0 ;  /* 0x0000003d4a3b7207 */ /* 0x000fc40000000000 */
[----:B------:R-:W-:Y:S01]  /*21a00*/  SEL R57, R34, R91, P0 ;  /* 0x0000005b22397207 */ /* 0x000fe20000000000 */
[----:B------:R4:W-:Y:S01]  /*21a10*/  SHFL.IDX PT, R39, R50, R3, 0x1c1f ;  /* 0x001c1f0332277589 */ /* 0x0009e200000e0000 */
[----:B------:R-:W-:Y:S02]  /*21a20*/  SEL R72, R91, R34, P0 ;  /* 0x000000225b487207 */ /* 0x000fe40000000000 */
[----:B------:R-:W-:Y:S01]  /*21a30*/  SEL R74, R61, R74, P0 ;  /* 0x0000004a3d4a7207 */ /* 0x000fe20000000000 */
[----:B------:R-:W-:Y:S01]  /*21a40*/  SHFL.IDX PT, R34, R25, R0, 0x1c1f ;  /* 0x001c1f0019227589 */ /* 0x000fe200000e0000 */
[----:B------:R-:W-:Y:S02]  /*21a50*/  SEL R63, R78, R93, P0 ;  /* 0x0000005d4e3f7207 */ /* 0x000fe40000000000 */
[----:B------:R-:W-:Y:S01]  /*21a60*/  SEL R61, R38, R65, P0 ;  /* 0x00000041263d7207 */ /* 0x000fe20000000000 */
[----:B------:R-:W5:Y:S01]  /*21a70*/  SHFL.IDX PT, R25, R28, R3, 0x1c1f ;  /* 0x001c1f031c197589 */ /* 0x000f6200000e0000 */
[----:B------:R-:W-:-:S02]  /*21a80*/  SEL R76, R65, R38, P0 ;  /* 0x00000026414c7207 */ /* 0x000fc40000000000 */
[----:B------:R-:W-:Y:S01]  /*21a90*/  SEL R78, R93, R78, P0 ;  /* 0x0000004e5d4e7207 */ /* 0x000fe20000000000 */
[----:B------:R-:W-:Y:S01]  /*21aa0*/  SHFL.IDX PT, R38, R27, R0, 0x1c1f ;  /* 0x001c1f001b267589 */ /* 0x000fe200000e0000 */
[----:B------:R-:W-:Y:S02]  /*21ab0*/  SEL R65, R80, R119, P0 ;  /* 0x0000007750417207 */ /* 0x000fe40000000000 */
[----:B------:R-:W-:Y:S01]  /*21ac0*/  SEL R80, R119, R80, P0 ;  /* 0x0000005077507207 */ /* 0x000fe20000000000 */
[----:B------:R5:W0:Y:S01]  /*21ad0*/  SHFL.IDX PT, R27, R32, R3, 0x1c1f ;  /* 0x001c1f03201b7589 */ /* 0x000a2200000e0000 */
[----:B--2---:R-:W-:Y:S02]  /*21ae0*/  SEL R48, R33, R44, P0 ;  /* 0x0000002c21307207 */ /* 0x004fe40000000000 */
[----:B----4-:R-:W-:Y:S01]  /*21af0*/  SEL R50, R44, R33, P0 ;  /* 0x000000212c327207 */ /* 0x010fe20000000000 */
[----:B------:R-:W2:Y:S01]  /*21b00*/  SHFL.IDX PT, R42, R42, R3, 0x1c1f ;  /* 0x001c1f032a2a7589 */ /* 0x000ea200000e0000 */
[----:B---3--:R-:W-:-:S02]  /*21b10*/  SEL R4, R6, R5, P0 ;  /* 0x0000000506047207 */ /* 0x008fc40000000000 */
        /* <DEDUP_REMOVED lines=9> */
[----:B-----5:R-:W-:Y:S01]  /*21bb0*/  SEL R32, R34, R25, P0 ;  /* 0x0000001922207207 */ /* 0x020fe20000000000 */
[----:B------:R-:W-:Y:S01]  /*21bc0*/  SHFL.IDX PT, R51, R51, R0, 0x1c1f ;  /* 0x001c1f0033337589 */ /* 0x000fe200000e0000 */
[----:B------:R-:W-:Y:S02]  /*21bd0*/  SEL R46, R46, R35, P0 ;  /* 0x000000232e2e7207 */ /* 0x000fe40000000000 */
[----:B------:R-:W-:Y:S01]  /*21be0*/  SEL R34, R25, R34, P0 ;  /* 0x0000002219227207 */ /* 0x000fe20000000000 */
[----:B------:R-:W3:Y:S01]  /*21bf0*/  SHFL.IDX PT, R54, R54, R3, 0x1c1f ;  /* 0x001c1f0336367589 */ /* 0x000ee200000e0000 */
[----:B0-----:R-:W-:Y:S02]  /*21c00*/  SEL R36, R38, R27, P0 ;  /* 0x0000001b26247207 */ /* 0x001fe40000000000 */
[----:B------:R-:W-:Y:S01]  /*21c10*/  SEL R38, R27, R38, P0 ;  /* 0x000000261b267207 */ /* 0x000fe20000000000 */
[----:B------:R0:W4:Y:S01]  /*21c20*/  SHFL.IDX PT, R2, R56, R3, 0x1c1f ;  /* 0x001c1f0338027589 */ /* 0x00012200000e0000 */
[----:B--2---:R-:W-:-:S02]  /*21c30*/  SEL R40, R31, R42, P0 ;  /* 0x0000002a1f287207 */ /* 0x004fc40000000000 */
[----:B------:R-:W-:Y:S01]  /*21c40*/  SEL R42, R42, R31, P0 ;  /* 0x0000001f2a2a7207 */ /* 0x000fe20000000000 */
[----:B------:R-:W2:Y:S04]  /*21c50*/  SHFL.IDX PT, R66, R66, R3, 0x1c1f ;  /* 0x001c1f0342427589 */ /* 0x000ea800000e0000 */
[----:B------:R-:W5:Y:S01]  /*21c60*/  SHFL.IDX PT, R68, R68, R3, 0x1c1f ;  /* 0x001c1f0344447589 */ /* 0x000f6200000e0000 */
[----:B0-----:R-:W-:-:S03]  /*21c70*/  SEL R56, R37, R58, P0 ;  /* 0x0000003a25387207 */ /* 0x001fc60000000000 */
[----:B------:R-:W-:Y:S01]  /*21c80*/  SHFL.IDX PT, R45, R45, R0, 0x1c1f ;  /* 0x001c1f002d2d7589 */ /* 0x000fe200000e0000 */
[----:B------:R-:W-:-:S03]  /*21c90*/  SEL R58, R58, R37, P0 ;  /* 0x000000253a3a7207 */ /* 0x000fc60000000000 */
[----:B------:R-:W-:Y:S04]  /*21ca0*/  SHFL.IDX PT, R47, R47, R0, 0x1c1f ;  /* 0x001c1f002f2f7589 */ /* 0x000fe800000e0000 */
[----:B------:R-:W-:Y:S01]  /*21cb0*/  SHFL.IDX PT, R57, R57, R0, 0x1c1f ;  /* 0x001c1f0039397589 */ /* 0x000fe200000e0000 */
[----:B---3--:R-:W-:Y:S02]  /*21cc0*/  SEL R5, R41, R54, P0 ;  /* 0x0000003629057207 */ /* 0x008fe40000000000 */
[----:B------:R-:W-:Y:S01]  /*21cd0*/  SEL R7, R54, R41, P0 ;  /* 0x0000002936077207 */ /* 0x000fe20000000000 */
[----:B------:R-:W-:Y:S01]  /*21ce0*/  SHFL.IDX PT, R59, R59, R0, 0x1c1f ;  /* 0x001c1f003b3b7589 */ /* 0x000fe200000e0000 */
[----:B----4-:R-:W-:-:S03]  /*21cf0*/  SEL R11, R2, R43, P0 ;  /* 0x0000002b020b7207 */ /* 0x010fc60000000000 */
[----:B------:R0:W3:Y:S01]  /*21d00*/  SHFL.IDX PT, R21, R24, R3, 0x1c1f ;  /* 0x001c1f0318157589 */ /* 0x0000e200000e0000 */
[----:B--2---:R-:W-:Y:S02]  /*21d10*/  SEL R33, R49, R66, P0 ;  /* 0x0000004231217207 */ /* 0x004fe40000000000 */
[----:B------:R-:W-:Y:S01]  /*21d20*/  SEL R35, R66, R49, P0 ;  /* 0x0000003142237207 */ /* 0x000fe20000000000 */
[----:B------:R2:W4:Y:S01]  /*21d30*/  SHFL.IDX PT, R20, R60, R3, 0x1c1f ;  /* 0x001c1f033c147589 */ /* 0x00052200000e0000 */
[----:B-----5:R-:W-:-:S03]  /*21d40*/  SEL R37, R51, R68, P0 ;  /* 0x0000004433257207 */ /* 0x020fc60000000000 */
[----:B------:R-:W5:Y:S01]  /*21d50*/  SHFL.IDX PT, R64, R64, R3, 0x1c1f ;  /* 0x001c1f0340407589 */ /* 0x000f6200000e0000 */
[----:B0-----:R-:W-:-:S03]  /*21d60*/  SEL R24, R26, R9, P0 ;  /* 0x000000091a187207 */ /* 0x001fc60000000000 */
[----:B------:R-:W0:Y:S01]  /*21d70*/  SHFL.IDX PT, R72, R72, R3, 0x1c1f ;  /* 0x001c1f0348487589 */ /* 0x000e2200000e0000 */
[----:B------:R-:W-:Y:S02]  /*21d80*/  SEL R26, R9, R26, P0 ;  /* 0x0000001a091a7207 */ /* 0x000fe40000000000 */
[----:B--2---:R-:W-:Y:S01]  /*21d90*/  SEL R60, R62, R39, P0 ;  /* 0x000000273e3c7207 */ /* 0x004fe20000000000 */
[----:B------:R-:W2:Y:S01]  /*21da0*/  SHFL.IDX PT, R74, R74, R3, 0x1c1f ;  /* 0x001c1f034a4a7589 */ /* 0x000ea200000e0000 */
[----:B------:R-:W-:Y:S02]  /*21db0*/  SEL R62, R39, R62, P0 ;  /* 0x0000003e273e7207 */ /* 0x000fe40000000000 */
[----:B------:R-:W-:Y:S01]  /*21dc0*/  SEL R9, R43, R2, P0 ;  /* 0x000000022b097207 */ /* 0x000fe20000000000 */
[----:B------:R-:W-:Y:S01]  /*21dd0*/  SHFL.IDX PT, R55, R55, R0, 0x1c1f ;  /* 0x001c1f0037377589 */ /* 0x000fe200000e0000 */
[----:B------:R-:W-:-:S03]  /*21de0*/  SEL R39, R68, R51, P0 ;  /* 0x0000003344277207 */ /* 0x000fc60000000000 */
[----:B------:R-:W-:Y:S01]  /*21df0*/  SHFL.IDX PT, R61, R61, R0, 0x1c1f ;  /* 0x001c1f003d3d7589 */ /* 0x000fe200000e0000 */
[----:B---3--:R-:W-:Y:S02]  /*21e00*/  SEL R28, R30, R21, P0 ;  /* 0x000000151e1c7207 */ /* 0x008fe40000000000 */
[----:B------:R-:W-:Y:S01]  /*21e10*/  SEL R30, R21, R30, P0 ;  /* 0x0000001e151e7207 */ /* 0x000fe20000000000 */
[----:B------:R-:W-:Y:S01]  /*21e20*/  SHFL.IDX PT, R63, R63, R0, 0x1c1f ;  /* 0x001c1f003f3f7589 */ /* 0x000fe200000e0000 */
[----:B----4-:R-:W-:Y:S02]  /*21e30*/  SEL R25, R45, R20, P0 ;  /* 0x000000142d197207 */ /* 0x010fe40000000000 */
[----:B------:R-:W-:Y:S01]  /*21e40*/  SEL R27, R20, R45, P0 ;  /* 0x0000002d141b7207 */ /* 0x000fe20000000000 */
[----:B------:R-:W3:Y:S01]  /*21e50*/  SHFL.IDX PT, R70, R70, R3, 0x1c1f ;  /* 0x001c1f0346467589 */ /* 0x000ee200000e0000 */
[----:B-----5:R-:W-:Y:S02]  /*21e60*/  SEL R29, R47, R64, P0 ;  /* 0x000000402f1d7207 */ /* 0x020fe40000000000 */
[----:B------:R-:W-:Y:S01]  /*21e70*/  SEL R31, R64, R47, P0 ;  /* 0x0000002f401f7207 */ /* 0x000fe20000000000 */
[----:B------:R-:W4:Y:S01]  /*21e80*/  SHFL.IDX PT, R76, R76, R3, 0x1c1f ;  /* 0x001c1f034c4c7589 */ /* 0x000f2200000e0000 */
[----:B0-----:R-:W-:-:S02]  /*21e90*/  SEL R41, R57, R72, P0 ;  /* 0x0000004839297207 */ /* 0x001fc40000000000 */
[----:B------:R-:W-:Y:S01]  /*21ea0*/  SEL R43, R72, R57, P0 ;  /* 0x00000039482b7207 */ /* 0x000fe20000000000 */
[----:B------:R-:W0:Y:S01]  /*21eb0*/  SHFL.IDX PT, R78, R78, R3, 0x1c1f ;  /* 0x001c1f034e4e7589 */ /* 0x000e2200000e0000 */
[----:B--2---:R-:W-:Y:S02]  /*21ec0*/  SEL R49, R59, R74, P0 ;  /* 0x0000004a3b317207 */ /* 0x004fe40000000000 */
[----:B------:R-:W-:Y:S01]  /*21ed0*/  SEL R51, R74, R59, P0 ;  /* 0x0000003b4a337207 */ /* 0x000fe20000000000 */
[----:B------:R-:W2:Y:S04]  /*21ee0*/  SHFL.IDX PT, R80, R80, R3, 0x1c1f ;  /* 0x001c1f0350507589 */ /* 0x000ea800000e0000 */
[----:B------:R5:W1:Y:S01]  /*21ef0*/  SHFL.IDX PT, R65, R65, R0, 0x1c1f ;  /* 0x001c1f0041417589 */ /* 0x000a6200000e0000 */
[----:B---3--:R-:W-:-:S02]  /*21f00*/  SEL R13, R55, R70, P0 ;  /* 0x00000046370d7207 */ /* 0x008fc40000000000 */
[----:B------:R-:W-:Y:S02]  /*21f10*/  SEL R15, R70, R55, P0 ;  /* 0x00000037460f7207 */ /* 0x000fe40000000000 */
[----:B----4-:R-:W-:Y:S02]  /*21f20*/  SEL R45, R61, R76, P0 ;  /* 0x0000004c3d2d7207 */ /* 0x010fe40000000000 */
[----:B------:R-:W-:Y:S02]  /*21f30*/  SEL R47, R76, R61, P0 ;  /* 0x0000003d4c2f7207 */ /* 0x000fe40000000000 */
[----:B0-----:R-:W-:Y:S02]  /*21f40*/  SEL R57, R63, R78, P0 ;  /* 0x0000004e3f397207 */ /* 0x001fe40000000000 */
[----:B------:R-:W-:Y:S02]  /*21f50*/  SEL R59, R78, R63, P0 ;  /* 0x0000003f4e3b7207 */ /* 0x000fe40000000000 */
[----:B--2--5:R-:W-:-:S07]  /*21f60*/  MOV R0, RZ ;  /* 0x000000ff00007202 */ /* 0x024fce0000000f00 */
.L_x_868:
[----:B------:R-:W-:Y:S05]  /*21f70*/  WARPSYNC.ALL ;  /* 0x0000000000007948 */ /* 0x000fea0003800000 */
[----:B------:R-:W-:Y:S01]  /*21f80*/  BAR.SYNC.DEFER_BLOCKING 0x1, 0x100 ;  /* 0x0044000000007b1d */ /* 0x000fe20000010000 */
[----:B-1----:R-:W-:Y:S02]  /*21f90*/  SEL R61, R65, R80, P0 ;  /* 0x00000050413d7207 */ /* 0x002fe40000000000 */
[----:B------:R-:W-:-:S03]  /*21fa0*/  SEL R63, R80, R65, P0 ;  /* 0x00000041503f7207 */ /* 0x000fc60000000000 */
[----:B------:R-:W-:Y:S02]  /*21fb0*/  ULDC.64 UR4, c[0x0][0xc00] ;  /* 0x0003000000047ab9 */ /* 0x000fe40000000a00 */
[----:B------:R-:W0:Y:S01]  /*21fc0*/  LDC R20, c[0x0][0xbe8] ;  /* 0x0002fa00ff147b82 */ /* 0x000e220000000800 */
[----:B------:R-:W-:Y:S01]  /*21fd0*/  ISETP.NE.U32.AND P1, PT, RZ, UR4, PT ;  /* 0x00000004ff007c0c */ /* 0x000fe2000bf25070 */
[----:B------:R-:W2:Y:S01]  /*21fe0*/  LDL R66, [R1+0x54] ;  /* 0x0000540001427983 */ /* 0x000ea20000100800 */
[----:B------:R-:W-:Y:S02]  /*21ff0*/  IADD3 R2, P2, R85, UR4, RZ ;  /* 0x0000000455027c10 */ /* 0x000fe4000ff5e0ff */
[----:B------:R-:W-:Y:S02]  /*22000*/  ISETP.NE.AND.EX P1, PT, RZ, UR5, PT, P1 ;  /* 0x00000005ff007c0c */ /* 0x000fe4000bf25310 */
[----:B------:R-:W-:Y:S01]  /*22010*/  IADD3.X R3, R87, UR5, RZ, P2, !PT ;  /* 0x0000000557037c10 */ /* 0x000fe200097fe4ff */
[----:B------:R-:W-:Y:S01]  /*22020*/  ULDC.64 UR4, c[0x0][0xc08] ;  /* 0x0003020000047ab9 */ /* 0x000fe20000000a00 */
[----:B------:R-:W-:Y:S04]  /*22030*/  STSM.16.M88.4 [R81], R4 ;  /* 0x0000000451007844 */ /* 0x000fe80000000200 */
[----:B------:R1:W-:Y:S04]  /*22040*/  STSM.16.M88.4 [R86], R8 ;  /* 0x0000000856007844 */ /* 0x0003e80000000200 */
[----:B------:R-:W-:Y:S04]  /*22050*/  STSM.16.M88.4 [R84], R24 ;  /* 0x0000001854007844 */ /* 0x000fe80000000200 */
[----:B------:R-:W-:Y:S04]  /*22060*/  STSM.16.M88.4 [R83], R28 ;  /* 0x0000001c53007844 */ /* 0x000fe80000000200 */
[----:B------:R-:W-:Y:S01]  /*22070*/  STSM.16.M88.4 [R82], R32 ;  /* 0x0000002052007844 */ /* 0x000fe20000000200 */
[----:B-1----:R-:W-:-:S03]  /*22080*/  VIADD R8, R98, 0xffffff80 ;  /* 0xffffff8062087836 */ /* 0x002fc60000000000 */
[----:B------:R-:W-:Y:S02]  /*22090*/  STSM.16.M88.4 [R75], R36 ;  /* 0x000000244b007844 */ /* 0x000fe40000000200 */
[----:B------:R-:W-:Y:S02]  /*220a0*/  SHF.R.S32.HI R9, RZ, 0x1f, R8 ;  /* 0x0000001fff097819 */ /* 0x000fe40000011408 */
[----:B------:R1:W-:Y:S02]  /*220b0*/  STSM.16.M88.4 [R77], R12 ;  /* 0x0000000c4d007844 */ /* 0x0003e40000000200 */
[----:B------:R-:W-:Y:S02]  /*220c0*/  LEA.HI R4, R9, R8, RZ, 0x7 ;  /* 0x0000000809047211 */ /* 0x000fe400078f38ff */
[----:B------:R3:W-:Y:S02]  /*220d0*/  STSM.16.M88.4 [R79], R40 ;  /* 0x000000284f007844 */ /* 0x0007e40000000200 */
[----:B------:R-:W-:-:S02]  /*220e0*/  LOP3.LUT R5, R4, 0xffffff80, RZ, 0xc0, !PT ;  /* 0xffffff8004057812 */ /* 0x000fc400078ec0ff */
[----:B------:R3:W-:Y:S03]  /*220f0*/  STSM.16.M88.4 [R67], R48 ;  /* 0x0000003043007844 */ /* 0x0007e60000000200 */
[----:B------:R-:W-:Y:S01]  /*22100*/  IMAD.IADD R10, R8, 0x1, -R5 ;  /* 0x00000001080a7824 */ /* 0x000fe200078e0a05 */
[----:B------:R-:W-:Y:S01]  /*22110*/  LEA.HI R11, R9, R8, RZ, 0x2 ;  /* 0x00000008090b7211 */ /* 0x000fe200078f10ff */
[----:B------:R3:W-:Y:S03]  /*22120*/  STSM.16.M88.4 [R69], R44 ;  /* 0x0000002c45007844 */ /* 0x0007e60000000200 */
[----:B------:R-:W-:Y:S01]  /*22130*/  SHF.R.S32.HI R7, RZ, 0x1f, R10 ;  /* 0x0000001fff077819 */ /* 0x000fe2000001140a */
[----:B------:R3:W-:Y:S03]  /*22140*/  STSM.16.M88.4 [R71], R56 ;  /* 0x0000003847007844 */ /* 0x0007e60000000200 */
[----:B------:R-:W-:Y:S01]  /*22150*/  LEA.HI R5, R7, R10, RZ, 0x2 ;  /* 0x0000000a07057211 */ /* 0x000fe200078f10ff */
[----:B------:R3:W-:Y:S03]  /*22160*/  STSM.16.M88.4 [R73], R60 ;  /* 0x0000003c49007844 */ /* 0x0007e60000000200 */
[--C-:B------:R-:W-:Y:S01]  /*22170*/  SHF.R.S32.HI R6, RZ, 0x2, R5.reuse ;  /* 0x00000002ff067819 */ /* 0x100fe20000011405 */
[----:B------:R-:W-:Y:S01]  /*22180*/  BAR.SYNC.DEFER_BLOCKING 0x1, 0x100 ;  /* 0x0044000000007b1d */ /* 0x000fe20000010000 */
[----:B------:R-:W-:-:S04]  /*22190*/  SHF.R.S32.HI R5, RZ, 0x1f, R5 ;  /* 0x0000001fff057819 */ /* 0x000fc80000011405 */
[----:B------:R-:W-:-:S04]  /*221a0*/  LEA.HI R5, R5, R6, RZ, 0x3 ;  /* 0x0000000605057211 */ /* 0x000fc800078f18ff */
[----:B------:R-:W-:Y:S02]  /*221b0*/  LOP3.LUT R5, R5, 0xfffffff8, RZ, 0xc0, !PT ;  /* 0xfffffff805057812 */ /* 0x000fe400078ec0ff */
[----:B------:R-:W-:Y:S02]  /*221c0*/  ISETP.NE.U32.AND P0, PT, RZ, UR4, PT ;  /* 0x00000004ff007c0c */ /* 0x000fe4000bf05070 */
[----:B------:R-:W-:Y:S01]  /*221d0*/  LOP3.LUT R11, R11, 0xfffffffc, RZ, 0xc0, !PT ;  /* 0xfffffffc0b0b7812 */ /* 0x000fe200078ec0ff */
[----:B-1----:R-:W-:Y:S01]  /*221e0*/  IMAD.IADD R12, R6, 0x1, -R5 ;  /* 0x00000001060c7824 */ /* 0x002fe200078e0a05 */
[----:B------:R-:W-:Y:S02]  /*221f0*/  SHF.R.S32.HI R5, RZ, 0x7, R4 ;  /* 0x00000007ff057819 */ /* 0x000fe40000011404 */
[----:B------:R-:W-:Y:S02]  /*22200*/  ISETP.NE.AND.EX P0, PT, RZ, UR5, PT, P0 ;  /* 0x00000005ff007c0c */ /* 0x000fe4000bf05300 */
[----:B------:R-:W-:-:S02]  /*22210*/  LEA.HI R4, R4, R5, RZ, 0x1 ;  /* 0x0000000504047211 */ /* 0x000fc400078f08ff */
[----:B------:R-:W-:Y:S02]  /*22220*/  IADD3 R13, R8, -R11, RZ ;  /* 0x8000000b080d7210 */ /* 0x000fe40007ffe0ff */
[----:B------:R-:W-:Y:S01]  /*22230*/  LEA.HI R7, R7, R10, RZ, 0x5 ;  /* 0x0000000a07077211 */ /* 0x000fe200078f28ff */
[----:B------:R3:W5:Y:S01]  /*22240*/  @P1 LDG.E R0, desc[UR50][R2.64] ;  /* 0x0000003202001981 */ /* 0x000762000c1e1900 */
[----:B------:R-:W-:Y:S02]  /*22250*/  LOP3.LUT R4, R4, 0x3fffffe, RZ, 0xc0, !PT ;  /* 0x03fffffe04047812 */ /* 0x000fe400078ec0ff */
[----:B------:R-:W-:Y:S02]  /*22260*/  LEA.HI R14, R13, R13, RZ, 0x1 ;  /* 0x0000000d0d0e7211 */ /* 0x000fe400078f08ff */
[----:B------:R-:W-:Y:S01]  /*22270*/  SHF.R.S32.HI R7, RZ, 0x5, R7 ;  /* 0x00000005ff077819 */ /* 0x000fe20000011407 */
[----:B------:R-:W-:Y:S01]  /*22280*/  IMAD.IADD R5, R5, 0x1, -R4 ;  /* 0x0000000105057824 */ /* 0x000fe200078e0a04 */
[----:B------:R-:W-:-:S03]  /*22290*/  LOP3.LUT R14, R14, 0x1ffffffe, RZ, 0xc0, !PT ;  /* 0x1ffffffe0e0e7812 */ /* 0x000fc600078ec0ff */
[----:B------:R-:W-:Y:S01]  /*222a0*/  IMAD R12, R7, 0x10, R12 ;  /* 0x00000010070c7824 */ /* 0x000fe200078e020c */
[----:B------:R-:W-:Y:S01]  /*222b0*/  @P0 IADD3 R4, P3, R85, UR4, RZ ;  /* 0x0000000455040c10 */ /* 0x000fe2000ff7e0ff */
[----:B------:R-:W-:Y:S01]  /*222c0*/  ULDC UR4, c[0x0][0xa88] ;  /* 0x0002a20000047ab9 */ /* 0x000fe20000000800 */
[----:B------:R-:W-:Y:S02]  /*222d0*/  IMAD.IADD R13, R13, 0x1, -R14 ;  /* 0x000000010d0d7824 */ /* 0x000fe400078e0a0e */
[----:B------:R-:W-:Y:S01]  /*222e0*/  LEA R14, R5, R12, 0x6 ;  /* 0x0000000c050e7211 */ /* 0x000fe200078e30ff */
[----:B------:R-:W-:Y:S01]  /*222f0*/  IMAD.U32 R7, RZ, RZ, UR4 ;  /* 0x00000004ff077e24 */ /* 0x000fe2000f8e00ff */
[----:B------:R-:W-:-:S05]  /*22300*/  @P0 IADD3.X R5, R87, UR5, RZ, P3, !PT ;  /* 0x0000000557050c10 */ /* 0x000fca0009ffe4ff */
[----:B------:R3:W5:Y:S01]  /*22310*/  @P0 LDG.E R7, desc[UR50][R4.64] ;  /* 0x0000003204070981 */ /* 0x000762000c1e1900 */
[----:B0-----:R-:W-:-:S13]  /*22320*/  ISETP.NE.AND P2, PT, R20, 0x1, PT ;  /* 0x000000011400780c */ /* 0x001fda0003f45270 */
[----:B------:R-:W0:Y:S08]  /*22330*/  @P2 LDC R6, c[0x0][0xbec] ;  /* 0x0002fb00ff062b82 */ /* 0x000e300000000800 */
[----:B------:R-:W1:Y:S01]  /*22340*/  @P2 LDC R11, c[0x0][0xbf0] ;  /* 0x0002fc00ff0b2b82 */ /* 0x000e620000000800 */
[----:B------:R-:W-:Y:S01]  /*22350*/  IMAD R13, R13, 0x8, R14 ;  /* 0x000000080d0d7824 */ /* 0x000fe200078e020e */
[----:B------:R-:W-:-:S03]  /*22360*/  LEA.HI R21, R9, R8, RZ, 0x3 ;  /* 0x0000000809157211 */ /* 0x000fc600078f18ff */
[----:B--2---:R-:W-:Y:S01]  /*22370*/  IMAD R25, R66, 0x80, R13 ;  /* 0x0000008042197824 */ /* 0x004fe200078e020d */
[----:B01-3--:R-:W-:Y:S06]  /*22380*/  @P0 BRA `(.L_x_609) ;  /* 0x0000000000100947 */ /* 0x00bfec0003800000 */
[----:B------:R-:W-:Y:S05]  /*22390*/  @!P1 BRA `(.L_x_609) ;  /* 0x00000000000c9947 */ /* 0x000fea0003800000 */
[----:B------:R-:W2:Y:S04]  /*223a0*/  LDG.E R4, desc[UR50][R2.64] ;  /* 0x0000003202047981 */ /* 0x000ea8000c1e1900 */
[----:B-----5:R-:W2:Y:S02]  /*223b0*/  LDG.E R7, desc[UR50][R2.64+0x4] ;  /* 0x0000043202077981 */ /* 0x020ea4000c1e1900 */
[----:B--2---:R-:W-:-:S07]  /*223c0*/  IADD3 R7, -R4, R7, RZ ;  /* 0x0000000704077210 */ /* 0x004fce0007ffe1ff */
.L_x_609:
[----:B------:R-:W2:Y:S01]  /*223d0*/  LDL.LU R68, [R1+0x4c] ;  /* 0x00004c0001447983 */ /* 0x000ea20000300800 */
[----:B------:R-:W-:Y:S01]  /*223e0*/  @P2 IMAD.HI.U32 R2, R25, R6, RZ ;  /* 0x0000000619022227 */ /* 0x000fe200078e00ff */
[----:B------:R-:W-:Y:S01]  /*223f0*/  LOP3.LUT R5, R21, 0xfffffff8, RZ, 0xc0, !PT ;  /* 0xfffffff815057812 */ /* 0x000fe200078ec0ff */
[----:B------:R-:W-:Y:S01]  /*22400*/  ULDC.64 UR4, c[0x0][0xb90] ;  /* 0x0002e40000047ab9 */ /* 0x000fe20000000a00 */
[----:B-----5:R-:W-:Y:S01]  /*22410*/  SHF.R.S32.HI R3, RZ, 0x1f, R0 ;  /* 0x0000001fff037819 */ /* 0x020fe20000011400 */
[----:B------:R-:W-:Y:S01]  /*22420*/  IMAD.MOV.U32 R9, RZ, RZ, R25 ;  /* 0x000000ffff097224 */ /* 0x000fe200078e0019 */
[----:B------:R-:W-:Y:S01]  /*22430*/  @P2 SHF.R.U32.HI R9, RZ, R11, R2 ;  /* 0x0000000bff092219 */ /* 0x000fe20000011602 */
[----:B------:R-:W-:Y:S01]  /*22440*/  IMAD.MOV.U32 R2, RZ, RZ, R0 ;  /* 0x000000ffff027224 */ /* 0x000fe200078e0000 */
[----:B------:R-:W-:Y:S01]  /*22450*/  SHF.R.S32.HI R21, RZ, 0x3, R21 ;  /* 0x00000003ff157819 */ /* 0x000fe20000011415 */
[----:B------:R-:W-:Y:S01]  /*22460*/  IMAD.IADD R64, R8, 0x1, -R5 ;  /* 0x0000000108407824 */ /* 0x000fe200078e0a05 */
[----:B------:R-:W-:Y:S01]  /*22470*/  SEL R65, R94, RZ, !P1 ;  /* 0x000000ff5e417207 */ /* 0x000fe20004800000 */
[----:B------:R-:W-:Y:S01]  /*22480*/  IMAD.MOV R15, RZ, RZ, -R9 ;  /* 0x000000ffff0f7224 */ /* 0x000fe200078e0a09 */
[----:B------:R-:W-:Y:S01]  /*22490*/  SEL R62, R90, RZ, !P1 ;  /* 0x000000ff5a3e7207 */ /* 0x000fe20004800000 */
[----:B------:R-:W0:Y:S01]  /*224a0*/  @P2 LDC R69, c[0x0][0xbec] ;  /* 0x0002fb00ff452b82 */ /* 0x000e220000000800 */
[----:B------:R-:W-:-:S07]  /*224b0*/  IMAD R67, R7, R20, RZ ;  /* 0x0000001407437224 */ /* 0x000fce00078e02ff */
[----:B------:R-:W1:Y:S01]  /*224c0*/  @P2 LDC R71, c[0x0][0xbf0] ;  /* 0x0002fc00ff472b82 */ /* 0x000e620000000800 */
[----:B------:R-:W-:Y:S01]  /*224d0*/  BSSY B1, `(.L_x_610) ;  /* 0x00000b5000017945 */ /* 0x000fe20003800000 */
[----:B--2---:R-:W-:-:S05]  /*224e0*/  SHF.R.S32.HI R63, RZ, 0x1f, R68 ;  /* 0x0000001fff3f7819 */ /* 0x004fca0000011444 */
[----:B------:R-:W-:-:S04]  /*224f0*/  IMAD R4, R63, UR4, RZ ;  /* 0x000000043f047c24 */ /* 0x000fc8000f8e02ff */
[C---:B------:R-:W-:Y:S02]  /*22500*/  IMAD R11, R68.reuse, UR5, R4 ;  /* 0x00000005440b7c24 */ /* 0x040fe4000f8e0204 */
[----:B------:R-:W-:Y:S01]  /*22510*/  IMAD.WIDE.U32 R4, R68, UR4, R2 ;  /* 0x0000000444047c25 */ /* 0x000fe2000f8e0002 */
[----:B------:R-:W-:Y:S01]  /*22520*/  SHF.L.U32 R2, R64, 0x3, RZ ;  /* 0x0000000340027819 */ /* 0x000fe200000006ff */
[----:B------:R-:W-:Y:S02]  /*22530*/  ULDC.64 UR4, c[0x0][0xb98] ;  /* 0x0002e60000047ab9 */ /* 0x000fe40000000a00 */
[----:B------:R-:W-:Y:S02]  /*22540*/  IMAD.IADD R5, R5, 0x1, R11 ;  /* 0x0000000105057824 */ /* 0x000fe400078e020b */
[----:B------:R-:W-:Y:S02]  /*22550*/  IMAD R13, R21, 0x40, R2 ;  /* 0x00000040150d7824 */ /* 0x000fe400078e0202 */
[----:B------:R-:W-:-:S02]  /*22560*/  IMAD R11, R20, R15, R25 ;  /* 0x0000000f140b7224 */ /* 0x000fc400078e0219 */
[----:B------:R-:W-:Y:S02]  /*22570*/  IMAD R6, R62, UR4, RZ ;  /* 0x000000043e067c24 */ /* 0x000fe4000f8e02ff */
[----:B------:R-:W-:-:S04]  /*22580*/  IMAD.WIDE.U32 R4, R65, UR4, R4 ;  /* 0x0000000441047c25 */ /* 0x000fc8000f8e0004 */
[----:B------:R-:W-:Y:S01]  /*22590*/  IMAD.WIDE R52, R13, 0x2, R52 ;  /* 0x000000020d347825 */ /* 0x000fe200078e0234 */
[----:B------:R-:W-:Y:S02]  /*225a0*/  SHF.R.S32.HI R13, RZ, 0x1f, R9 ;  /* 0x0000001fff0d7819 */ /* 0x000fe40000011409 */
[----:B------:R-:W-:Y:S01]  /*225b0*/  IADD3 R4, P0, R9, R4, RZ ;  /* 0x0000000409047210 */ /* 0x000fe20007f1e0ff */
[----:B------:R-:W-:Y:S01]  /*225c0*/  IMAD R8, R65, UR5, R6 ;  /* 0x0000000541087c24 */ /* 0x000fe2000f8e0206 */
[----:B------:R-:W-:Y:S01]  /*225d0*/  SHF.R.S32.HI R6, RZ, 0x1f, R11 ;  /* 0x0000001fff067819 */ /* 0x000fe2000001140b */
[----:B------:R-:W-:Y:S01]  /*225e0*/  ULDC.64 UR4, c[0x0][0xb88] ;  /* 0x0002e20000047ab9 */ /* 0x000fe20000000a00 */
[----:B------:R-:W-:Y:S02]  /*225f0*/  IADD3 R9, P5, R52, 0x1000, RZ ;  /* 0x0000100034097810 */ /* 0x000fe40007fbe0ff */
[----:B------:R-:W-:Y:S01]  /*22600*/  IADD3.X R5, R13, R5, R8, P0, !PT ;  /* 0x000000050d057210 */ /* 0x000fe200007fe408 */
[----:B------:R-:W-:Y:S01]  /*22610*/  IMAD R6, R6, UR4, RZ ;  /* 0x0000000406067c24 */ /* 0x000fe2000f8e02ff */
[----:B------:R-:W-:-:S02]  /*22620*/  LOP3.LUT P0, RZ, R10, 0x3, RZ, 0xc0, !PT ;  /* 0x000000030aff7812 */ /* 0x000fc4000780c0ff */
[----:B------:R-:W-:Y:S01]  /*22630*/  IADD3 R29, P3, R52, 0x4000, RZ ;  /* 0x00004000341d7810 */ /* 0x000fe20007f7e0ff */
[----:B------:R-:W-:Y:S01]  /*22640*/  IMAD R13, R11, UR5, R6 ;  /* 0x000000050b0d7c24 */ /* 0x000fe2000f8e0206 */
[----:B------:R-:W-:Y:S01]  /*22650*/  LOP3.LUT R8, R9, 0x380, RZ, 0xc0, !PT ;  /* 0x0000038009087812 */ /* 0x000fe200078ec0ff */
[----:B------:R-:W-:Y:S01]  /*22660*/  IMAD.WIDE.U32 R4, R11, UR4, R4 ;  /* 0x000000040b047c25 */ /* 0x000fe2000f8e0004 */
[----:B------:R-:W-:Y:S01]  /*22670*/  ULDC.64 UR4, c[0x0][0xb50] ;  /* 0x0002d40000047ab9 */ /* 0x000fe20000000a00 */
[----:B------:R-:W-:Y:S02]  /*22680*/  LOP3.LUT R28, R29, 0x380, RZ, 0xc0, !PT ;  /* 0x000003801d1c7812 */ /* 0x000fe400078ec0ff */
[----:B------:R-:W-:Y:S02]  /*22690*/  SHF.R.U64 R8, R8, 0x3, RZ ;  /* 0x0000000308087819 */ /* 0x000fe400000012ff */
[----:B------:R-:W-:Y:S02]  /*226a0*/  IADD3 R5, R5, R13, RZ ;  /* 0x0000000d05057210 */ /* 0x000fe40007ffe0ff */
[----:B------:R-:W-:-:S02]  /*226b0*/  LEA R6, P1, R4, UR4, 0x2 ;  /* 0x0000000404067c11 */ /* 0x000fc4000f8210ff */
[----:B------:R-:W-:Y:S02]  /*226c0*/  IADD3 R13, P4, R52, 0x2000, RZ ;  /* 0x00002000340d7810 */ /* 0x000fe40007f9e0ff */
[----:B------:R-:W-:Y:S01]  /*226d0*/  LEA.HI.X R10, R4, UR5, R5, 0x2, P1 ;  /* 0x00000005040a7c11 */ /* 0x000fe200088f1405 */
[----:B------:R-:W-:Y:S01]  /*226e0*/  ULDC.64 UR4, c[0x0][0xaa0] ;  /* 0x0002a80000047ab9 */ /* 0x000fe20000000a00 */
[----:B------:R-:W-:Y:S01]  /*226f0*/  IADD3 R25, P1, R52, 0x3000, RZ ;  /* 0x0000300034197810 */ /* 0x000fe20007f3e0ff */
[----:B------:R-:W-:Y:S01]  /*22700*/  SHFL.IDX PT, R50, R6, RZ, 0x1c1f ;  /* 0x001c1fff06327589 */ /* 0x000fe200000e0000 */
[----:B------:R-:W-:Y:S01]  /*22710*/  LOP3.LUT R12, R13, 0x380, RZ, 0xc0, !PT ;  /* 0x000003800d0c7812 */ /* 0x000fe200078ec0ff */
[----:B------:R-:W-:Y:S01]  /*22720*/  IMAD R4, R66, 0x80, R14 ;  /* 0x0000008042047824 */ /* 0x000fe200078e020e */
[----:B------:R-:W-:Y:S01]  /*22730*/  LOP3.LUT R24, R25, 0x380, RZ, 0xc0, !PT ;  /* 0x0000038019187812 */ /* 0x000fe200078ec0ff */
[----:B------:R-:W-:Y:S01]  /*22740*/  IMAD R3, R3, UR4, RZ ;  /* 0x0000000403037c24 */ /* 0x000fe2000f8e02ff */
[----:B------:R-:W-:Y:S01]  /*22750*/  SHF.R.U64 R12, R12, 0x3, RZ ;  /* 0x000000030c0c7819 */ /* 0x000fe200000012ff */
[----:B------:R-:W2:Y:S01]  /*22760*/  SHFL.IDX PT, R51, R10, RZ, 0x1c1f ;  /* 0x001c1fff0a337589 */ /* 0x000ea200000e0000 */
[----:B------:R-:W-:-:S02]  /*22770*/  SHF.R.U64 R24, R24, 0x3, RZ ;  /* 0x0000000318187819 */ /* 0x000fc400000012ff */
[----:B------:R-:W-:Y:S01]  /*22780*/  SHF.R.U64 R28, R28, 0x3, RZ ;  /* 0x000000031c1c7819 */ /* 0x000fe200000012ff */
[----:B------:R-:W-:Y:S01]  /*22790*/  IMAD R3, R0, UR5, R3 ;  /* 0x0000000500037c24 */ /* 0x000fe2000f8e0203 */
[----:B------:R-:W-:Y:S01]  /*227a0*/  LOP3.LUT R24, R24, R25, RZ, 0x3c, !PT ;  /* 0x0000001918187212 */ /* 0x000fe200078e3cff */
[--C-:B------:R-:W-:Y:S01]  /*227b0*/  IMAD.X R25, RZ, RZ, R53.reuse, P1 ;  /* 0x000000ffff197224 */ /* 0x100fe200008e0635 */
[----:B------:R-:W-:Y:S01]  /*227c0*/  LOP3.LUT R8, R8, R9, RZ, 0x3c, !PT ;  /* 0x0000000908087212 */ /* 0x000fe200078e3cff */
[----:B------:R-:W-:Y:S01]  /*227d0*/  IMAD.WIDE.U32 R60, R0, UR4, RZ ;  /* 0x00000004003c7c25 */ /* 0x000fe2000f8e00ff */
[----:B------:R-:W-:Y:S01]  /*227e0*/  LOP3.LUT R12, R12, R13, RZ, 0x3c, !PT ;  /* 0x0000000d0c0c7212 */ /* 0x000fe200078e3cff */
[----:B------:R-:W-:Y:S01]  /*227f0*/  ULDC.64 UR4, c[0x0][0xae8] ;  /* 0x0002ba0000047ab9 */ /* 0x000fe20000000a00 */
[----:B------:R-:W-:Y:S01]  /*22800*/  LOP3.LUT R28, R28, R29, RZ, 0x3c, !PT ;  /* 0x0000001d1c1c7212 */ /* 0x000fe200078e3cff */
[--C-:B------:R-:W-:Y:S01]  /*22810*/  IMAD.X R9, RZ, RZ, R53.reuse, P5 ;  /* 0x000000ffff097224 */ /* 0x100fe200028e0635 */
[----:B------:R-:W-:Y:S01]  /*22820*/  IADD3 R41, P1, R52, 0x7000, RZ ;  /* 0x0000700034297810 */ /* 0x000fe20007f3e0ff */
[----:B------:R-:W-:Y:S01]  /*22830*/  IMAD.X R13, RZ, RZ, R53, P4 ;  /* 0x000000ffff0d7224 */ /* 0x000fe200020e0635 */
[----:B------:R-:W-:Y:S01]  /*22840*/  LEA R0, R64, R21, 0x5 ;  /* 0x0000001540007211 */ /* 0x000fe200078e28ff */
[----:B------:R3:W-:Y:S01]  /*22850*/  SHFL.IDX PT, R58, R6, 0x1, 0x1c1f ;  /* 0x003c1f00063a7f89 */ /* 0x0007e200000e0000 */
[----:B------:R-:W-:-:S02]  /*22860*/  IADD3 R33, P5, R52, 0x5000, RZ ;  /* 0x0000500034217810 */ /* 0x000fc40007fbe0ff */
[C---:B------:R-:W-:Y:S01]  /*22870*/  IADD3 R37, P4, R52.reuse, 0x6000, RZ ;  /* 0x0000600034257810 */ /* 0x040fe20007f9e0ff */
[----:B------:R-:W4:Y:S01]  /*22880*/  SHFL.IDX PT, R59, R10, 0x1, 0x1c1f ;  /* 0x003c1f000a3b7f89 */ /* 0x000f2200000e0000 */
[----:B------:R-:W-:Y:S01]  /*22890*/  IADD3.X R29, RZ, R53, RZ, P3, !PT ;  /* 0x00000035ff1d7210 */ /* 0x000fe20001ffe4ff */
[----:B------:R-:W-:Y:S01]  /*228a0*/  IMAD.IADD R61, R61, 0x1, R3 ;  /* 0x000000013d3d7824 */ /* 0x000fe200078e0203 */
[----:B------:R-:W-:Y:S01]  /*228b0*/  IADD3 R45, P3, R52, 0x8000, RZ ;  /* 0x00008000342d7810 */ /* 0x000fe20007f7e0ff */
[----:B------:R-:W-:Y:S01]  /*228c0*/  IMAD R3, R63, UR4, RZ ;  /* 0x000000043f037c24 */ /* 0x000fe2000f8e02ff */
[----:B------:R-:W-:Y:S01]  /*228d0*/  LOP3.LUT R40, R41, 0x380, RZ, 0xc0, !PT ;  /* 0x0000038029287812 */ /* 0x000fe200078ec0ff */
[----:B------:R-:W-:Y:S01]  /*228e0*/  IMAD R64, R66, 0x80, R0 ;  /* 0x0000008042407824 */ /* 0x000fe200078e0200 */
[----:B------:R-:W-:Y:S02]  /*228f0*/  LOP3.LUT R32, R33, 0x380, RZ, 0xc0, !PT ;  /* 0x0000038021207812 */ /* 0x000fe400078ec0ff */
[----:B------:R-:W-:-:S02]  /*22900*/  LOP3.LUT R36, R37, 0x380, RZ, 0xc0, !PT ;  /* 0x0000038025247812 */ /* 0x000fc400078ec0ff */
[----:B------:R-:W-:Y:S01]  /*22910*/  LOP3.LUT R44, R45, 0x380, RZ, 0xc0, !PT ;  /* 0x000003802d2c7812 */ /* 0x000fe200078ec0ff */
[----:B------:R-:W-:Y:S01]  /*22920*/  IMAD R3, R68, UR5, R3 ;  /* 0x0000000544037c24 */ /* 0x000fe2000f8e0203 */
[----:B------:R-:W-:Y:S01]  /*22930*/  SHF.R.U64 R40, R40, 0x3, RZ ;  /* 0x0000000328287819 */ /* 0x000fe200000012ff */
[----:B------:R-:W-:Y:S01]  /*22940*/  IMAD.WIDE.U32 R60, R68, UR4, R60 ;  /* 0x00000004443c7c25 */ /* 0x000fe2000f8e003c */
[----:B------:R-:W-:Y:S01]  /*22950*/  SHF.R.U64 R32, R32, 0x3, RZ ;  /* 0x0000000320207819 */ /* 0x000fe200000012ff */
[----:B------:R-:W-:Y:S01]  /*22960*/  ULDC.64 UR4, c[0x0][0xaf0] ;  /* 0x0002bc0000047ab9 */ /* 0x000fe20000000a00 */
[----:B------:R-:W-:Y:S01]  /*22970*/  SHF.R.U64 R36, R36, 0x3, RZ ;  /* 0x0000000324247819 */ /* 0x000fe200000012ff */
[----:B0-----:R-:W-:Y:S01]  /*22980*/  @P2 IMAD.HI.U32 R0, R64, R69, RZ ;  /* 0x0000004540002227 */ /* 0x001fe200078e00ff */
[----:B------:R-:W-:Y:S02]  /*22990*/  SHF.R.U64 R44, R44, 0x3, RZ ;  /* 0x000000032c2c7819 */ /* 0x000fe400000012ff */
[----:B------:R-:W-:Y:S01]  /*229a0*/  LOP3.LUT R40, R40, R41, RZ, 0x3c, !PT ;  /* 0x0000002928287212 */ /* 0x000fe200078e3cff */
[----:B------:R-:W-:Y:S01]  /*229b0*/  IMAD.IADD R61, R61, 0x1, R3 ;  /* 0x000000013d3d7824 */ /* 0x000fe200078e0203 */
[----:B------:R-:W-:Y:S01]  /*229c0*/  LOP3.LUT R32, R32, R33, RZ, 0x3c, !PT ;  /* 0x0000002120207212 */ /* 0x000fe200078e3cff */
[----:B------:R-:W-:Y:S01]  /*229d0*/  IMAD.MOV.U32 R3, RZ, RZ, R64 ;  /* 0x000000ffff037224 */ /* 0x000fe200078e0040 */
[----:B------:R-:W-:Y:S01]  /*229e0*/  LOP3.LUT R36, R36, R37, RZ, 0x3c, !PT ;  /* 0x0000002524247212 */ /* 0x000fe200078e3cff */
[----:B------:R-:W-:Y:S01]  /*229f0*/  IMAD R62, R62, UR4, RZ ;  /* 0x000000043e3e7c24 */ /* 0x000fe2000f8e02ff */
[----:B------:R-:W-:Y:S01]  /*22a00*/  IADD3.X R41, RZ, R53, RZ, P1, !PT ;  /* 0x00000035ff297210 */ /* 0x000fe20000ffe4ff */
[--C-:B------:R-:W-:Y:S01]  /*22a10*/  IMAD.X R33, RZ, RZ, R53.reuse, P5 ;  /* 0x000000ffff217224 */ /* 0x100fe200028e0635 */
[----:B------:R-:W-:Y:S01]  /*22a20*/  LOP3.LUT R44, R44, R45, RZ, 0x3c, !PT ;  /* 0x0000002d2c2c7212 */ /* 0x000fe200078e3cff */
[--C-:B------:R-:W-:Y:S01]  /*22a30*/  IMAD.X R37, RZ, RZ, R53.reuse, P4 ;  /* 0x000000ffff257224 */ /* 0x100fe200020e0635 */
[C---:B------:R-:W-:Y:S01]  /*22a40*/  ISETP.GE.OR P1, PT, R4.reuse, R67, P0 ;  /* 0x000000430400720c */ /* 0x040fe20000726670 */
[----:B------:R-:W-:Y:S01]  /*22a50*/  IMAD.X R45, RZ, RZ, R53, P3 ;  /* 0x000000ffff2d7224 */ /* 0x000fe200018e0635 */
[----:B-1----:R-:W-:Y:S01]  /*22a60*/  @P2 SHF.R.U32.HI R3, RZ, R71, R0 ;  /* 0x00000047ff032219 */ /* 0x002fe20000011600 */
[----:B------:R-:W-:Y:S01]  /*22a70*/  VIADD R4, R4, 0x8 ;  /* 0x0000000804047836 */ /* 0x000fe20000000000 */
[----:B------:R-:W-:-:S02]  /*22a80*/  IADD3 R49, P5, R52, 0x9000, RZ ;  /* 0x0000900034317810 */ /* 0x000fc40007fbe0ff */
[C---:B------:R-:W-:Y:S01]  /*22a90*/  IADD3 R55, P4, R52.reuse, 0xa000, RZ ;  /* 0x0000a00034377810 */ /* 0x040fe20007f9e0ff */
[C---:B------:R-:W-:Y:S01]  /*22aa0*/  IMAD R63, R65.reuse, UR5, R62 ;  /* 0x00000005413f7c24 */ /* 0x040fe2000f8e023e */
[C---:B------:R-:W-:Y:S01]  /*22ab0*/  IADD3 R7, P3, R52.reuse, 0xb000, RZ ;  /* 0x0000b00034077810 */ /* 0x040fe20007f7e0ff */
[----:B------:R-:W-:Y:S01]  /*22ac0*/  IMAD.WIDE.U32 R60, R65, UR4, R60 ;  /* 0x00000004413c7c25 */ /* 0x000fe2000f8e003c */
[----:B------:R-:W-:Y:S01]  /*22ad0*/  SHF.R.S32.HI R0, RZ, 0x1f, R3 ;  /* 0x0000001fff007819 */ /* 0x000fe20000011403 */
[----:B------:R-:W-:Y:S01]  /*22ae0*/  ULDC.64 UR4, c[0x0][0xae0] ;  /* 0x0002b80000047ab9 */ /* 0x000fe20000000a00 */
[----:B------:R-:W-:Y:S01]  /*22af0*/  IADD3 R65, -R3, RZ, RZ ;  /* 0x000000ff03417210 */ /* 0x000fe20007ffe1ff */
[----:B------:R-:W-:Y:S01]  /*22b00*/  IMAD.X R57, RZ, RZ, R53, P3 ;  /* 0x000000ffff397224 */ /* 0x000fe200018e0635 */
[----:B------:R-:W-:Y:S01]  /*22b10*/  LOP3.LUT R48, R49, 0x380, RZ, 0xc0, !PT ;  /* 0x0000038031307812 */ /* 0x000fe200078ec0ff */
[----:B--2---:R0:W-:Y:S01]  /*22b20*/  @!P1 ST.E desc[UR50][R50.64], R121 ;  /* 0x0000007932009985 */ /* 0x0041e2000c101932 */
[----:B------:R-:W-:-:S02]  /*22b30*/  LOP3.LUT R5, R52, 0x380, RZ, 0xc0, !PT ;  /* 0x0000038034057812 */ /* 0x000fc400078ec0ff */
[----:B------:R-:W-:Y:S02]  /*22b40*/  LOP3.LUT R54, R55, 0x380, RZ, 0xc0, !PT ;  /* 0x0000038037367812 */ /* 0x000fe400078ec0ff */
[----:B------:R-:W-:Y:S02]  /*22b50*/  ISETP.GE.OR P0, PT, R4, R67, P0 ;  /* 0x000000430400720c */ /* 0x000fe40000706670 */
[----:B---3--:R-:W-:Y:S01]  /*22b60*/  LOP3.LUT R6, R7, 0x380, RZ, 0xc0, !PT ;  /* 0x0000038007067812 */ /* 0x008fe200078ec0ff */
[----:B------:R-:W-:Y:S01]  /*22b70*/  IMAD.IADD R61, R61, 0x1, R63 ;  /* 0x000000013d3d7824 */ /* 0x000fe200078e023f */
[----:B------:R-:W-:Y:S01]  /*22b80*/  SHF.R.U64 R48, R48, 0x3, RZ ;  /* 0x0000000330307819 */ /* 0x000fe200000012ff */
[----:B------:R-:W-:Y:S01]  /*22b90*/  IMAD R0, R0, UR4, RZ ;  /* 0x0000000400007c24 */ /* 0x000fe2000f8e02ff */
[----:B------:R-:W-:Y:S01]  /*22ba0*/  SHF.R.U64 R54, R54, 0x3, RZ ;  /* 0x0000000336367819 */ /* 0x000fe200000012ff */
[----:B------:R-:W-:Y:S01]  /*22bb0*/  IMAD R63, R20, R65, R64 ;  /* 0x00000041143f7224 */ /* 0x000fe200078e0240 */
[----:B------:R-:W-:-:S02]  /*22bc0*/  SHF.R.U64 R5, R5, 0x3, RZ ;  /* 0x0000000305057819 */ /* 0x000fc400000012ff */
[----:B------:R-:W-:Y:S01]  /*22bd0*/  SHF.R.U64 R6, R6, 0x3, RZ ;  /* 0x0000000306067819 */ /* 0x000fe200000012ff */
[----:B------:R-:W-:Y:S01]  /*22be0*/  IMAD R65, R3, UR5, R0 ;  /* 0x0000000503417c24 */ /* 0x000fe2000f8e0200 */
[----:B------:R-:W-:Y:S01]  /*22bf0*/  LOP3.LUT R48, R48, R49, RZ, 0x3c, !PT ;  /* 0x0000003130307212 */ /* 0x000fe200078e3cff */
[--C-:B------:R-:W-:Y:S01]  /*22c00*/  IMAD.X R49, RZ, RZ, R53.reuse, P5 ;  /* 0x000000ffff317224 */ /* 0x100fe200028e0635 */
[----:B------:R-:W-:Y:S01]  /*22c10*/  LOP3.LUT R54, R54, R55, RZ, 0x3c, !PT ;  /* 0x0000003736367212 */ /* 0x000fe200078e3cff */
[----:B----4-:R1:W-:Y:S01]  /*22c20*/  @!P0 ST.E desc[UR50][R58.64], R123 ;  /* 0x0000007b3a008985 */ /* 0x0103e2000c101932 */
[----:B------:R-:W-:Y:S01]  /*22c30*/  LOP3.LUT R4, R5, R52, RZ, 0x3c, !PT ;  /* 0x0000003405047212 */ /* 0x000fe200078e3cff */
[----:B------:R-:W-:Y:S01]  /*22c40*/  IMAD.MOV.U32 R5, RZ, RZ, R53 ;  /* 0x000000ffff057224 */ /* 0x000fe200078e0035 */
[----:B------:R-:W-:Y:S01]  /*22c50*/  IADD3.X R55, RZ, R53, RZ, P4, !PT ;  /* 0x00000035ff377210 */ /* 0x000fe200027fe4ff */
[----:B------:R-:W-:Y:S01]  /*22c60*/  IMAD.WIDE.U32 R60, R3, UR4, R60 ;  /* 0x00000004033c7c25 */ /* 0x000fe2000f8e003c */
[----:B------:R-:W-:Y:S01]  /*22c70*/  LOP3.LUT R56, R6, R7, RZ, 0x3c, !PT ;  /* 0x0000000706387212 */ /* 0x000fe200078e3cff */
[----:B------:R-:W-:Y:S01]  /*22c80*/  ULDC.64 UR4, c[0x0][0xad8] ;  /* 0x0002b60000047ab9 */ /* 0x000fe20000000a00 */
[----:B------:R-:W-:Y:S01]  /*22c90*/  SHF.R.S32.HI R0, RZ, 0x1f, R63 ;  /* 0x0000001fff007819 */ /* 0x000fe2000001143f */
[----:B------:R-:W-:Y:S01]  /*22ca0*/  IMAD.IADD R61, R61, 0x1, R65 ;  /* 0x000000013d3d7824 */ /* 0x000fe200078e0241 */
[----:B------:R-:W5:Y:S03]  /*22cb0*/  LD.E.128 R4, desc[UR50][R4.64] ;  /* 0x0000003204047980 */ /* 0x000f66000c101d00 */
[----:B------:R-:W-:Y:S01]  /*22cc0*/  IMAD R0, R0, UR4, RZ ;  /* 0x0000000400007c24 */ /* 0x000fe2000f8e02ff */
[----:B------:R-:W5:Y:S01]  /*22cd0*/  LD.E.128 R8, desc[UR50][R8.64] ;  /* 0x0000003208087980 */ /* 0x000f62000c101d00 */
[----:B------:R-:W-:-:S03]  /*22ce0*/  IMAD R66, R66, 0x80, R21 ;  /* 0x0000008042427824 */ /* 0x000fc600078e0215 */
[----:B------:R-:W5:Y:S01]  /*22cf0*/  LD.E.128 R12, desc[UR50][R12.64] ;  /* 0x000000320c0c7980 */ /* 0x000f62000c101d00 */
[----:B------:R-:W-:-:S03]  /*22d00*/  IMAD R65, R63, UR5, R0 ;  /* 0x000000053f417c24 */ /* 0x000fc6000f8e0200 */
        /* <DEDUP_REMOVED lines=8> */
[----:B0-----:R-:W5:Y:S04]  /*22d90*/  LD.E.128 R48, desc[UR50][R48.64] ;  /* 0x0000003230307980 */ /* 0x001f68000c101d00 */
[----:B------:R-:W5:Y:S04]  /*22da0*/  LD.E.128 R52, desc[UR50][R54.64] ;  /* 0x0000003236347980 */ /* 0x000f68000c101d00 */
[----:B-1----:R-:W5:Y:S01]  /*22db0*/  LD.E.128 R56, desc[UR50][R56.64] ;  /* 0x0000003238387980 */ /* 0x002f62000c101d00 */
[----:B------:R-:W-:Y:S01]  /*22dc0*/  IADD3 R3, R66, 0x20, RZ ;  /* 0x0000002042037810 */ /* 0x000fe20007ffe0ff */
[----:B------:R-:W-:Y:S01]  /*22dd0*/  IMAD.IADD R21, R21, 0x1, R65 ;  /* 0x0000000115157824 */ /* 0x000fe200078e0241 */
[----:B------:R-:W-:Y:S01]  /*22de0*/  LEA R64, P2, R20, UR4, 0x1 ;  /* 0x0000000414407c11 */ /* 0x000fe2000f8408ff */
[----:B------:R-:W-:Y:S01]  /*22df0*/  @!PT LDS RZ, [RZ] ;  /* 0x00000000fffff984 */ /* 0x000fe20000000800 */
[----:B------:R-:W-:Y:S01]  /*22e00*/  @!PT LDS RZ, [RZ] ;  /* 0x00000000fffff984 */ /* 0x000fe20000000800 */
[----:B------:R-:W-:Y:S01]  /*22e10*/  @!PT LDS RZ, [RZ] ;  /* 0x00000000fffff984 */ /* 0x000fe20000000800 */
[----:B------:R-:W-:Y:S01]  /*22e20*/  @!PT LDS RZ, [RZ] ;  /* 0x00000000fffff984 */ /* 0x000fe20000000800 */
[----:B------:R0:W-:Y:S06]  /*22e30*/  MEMBAR.ALL.CTA ;  /* 0x0000000000007992 */ /* 0x0001ec0000008000 */
[----:B0-----:R-:W0:Y:S01]  /*22e40*/  FENCE.VIEW.ASYNC.S ;  /* 0x00000000000073c6 */ /* 0x001e220000000000 */
[-C--:B------:R-:W-:Y:S01]  /*22e50*/  ISETP.GE.AND P1, PT, R3, R67.reuse, PT ;  /* 0x000000430300720c */ /* 0x080fe20003f26270 */
[----:B------:R-:W-:Y:S01]  /*22e60*/  VIADD R0, R18, 0x33420 ;  /* 0x0003342012007836 */ /* 0x000fe20000000000 */
[----:B------:R-:W-:Y:S01]  /*22e70*/  LEA.HI.X R3, R20, UR5, R21, 0x1, P2 ;  /* 0x0000000514037c11 */ /* 0x000fe200090f0c15 */
[C---:B------:R-:W-:Y:S01]  /*22e80*/  VIADD R60, R66.reuse, 0x40 ;  /* 0x00000040423c7836 */ /* 0x040fe20000000000 */
[----:B------:R-:W-:Y:S01]  /*22e90*/  ISETP.GE.AND P2, PT, R66, R67, PT ;  /* 0x000000434200720c */ /* 0x000fe20003f46270 */
[C---:B------:R-:W-:Y:S01]  /*22ea0*/  VIADD R70, R2.reuse, 0x80 ;  /* 0x0000008002467836 */ /* 0x040fe20000000000 */
[----:B------:R-:W-:Y:S01]  /*22eb0*/  PRMT R0, RZ, 0x654, R0 ;  /* 0x00000654ff007816 */ /* 0x000fe20000000000 */
[----:B0-----:R0:W1:Y:S01]  /*22ec0*/  SHFL.IDX PT, R65, R64, RZ, 0x181f ;  /* 0x00181fff40417589 */ /* 0x00106200000e0000 */
[----:B------:R-:W-:-:S02]  /*22ed0*/  IADD3 R68, R2, 0x40, RZ ;  /* 0x0000004002447810 */ /* 0x000fc40007ffe0ff */
[----:B------:R-:W-:Y:S01]  /*22ee0*/  ISETP.GE.AND P0, PT, R60, R67, PT ;  /* 0x000000433c00720c */ /* 0x000fe20003f06270 */
[----:B------:R0:W2:Y:S01]  /*22ef0*/  SHFL.IDX PT, R63, R3, RZ, 0x181f ;  /* 0x00181fff033f7589 */ /* 0x0000a200000e0000 */
[----:B------:R-:W-:Y:S02]  /*22f00*/  SHF.R.S32.HI R72, RZ, 0x1f, R2 ;  /* 0x0000001fff487819 */ /* 0x000fe40000011402 */
[----:B------:R-:W-:Y:S02]  /*22f10*/  SHF.R.S32.HI R69, RZ, 0x1f, R68 ;  /* 0x0000001fff457819 */ /* 0x000fe40000011444 */
[----:B------:R-:W-:Y:S01]  /*22f20*/  SHF.R.S32.HI R71, RZ, 0x1f, R70 ;  /* 0x0000001fff477819 */ /* 0x000fe20000011446 */
[----:B------:R0:W-:Y:S01]  /*22f30*/  SYNCS.ARRIVE.TRANS64.RED.A1T0 RZ, [R0+URZ], RZ ;  /* 0x000000ff00ff79a7 */ /* 0x0001e2000810043f */
[----:B------:R-:W-:Y:S05]  /*22f40*/  @P2 BRA `(.L_x_611) ;  /* 0x0000000000342947 */ /* 0x000fea0003800000 */
[----:B------:R-:W-:Y:S02]  /*22f50*/  ULDC UR4, c[0x0][0xac8] ;  /* 0x0002b20000047ab9 */ /* 0x000fe40000000800 */
[----:B------:R-:W-:Y:S02]  /*22f60*/  ISETP.GE.AND P4, PT, R2, UR4, PT ;  /* 0x0000000402007c0c */ /* 0x000fe4000bf86270 */
[----:B------:R-:W-:Y:S02]  /*22f70*/  ISETP.GE.AND P3, PT, R68, UR4, PT ;  /* 0x0000000444007c0c */ /* 0x000fe4000bf66270 */
[----:B------:R-:W-:-:S09]  /*22f80*/  ISETP.GE.AND P2, PT, R70, UR4, PT ;  /* 0x0000000446007c0c */ /* 0x000fd2000bf46270 */
[----:B-1----:R-:W-:-:S04]  /*22f90*/  @!P4 LEA R20, P5, R2, R65, 0x1 ;  /* 0x000000410214c211 */ /* 0x002fc800078a08ff */
[----:B--2---:R-:W-:Y:S02]  /*22fa0*/  @!P4 LEA.HI.X R21, R2, R63, R72, 0x1, P5 ;  /* 0x0000003f0215c211 */ /* 0x004fe400028f0c48 */
[----:B------:R-:W-:-:S03]  /*22fb0*/  @!P3 LEA R60, P5, R68, R65, 0x1 ;  /* 0x00000041443cb211 */ /* 0x000fc600078a08ff */
[----:B-----5:R3:W-:Y:S01]  /*22fc0*/  @!P4 ST.E.128 desc[UR50][R20.64], R4 ;  /* 0x000000041400c985 */ /* 0x0207e2000c101d32 */
[----:B------:R-:W-:Y:S02]  /*22fd0*/  @!P3 LEA.HI.X R61, R68, R63, R69, 0x1, P5 ;  /* 0x0000003f443db211 */ /* 0x000fe400028f0c45 */
[----:B------:R-:W-:-:S03]  /*22fe0*/  @!P2 LEA R62, P5, R70, R65, 0x1 ;  /* 0x00000041463ea211 */ /* 0x000fc600078a08ff */
[----:B------:R3:W-:Y:S01]  /*22ff0*/  @!P3 ST.E.128 desc[UR50][R60.64], R28 ;  /* 0x0000001c3c00b985 */ /* 0x0007e2000c101d32 */
[----:B------:R-:W-:-:S05]  /*23000*/  @!P2 LEA.HI.X R63, R70, R63, R71, 0x1, P5 ;  /* 0x0000003f463fa211 */ /* 0x000fca00028f0c47 */
[----:B------:R3:W-:Y:S04]  /*23010*/  @!P2 ST.E.128 desc[UR50][R62.64], R44 ;  /* 0x0000002c3e00a985 */ /* 0x0007e8000c101d32 */
.L_x_611:
[----:B------:R-:W-:Y:S05]  /*23020*/  BSYNC B1 ;  /* 0x0000000000017941 */ /* 0x000fea0003800000 */
.L_x_610:
[----:B---3--:R3:W4:Y:S01]  /*23030*/  SHFL.IDX PT, R21, R3, 0x1, 0x181f ;  /* 0x00381f0003157f89 */ /* 0x00872200000e0000 */
[----:B------:R-:W-:Y:S03]  /*23040*/  BSSY B1, `(.L_x_612) ;  /* 0x0000010000017945 */ /* 0x000fe60003800000 */
[----:B-----5:R3:W0:Y:S01]  /*23050*/  SHFL.IDX PT, R7, R64, 0x1, 0x181f ;  /* 0x00381f0040077f89 */ /* 0x02062200000e0000 */
[----:B------:R-:W-:Y:S05]  /*23060*/  @P1 BRA `(.L_x_613) ;  /* 0x0000000000341947 */ /* 0x000fea0003800000 */
[----:B------:R-:W-:Y:S02]  /*23070*/  ULDC UR4, c[0x0][0xac8] ;  /* 0x0002b20000047ab9 */ /* 0x000fe40000000800 */
[----:B------:R-:W-:Y:S02]  /*23080*/  ISETP.GE.AND P3, PT, R2, UR4, PT ;  /* 0x0000000402007c0c */ /* 0x000fe4000bf66270 */
[----:B------:R-:W-:Y:S02]  /*23090*/  ISETP.GE.AND P2, PT, R68, UR4, PT ;  /* 0x0000000444007c0c */ /* 0x000fe4000bf46270 */
[----:B------:R-:W-:-:S09]  /*230a0*/  ISETP.GE.AND P1, PT, R70, UR4, PT ;  /* 0x0000000446007c0c */ /* 0x000fd2000bf26270 */
[-C--:B0-----:R-:W-:Y:S02]  /*230b0*/  @!P3 LEA R4, P5, R2, R7.reuse, 0x1 ;  /* 0x000000070204b211 */ /* 0x081fe400078a08ff */
[----:B------:R-:W-:Y:S02]  /*230c0*/  @!P2 LEA R6, P4, R68, R7, 0x1 ;  /* 0x000000074406a211 */ /* 0x000fe400078808ff */
[----:B----4-:R-:W-:Y:S02]  /*230d0*/  @!P3 LEA.HI.X R5, R2, R21, R72, 0x1, P5 ;  /* 0x000000150205b211 */ /* 0x010fe400028f0c48 */
[----:B------:R-:W-:Y:S02]  /*230e0*/  @!P1 LEA R20, P5, R70, R7, 0x1 ;  /* 0x0000000746149211 */ /* 0x000fe400078a08ff */
[-C--:B------:R-:W-:Y:S01]  /*230f0*/  @!P2 LEA.HI.X R7, R68, R21.reuse, R69, 0x1, P4 ;  /* 0x000000154407a211 */ /* 0x080fe200020f0c45 */
[----:B------:R0:W-:Y:S01]  /*23100*/  @!P3 ST.E.128 desc[UR50][R4.64], R8 ;  /* 0x000000080400b985 */ /* 0x0001e2000c101d32 */
[----:B------:R-:W-:-:S03]  /*23110*/  @!P1 LEA.HI.X R21, R70, R21, R71, 0x1, P5 ;  /* 0x0000001546159211 */ /* 0x000fc600028f0c47 */
[----:B------:R0:W-:Y:S04]  /*23120*/  @!P2 ST.E.128 desc[UR50][R6.64], R32 ;  /* 0x000000200600a985 */ /* 0x0001e8000c101d32 */
[----:B------:R0:W-:Y:S02]  /*23130*/  @!P1 ST.E.128 desc[UR50][R20.64], R48 ;  /* 0x0000003014009985 */ /* 0x0001e4000c101d32 */
.L_x_613:
[----:B------:R-:W-:Y:S05]  /*23140*/  BSYNC B1 ;  /* 0x0000000000017941 */ /* 0x000fea0003800000 */
.L_x_612:
[----:B0-----:R0:W0:Y:S01]  /*23150*/  SHFL.IDX PT, R9, R3, 0x2, 0x181f ;  /* 0x00581f0003097f89 */ /* 0x00102200000e0000 */
[----:B------:R-:W-:Y:S03]  /*23160*/  BSSY B1, `(.L_x_614) ;  /* 0x0000010000017945 */ /* 0x000fe60003800000 */
[----:B------:R0:W0:Y:S01]  /*23170*/  SHFL.IDX PT, R5, R64, 0x2, 0x181f ;  /* 0x00581f0040057f89 */ /* 0x00002200000e0000 */
[----:B------:R-:W-:Y:S05]  /*23180*/  @P0 BRA `(.L_x_615) ;  /* 0x0000000000340947 */ /* 0x000fea0003800000 */
[----:B------:R-:W-:Y:S02]  /*23190*/  ULDC UR4, c[0x0][0xac8] ;  /* 0x0002b20000047ab9 */ /* 0x000fe40000000800 */
[----:B------:R-:W-:Y:S02]  /*231a0*/  ISETP.GE.AND P3, PT, R2, UR4, PT ;  /* 0x0000000402007c0c */ /* 0x000fe4000bf66270 */
[----:B------:R-:W-:Y:S02]  /*231b0*/  ISETP.GE.AND P4, PT, R68, UR4, PT ;  /* 0x0000000444007c0c */ /* 0x000fe4000bf86270 */
[----:B------:R-:W-:-:S09]  /*231c0*/  ISETP.GE.AND P5, PT, R70, UR4, PT ;  /* 0x0000000446007c0c */ /* 0x000fd2000bfa6270 */
[-C--:B0-----:R-:W-:Y:S02]  /*231d0*/  @!P3 LEA R4, P0, R2, R5.reuse, 0x1 ;  /* 0x000000050204b211 */ /* 0x081fe400078008ff */
[-C--:B------:R-:W-:Y:S02]  /*231e0*/  @!P4 LEA R6, P1, R68, R5.reuse, 0x1 ;  /* 0x000000054406c211 */ /* 0x080fe400078208ff */
[----:B------:R-:W-:Y:S02]  /*231f0*/  @!P5 LEA R8, P2, R70, R5, 0x1 ;  /* 0x000000054608d211 */ /* 0x000fe400078408ff */
[-C--:B------:R-:W-:Y:S02]  /*23200*/  @!P3 LEA.HI.X R5, R2, R9.reuse, R72, 0x1, P0 ;  /* 0x000000090205b211 */ /* 0x080fe400000f0c48 */
[-C--:B------:R-:W-:Y:S02]  /*23210*/  @!P4 LEA.HI.X R7, R68, R9.reuse, R69, 0x1, P1 ;  /* 0x000000094407c211 */ /* 0x080fe400008f0c45 */
[----:B------:R-:W-:Y:S01]  /*23220*/  @!P5 LEA.HI.X R9, R70, R9, R71, 0x1, P2 ;  /* 0x000000094609d211 */ /* 0x000fe200010f0c47 */
[----:B------:R0:W-:Y:S04]  /*23230*/  @!P3 ST.E.128 desc[UR50][R4.64], R12 ;  /* 0x0000000c0400b985 */ /* 0x0001e8000c101d32 */
[----:B------:R0:W-:Y:S04]  /*23240*/  @!P4 ST.E.128 desc[UR50][R6.64], R36 ;  /* 0x000000240600c985 */ /* 0x0001e8000c101d32 */
[----:B------:R0:W-:Y:S02]  /*23250*/  @!P5 ST.E.128 desc[UR50][R8.64], R52 ;  /* 0x000000340800d985 */ /* 0x0001e4000c101d32 */
.L_x_615:
[----:B------:R-:W-:Y:S05]  /*23260*/  BSYNC B1 ;  /* 0x0000000000017941 */ /* 0x000fea0003800000 */
.L_x_614:
[----:B------:R-:W-:Y:S01]  /*23270*/  VIADD R0, R66, 0x60 ;  /* 0x0000006042007836 */ /* 0x000fe20000000000 */
[----:B0--3--:R-:W0:Y:S04]  /*23280*/  SHFL.IDX PT, R3, R3, 0x3, 0x181f ;  /* 0x00781f0003037f89 */ /* 0x009e2800000e0000 */
[----:B------:R-:W-:Y:S01]  /*23290*/  ISETP.GE.AND P0, PT, R0, R67, PT ;  /* 0x000000430000720c */ /* 0x000fe20003f06270 */
[----:B------:R3:W0:-:S12]  /*232a0*/  SHFL.IDX PT, R9, R64, 0x3, 0x181f ;  /* 0x00781f0040097f89 */ /* 0x00061800000e0000 */
[----:B---3--:R-:W-:Y:S05]  /*232b0*/  @P0 BRA `(.L_x_616) ;  /* 0x0000000c00940947 */ /* 0x008fea0003800000 */
[----:B------:R-:W-:Y:S02]  /*232c0*/  ULDC UR4, c[0x0][0xac8] ;  /* 0x0002b20000047ab9 */ /* 0x000fe40000000800 */
[----:B------:R-:W-:Y:S02]  /*232d0*/  ISETP.GE.AND P2, PT, R2, UR4, PT ;  /* 0x0000000402007c0c */ /* 0x000fe4000bf46270 */
[----:B------:R-:W-:-:S11]  /*232e0*/  ISETP.GE.AND P3, PT, R68, UR4, PT ;  /* 0x0000000444007c0c */ /* 0x000fd6000bf66270 */
[-C--:B0-----:R-:W-:Y:S02]  /*232f0*/  @!P2 LEA R4, P0, R2, R9.reuse, 0x1 ;  /* 0x000000090204a211 */ /* 0x081fe400078008ff */
[----:B------:R-:W-:Y:S02]  /*23300*/  @!P3 LEA R6, P1, R68, R9, 0x1 ;  /* 0x000000094406b211 */ /* 0x000fe400078208ff */
[-C--:B------:R-:W-:Y:S02]  /*23310*/  @!P2 LEA.HI.X R5, R2, R3.reuse, R72, 0x1, P0 ;  /* 0x000000030205a211 */ /* 0x080fe400000f0c48 */
[----:B------:R-:W-:Y:S02]  /*23320*/  @!P3 LEA.HI.X R7, R68, R3, R69, 0x1, P1 ;  /* 0x000000034407b211 */ /* 0x000fe400008f0c45 */
[----:B------:R-:W-:Y:S01]  /*23330*/  ISETP.GE.AND P0, PT, R70, UR4, PT ;  /* 0x0000000446007c0c */ /* 0x000fe2000bf06270 */
[----:B------:R3:W-:Y:S04]  /*23340*/  @!P2 ST.E.128 desc[UR50][R4.64], R24 ;  /* 0x000000180400a985 */ /* 0x0007e8000c101d32 */
[----:B------:R3:W-:Y:S08]  /*23350*/  @!P3 ST.E.128 desc[UR50][R6.64], R40 ;  /* 0x000000280600b985 */ /* 0x0007f0000c101d32 */
[----:B------:R-:W-:Y:S05]  /*23360*/  @P0 BRA `(.L_x_616) ;  /* 0x0000000c00680947 */ /* 0x000fea0003800000 */
[----:B------:R-:W-:-:S04]  /*23370*/  LEA R2, P0, R70, R9, 0x1 ;  /* 0x0000000946027211 */ /* 0x000fc800078008ff */
[----:B------:R-:W-:-:S05]  /*23380*/  LEA.HI.X R3, R70, R3, R71, 0x1, P0 ;  /* 0x0000000346037211 */ /* 0x000fca00000f0c47 */
[----:B------:R0:W-:Y:S01]  /*23390*/  ST.E.128 desc[UR50][R2.64], R56 ;  /* 0x0000003802007985 */ /* 0x0001e2000c101d32 */
[----:B------:R-:W-:Y:S05]  /*233a0*/  BRA `(.L_x_616) ;  /* 0x0000000c00587947 */ /* 0x000fea0003800000 */
.L_x_607:
[----:B------:R-:W2:Y:S01]  /*233b0*/  LDL R11, [R1+0x48] ;  /* 0x00004800010b7983 */ /* 0x000ea20000100800 */
[----:B------:R-:W-:-:S03]  /*233c0*/  ULDC.64 UR4, c[0x0][0xc00] ;  /* 0x0003000000047ab9 */ /* 0x000fc60000000a00 */
[----:B------:R-:W3:Y:S01]  /*233d0*/  LDL R9, [R1+0x50] ;  /* 0x0000500001097983 */ /* 0x000ee20000100800 */
[----:B------:R-:W-:Y:S01]  /*233e0*/  ISETP.NE.U32.AND P0, PT, RZ, UR4, PT ;  /* 0x00000004ff007c0c */ /* 0x000fe2000bf05070 */
[----:B------:R-:W4:Y:S01]  /*233f0*/  LDC R25, c[0x0][0xbe8] ;  /* 0x0002fa00ff197b82 */ /* 0x000f220000000800 */
[----:B------:R-:W-:Y:S02]  /*23400*/  MOV R0, RZ ;  /* 0x000000ff00007202 */ /* 0x000fe40000000f00 */
[----:B------:R-:W-:Y:S01]  /*23410*/  ISETP.NE.AND.EX P0, PT, RZ, UR5, PT, P0 ;  /* 0x00000005ff007c0c */ /* 0x000fe2000bf05300 */
[C---:B--2---:R-:W-:Y:S01]  /*23420*/  IMAD.SHL.U32 R4, R11.reuse, 0x4, RZ ;  /* 0x000000040b047824 */ /* 0x044fe200078e00ff */
[----:B---3--:R-:W-:-:S04]  /*23430*/  SHF.L.U64.HI R5, R11, 0x2, R9 ;  /* 0x000000020b057819 */ /* 0x008fc80000010209 */
[----:B------:R-:W-:-:S04]  /*23440*/  IADD3 R2, P1, R4, UR4, RZ ;  /* 0x0000000404027c10 */ /* 0x000fc8000ff3e0ff */
[----:B------:R-:W-:Y:S01]  /*23450*/  IADD3.X R3, R5, UR5, RZ, P1, !PT ;  /* 0x0000000505037c10 */ /* 0x000fe20008ffe4ff */
[----:B------:R-:W-:Y:S02]  /*23460*/  ULDC.64 UR4, c[0x0][0xc08] ;  /* 0x0003020000047ab9 */ /* 0x000fe40000000a00 */
[----:B------:R-:W-:Y:S02]  /*23470*/  ISETP.NE.U32.AND P1, PT, RZ, UR4, PT ;  /* 0x00000004ff007c0c */ /* 0x000fe4000bf25070 */
[----:B------:R2:W5:Y:S02]  /*23480*/  @P0 LDG.E R0, desc[UR50][R2.64] ;  /* 0x0000003202000981 */ /* 0x000564000c1e1900 */
[----:B------:R-:W-:-:S13]  /*23490*/  ISETP.NE.AND.EX P1, PT, RZ, UR5, PT, P1 ;  /* 0x00000005ff007c0c */ /* 0x000fda000bf25310 */
[----:B------:R-:W-:Y:S01]  /*234a0*/  @P1 IADD3 R4, P2, R4, UR4, RZ ;  /* 0x0000000404041c10 */ /* 0x000fe2000ff5e0ff */
[----:B------:R-:W-:Y:S02]  /*234b0*/  ULDC UR4, c[0x0][0xa88] ;  /* 0x0002a20000047ab9 */ /* 0x000fe40000000800 */
[----:B------:R-:W-:Y:S01]  /*234c0*/  IMAD.U32 R6, RZ, RZ, UR4 ;  /* 0x00000004ff067e24 */ /* 0x000fe2000f8e00ff */
[----:B------:R-:W-:-:S05]  /*234d0*/  @P1 IADD3.X R5, R5, UR5, RZ, P2, !PT ;  /* 0x0000000505051c10 */ /* 0x000fca00097fe4ff */
[----:B------:R2:W5:Y:S01]  /*234e0*/  @P1 LDG.E R6, desc[UR50][R4.64] ;  /* 0x0000003204061981 */ /* 0x000562000c1e1900 */
[----:B----4-:R-:W-:Y:S01]  /*234f0*/  ISETP.NE.AND P2, PT, R25, 0x1, PT ;  /* 0x000000011900780c */ /* 0x010fe20003f45270 */
[----:B------:R-:W3:-:S12]  /*23500*/  S2R R8, SR_TID.X ;  /* 0x0000000000087919 */ /* 0x000ed80000002100 */
[----:B------:R-:W4:Y:S01]  /*23510*/  @P2 LDC R27, c[0x0][0xbec] ;  /* 0x0002fb00ff1b2b82 */ /* 0x000f220000000800 */
[----:B---3--:R-:W-:-:S05]  /*23520*/  VIADD R14, R8, 0xffffff80 ;  /* 0xffffff80080e7836 */ /* 0x008fca0000000000 */
[----:B------:R-:W-:Y:S02]  /*23530*/  ISETP.GE.AND P3, PT, R14, 0x80, PT ;  /* 0x000000800e00780c */ /* 0x000fe40003f66270 */
[----:B------:R-:W-:Y:S01]  /*23540*/  SHF.R.S32.HI R7, RZ, 0x1f, R14 ;  /* 0x0000001fff077819 */ /* 0x000fe2000001140e */
[----:B--2---:R-:W-:Y:S10]  /*23550*/  @P1 BRA `(.L_x_617) ;  /* 0x0000000000101947 */ /* 0x004ff40003800000 */
[----:B------:R-:W-:Y:S05]  /*23560*/  @!P0 BRA `(.L_x_617) ;  /* 0x00000000000c8947 */ /* 0x000fea0003800000 */
[----:B------:R-:W2:Y:S04]  /*23570*/  LDG.E R5, desc[UR50][R2.64] ;  /* 0x0000003202057981 */ /* 0x000ea8000c1e1900 */
[----:B-----5:R-:W2:Y:S02]  /*23580*/  LDG.E R6, desc[UR50][R2.64+0x4] ;  /* 0x0000043202067981 */ /* 0x020ea4000c1e1900 */
[----:B--2---:R-:W-:-:S07]  /*23590*/  IMAD.IADD R6, R6, 0x1, -R5 ;  /* 0x0000000106067824 */ /* 0x004fce00078e0a05 */
.L_x_617:
[----:B------:R-:W2:Y:S04]  /*235a0*/  LDL R26, [R1+0x4c] ;  /* 0x00004c00011a7983 */ /* 0x000ea80000100800 */
[----:B------:R3:W5:Y:S01]  /*235b0*/  LDL R24, [R1+0x54] ;  /* 0x0000540001187983 */ /* 0x0007620000100800 */
[----:B------:R-:W-:Y:S01]  /*235c0*/  LEA.HI R20, R7, R14, RZ, 0x3 ;  /* 0x0000000e07147211 */ /* 0x000fe200078f18ff */
[----:B------:R-:W-:Y:S01]  /*235d0*/  BSSY B1, `(.L_x_618) ;  /* 0x000002e000017945 */ /* 0x000fe20003800000 */
[----:B------:R-:W-:Y:S02]  /*235e0*/  SEL R13, R11, RZ, !P0 ;  /* 0x000000ff0b0d7207 */ /* 0x000fe40004000000 */
[----:B------:R-:W-:Y:S02]  /*235f0*/  SEL R12, R9, RZ, !P0 ;  /* 0x000000ff090c7207 */ /* 0x000fe40004000000 */
[----:B------:R-:W-:-:S02]  /*23600*/  LOP3.LUT R29, R20, 0xfffffff8, RZ, 0xc0, !PT ;  /* 0xfffffff8141d7812 */ /* 0x000fc400078ec0ff */
[----:B-----5:R-:W-:Y:S02]  /*23610*/  SHF.R.S32.HI R11, RZ, 0x1f, R0 ;  /* 0x0000001fff0b7819 */ /* 0x020fe40000011400 */
[----:B--2---:R-:W-:Y:S01]  /*23620*/  SHF.R.S32.HI R10, RZ, 0x1f, R26 ;  /* 0x0000001fff0a7819 */ /* 0x004fe2000001141a */
[----:B---3--:R-:W-:Y:S06]  /*23630*/  @P3 BRA `(.L_x_619) ;  /* 0x00000000009c3947 */ /* 0x008fec0003800000 */
[----:B------:R-:W2:Y:S01]  /*23640*/  LDC R9, c[0x0][0xbe8] ;  /* 0x0002fa00ff097b82 */ /* 0x000ea20000000800 */
[----:B------:R-:W-:-:S05]  /*23650*/  LEA R2, R24, R8, 0x7 ;  /* 0x0000000818027211 */ /* 0x000fca00078e38ff */
[----:B------:R-:W-:Y:S02]  /*23660*/  VIADD R8, R2, 0xffffff80 ;  /* 0xffffff8002087836 */ /* 0x000fe40000000000 */
[----:B--2---:R-:W-:-:S05]  /*23670*/  IMAD R3, R6, R9, RZ ;  /* 0x0000000906037224 */ /* 0x004fca00078e02ff */
[----:B------:R-:W-:-:S13]  /*23680*/  ISETP.GE.AND P0, PT, R8, R3, PT ;  /* 0x000000030800720c */ /* 0x000fda0003f06270 */
[----:B------:R-:W-:Y:S05]  /*23690*/  @P0 BRA `(.L_x_619) ;  /* 0x0000000000840947 */ /* 0x000fea0003800000 */
[----:B------:R-:W-:Y:S01]  /*236a0*/  ISETP.NE.AND P0, PT, R9, 0x1, PT ;  /* 0x000000010900780c */ /* 0x000fe20003f05270 */
[----:B------:R-:W-:Y:S01]  /*236b0*/  ULDC.64 UR4, c[0x0][0xb90] ;  /* 0x0002e40000047ab9 */ /* 0x000fe20000000a00 */
[----:B------:R-:W-:Y:S01]  /*236c0*/  MOV R3, R11 ;  /* 0x0000000b00037202 */ /* 0x000fe20000000f00 */
[----:B------:R-:W-:Y:S02]  /*236d0*/  IMAD R7, R10, UR4, RZ ;  /* 0x000000040a077c24 */ /* 0x000fe4000f8e02ff */
[----:B------:R-:W-:Y:S02]  /*236e0*/  IMAD.MOV.U32 R2, RZ, RZ, R0 ;  /* 0x000000ffff027224 */ /* 0x000fe400078e0000 */
[----:B------:R-:W-:Y:S02]  /*236f0*/  IMAD.MOV.U32 R5, RZ, RZ, R8 ;  /* 0x000000ffff057224 */ /* 0x000fe400078e0008 */
[----:B------:R-:W-:-:S04]  /*23700*/  IMAD.WIDE.U32 R2, R26, UR4, R2 ;  /* 0x000000041a027c25 */ /* 0x000fc8000f8e0002 */
[----:B------:R-:W2:Y:S01]  /*23710*/  @P0 LDC R15, c[0x0][0xbec] ;  /* 0x0002fb00ff0f0b82 */ /* 0x000ea20000000800 */
[----:B------:R-:W-:Y:S01]  /*23720*/  IMAD R7, R26, UR5, R7 ;  /* 0x000000051a077c24 */ /* 0x000fe2000f8e0207 */
[----:B------:R-:W-:-:S03]  /*23730*/  ULDC.64 UR4, c[0x0][0xb98] ;  /* 0x0002e60000047ab9 */ /* 0x000fc60000000a00 */
[----:B------:R-:W-:-:S03]  /*23740*/  IMAD.IADD R3, R3, 0x1, R7 ;  /* 0x0000000103037824 */ /* 0x000fc600078e0207 */
[----:B------:R-:W3:Y:S01]  /*23750*/  @P0 LDC R21, c[0x0][0xbf0] ;  /* 0x0002fc00ff150b82 */ /* 0x000ee20000000800 */
[----:B------:R-:W-:-:S04]  /*23760*/  IMAD.WIDE.U32 R2, R13, UR4, R2 ;  /* 0x000000040d027c25 */ /* 0x000fc8000f8e0002 */
[----:B--2---:R-:W-:-:S05]  /*23770*/  @P0 IMAD.HI.U32 R4, R8, R15, RZ ;  /* 0x0000000f08040227 */ /* 0x004fca00078e00ff */
[----:B---3--:R-:W-:Y:S01]  /*23780*/  @P0 SHF.R.U32.HI R5, RZ, R21, R4 ;  /* 0x00000015ff050219 */ /* 0x008fe20000011604 */
[----:B------:R-:W-:-:S03]  /*23790*/  IMAD R4, R12, UR4, RZ ;  /* 0x000000040c047c24 */ /* 0x000fc6000f8e02ff */
[----:B------:R-:W-:Y:S01]  /*237a0*/  IADD3 R2, P0, R5, R2, RZ ;  /* 0x0000000205027210 */ /* 0x000fe20007f1e0ff */
[----:B------:R-:W-:-:S04]  /*237b0*/  IMAD.MOV R7, RZ, RZ, -R5 ;  /* 0x000000ffff077224 */ /* 0x000fc800078e0a05 */
[----:B------:R-:W-:Y:S01]  /*237c0*/  IMAD R7, R9, R7, R8 ;  /* 0x0000000709077224 */ /* 0x000fe200078e0208 */
[----:B------:R-:W-:Y:S01]  /*237d0*/  SHF.R.S32.HI R9, RZ, 0x1f, R5 ;  /* 0x0000001fff097819 */ /* 0x000fe20000011405 */
[----:B------:R-:W-:Y:S01]  /*237e0*/  IMAD R8, R13, UR5, R4 ;  /* 0x000000050d087c24 */ /* 0x000fe2000f8e0204 */
[----:B------:R-:W-:Y:S02]  /*237f0*/  ULDC.64 UR4, c[0x0][0xb88] ;  /* 0x0002e20000047ab9 */ /* 0x000fe40000000a00 */
[----:B------:R-:W-:Y:S02]  /*23800*/  SHF.R.S32.HI R4, RZ, 0x1f, R7 ;  /* 0x0000001fff047819 */ /* 0x000fe40000011407 */
[----:B------:R-:W-:-:S03]  /*23810*/  IADD3.X R3, R9, R3, R8, P0, !PT ;  /* 0x0000000309037210 */ /* 0x000fc600007fe408 */
[----:B------:R-:W-:Y:S02]  /*23820*/  IMAD R4, R4, UR4, RZ ;  /* 0x0000000404047c24 */ /* 0x000fe4000f8e02ff */
[----:B------:R-:W-:-:S04]  /*23830*/  IMAD.WIDE.U32 R2, R7, UR4, R2 ;  /* 0x0000000407027c25 */ /* 0x000fc8000f8e0002 */
[----:B------:R-:W-:Y:S01]  /*23840*/  IMAD R5, R7, UR5, R4 ;  /* 0x0000000507057c24 */ /* 0x000fe2000f8e0204 */
[----:B------:R-:W-:Y:S02]  /*23850*/  ULDC.64 UR4, c[0x0][0xb50] ;  /* 0x0002d40000047ab9 */ /* 0x000fe40000000a00 */
[----:B------:R-:W-:Y:S01]  /*23860*/  LEA R4, P0, R2, UR4, 0x2 ;  /* 0x0000000402047c11 */ /* 0x000fe2000f8010ff */
[----:B------:R-:W-:-:S05]  /*23870*/  IMAD.IADD R3, R3, 0x1, R5 ;  /* 0x0000000103037824 */ /* 0x000fca00078e0205 */
[----:B------:R-:W-:Y:S02]  /*23880*/  LEA.HI.X R5, R2, UR5, R3, 0x2, P0 ;  /* 0x0000000502057c11 */ /* 0x000fe400080f1403 */
[----:B------:R-:W-:-:S05]  /*23890*/  MOV R3, 0xff800000 ;  /* 0xff80000000037802 */ /* 0x000fca0000000f00 */
[----:B------:R2:W-:Y:S02]  /*238a0*/  STG.E desc[UR50][R4.64], R3 ;  /* 0x0000000304007986 */ /* 0x0005e4000c101932 */
.L_x_619:
[----:B------:R-:W-:Y:S05]  /*238b0*/  BSYNC B1 ;  /* 0x0000000000017941 */ /* 0x000fea0003800000 */
.L_x_618:
[----:B------:R-:W3:Y:S01]  /*238c0*/  @P2 LDC R9, c[0x0][0xbf0] ;  /* 0x0002fc00ff092b82 */ /* 0x000ee20000000800 */
[----:B------:R-:W-:Y:S01]  /*238d0*/  ULDC.64 UR4, c[0x0][0xaa0] ;  /* 0x0002a80000047ab9 */ /* 0x000fe20000000a00 */
[----:B------:R-:W-:Y:S01]  /*238e0*/  SHF.R.S32.HI R20, RZ, 0x3, R20 ;  /* 0x00000003ff147819 */ /* 0x000fe20000011414 */
[----:B------:R-:W-:Y:S02]  /*238f0*/  IMAD.IADD R29, R14, 0x1, -R29 ;  /* 0x000000010e1d7824 */ /* 0x000fe400078e0a1d */
[----:B--2---:R-:W-:Y:S02]  /*23900*/  IMAD R3, R11, UR4, RZ ;  /* 0x000000040b037c24 */ /* 0x004fe4000f8e02ff */
[----:B------:R-:W-:Y:S02]  /*23910*/  IMAD R4, R29, 0x20, R20 ;  /* 0x000000201d047824 */ /* 0x000fe400078e0214 */
[C---:B------:R-:W-:Y:S02]  /*23920*/  IMAD R5, R0.reuse, UR5, R3 ;  /* 0x0000000500057c24 */ /* 0x040fe4000f8e0203 */
[----:B------:R-:W-:Y:S01]  /*23930*/  IMAD.WIDE.U32 R2, R0, UR4, RZ ;  /* 0x0000000400027c25 */ /* 0x000fe2000f8e00ff */
[----:B------:R-:W-:Y:S01]  /*23940*/  ULDC.64 UR4, c[0x0][0xae8] ;  /* 0x0002ba0000047ab9 */ /* 0x000fe20000000a00 */
[----:B------:R-:W-:-:S02]  /*23950*/  LEA R8, R24, R4, 0x7 ;  /* 0x0000000418087211 */ /* 0x000fc400078e38ff */
[----:B------:R-:W-:Y:S02]  /*23960*/  IMAD R0, R10, UR4, RZ ;  /* 0x000000040a007c24 */ /* 0x000fe4000f8e02ff */
[----:B------:R-:W-:Y:S02]  /*23970*/  IMAD.IADD R3, R3, 0x1, R5 ;  /* 0x0000000103037824 */ /* 0x000fe400078e0205 */
[----:B------:R-:W-:Y:S02]  /*23980*/  IMAD R7, R26, UR5, R0 ;  /* 0x000000051a077c24 */ /* 0x000fe4000f8e0200 */
[----:B----4-:R-:W-:-:S04]  /*23990*/  @P2 IMAD.HI.U32 R0, R8, R27, RZ ;  /* 0x0000001b08002227 */ /* 0x010fc800078e00ff */
[----:B------:R-:W-:Y:S01]  /*239a0*/  IMAD.WIDE.U32 R2, R26, UR4, R2 ;  /* 0x000000041a027c25 */ /* 0x000fe2000f8e0002 */
[----:B------:R-:W-:-:S03]  /*239b0*/  ULDC.64 UR4, c[0x0][0xaf0] ;  /* 0x0002bc0000047ab9 */ /* 0x000fc60000000a00 */
[----:B------:R-:W-:Y:S01]  /*239c0*/  IMAD.MOV.U32 R5, RZ, RZ, R8 ;  /* 0x000000ffff057224 */ /* 0x000fe200078e0008 */
[----:B---3--:R-:W-:Y:S01]  /*239d0*/  @P2 SHF.R.U32.HI R5, RZ, R9, R0 ;  /* 0x00000009ff052219 */ /* 0x008fe20000011600 */
[----:B------:R-:W-:Y:S02]  /*239e0*/  IMAD.IADD R3, R3, 0x1, R7 ;  /* 0x0000000103037824 */ /* 0x000fe400078e0207 */
[----:B------:R-:W-:Y:S01]  /*239f0*/  IMAD R4, R12, UR4, RZ ;  /* 0x000000040c047c24 */ /* 0x000fe2000f8e02ff */
[--C-:B------:R-:W-:Y:S01]  /*23a00*/  SHF.R.S32.HI R0, RZ, 0x1f, R5.reuse ;  /* 0x0000001fff007819 */ /* 0x100fe20000011405 */
[----:B------:R-:W-:Y:S02]  /*23a10*/  IMAD.MOV R7, RZ, RZ, -R5 ;  /* 0x000000ffff077224 */ /* 0x000fe400078e0a05 */
[C---:B------:R-:W-:Y:S02]  /*23a20*/  IMAD R9, R13.reuse, UR5, R4 ;  /* 0x000000050d097c24 */ /* 0x040fe4000f8e0204 */
[----:B------:R-:W-:Y:S01]  /*23a30*/  IMAD.WIDE.U32 R2, R13, UR4, R2 ;  /* 0x000000040d027c25 */ /* 0x000fe2000f8e0002 */
[----:B------:R-:W-:-:S03]  /*23a40*/  ULDC.64 UR4, c[0x0][0xae0] ;  /* 0x0002b80000047ab9 */ /* 0x000fc60000000a00 */
[----:B------:R-:W-:Y:S01]  /*23a50*/  IMAD R7, R25, R7, R8 ;  /* 0x0000000719077224 */ /* 0x000fe200078e0208 */
[----:B------:R-:W-:Y:S01]  /*23a60*/  IADD3 R3, R3, R9, RZ ;  /* 0x0000000903037210 */ /* 0x000fe20007ffe0ff */
[----:B------:R-:W-:Y:S02]  /*23a70*/  IMAD R4, R0, UR4, RZ ;  /* 0x0000000400047c24 */ /* 0x000fe4000f8e02ff */
[----:B------:R-:W-:Y:S01]  /*23a80*/  IMAD.SHL.U32 R29, R29, 0x8, RZ ;  /* 0x000000081d1d7824 */ /* 0x000fe200078e00ff */
[----:B------:R-:W-:Y:S01]  /*23a90*/  SHF.R.S32.HI R0, RZ, 0x1f, R7 ;  /* 0x0000001fff007819 */ /* 0x000fe20000011407 */
[C---:B------:R-:W-:Y:S02]  /*23aa0*/  IMAD R9, R5.reuse, UR5, R4 ;  /* 0x0000000505097c24 */ /* 0x040fe4000f8e0204 */
[----:B------:R-:W-:Y:S01]  /*23ab0*/  IMAD.WIDE.U32 R2, R5, UR4, R2 ;  /* 0x0000000405027c25 */ /* 0x000fe2000f8e0002 */
[----:B------:R-:W-:Y:S01]  /*23ac0*/  ULDC.64 UR4, c[0x0][0xad8] ;  /* 0x0002b60000047ab9 */ /* 0x000fe20000000a00 */
[----:B------:R-:W-:-:S02]  /*23ad0*/  SHF.R.S32.HI R10, RZ, 0x1f, R29 ;  /* 0x0000001fff0a7819 */ /* 0x000fc4000001141d */
[----:B------:R-:W-:Y:S02]  /*23ae0*/  IMAD R0, R0, UR4, RZ ;  /* 0x0000000400007c24 */ /* 0x000fe4000f8e02ff */
[----:B------:R-:W-:Y:S02]  /*23af0*/  IMAD.IADD R3, R3, 0x1, R9 ;  /* 0x0000000103037824 */ /* 0x000fe400078e0209 */
[C---:B------:R-:W-:Y:S02]  /*23b00*/  IMAD R9, R7.reuse, UR5, R0 ;  /* 0x0000000507097c24 */ /* 0x040fe4000f8e0200 */
[----:B------:R-:W-:Y:S01]  /*23b10*/  IMAD.WIDE.U32 R4, R7, UR4, R2 ;  /* 0x0000000407047c25 */ /* 0x000fe2000f8e0002 */
[----:B------:R-:W-:-:S03]  /*23b20*/  ULDC.64 UR4, c[0x0][0xa80] ;  /* 0x0002a00000047ab9 */ /* 0x000fc60000000a00 */
[----:B------:R-:W-:Y:S01]  /*23b30*/  IMAD.IADD R3, R5, 0x1, R9 ;  /* 0x0000000105037824 */ /* 0x000fe200078e0209 */
[C---:B------:R-:W-:Y:S01]  /*23b40*/  LEA R2, P0, R4.reuse, UR4, 0x1 ;  /* 0x0000000404027c11 */ /* 0x040fe2000f8008ff */
[C---:B------:R-:W-:Y:S01]  /*23b50*/  VIADD R9, R29.reuse, 0x80 ;  /* 0x000000801d097836 */ /* 0x040fe20000000000 */
[----:B------:R-:W-:Y:S01]  /*23b60*/  UMOV UR4, 0xffffffff ;  /* 0xffffffff00047882 */ /* 0x000fe20000000000 */
[----:B------:R-:W-:Y:S02]  /*23b70*/  IADD3 R5, R29, 0x40, RZ ;  /* 0x000000401d057810 */ /* 0x000fe40007ffe0ff */
[----:B------:R-:W-:Y:S02]  /*23b80*/  LEA.HI.X R3, R4, UR5, R3, 0x1, P0 ;  /* 0x0000000504037c11 */ /* 0x000fe400080f0c03 */
[----:B------:R-:W-:Y:S02]  /*23b90*/  SHF.R.S32.HI R7, RZ, 0x1f, R5 ;  /* 0x0000001fff077819 */ /* 0x000fe40000011405 */
[----:B------:R-:W-:Y:S01]  /*23ba0*/  SHF.R.S32.HI R8, RZ, 0x1f, R9 ;  /* 0x0000001fff087819 */ /* 0x000fe20000011409 */
[----:B------:R-:W-:Y:S06]  /*23bb0*/  BRA.DIV UR4, `(.L_x_620) ;  /* 0x000000aa04b07947 */ /* 0x000fec000b800000 */
[----:B------:R2:W3:Y:S04]  /*23bc0*/  SHFL.IDX PT, R0, R3, RZ, 0x181f ;  /* 0x00181fff03007589 */ /* 0x0004e800000e0000 */
[----:B------:R2:W4:Y:S02]  /*23bd0*/  SHFL.IDX PT, R14, R2, RZ, 0x181f ;  /* 0x00181fff020e7589 */ /* 0x00052400000e0000 */
.L_x_871:
[----:B------:R-:W-:Y:S01]  /*23be0*/  IMAD R25, R6, R25, RZ ;  /* 0x0000001906197224 */ /* 0x000fe200078e02ff */
[----:B------:R-:W-:Y:S01]  /*23bf0*/  BSSY B1, `(.L_x_621) ;  /* 0x0000011000017945 */ /* 0x000fe20003800000 */
[----:B------:R-:W-:-:S05]  /*23c00*/  IMAD R6, R24, 0x80, R20 ;  /* 0x0000008018067824 */ /* 0x000fca00078e0214 */
[----:B------:R-:W-:-:S13]  /*23c10*/  ISETP.GE.AND P0, PT, R6, R25, PT ;  /* 0x000000190600720c */ /* 0x000fda0003f06270 */
[----:B------:R-:W-:Y:S05]  /*23c20*/  @P0 BRA `(.L_x_622) ;  /* 0x0000000000340947 */ /* 0x000fea0003800000 */
[----:B------:R-:W-:Y:S02]  /*23c30*/  ULDC UR4, c[0x0][0xac8] ;  /* 0x0002b20000047ab9 */ /* 0x000fe40000000800 */
[----:B------:R-:W-:Y:S02]  /*23c40*/  ISETP.GE.AND P3, PT, R29, UR4, PT ;  /* 0x000000041d007c0c */ /* 0x000fe4000bf66270 */
[----:B------:R-:W-:Y:S02]  /*23c50*/  ISETP.GE.AND P4, PT, R5, UR4, PT ;  /* 0x0000000405007c0c */ /* 0x000fe4000bf86270 */
[----:B------:R-:W-:-:S09]  /*23c60*/  ISETP.GE.AND P5, PT, R9, UR4, PT ;  /* 0x0000000409007c0c */ /* 0x000fd2000bfa6270 */
[-C--:B----4-:R-:W-:Y:S02]  /*23c70*/  @!P3 LEA R12, P0, R29, R14.reuse, 0x1 ;  /* 0x0000000e1d0cb211 */ /* 0x090fe400078008ff */
[-C--:B------:R-:W-:Y:S02]  /*23c80*/  @!P4 LEA R20, P1, R5, R14.reuse, 0x1 ;  /* 0x0000000e0514c211 */ /* 0x080fe400078208ff */
[----:B------:R-:W-:Y:S02]  /*23c90*/  @!P5 LEA R14, P2, R9, R14, 0x1 ;  /* 0x0000000e090ed211 */ /* 0x000fe400078408ff */
[-C--:B---3--:R-:W-:Y:S02]  /*23ca0*/  @!P3 LEA.HI.X R13, R29, R0.reuse, R10, 0x1, P0 ;  /* 0x000000001d0db211 */ /* 0x088fe400000f0c0a */
[-C--:B------:R-:W-:Y:S02]  /*23cb0*/  @!P4 LEA.HI.X R21, R5, R0.reuse, R7, 0x1, P1 ;  /* 0x000000000515c211 */ /* 0x080fe400008f0c07 */
[----:B------:R-:W-:Y:S01]  /*23cc0*/  @!P5 LEA.HI.X R15, R9, R0, R8, 0x1, P2 ;  /* 0x00000000090fd211 */ /* 0x000fe200010f0c08 */
[----:B------:R3:W-:Y:S04]  /*23cd0*/  @!P3 ST.E.128 desc[UR50][R12.64], RZ ;  /* 0x000000ff0c00b985 */ /* 0x0007e8000c101d32 */
[----:B------:R3:W-:Y:S04]  /*23ce0*/  @!P4 ST.E.128 desc[UR50][R20.64], RZ ;  /* 0x000000ff1400c985 */ /* 0x0007e8000c101d32 */
[----:B------:R3:W-:Y:S02]  /*23cf0*/  @!P5 ST.E.128 desc[UR50][R14.64], RZ ;  /* 0x000000ff0e00d985 */ /* 0x0007e4000c101d32 */
.L_x_622:
[----:B------:R-:W-:Y:S05]  /*23d00*/  BSYNC B1 ;  /* 0x0000000000017941 */ /* 0x000fea0003800000 */
.L_x_621:
[----:B------:R-:W-:-:S03]  /*23d10*/  UMOV UR4, 0xffffffff ;  /* 0xffffffff00047882 */ /* 0x000fc60000000000 */
[----:B------:R-:W-:Y:S05]  /*23d20*/  BRA.DIV UR4, `(.L_x_623) ;  /* 0x000000aa04887947 */ /* 0x000fea000b800000 */
[----:B---3--:R3:W0:Y:S04]  /*23d30*/  SHFL.IDX PT, R0, R3, 0x1, 0x181f ;  /* 0x00381f0003007f89 */ /* 0x00862800000e0000 */
[----:B----4-:R3:W4:Y:S02]  /*23d40*/  SHFL.IDX PT, R14, R2, 0x1, 0x181f ;  /* 0x00381f00020e7f89 */ /* 0x01072400000e0000 */
.L_x_875:
[----:B------:R-:W-:Y:S01]  /*23d50*/  VIADD R4, R6, 0x20 ;  /* 0x0000002006047836 */ /* 0x000fe20000000000 */
[----:B------:R-:W-:Y:S04]  /*23d60*/  BSSY B1, `(.L_x_624) ;  /* 0x0000010000017945 */ /* 0x000fe80003800000 */
        /* <DEDUP_REMOVED lines=9> */
[-C--:B0-----:R-:W-:Y:S02]  /*23e00*/  @!P3 LEA.HI.X R13, R29, R0.reuse, R10, 0x1, P0 ;  /* 0x000000001d0db211 */ /* 0x081fe400000f0c0a */
[-C--:B------:R-:W-:Y:S02]  /*23e10*/  @!P4 LEA.HI.X R21, R5, R0.reuse, R7, 0x1, P1 ;  /* 0x000000000515c211 */ /* 0x080fe400008f0c07 */
[----:B------:R-:W-:Y:S01]  /*23e20*/  @!P5 LEA.HI.X R15, R9, R0, R8, 0x1, P2 ;  /* 0x00000000090fd211 */ /* 0x000fe200010f0c08 */
[----:B------:R0:W-:Y:S04]  /*23e30*/  @!P3 ST.E.128 desc[UR50][R12.64], RZ ;  /* 0x000000ff0c00b985 */ /* 0x0001e8000c101d32 */
[----:B------:R0:W-:Y:S04]  /*23e40*/  @!P4 ST.E.128 desc[UR50][R20.64], RZ ;  /* 0x000000ff1400c985 */ /* 0x0001e8000c101d32 */
[----:B------:R0:W-:Y:S02]  /*23e50*/  @!P5 ST.E.128 desc[UR50][R14.64], RZ ;  /* 0x000000ff0e00d985 */ /* 0x0001e4000c101d32 */
.L_x_625:
[----:B------:R-:W-:Y:S05]  /*23e60*/  BSYNC B1 ;  /* 0x0000000000017941 */ /* 0x000fea0003800000 */
.L_x_624:
[----:B------:R-:W-:-:S03]  /*23e70*/  UMOV UR4, 0xffffffff ;  /* 0xffffffff00047882 */ /* 0x000fc60000000000 */
[----:B------:R-:W-:Y:S05]  /*23e80*/  BRA.DIV UR4, `(.L_x_626) ;  /* 0x000000aa04787947 */ /* 0x000fea000b800000 */
[----:B0-----:R0:W0:Y:S04]  /*23e90*/  SHFL.IDX PT, R0, R3, 0x2, 0x181f ;  /* 0x00581f0003007f89 */ /* 0x00102800000e0000 */
[----:B----4-:R4:W0:Y:S02]  /*23ea0*/  SHFL.IDX PT, R14, R2, 0x2, 0x181f ;  /* 0x00581f00020e7f89 */ /* 0x01082400000e0000 */
.L_x_879:
[----:B------:R-:W-:Y:S01]  /*23eb0*/  IADD3 R4, R6, 0x40, RZ ;  /* 0x0000004006047810 */ /* 0x000fe20007ffe0ff */
[----:B------:R-:W-:Y:S03]  /*23ec0*/  BSSY B1, `(.L_x_627) ;  /* 0x0000010000017945 */ /* 0x000fe60003800000 */
[----:B------:R-:W-:-:S13]  /*23ed0*/  ISETP.GE.AND P0, PT, R4, R25, PT ;  /* 0x000000190400720c */ /* 0x000fda0003f06270 */
        /* <DEDUP_REMOVED lines=11> */
[----:B------:R0:W-:Y:S04]  /*23f90*/  @!P3 ST.E.128 desc[UR50][R12.64], RZ ;  /* 0x000000ff0c00b985 */ /* 0x0001e8000c101d32 */
[----:B------:R0:W-:Y:S04]  /*23fa0*/  @!P4 ST.E.128 desc[UR50][R20.64], RZ ;  /* 0x000000ff1400c985 */ /* 0x0001e8000c101d32 */
[----:B------:R0:W-:Y:S02]  /*23fb0*/  @!P5 ST.E.128 desc[UR50][R14.64], RZ ;  /* 0x000000ff0e00d985 */ /* 0x0001e4000c101d32 */
.L_x_628:
[----:B------:R-:W-:Y:S05]  /*23fc0*/  BSYNC B1 ;  /* 0x0000000000017941 */ /* 0x000fea0003800000 */
.L_x_627:
[----:B------:R-:W-:-:S03]  /*23fd0*/  UMOV UR4, 0xffffffff ;  /* 0xffffffff00047882 */ /* 0x000fc60000000000 */
[----:B------:R-:W-:Y:S05]  /*23fe0*/  BRA.DIV UR4, `(.L_x_629) ;  /* 0x000000aa04687947 */ /* 0x000fea000b800000 */
[----:B0-----:R0:W0:Y:S04]  /*23ff0*/  SHFL.IDX PT, R0, R3, 0x3, 0x181f ;  /* 0x00781f0003007f89 */ /* 0x00102800000e0000 */
[----:B------:R0:W0:Y:S02]  /*24000*/  SHFL.IDX PT, R14, R2, 0x3, 0x181f ;  /* 0x00781f00020e7f89 */ /* 0x00002400000e0000 */
.L_x_883:
[----:B0-234-:R-:W-:-:S05]  /*24010*/  VIADD R2, R6, 0x60 ;  /* 0x0000006006027836 */ /* 0x01dfca0000000000 */
[----:B------:R-:W-:-:S13]  /*24020*/  ISETP.GE.AND P0, PT, R2, R25, PT ;  /* 0x000000190200720c */ /* 0x000fda0003f06270 */
[----:B------:R-:W-:Y:S05]  /*24030*/  @P0 BRA `(.L_x_616) ;  /* 0x0000000000340947 */ /* 0x000fea0003800000 */
[----:B------:R-:W-:Y:S02]  /*24040*/  ULDC UR4, c[0x0][0xac8] ;  /* 0x0002b20000047ab9 */ /* 0x000fe40000000800 */
[----:B------:R-:W-:Y:S02]  /*24050*/  ISETP.GE.AND P3, PT, R29, UR4, PT ;  /* 0x000000041d007c0c */ /* 0x000fe4000bf66270 */
[----:B------:R-:W-:Y:S02]  /*24060*/  ISETP.GE.AND P4, PT, R5, UR4, PT ;  /* 0x0000000405007c0c */ /* 0x000fe4000bf86270 */
[----:B------:R-:W-:-:S09]  /*24070*/  ISETP.GE.AND P5, PT, R9, UR4, PT ;  /* 0x0000000409007c0c */ /* 0x000fd2000bfa6270 */
[-C--:B------:R-:W-:Y:S02]  /*24080*/  @!P3 LEA R2, P0, R29, R14.reuse, 0x1 ;  /* 0x0000000e1d02b211 */ /* 0x080fe400078008ff */
        /* <DEDUP_REMOVED lines=8> */
.L_x_616:
[----:B------:R-:W-:Y:S05]  /*24110*/  BSYNC B0 ;  /* 0x0000000000007941 */ /* 0x000fea0003800000 */
.L_x_606:
[----:B------:R-:W-:Y:S02]  /*24120*/  ULDC UR4, c[0x0][0xc3c] ;  /* 0x00030f0000047ab9 */ /* 0x000fe40000000800 */
[----:B-1----:R-:W-:-:S13]  /*24130*/  ISETP.GE.AND P0, PT, R223, UR4, PT ;  /* 0x00000004df007c0c */ /* 0x002fda000bf06270 */
[----:B------:R-:W-:Y:S05]  /*24140*/  @!P0 BRA `(.L_x_630) ;  /* 0xfffffdd0003c8947 */ /* 0x000fea000383ffff */
[----:B------:R-:W-:Y:S05]  /*24150*/  BRA `(.L_x_431) ;  /* 0x0000007c00ac7947 */ /* 0x000fea0003800000 */
.L_x_429:
        /* <DEDUP_REMOVED lines=10> */
[----:B------:R0:W1:Y:S01]  /*24200*/  @P0 LDS.128 R16, [R2+0x334d0] ;  /* 0x0334d00002100984 */ /* 0x0000620000000c00 */
[----:B------:R-:W-:Y:S06]  /*24210*/  @P0 BAR.ARV 0x4, 0x180 ;  /* 0x0106000000000b1d */ /* 0x000fec0000002000 */
[----:B------:R-:W-:Y:S05]  /*24220*/  @P0 BRA `(.L_x_631) ;  /* 0x0000000800040947 */ /* 0x000fea0003800000 */
[----:B------:R-:W2:Y:S01]  /*24230*/  S2R R4, SR_TID.X ;  /* 0x0000000000047919 */ /* 0x000ea20000002100 */
[----:B------:R-:W-:Y:S01]  /*24240*/  ULDC UR4, c[0x0][0xc3c] ;  /* 0x00030f0000047ab9 */ /* 0x000fe20000000800 */
[----:B------:R-:W-:Y:S01]  /*24250*/  IMAD.MOV.U32 R0, RZ, RZ, RZ ;  /* 0x000000ffff007224 */ /* 0x000fe200078e00ff */
[----:B------:R-:W3:Y:S01]  /*24260*/  S2UR UR6, SR_CTAID.X ;  /* 0x00000000000679c3 */ /* 0x000ee20000002500 */
[----:B------:R-:W-:Y:S01]  /*24270*/  ULDC UR5, c[0x0][0xc38] ;  /* 0x00030e0000057ab9 */ /* 0x000fe20000000800 */
[----:B--2---:R-:W-:-:S04]  /*24280*/  LOP3.LUT R5, R4, 0x1f, RZ, 0xc0, !PT ;  /* 0x0000001f04057812 */ /* 0x004fc800078ec0ff */
[----:B------:R-:W-:-:S04]  /*24290*/  ISETP.NE.AND P0, PT, R5, 0x1f, PT ;  /* 0x0000001f0500780c */ /* 0x000fc80003f05270 */
[----:B------:R-:W-:-:S13]  /*242a0*/  ISETP.GE.OR P1, PT, R5, UR4, !P0 ;  /* 0x0000000405007c0c */ /* 0x000fda000c726670 */
[----:B0-----:R-:W0:Y:S02]  /*242b0*/  @!P1 LDC.64 R2, c[0x0][0xc80] ;  /* 0x00032000ff029b82 */ /* 0x001e240000000a00 */
[----:B0-----:R-:W-:-:S05]  /*242c0*/  @!P1 IMAD.WIDE.U32 R2, R5, 0x4, R2 ;  /* 0x0000000405029825 */ /* 0x001fca00078e0002 */
[----:B------:R-:W2:Y:S01]  /*242d0*/  @!P1 LDG.E R0, desc[UR50][R2.64] ;  /* 0x0000003202009981 */ /* 0x000ea2000c1e1900 */
[C---:B------:R-:W-:Y:S01]  /*242e0*/  ISETP.NE.AND P1, PT, R5.reuse, RZ, PT ;  /* 0x000000ff0500720c */ /* 0x040fe20003f25270 */
[----:B------:R-:W-:Y:S01]  /*242f0*/  UMOV UR4, URZ ;  /* 0x0000003f00047c82 */ /* 0x000fe20008000000 */
[C---:B------:R-:W-:Y:S02]  /*24300*/  ISETP.GE.U32.AND P2, PT, R5.reuse, 0x2, PT ;  /* 0x000000020500780c */ /* 0x040fe40003f46070 */
[C---:B------:R-:W-:Y:S02]  /*24310*/  ISETP.GE.U32.AND P3, PT, R5.reuse, 0x4, PT ;  /* 0x000000040500780c */ /* 0x040fe40003f66070 */
[C---:B------:R-:W-:Y:S02]  /*24320*/  ISETP.GE.U32.AND P4, PT, R5.reuse, 0x8, PT ;  /* 0x000000080500780c */ /* 0x040fe40003f86070 */
[----:B------:R-:W-:Y:S02]  /*24330*/  ISETP.GE.U32.AND P5, PT, R5, 0x10, PT ;  /* 0x000000100500780c */ /* 0x000fe40003fa6070 */
[----:B-1----:R-:W-:Y:S01]  /*24340*/  MOV R16, RZ ;  /* 0x000000ff00107202 */ /* 0x002fe20000000f00 */
[----:B--2---:R-:W0:Y:S02]  /*24350*/  SHFL.UP PT, R4, R0, 0x1, RZ ;  /* 0x0420000000047989 */ /* 0x004e2400000e00ff */
[----:B0-----:R-:W-:-:S05]  /*24360*/  SEL R7, R4, RZ, P1 ;  /* 0x000000ff04077207 */ /* 0x001fca0000800000 */
[----:B------:R-:W-:-:S05]  /*24370*/  IMAD.IADD R7, R0, 0x1, R7 ;  /* 0x0000000100077824 */ /* 0x000fca00078e0207 */
[----:B------:R-:W0:Y:S02]  /*24380*/  SHFL.UP PT, R4, R7, 0x2, RZ ;  /* 0x0440000007047989 */ /* 0x000e2400000e00ff */
[----:B0-----:R-:W-:-:S04]  /*24390*/  SEL R4, R4, RZ, P2 ;  /* 0x000000ff04047207 */ /* 0x001fc80001000000 */
[----:B------:R-:W-:-:S05]  /*243a0*/  IADD3 R4, R7, R4, RZ ;  /* 0x0000000407047210 */ /* 0x000fca0007ffe0ff */
        /* <DEDUP_REMOVED lines=9> */
[----:B------:R-:W0:Y:S02]  /*24440*/  SHFL.IDX PT, R4, R7, 0x1f, 0x1f ;  /* 0x03e01f0007047f89 */ /* 0x000e2400000e0000 */
[----:B0-----:R-:W-:-:S04]  /*24450*/  IMAD R4, R4, UR5, RZ ;  /* 0x0000000504047c24 */ /* 0x001fc8000f8e02ff */
[----:B------:R-:W-:Y:S01]  /*24460*/  IMAD.MOV.U32 R3, RZ, RZ, R4 ;  /* 0x000000ffff037224 */ /* 0x000fe200078e0004 */
[----:B---3--:R-:W-:-:S13]  /*24470*/  ISETP.GT.AND P6, PT, R4, UR6, PT ;  /* 0x0000000604007c0c */ /* 0x008fda000bfc4270 */
[----:B------:R-:W-:Y:S05]  /*24480*/  @P6 BRA `(.L_x_632) ;  /* 0x00000000009c6947 */ /* 0x000fea0003800000 */
[----:B------:R-:W0:Y:S01]  /*24490*/  LDC R10, c[0x0][0xc3c] ;  /* 0x00030f00ff0a7b82 */ /* 0x000e220000000800 */
[----:B------:R-:W-:Y:S01]  /*244a0*/  IMAD.MOV.U32 R4, RZ, RZ, R3 ;  /* 0x000000ffff047224 */ /* 0x000fe200078e0003 */
[----:B------:R-:W-:Y:S01]  /*244b0*/  UMOV UR4, URZ ;  /* 0x0000003f00047c82 */ /* 0x000fe20008000000 */
[----:B------:R-:W-:Y:S01]  /*244c0*/  ULDC UR7, c[0x0][0xc3c] ;  /* 0x00030f0000077ab9 */ /* 0x000fe20000000800 */
[----:B------:R-:W-:-:S05]  /*244d0*/  ULDC UR5, c[0x0][0xc38] ;  /* 0x00030e0000057ab9 */ /* 0x000fca0000000800 */
.L_x_636:
[----:B------:R-:W-:Y:S01]  /*244e0*/  UIADD3 UR4, UR4, 0x1f, URZ ;  /* 0x0000001f04047890 */ /* 0x000fe2000fffe03f */
[----:B------:R-:W-:-:S05]  /*244f0*/  IMAD.U32 R19, RZ, RZ, UR7 ;  /* 0x00000007ff137e24 */ /* 0x000fca000f8e00ff */
[----:B0-----:R-:W-:-:S13]  /*24500*/  ISETP.LE.AND P6, PT, R10, UR4, PT ;  /* 0x000000040a007c0c */ /* 0x001fda000bfc3270 */
[----:B------:R-:W-:Y:S05]  /*24510*/  @P6 BRA `(.L_x_633) ;  /* 0x0000000400246947 */ /* 0x000fea0003800000 */
[----:B------:R-:W-:Y:S01]  /*24520*/  IADD3 R7, R5, UR4, RZ ;  /* 0x0000000405077c10 */ /* 0x000fe2000fffe0ff */
[----:B------:R-:W-:Y:S01]  /*24530*/  BSSY B0, `(.L_x_634) ;  /* 0x0000007000007945 */ /* 0x000fe20003800000 */
[----:B------:R-:W-:Y:S02]  /*24540*/  IMAD.MOV.U32 R0, RZ, RZ, RZ ;  /* 0x000000ffff007224 */ /* 0x000fe400078e00ff */
[----:B------:R-:W-:-:S13]  /*24550*/  ISETP.GE.OR P6, PT, R7, R10, !P0 ;  /* 0x0000000a0700720c */ /* 0x000fda00047c6670 */
[----:B------:R-:W-:Y:S05]  /*24560*/  @P6 BRA `(.L_x_635) ;  /* 0x00000000000c6947 */ /* 0x000fea0003800000 */
[----:B------:R-:W0:Y:S02]  /*24570*/  LDC.64 R2, c[0x0][0xc80] ;  /* 0x00032000ff027b82 */ /* 0x000e240000000a00 */
[----:B0-----:R-:W-:-:S05]  /*24580*/  IMAD.WIDE R2, R7, 0x4, R2 ;  /* 0x0000000407027825 */ /* 0x001fca00078e0202 */
[----:B------:R0:W5:Y:S02]  /*24590*/  LDG.E R0, desc[UR50][R2.64] ;  /* 0x0000003202007981 */ /* 0x000164000c1e1900 */
.L_x_635:
[----:B------:R-:W-:Y:S05]  /*245a0*/  BSYNC B0 ;  /* 0x0000000000007941 */ /* 0x000fea0003800000 */
.L_x_634:
[----:B0----5:R-:W0:Y:S02]  /*245b0*/  SHFL.UP PT, R2, R0, 0x1, RZ ;  /* 0x0420000000027989 */ /* 0x021e2400000e00ff */
[----:B0-----:R-:W-:-:S05]  /*245c0*/  SEL R3, R2, RZ, P1 ;  /* 0x000000ff02037207 */ /* 0x001fca0000800000 */
[----:B------:R-:W-:-:S05]  /*245d0*/  IMAD.IADD R3, R0, 0x1, R3 ;  /* 0x0000000100037824 */ /* 0x000fca00078e0203 */
[----:B------:R-:W0:Y:S02]  /*245e0*/  SHFL.UP PT, R2, R3, 0x2, RZ ;  /* 0x0440000003027989 */ /* 0x000e2400000e00ff */
        /* <DEDUP_REMOVED lines=13> */
[----:B------:R-:W-:-:S05]  /*246c0*/  IMAD.IADD R4, R3, 0x1, R4 ;  /* 0x0000000103047824 */ /* 0x000fca00078e0204 */
[----:B------:R-:W-:-:S13]  /*246d0*/  ISETP.GT.AND P6, PT, R4, UR6, PT ;  /* 0x0000000604007c0c */ /* 0x000fda000bfc4270 */
[----:B------:R-:W-:Y:S05]  /*246e0*/  @!P6 BRA `(.L_x_636) ;  /* 0xfffffffc007ce947 */ /* 0x000fea000383ffff */
[----:B------:R-:W-:-:S07]  /*246f0*/  MOV R7, R9 ;  /* 0x0000000900077202 */ /* 0x000fce0000000f00 */
.L_x_632:
[----:B------:R-:W-:-:S04]  /*24700*/  IMAD.IADD R8, R4, 0x1, -R3 ;  /* 0x0000000104087824 */ /* 0x000fc800078e0a03 */
[----:B------:R-:W-:-:S05]  /*24710*/  IMAD R2, R7, UR5, R8 ;  /* 0x0000000507027c24 */ /* 0x000fca000f8e0208 */
[----:B------:R-:W-:-:S13]  /*24720*/  ISETP.GT.AND P0, PT, R2, UR6, PT ;  /* 0x0000000602007c0c */ /* 0x000fda000bf04270 */
[----:B------:R-:W-:-:S04]  /*24730*/  VOTE.ANY R4, PT, !P0 ;  /* 0x0000000000047806 */ /* 0x000fc800040e0100 */
[----:B------:R-:W0:Y:S01]  /*24740*/  POPC R19, R4 ;  /* 0x0000000400137309 */ /* 0x000e220000000000 */
[----:B------:R-:W-:Y:S01]  /*24750*/  ISETP.NE.AND P0, PT, R4, RZ, PT ;  /* 0x000000ff0400720c */ /* 0x000fe20003f05270 */
[----:B0-----:R-:W0:Y:S02]  /*24760*/  SHFL.IDX PT, R10, R0, R19, 0x1f ;  /* 0x00001f13000a7589 */ /* 0x001e2400000e0000 */
[----:B0-----:R-:W-:-:S04]  /*24770*/  IABS R9, R10 ;  /* 0x0000000a00097213 */ /* 0x001fc80000000000 */
[----:B------:R-:W0:Y:S08]  /*24780*/  I2F.RP R6, R9 ;  /* 0x0000000900067306 */ /* 0x000e300000209400 */
[----:B0-----:R-:W0:Y:S02]  /*24790*/  MUFU.RCP R6, R6 ;  /* 0x0000000600067308 */ /* 0x001e240000001000 */
[----:B0-----:R-:W-:-:S06]  /*247a0*/  VIADD R2, R6, 0xffffffe ;  /* 0x0ffffffe06027836 */ /* 0x001fcc0000000000 */
[----:B------:R0:W1:Y:S01]  /*247b0*/  F2I.FTZ.U32.TRUNC.NTZ R3, R2 ;  /* 0x0000000200037305 */ /* 0x000062000021f000 */
[----:B------:R-:W-:Y:S05]  /*247c0*/  @!P0 BRA `(.L_x_637) ;  /* 0x0000000000088947 */ /* 0x000fea0003800000 */
[----:B------:R-:W-:-:S06]  /*247d0*/  VIADD R16, R19, 0xffffffff ;  /* 0xffffffff13107836 */ /* 0x000fcc0000000000 */
[----:B------:R2:W3:Y:S02]  /*247e0*/  SHFL.IDX PT, R16, R7, R16, 0x1f ;  /* 0x00001f1007107589 */ /* 0x0004e400000e0000 */
.L_x_637:
[----:B---3--:R-:W-:Y:S01]  /*247f0*/  IMAD R16, R16, UR5, R8 ;  /* 0x0000000510107c24 */ /* 0x008fe2000f8e0208 */
[----:B0-----:R-:W-:Y:S01]  /*24800*/  IABS R2, R10 ;  /* 0x0000000a00027213 */ /* 0x001fe20000000000 */
[----:B------:R-:W-:Y:S01]  /*24810*/  VIADD R19, R19, UR4 ;  /* 0x0000000413137c36 */ /* 0x000fe20008000000 */
[----:B-1----:R-:W-:Y:S02]  /*24820*/  IADD3 R0, RZ, -R3, RZ ;  /* 0x80000003ff007210 */ /* 0x002fe40007ffe0ff */
[----:B------:R-:W-:Y:S01]  /*24830*/  IADD3 R11, -R16, UR6, RZ ;  /* 0x00000006100b7c10 */ /* 0x000fe2000fffe1ff */
[----:B------:R-:W-:Y:S02]  /*24840*/  IMAD.MOV R4, RZ, RZ, -R2 ;  /* 0x000000ffff047224 */ /* 0x000fe400078e0a02 */
[----:B--2---:R-:W-:Y:S01]  /*24850*/  IMAD R7, R0, R9, RZ ;  /* 0x0000000900077224 */ /* 0x004fe200078e02ff */
[----:B------:R-:W-:Y:S01]  /*24860*/  IABS R0, R11 ;  /* 0x0000000b00007213 */ /* 0x000fe20000000000 */
[----:B------:R-:W-:-:S04]  /*24870*/  IMAD.MOV.U32 R2, RZ, RZ, RZ ;  /* 0x000000ffff027224 */ /* 0x000fc800078e00ff */
[----:B------:R-:W-:-:S04]  /*24880*/  IMAD.HI.U32 R2, R3, R7, R2 ;  /* 0x0000000703027227 */ /* 0x000fc800078e0002 */
[----:B------:R-:W-:Y:S01]  /*24890*/  IMAD.MOV.U32 R3, RZ, RZ, R0 ;  /* 0x000000ffff037224 */ /* 0x000fe200078e0000 */
[----:B------:R-:W-:-:S03]  /*248a0*/  MOV R0, R4 ;  /* 0x0000000400007202 */ /* 0x000fc60000000f00 */
        /* <DEDUP_REMOVED lines=10> */
[----:B------:R-:W-:Y:S02]  /*24950*/  @!P2 IADD3 R2, -R2, RZ, RZ ;  /* 0x000000ff0202a210 */ /* 0x000fe40007ffe1ff */
[----:B------:R-:W-:-:S05]  /*24960*/  @!P1 LOP3.LUT R2, RZ, R10, RZ, 0x33, !PT ;  /* 0x0000000aff029212 */ /* 0x000fca00078e33ff */
[--C-:B------:R-:W-:Y:S02]  /*24970*/  IMAD.MOV R17, RZ, RZ, -R2.reuse ;  /* 0x000000ffff117224 */ /* 0x100fe400078e0a02 */
[----:B------:R-:W-:Y:S02]  /*24980*/  IMAD.MOV.U32 R18, RZ, RZ, R2 ;  /* 0x000000ffff127224 */ /* 0x000fe400078e0002 */
[----:B------:R-:W-:Y:S01]  /*24990*/  IMAD R17, R10, R17, R11 ;  /* 0x000000110a117224 */ /* 0x000fe200078e020b */
[----:B------:R-:W-:Y:S06]  /*249a0*/  BRA `(.L_x_638) ;  /* 0x00000000000c7947 */ /* 0x000fec0003800000 */
.L_x_633:
[----:B------:R-:W-:Y:S01]  /*249b0*/  MOV R17, RZ ;  /* 0x000000ff00117202 */ /* 0x000fe20000000f00 */
[----:B------:R-:W-:Y:S02]  /*249c0*/  IMAD.U32 R16, RZ, RZ, UR6 ;  /* 0x00000006ff107e24 */ /* 0x000fe4000f8e00ff */
[----:B------:R-:W-:-:S07]  /*249d0*/  IMAD.MOV.U32 R18, RZ, RZ, RZ ;  /* 0x000000ffff127224 */ /* 0x000fce00078e00ff */
.L_x_638:
[----:B------:R-:W-:-:S13]  /*249e0*/  ISETP.NE.AND P0, PT, R5, RZ, PT ;  /* 0x000000ff0500720c */ /* 0x000fda0003f05270 */
[----:B------:R-:W0:Y:S01]  /*249f0*/  @!P0 S2R R3, SR_CgaCtaId ;  /* 0x0000000000038919 */ /* 0x000e220000008800 */
[----:B------:R-:W-:-:S04]  /*24a00*/  @!P0 MOV R0, 0x400 ;  /* 0x0000040000008802 */ /* 0x000fc80000000f00 */
[----:B0-----:R-:W-:-:S05]  /*24a10*/  @!P0 LEA R0, R3, R0, 0x18 ;  /* 0x0000000003008211 */ /* 0x001fca00078ec0ff */
[----:B------:R2:W-:Y:S01]  /*24a20*/  @!P0 STS.128 [R0+0x334d0], R16 ;  /* 0x0334d01000008388 */ /* 0x0005e20000000c00 */
[----:B------:R-:W-:Y:S06]  /*24a30*/  BAR.ARV 0x5, 0x180 ;  /* 0x0146000000007b1d */ /* 0x000fec0000002000 */
.L_x_631:
[----:B------:R3:W-:Y:S01]  /*24a40*/  STL [R1+0x38], RZ ;  /* 0x000038ff01007387 */ /* 0x0007e20000100800 */
[----:B------:R-:W-:Y:S01]  /*24a50*/  ULDC UR4, c[0x0][0xc3c] ;  /* 0x00030f0000047ab9 */ /* 0x000fe20000000800 */
[----:B------:R-:W-:Y:S01]  /*24a60*/  IMAD.MOV.U32 R33, RZ, RZ, 0x1 ;  /* 0x00000001ff217424 */ /* 0x000fe200078e00ff */
[----:B-1----:R-:W-:Y:S02]  /*24a70*/  ISETP.GE.AND P0, PT, R19, UR4, PT ;  /* 0x0000000413007c0c */ /* 0x002fe4000bf06270 */
[----:B------:R-:W-:-:S11]  /*24a80*/  MOV R29, RZ ;  /* 0x000000ff001d7202 */ /* 0x000fd60000000f00 */
[----:B---3--:R-:W-:Y:S05]  /*24a90*/  @P0 BRA `(.L_x_639) ;  /* 0x0000007000600947 */ /* 0x008fea0003800000 */
[----:B------:R-:W0:Y:S01]  /*24aa0*/  S2R R7, SR_TID.X ;  /* 0x0000000000077919 */ /* 0x000e220000002100 */
[----:B------:R-:W1:Y:S01]  /*24ab0*/  S2UR UR4, SR_CgaCtaId ;  /* 0x00000000000479c3 */ /* 0x000e620000008800 */
[----:B------:R-:W-:Y:S01]  /*24ac0*/  MOV R22, 0x400 ;  /* 0x0000040000167802 */ /* 0x000fe20000000f00 */
[----:B------:R-:W-:Y:S01]  /*24ad0*/  BSSY B7, `(.L_x_639) ;  /* 0x0000714000077945 */ /* 0x000fe20003800000 */
[----:B------:R-:W-:Y:S01]  /*24ae0*/  MOV R34, 0x1 ;  /* 0x0000000100227802 */ /* 0x000fe20000000f00 */
[----:B------:R-:W-:Y:S01]  /*24af0*/  IMAD.MOV.U32 R31, RZ, RZ, RZ ;  /* 0x000000ffff1f7224 */ /* 0x000fe200078e00ff */
[----:B------:R-:W-:Y:S01]  /*24b00*/  MOV R33, 0x1 ;  /* 0x0000000100217802 */ /* 0x000fe20000000f00 */
[----:B------:R-:W-:Y:S01]  /*24b10*/  IMAD.MOV.U32 R29, RZ, RZ, RZ ;  /* 0x000000ffff1d7224 */ /* 0x000fe200078e00ff */
[----:B------:R-:W-:Y:S01]  /*24b20*/  ULDC.64 UR40, c[0x0][0x198] ;  /* 0x0000660000287ab9 */ /* 0x000fe20000000a00 */
[----:B------:R-:W-:Y:S02]  /*24b30*/  ULOP3.LUT UR39, UR36, 0x2, URZ, 0xfc, !UPT ;  /* 0x0000000224277892 */ /* 0x000fe4000f8efc3f */
[----:B------:R-:W-:Y:S01]  /*24b40*/  ULOP3.LUT UR37, UR36, 0x1, URZ, 0xfc, !UPT ;  /* 0x0000000124257892 */ /* 0x000fe2000f8efc3f */
[----:B------:R-:W-:Y:S01]  /*24b50*/  ULDC UR38, c[0x0][0xc] ;  /* 0x0000030000267ab9 */ /* 0x000fe20000000800 */
[C---:B0-----:R-:W-:Y:S01]  /*24b60*/  IMAD.SHL.U32 R2, R7.reuse, 0x40, RZ ;  /* 0x0000004007027824 */ /* 0x041fe200078e00ff */
[C---:B------:R-:W-:Y:S01]  /*24b70*/  LOP3.LUT R12, R7.reuse, 0x7f, RZ, 0xc0, !PT ;  /* 0x0000007f070c7812 */ /* 0x040fe200078ec0ff */
[C---:B------:R-:W-:Y:S01]  /*24b80*/  IMAD.SHL.U32 R37, R7.reuse, 0x10, RZ ;  /* 0x0000001007257824 */ /* 0x040fe200078e00ff */
[----:B------:R-:W-:Y:S01]  /*24b90*/  SHF.R.U32.HI R3, RZ, 0x1, R7 ;  /* 0x00000001ff037819 */ /* 0x000fe20000011607 */
[----:B------:R-:W-:Y:S01]  /*24ba0*/  IMAD.SHL.U32 R6, R7, 0x2, RZ ;  /* 0x0000000207067824 */ /* 0x000fe200078e00ff */
[----:B--2---:R-:W-:Y:S01]  /*24bb0*/  LOP3.LUT R0, R2, 0x180, RZ, 0xc0, !PT ;  /* 0x0000018002007812 */ /* 0x004fe200078ec0ff */
[----:B------:R-:W-:Y:S01]  /*24bc0*/  IMAD.SHL.U32 R4, R12, 0x10, RZ ;  /* 0x000000100c047824 */ /* 0x000fe200078e00ff */
[----:B------:R-:W-:Y:S01]  /*24bd0*/  LOP3.LUT R5, R37, 0x1b0, RZ, 0xc0, !PT ;  /* 0x000001b025057812 */ /* 0x000fe200078ec0ff */
[----:B------:R-:W-:Y:S01]  /*24be0*/  IMAD.SHL.U32 R10, R7, 0x4, RZ ;  /* 0x00000004070a7824 */ /* 0x000fe200078e00ff */
[----:B------:R-:W-:-:S02]  /*24bf0*/  LOP3.LUT R3, R0, 0x30, R3, 0xf8, !PT ;  /* 0x0000003000037812 */ /* 0x000fc400078ef803 */
[----:B------:R-:W-:Y:S02]  /*24c00*/  SHF.L.U32 R0, R7, 0x5, RZ ;  /* 0x0000000507007819 */ /* 0x000fe400000006ff */
[----:B------:R-:W-:Y:S02]  /*24c10*/  LOP3.LUT R8, R5, 0x30, R6, 0x78, !PT ;  /* 0x0000003005087812 */ /* 0x000fe400078e7806 */
[----:B------:R-:W-:Y:S01]  /*24c20*/  LOP3.LUT R6, R4, 0x600, RZ, 0xc0, !PT ;  /* 0x0000060004067812 */ /* 0x000fe200078ec0ff */
[----:B------:R-:W-:Y:S01]  /*24c30*/  IMAD.SHL.U32 R4, R7, 0x8, RZ ;  /* 0x0000000807047824 */ /* 0x000fe200078e00ff */
[----:B------:R-:W-:Y:S02]  /*24c40*/  LOP3.LUT R5, R0, 0x80, RZ, 0xc0, !PT ;  /* 0x0000008000057812 */ /* 0x000fe400078ec0ff */
[----:B------:R-:W-:Y:S02]  /*24c50*/  LOP3.LUT R9, R6, 0x40, R37, 0xf8, !PT ;  /* 0x0000004006097812 */ /* 0x000fe400078ef825 */
[----:B------:R-:W-:-:S02]  /*24c60*/  LOP3.LUT R3, R3, 0x30, R4, 0x78, !PT ;  /* 0x0000003003037812 */ /* 0x000fc400078e7804 */
[----:B------:R-:W-:Y:S02]  /*24c70*/  LOP3.LUT R5, R5, 0x10, R7, 0xf8, !PT ;  /* 0x0000001005057812 */ /* 0x000fe400078ef807 */
[----:B------:R-:W-:Y:S02]  /*24c80*/  LOP3.LUT R7, R6, 0x60, R0, 0xf8, !PT ;  /* 0x0000006006077812 */ /* 0x000fe400078ef800 */
[----:B------:R-:W-:Y:S02]  /*24c90*/  LOP3.LUT R11, R9, R8, RZ, 0xfc, !PT ;  /* 0x00000008090b7212 */ /* 0x000fe400078efcff */
[----:B------:R-:W-:Y:S02]  /*24ca0*/  LOP3.LUT R2, R3, 0x640, R2, 0xf8, !PT ;  /* 0x0000064003027812 */ /* 0x000fe400078ef802 */
[----:B------:R-:W-:Y:S01]  /*24cb0*/  LOP3.LUT R5, R5, 0x10, R10, 0x78, !PT ;  /* 0x0000001005057812 */ /* 0x000fe200078e780a */
[----:B------:R-:W-:Y:S01]  /*24cc0*/  STL [R1+0x10], R11 ;  /* 0x0000100b01007387 */ /* 0x000fe20000100800 */
[----:B------:R-:W-:-:S02]  /*24cd0*/  LOP3.LUT R4, R7, 0x100, R0, 0xf8, !PT ;  /* 0x0000010007047812 */ /* 0x000fc400078ef800 */
[----:B------:R-:W-:Y:S01]  /*24ce0*/  SHF.R.U32.HI R3, RZ, 0x2, R12 ;  /* 0x00000002ff037819 */ /* 0x000fe2000001160c */
[----:B------:R0:W-:Y:S01]  /*24cf0*/  STL [R1+0x18], R2 ;  /* 0x0000180201007387 */ /* 0x0001e20000100800 */
[----:B------:R-:W-:Y:S02]  /*24d00*/  LOP3.LUT R37, R37, 0x30, RZ, 0xc0, !PT ;  /* 0x0000003025257812 */ /* 0x000fe400078ec0ff */
[----:B------:R-:W-:Y:S02]  /*24d10*/  LOP3.LUT R0, R3, 0x60, R0, 0xf8, !PT ;  /* 0x0000006003007812 */ /* 0x000fe400078ef800 */
[----:B------:R-:W-:Y:S02]  /*24d20*/  LOP3.LUT R3, R37, 0x80, RZ, 0xfc, !PT ;  /* 0x0000008025037812 */ /* 0x000fe400078efcff */
[----:B0-----:R-:W-:-:S05]  /*24d30*/  LOP3.LUT R2, R4, R5, RZ, 0xfc, !PT ;  /* 0x0000000504027212 */ /* 0x001fca00078efcff */
[----:B------:R1:W-:Y:S04]  /*24d40*/  STL [R1+0x14], R2 ;  /* 0x0000140201007387 */ /* 0x0003e80000100800 */
[----:B------:R-:W-:Y:S01]  /*24d50*/  STL [R1+0x38], RZ ;  /* 0x000038ff01007387 */ /* 0x000fe20000100800 */
[----:B-1----:R-:W-:-:S05]  /*24d60*/  IMAD.U32 R2, RZ, RZ, UR4 ;  /* 0x00000004ff027e24 */ /* 0x002fca000f8e00ff */
[----:B------:R-:W-:Y:S01]  /*24d70*/  LEA R22, R2, R22, 0x18 ;  /* 0x0000001602167211 */ /* 0x000fe200078ec0ff */
[----:B------:R0:W-:Y:S02]  /*24d80*/  STL [R1+0xc], R2 ;  /* 0x00000c0201007387 */ /* 0x0001e40000100800 */
[----:B0-----:R-:W-:Y:S02]  /*24d90*/  LOP3.LUT R2, R37, 0x40, RZ, 0xfc, !PT ;  /* 0x0000004025027812 */ /* 0x001fe400078efcff */
[----:B------:R-:W-:Y:S01]  /*24da0*/  LOP3.LUT R2, R0, 0x80, RZ, 0xfc, !PT ;  /* 0x0000008000027812 */ /* 0x000fe200078efcff */
[----:B------:R-:W-:-:S05]  /*24db0*/  IMAD.IADD R0, R22, 0x1, R11 ;  /* 0x0000000116007824 */ /* 0x000fca00078e020b */
[----:B------:R0:W-:Y:S02]  /*24dc0*/  STL [R1+0x1c], R0 ;  /* 0x00001c0001007387 */ /* 0x0001e40000100800 */
.L_x_759:
[----:B012-4-:R-:W1:Y:S02]  /*24dd0*/  LDC.64 R2, c[0x0][0xc88] ;  /* 0x00032200ff027b82 */ /* 0x017e640000000a00 */
[----:B-1----:R-:W-:-:S05]  /*24de0*/  IMAD.WIDE R2, R19, 0x4, R2 ;  /* 0x0000000413027825 */ /* 0x002fca00078e0202 */
[----:B------:R-:W0:Y:S01]  /*24df0*/  LDG.E R23, desc[UR50][R2.64] ;  /* 0x0000003202177981 */ /* 0x000e22000c1e1900 */
[----:B------:R-:W-:Y:S05]  /*24e00*/  YIELD ;  /* 0x0000000000007946 */ /* 0x000fea0003800000 */
[----:B------:R-:W-:Y:S01]  /*24e10*/  ULDC.64 UR4, c[0x0][0xa28] ;  /* 0x00028a0000047ab9 */ /* 0x000fe20000000a00 */
[----:B------:R-:W-:Y:S01]  /*24e20*/  ULDC.64 UR8, c[0x0][0xa18] ;  /* 0x0002860000087ab9 */ /* 0x000fe20000000a00 */
[----:B------:R-:W-:Y:S01]  /*24e30*/  ISETP.NE.U32.AND P0, PT, RZ, UR4, PT ;  /* 0x00000004ff007c0c */ /* 0x000fe2000bf05070 */
[----:B------:R-:W-:Y:S01]  /*24e40*/  IMAD.MOV.U32 R9, RZ, RZ, RZ ;  /* 0x000000ffff097224 */ /* 0x000fe200078e00ff */
[----:B------:R-:W-:-:S02]  /*24e50*/  ULDC.64 UR6, c[0x0][0xa10] ;  /* 0x0002840000067ab9 */ /* 0x000fc40000000a00 */
[----:B------:R-:W-:Y:S02]  /*24e60*/  ISETP.NE.AND.EX P0, PT, RZ, UR5, PT, P0 ;  /* 0x00000005ff007c0c */ /* 0x000fe4000bf05300 */
[----:B------:R-:W-:-:S04]  /*24e70*/  ISETP.NE.U32.AND P2, PT, RZ, UR8, PT ;  /* 0x00000008ff007c0c */ /* 0x000fc8000bf45070 */
[----:B------:R-:W-:Y:S02]  /*24e80*/  ISETP.NE.AND.EX P2, PT, RZ, UR9, PT, P2 ;  /* 0x00000009ff007c0c */ /* 0x000fe4000bf45320 */
[----:B------:R-:W-:Y:S02]  /*24e90*/  MOV R27, RZ ;  /* 0x000000ff001b7202 */ /* 0x000fe40000000f00 */
[----:B0-----:R-:W-:-:S03]  /*24ea0*/  SHF.R.S32.HI R0, RZ, 0x1f, R23 ;  /* 0x0000001fff007819 */ /* 0x001fc60000011417 */
[C---:B------:R-:W-:Y:S01]  /*24eb0*/  @P0 LEA R2, P1, R23.reuse, UR4, 0x2 ;  /* 0x0000000417020c11 */ /* 0x040fe2000f8210ff */
[C---:B------:R-:W-:Y:S01]  /*24ec0*/  IMAD.SHL.U32 R25, R23.reuse, 0x4, RZ ;  /* 0x0000000417197824 */ /* 0x040fe200078e00ff */
[C-C-:B------:R-:W-:Y:S01]  /*24ed0*/  SHF.L.U64.HI R26, R23.reuse, 0x2, R0.reuse ;  /* 0x00000002171a7819 */ /* 0x140fe20000010200 */
[----:B------:R0:W-:Y:S01]  /*24ee0*/  STL [R1+0x30], R0 ;  /* 0x0000300001007387 */ /* 0x0001e20000100800 */
[----:B------:R-:W-:Y:S01]  /*24ef0*/  @P0 LEA.HI.X R3, R23, UR5, R0, 0x2, P1 ;  /* 0x0000000517030c11 */ /* 0x000fe200088f1400 */
[----:B------:R-:W-:-:S04]  /*24f00*/  ULDC.64 UR4, c[0x0][0xa00] ;  /* 0x0002800000047ab9 */ /* 0x000fc80000000a00 */
[----:B------:R1:W2:Y:S01]  /*24f10*/  @P0 LDG.E R9, desc[UR50][R2.64] ;  /* 0x0000003202090981 */ /* 0x0002a2000c1e1900 */
[----:B------:R-:W-:Y:S02]  /*24f20*/  ISETP.NE.U32.AND P0, PT, RZ, UR4, PT ;  /* 0x00000004ff007c0c */ /* 0x000fe4000bf05070 */
[----:B------:R-:W-:Y:S01]  /*24f30*/  ISETP.NE.U32.AND P1, PT, RZ, UR6, PT ;  /* 0x00000006ff007c0c */ /* 0x000fe2000bf25070 */
[----:B0-----:R-:W-:Y:S01]  /*24f40*/  IMAD.MOV.U32 R0, RZ, RZ, RZ ;  /* 0x000000ffff007224 */ /* 0x001fe200078e00ff */
[----:B------:R-:W-:Y:S02]  /*24f50*/  ISETP.NE.AND.EX P0, PT, RZ, UR5, PT, P0 ;  /* 0x00000005ff007c0c */ /* 0x000fe4000bf05300 */
[----:B------:R-:W-:Y:S02]  /*24f60*/  ISETP.NE.AND.EX P1, PT, RZ, UR7, PT, P1 ;  /* 0x00000007ff007c0c */ /* 0x000fe4000bf25310 */
[C---:B------:R-:W-:Y:S02]  /*24f70*/  IADD3 R4, P4, R25.reuse, UR6, RZ ;  /* 0x0000000619047c10 */ /* 0x040fe4000ff9e0ff */
[----:B-1----:R-:W-:Y:S01]  /*24f80*/  IADD3 R2, P3, R25, UR4, RZ ;  /* 0x0000000419027c10 */ /* 0x002fe2000ff7e0ff */
[----:B------:R-:W-:Y:S01]  /*24f90*/  ULDC UR4, c[0x0][0x288] ;  /* 0x0000a20000047ab9 */ /* 0x000fe20000000800 */
[----:B------:R-:W-:-:S02]  /*24fa0*/  IADD3.X R5, R26, UR7, RZ, P4, !PT ;  /* 0x000000071a057c10 */ /* 0x000fc4000a7fe4ff */
[C---:B------:R-:W-:Y:S02]  /*24fb0*/  IADD3.X R3, R26.reuse, UR5, RZ, P3, !PT ;  /* 0x000000051a037c10 */ /* 0x040fe40009ffe4ff */
[----:B------:R-:W-:Y:S01]  /*24fc0*/  @P2 IADD3 R6, P3, R25, UR8, RZ ;  /* 0x0000000819062c10 */ /* 0x000fe2000ff7e0ff */
[----:B------:R-:W-:Y:S01]  /*24fd0*/  IMAD.U32 R8, RZ, RZ, UR4 ;  /* 0x00000004ff087e24 */ /* 0x000fe2000f8e00ff */
[----:B------:R-:W-:Y:S01]  /*24fe0*/  ULDC.64 UR4, c[0x0][0x418] ;  /* 0x0001060000047ab9 */ /* 0x000fe20000000a00 */
[----:B------:R-:W5:Y:S01]  /*24ff0*/  @P0 LDG.E R27, desc[UR50][R2.64] ;  /* 0x00000032021b0981 */ /* 0x000f62000c1e1900 */
[----:B------:R-:W-:-:S03]  /*25000*/  @P2 IADD3.X R7, R26, UR9, RZ, P3, !PT ;  /* 0x000000091a072c10 */ /* 0x000fc60009ffe4ff */
[----:B------:R-:W5:Y:S04]  /*25010*/  @P1 LDG.E R0, desc[UR50][R4.64] ;  /* 0x0000003204001981 */ /* 0x000f68000c1e1900 */
[----:B------:R0:W3:Y:S01]  /*25020*/  @P2 LDG.E R8, desc[UR50][R6.64] ;  /* 0x0000003206082981 */ /* 0x0000e2000c1e1900 */
[----:B------:R-:W-:-:S03]  /*25030*/  UISETP.NE.U32.AND UP0, UPT, UR4, URZ, UPT ;  /* 0x0000003f0400728c */ /* 0x000fc6000bf05070 */
[----:B------:R-:W-:Y:S01]  /*25040*/  ULDC UR4, c[0x0][0x424] ;  /* 0x0001090000047ab9 */ /* 0x000fe20000000800 */
[----:B------:R-:W-:-:S03]  /*25050*/  UISETP.NE.AND.EX UP0, UPT, UR5, URZ, UPT, UP0 ;  /* 0x0000003f0500728c */ /* 0x000fc6000bf05300 */
[----:B------:R-:W-:Y:S01]  /*25060*/  ULDC UR5, c[0x0][0x2f0] ;  /* 0x0000bc0000057ab9 */ /* 0x000fe20000000800 */
[----:B------:R-:W-:-:S04]  /*25070*/  USEL UR4, UR4, 0x1, UP0 ;  /* 0x0000000104047887 */ /* 0x000fc80008000000 */
[----:B------:R-:W-:-:S03]  /*25080*/  UIMAD UR4, UR4, UR5, URZ ;  /* 0x00000005040472a4 */ /* 0x000fc6000f8e023f */
[----:B------:R-:W-:Y:S02]  /*25090*/  ULDC UR5, c[0x0][0x348] ;  /* 0x0000d20000057ab9 */ /* 0x000fe40000000800 */
[----:B0-----:R-:W-:Y:S01]  /*250a0*/  IMAD.U32 R6, RZ, RZ, UR5 ;  /* 0x00000005ff067e24 */ /* 0x001fe2000f8e00ff */
[----:B------:R-:W-:Y:S01]  /*250b0*/  MOV R7, UR4 ;  /* 0x0000000400077c02 */ /* 0x000fe20008000f00 */
[----:B--2---:R0:W-:Y:S04]  /*250c0*/  STL [R1+0x4], R9 ;  /* 0x0000040901007387 */ /* 0x0041e80000100800 */
[----:B---3--:R0:W-:Y:S01]  /*250d0*/  STL [R1+0x34], R8 ;  /* 0x0000340801007387 */ /* 0x0081e20000100800 */
[----:B------:R-:W-:Y:S05]  /*250e0*/  @P2 BRA `(.L_x_640) ;  /* 0x0000000000142947 */ /* 0x000fea0003800000 */
[----:B------:R-:W-:Y:S05]  /*250f0*/  @!P0 BRA `(.L_x_640) ;  /* 0x0000000000108947 */ /* 0x000fea0003800000 */
[----:B0-----:R-:W2:Y:S04]  /*25100*/  LDG.E R8, desc[UR50][R2.64] ;  /* 0x0000003202087981 */ /* 0x001ea8000c1e1900 */
[----:B------:R-:W2:Y:S02]  /*25110*/  LDG.E R2, desc[UR50][R2.64+0x4] ;  /* 0x0000043202027981 */ /* 0x000ea4000c1e1900 */
[----:B--2---:R-:W-:-:S05]  /*25120*/  IMAD.IADD R2, R2, 0x1, -R8 ;  /* 0x0000000102027824 */ /* 0x004fca00078e0a08 */
[----:B------:R1:W-:Y:S02]  /*25130*/  STL [R1+0x34], R2 ;  /* 0x0000340201007387 */ /* 0x0003e40000100800 */
.L_x_640:
[----:B------:R-:W-:Y:S01]  /*25140*/  ULDC.64 UR4, c[0x0][0xa20] ;  /* 0x0002880000047ab9 */ /* 0x000fe20000000a00 */
[----:B------:R-:W-:Y:S01]  /*25150*/  IMAD.MOV.U32 R32, RZ, RZ, R23 ;  /* 0x000000ffff207224 */ /* 0x000fe200078e0017 */
[----:B------:R-:W-:-:S04]  /*25160*/  ISETP.NE.U32.AND P0, PT, RZ, UR4, PT ;  /* 0x00000004ff007c0c */ /* 0x000fc8000bf05070 */
[----:B------:R-:W-:-:S13]  /*25170*/  ISETP.NE.AND.EX P0, PT, RZ, UR5, PT, P0 ;  /* 0x00000005ff007c0c */ /* 0x000fda000bf05300 */
[----:B------:R-:W-:Y:S05]  /*25180*/  @!P0 BRA `(.L_x_641) ;  /* 0x0000000000108947 */ /* 0x000fea0003800000 */
[----:B-1----:R-:W-:-:S04]  /*25190*/  IADD3 R2, P0, R25, UR4, RZ ;  /* 0x0000000419027c10 */ /* 0x002fc8000ff1e0ff */
[----:B------:R-:W-:-:S05]  /*251a0*/  IADD3.X R3, R26, UR5, RZ, P0, !PT ;  /* 0x000000051a037c10 */ /* 0x000fca00087fe4ff */
[----:B------:R2:W5:Y:S01]  /*251b0*/  LDG.E R7, desc[UR50][R2.64] ;  /* 0x0000003202077981 */ /* 0x000562000c1e1900 */
[----:B------:R-:W-:Y:S05]  /*251c0*/  BRA `(.L_x_642) ;  /* 0x0000000000247947 */ /* 0x000fea0003800000 */
.L_x_641:
[----:B------:R-:W-:Y:S02]  /*251d0*/  ULDC.64 UR4, c[0x0][0xa08] ;  /* 0x0002820000047ab9 */ /* 0x000fe40000000a00 */
[----:B------:R-:W-:-:S04]  /*251e0*/  ISETP.NE.U32.AND P0, PT, RZ, UR4, PT ;  /* 0x00000004ff007c0c */ /* 0x000fc8000bf05070 */
[----:B------:R-:W-:-:S13]  /*251f0*/  ISETP.NE.AND.EX P0, PT, RZ, UR5, PT, P0 ;  /* 0x00000005ff007c0c */ /* 0x000fda000bf05300 */
[----:B------:R-:W-:Y:S05]  /*25200*/  @!P0 BRA `(.L_x_642) ;  /* 0x0000000000148947 */ /* 0x000fea0003800000 */
[----:B-1----:R-:W1:Y:S02]  /*25210*/  LDC.64 R2, c[0x0][0xa08] ;  /* 0x00028200ff027b82 */ /* 0x002e640000000a00 */
[----:B-1----:R-:W-:-:S05]  /*25220*/  IMAD.WIDE R2, R32, 0x4, R2 ;  /* 0x0000000420027825 */ /* 0x002fca00078e0202 */
[----:B------:R-:W2:Y:S04]  /*25230*/  LDG.E R7, desc[UR50][R2.64] ;  /* 0x0000003202077981 */ /* 0x000ea8000c1e1900 */
[----:B------:R-:W2:Y:S02]  /*25240*/  LDG.E R2, desc[UR50][R2.64+0x4] ;  /* 0x0000043202027981 */ /* 0x000ea4000c1e1900 */
[----:B--2---:R-:W-:-:S07]  /*25250*/  IMAD.IADD R7, R2, 0x1, -R7 ;  /* 0x0000000102077824 */ /* 0x004fce00078e0a07 */
.L_x_642:
[----:B-12---:R-:W2:Y:S04]  /*25260*/  @P1 LDG.E R2, desc[UR50][R4.64] ;  /* 0x0000003204021981 */ /* 0x006ea8000c1e1900 */
[----:B------:R-:W2:Y:S01]  /*25270*/  @P1 LDG.E R4, desc[UR50][R4.64+0x4] ;  /* 0x0000043204041981 */ /* 0x000ea2000c1e1900 */
[----:B-----5:R-:W-:Y:S01]  /*25280*/  IMAD.IADD R7, R7, 0x1, -R9 ;  /* 0x0000000107077824 */ /* 0x020fe200078e0a09 */
[----:B------:R-:W-:Y:S01]  /*25290*/  BSSY B0, `(.L_x_643) ;  /* 0x0000156000007945 */ /* 0x000fe20003800000 */
[----:B--2---:R-:W-:-:S05]  /*252a0*/  @P1 IADD3 R6, -R2, R4, RZ ;  /* 0x0000000402061210 */ /* 0x004fca0007ffe1ff */
[----:B------:R-:W-:-:S04]  /*252b0*/  IMAD.IADD R24, R7, 0x1, R6 ;  /* 0x0000000107187824 */ /* 0x000fc800078e0206 */
[----:B------:R-:W-:-:S04]  /*252c0*/  VIADD R30, R24, 0x9f ;  /* 0x0000009f181e7836 */ /* 0x000fc80000000000 */
[----:B------:R-:W-:-:S05]  /*252d0*/  IMAD.HI R30, R30, 0x66666667, RZ ;  /* 0x666666671e1e7827 */ /* 0x000fca00078e02ff */
[----:B------:R-:W-:-:S04]  /*252e0*/  SHF.R.U32.HI R2, RZ, 0x1f, R30 ;  /* 0x0000001fff027819 */ /* 0x000fc8000001161e */
[----:B------:R-:W-:-:S05]  /*252f0*/  LEA.HI.SX32 R30, R30, R2, 0x1a ;  /* 0x000000021e1e7211 */ /* 0x000fca00078fd2ff */
[----:B------:R-:W-:Y:S01]  /*25300*/  IMAD R2, R30, 0xa0, -R7 ;  /* 0x000000a01e027824 */ /* 0x000fe200078e0a07 */
[----:B------:R-:W-:-:S04]  /*25310*/  IADD3 R7, -R7, RZ, RZ ;  /* 0x000000ff07077210 */ /* 0x000fc80007ffe1ff */
[----:B------:R-:W-:Y:S02]  /*25320*/  VIMNMX R2, R2, R6, PT ;  /* 0x0000000602027248 */ /* 0x000fe40003fe0100 */
[----:B------:R-:W-:-:S04]  /*25330*/  VIMNMX R7, RZ, R7, !PT ;  /* 0x00000007ff077248 */ /* 0x000fc80007fe0100 */
[----:B------:R-:W-:-:S13]  /*25340*/  ISETP.GT.AND P0, PT, R2, R7, PT ;  /* 0x000000070200720c */ /* 0x000fda0003f04270 */
[----:B------:R-:W-:Y:S02]  /*25350*/  @P0 VIADD R5, R2, 0x9f ;  /* 0x0000009f02050836 */ /* 0x000fe40000000000 */
[----:B------:R-:W-:-:S04]  /*25360*/  IMAD.WIDE.U32 R2, R7, -0x33333333, RZ ;  /* 0xcccccccd07027825 */ /* 0x000fc800078e00ff */
[----:B------:R-:W-:Y:S01]  /*25370*/  @P0 IMAD.HI R5, R5, 0x66666667, RZ ;  /* 0x6666666705050827 */ /* 0x000fe200078e02ff */
[----:B------:R-:W-:-:S04]  /*25380*/  SHF.R.U32.HI R4, RZ, 0x7, R3 ;  /* 0x00000007ff047819 */ /* 0x000fc80000011603 */
[----:B------:R-:W-:Y:S01]  /*25390*/  @P0 SHF.R.U32.HI R3, RZ, 0x1f, R5 ;  /* 0x0000001fff030819 */ /* 0x000fe20000011605 */
[----:B------:R-:W-:-:S03]  /*253a0*/  IMAD.MOV.U32 R2, RZ, RZ, R4 ;  /* 0x000000ffff027224 */ /* 0x000fc600078e0004 */
[----:B------:R-:W-:Y:S02]  /*253b0*/  @P0 LEA.HI.SX32 R2, R5, R3, 0x1a ;  /* 0x0000000305020211 */ /* 0x000fe400078fd2ff */
[----:B------:R-:W-:Y:S02]  /*253c0*/  PLOP3.LUT P0, PT, PT, PT, PT, 0x80, 0x0 ;  /* 0x000000000000781c */ /* 0x000fe40003f0f070 */
[----:B------:R-:W-:-:S13]  /*253d0*/  ISETP.GT.AND P2, PT, R2, R4, PT ;  /* 0x000000040200720c */ /* 0x000fda0003f44270 */
[----:B------:R-:W-:Y:S05]  /*253e0*/  @!P2 BRA `(.L_x_644) ;  /* 0x000000140000a947 */ /* 0x000fea0003800000 */
[----:B------:R-:W-:Y:S01]  /*253f0*/  UMOV UR4, 0xffffffff ;  /* 0xffffffff00047882 */ /* 0x000fe20000000000 */
[----:B------:R-:W-:Y:S02]  /*25400*/  SEL R5, R32, RZ, !P1 ;  /* 0x000000ff20057207 */ /* 0x000fe40004800000 */
[----:B------:R-:W-:Y:S05]  /*25410*/  BRA.DIV UR4, `(.L_x_645) ;  /* 0x0000009604a47947 */ /* 0x000fea000b800000 */
[----:B------:R-:W1:Y:S02]  /*25420*/  S2R R3, SR_TID.X ;  /* 0x0000000000037919 */ /* 0x000e640000002100 */
[----:B-1----:R-:W-:-:S04]  /*25430*/  SHF.R.U32.HI R3, RZ, 0x5, R3 ;  /* 0x00000005ff037819 */ /* 0x002fc80000011603 */
[----:B------:R-:W-:-:S05]  /*25440*/  LOP3.LUT R3, R3, 0x3, RZ, 0xc0, !PT ;  /* 0x0000000303037812 */ /* 0x000fca00078ec0ff */
[----:B------:R1:W2:Y:S02]  /*25450*/  SHFL.IDX PT, R14, R3, RZ, 0x1f ;  /* 0x00001fff030e7589 */ /* 0x0002a400000e0000 */
.L_x_886:
[----:B--2---:R-:W-:Y:S02]  /*25460*/  ISETP.NE.AND P0, PT, R14, RZ, PT ;  /* 0x000000ff0e00720c */ /* 0x004fe40003f05270 */
[----:B------:R-:W-:-:S11]  /*25470*/  PLOP3.LUT P6, PT, PT, PT, PT, 0x8, 0x0 ;  /* 0x000000000000781c */ /* 0x000fd60003fce170 */
[----:B------:R-:W-:Y:S05]  /*25480*/  @P0 BRA `(.L_x_646) ;  /* 0x00000000000c0947 */ /* 0x000fea0003800000 */
[----:B------:R-:W-:-:S03]  /*25490*/  UMOV UR4, 0xffffffff ;  /* 0xffffffff00047882 */ /* 0x000fc60000000000 */
[----:B------:R-:W-:Y:S05]  /*254a0*/  BRA.DIV UR4, `(.L_x_647) ;  /* 0x0000009604b47947 */ /* 0x000fea000b800000 */
[----:B------:R-:W-:-:S13]  /*254b0*/  ELECT P6, URZ, PT ;  /* 0x00000000003f782f */ /* 0x000fda00038c0000 */
.L_x_646:
[----:B-1----:R-:W2:Y:S01]  /*254c0*/  LDL R3, [R1+0x38] ;  /* 0x0000380001037983 */ /* 0x002ea20000100800 */
[----:B------:R-:W-:Y:S01]  /*254d0*/  BSSY B1, `(.L_x_648) ;  /* 0x0000008000017945 */ /* 0x000fe20003800000 */
[----:B--2---:R-:W-:-:S05]  /*254e0*/  VIADD R3, R3, 0x1 ;  /* 0x0000000103037836 */ /* 0x004fca0000000000 */
[----:B------:R-:W-:-:S04]  /*254f0*/  LEA.HI R6, R3, R3, RZ, 0x1 ;  /* 0x0000000303067211 */ /* 0x000fc800078f08ff */
[----:B------:R-:W-:-:S04]  /*25500*/  LOP3.LUT R6, R6, 0xfffffffe, RZ, 0xc0, !PT ;  /* 0xfffffffe06067812 */ /* 0x000fc800078ec0ff */
[----:B------:R-:W-:-:S04]  /*25510*/  IADD3 R3, R3, -R6, RZ ;  /* 0x8000000603037210 */ /* 0x000fc80007ffe0ff */
[----:B------:R-:W-:-:S04]  /*25520*/  SHF.L.U32 R3, R3, 0x1f, RZ ;  /* 0x0000001f03037819 */ /* 0x000fc800000006ff */
[----:B------:R-:W1:Y:S02]  /*25530*/  SYNCS.PHASECHK.TRANS64.TRYWAIT P0, [R22+URZ+0x33420], R3 ;  /* 0x03342003160075a7 */ /* 0x000e64000800017f */
[----:B-1----:R-:W-:Y:S05]  /*25540*/  @!P0 BRA `(.L_x_649) ;  /* 0x0000009400ac8947 */ /* 0x002fea0003800000 */
.L_x_889:
[----:B------:R-:W-:Y:S05]  /*25550*/  BSYNC B1 ;  /* 0x0000000000017941 */ /* 0x000fea0003800000 */
.L_x_648:
[----:B------:R-:W-:Y:S04]  /*25560*/  BSSY B1, `(.L_x_650) ;  /* 0x000008b000017945 */ /* 0x000fe80003800000 */
[----:B------:R-:W-:Y:S05]  /*25570*/  @!P6 BRA `(.L_x_651) ;  /* 0x000000080024e947 */ /* 0x000fea0003800000 */
[----:B0-----:R-:W-:Y:S01]  /*25580*/  IMAD R9, R31, 0x8, R22 ;  /* 0x000000081f097824 */ /* 0x001fe200078e0216 */
[----:B------:R-:W-:Y:S01]  /*25590*/  SHF.L.U32 R8, R34, 0x1f, RZ ;  /* 0x0000001f22087819 */ /* 0x000fe200000006ff */
[----:B------:R-:W0:Y:S01]  /*255a0*/  S2R R6, SR_TID.X ;  /* 0x0000000000067919 */ /* 0x000e220000002100 */
[----:B------:R-:W-:Y:S02]  /*255b0*/  BSSY B2, `(.L_x_652) ;  /* 0x0000005000027945 */ /* 0x000fe40003800000 */
[----:B------:R-:W2:Y:S01]  /*255c0*/  SYNCS.PHASECHK.TRANS64.TRYWAIT P0, [R9+URZ+0x334a0], R8 ;  /* 0x0334a008090075a7 */ /* 0x000ea2000800017f */
[----:B0-----:R-:W-:-:S04]  /*255d0*/  LOP3.LUT R6, R6, 0x7f, RZ, 0xc0, !PT ;  /* 0x0000007f06067812 */ /* 0x001fc800078ec0ff */
[----:B------:R-:W-:Y:S01]  /*255e0*/  ISETP.NE.AND P1, PT, R6, RZ, PT ;  /* 0x000000ff0600720c */ /* 0x000fe20003f25270 */
[----:B--2---:R-:W-:-:S12]  /*255f0*/  @!P0 BRA `(.L_x_653) ;  /* 0x0000009400948947 */ /* 0x004fd80003800000 */
.L_x_890:
[----:B------:R-:W-:Y:S05]  /*25600*/  BSYNC B2 ;  /* 0x0000000000027941 */ /* 0x000fea0003800000 */
.L_x_652:
[----:B------:R-:W-:Y:S04]  /*25610*/  BSSY B2, `(.L_x_654) ;  /* 0x0000009000027945 */ /* 0x000fe80003800000 */
[----:B------:R-:W-:Y:S05]  /*25620*/  @P1 BRA `(.L_x_655) ;  /* 0x00000000001c1947 */ /* 0x000fea0003800000 */
[----:B-1----:R-:W1:Y:S02]  /*25630*/  S2R R3, SR_TID.X ;  /* 0x0000000000037919 */ /* 0x002e640000002100 */
[----:B-1----:R-:W-:Y:S01]  /*25640*/  LOP3.LUT R6, R3, 0x1f, RZ, 0xc0, !PT ;  /* 0x0000001f03067812 */ /* 0x002fe200078ec0ff */
[----:B------:R-:W-:-:S03]  /*25650*/  IMAD.MOV.U32 R3, RZ, RZ, 0x7800 ;  /* 0x00007800ff037424 */ /* 0x000fc600078e00ff */
[----:B------:R-:W-:Y:S01]  /*25660*/  ISETP.NE.AND P0, PT, R6, RZ, PT ;  /* 0x000000ff0600720c */ /* 0x000fe20003f05270 */
[----:B------:R2:W-:-:S12]  /*25670*/  SYNCS.ARRIVE.TRANS64 RZ, [R9+URZ+0x33490], R3 ;  /* 0x0334900309ff79a7 */ /* 0x0005d8000800003f */
[----:B--2---:R-:W-:Y:S05]  /*25680*/  @!P0 BRA `(.L_x_655) ;  /* 0x0000000000048947 */ /* 0x004fea0003800000 */
[----:B------:R-:W-:Y:S01]  /*25690*/  BPT.TRAP 0x1 ;  /* 0x000000040000795c */ /* 0x000fe20000300000 */
.L_x_655:
[----:B------:R-:W-:Y:S05]  /*256a0*/  BSYNC B2 ;  /* 0x0000000000027941 */ /* 0x000fea0003800000 */
.L_x_654:
[----:B------:R-:W-:Y:S01]  /*256b0*/  IMAD.MOV.U32 R14, RZ, RZ, RZ ;  /* 0x000000ffff0e7224 */ /* 0x000fe200078e00ff */
[----:B------:R-:W-:Y:S01]  /*256c0*/  UIADD3 UR4, UP0, UR40, 0x570, URZ ;  /* 0x0000057028047890 */ /* 0x000fe2000ff1e03f */
[----:B------:R-:W-:Y:S01]  /*256d0*/  IMAD R6, R2, 0xa0, R0 ;  /* 0x000000a002067824 */ /* 0x000fe200078e0200 */
[----:B------:R-:W-:Y:S01]  /*256e0*/  PLOP3.LUT P0, PT, PT, PT, PT, 0x80, 0x0 ;  /* 0x000000000000781c */ /* 0x000fe20003f0f070 */
[----:B------:R-:W-:Y:S01]  /*256f0*/  IMAD R7, R31, 0x7800, R22 ;  /* 0x000078001f077824 */ /* 0x000fe200078e0216 */
[----:B------:R-:W-:Y:S01]  /*25700*/  R2UR UR10, R14 ;  /* 0x000000000e0a72ca */ /* 0x000fe200000e0000 */
[----:B-1----:R-:W-:Y:S01]  /*25710*/  VIADD R3, R9, 0x33490 ;  /* 0x0003349009037836 */ /* 0x002fe20000000000 */
[----:B------:R-:W-:Y:S01]  /*25720*/  IADD3 R6, R6, -0xa0, RZ ;  /* 0xffffff6006067810 */ /* 0x000fe20007ffe0ff */
[----:B------:R-:W-:Y:S01]  /*25730*/  VIADD R10, R7, 0x24200 ;  /* 0x00024200070a7836 */ /* 0x000fe20000000000 */
[----:B------:R-:W-:Y:S01]  /*25740*/  UIADD3.X UR5, URZ, UR41, URZ, UP0, !UPT ;  /* 0x000000293f057290 */ /* 0x000fe200087fe43f */
[----:B------:R-:W-:Y:S01]  /*25750*/  UMOV UR6, 0x0 ;  /* 0x0000000000067882 */ /* 0x000fe20000000000 */
[----:B------:R-:W-:-:S10]  /*25760*/  UMOV UR7, 0x12f00000 ;  /* 0x12f0000000077882 */ /* 0x000fd40000000000 */
.L_x_656:
[----:B------:R-:W-:-:S13]  /*25770*/  @P0 ELECT P2, URZ, PT ;  /* 0x00000000003f082f */ /* 0x000fda0003840000 */
[----:B------:R-:W-:Y:S02]  /*25780*/  @P2 R2UR UR13, R5 ;  /* 0x00000000050d22ca */ /* 0x000fe400000e0000 */
[----:B------:R-:W-:Y:S02]  /*25790*/  @P2 R2UR UR12, R18 ;  /* 0x00000000120c22ca */ /* 0x000fe400000e0000 */
[----:B------:R-:W-:Y:S02]  /*257a0*/  @P2 R2UR UR11, R6 ;  /* 0x00000000060b22ca */ /* 0x000fe400000e0000 */
[----:B------:R-:W-:Y:S02]  /*257b0*/  @P2 R2UR UR9, R3 ;  /* 0x00000000030922ca */ /* 0x000fe400000e0000 */
[----:B------:R-:W-:Y:S02]  /*257c0*/  @P2 R2UR UR8, R10 ;  /* 0x000000000a0822ca */ /* 0x000fe400000e0000 */
[----:B------:R-:W-:-:S02]  /*257d0*/  @P2 PLOP3.LUT P0, PT, P2, PT, PT, 0x8, 0x0 ;  /* 0x000000000000281c */ /* 0x000fc4000170e170 */
[----:B------:R-:W-:-:S09]  /*257e0*/  PLOP3.LUT P2, PT, PT, PT, PT, 0x8, 0x0 ;  /* 0x000000000000781c */ /* 0x000fd20003f4e170 */
[----:B------:R1:W-:Y:S02]  /*257f0*/  UTMALDG.4D [UR8], [UR4], desc[UR6] ;  /* 0x00000608040075b4 */ /* 0x0003e40008019000 */
[----:B-1----:R-:W-:Y:S05]  /*25800*/  @P0 BRA.U.ANY `(.L_x_656) ;  /* 0xfffffffd00d80947 */ /* 0x002fea000393ffff */
[----:B------:R-:W-:Y:S01]  /*25810*/  IMAD.MOV.U32 R13, RZ, RZ, 0x40 ;  /* 0x00000040ff0d7424 */ /* 0x000fe200078e00ff */
[----:B------:R-:W-:Y:S01]  /*25820*/  PLOP3.LUT P0, PT, PT, PT, PT, 0x80, 0x0 ;  /* 0x000000000000781c */ /* 0x000fe20003f0f070 */
[----:B------:R-:W-:Y:S01]  /*25830*/  UMOV UR6, 0x0 ;  /* 0x0000000000067882 */ /* 0x000fe20000000000 */
[----:B------:R-:W-:Y:S01]  /*25840*/  IADD3 R10, R7, 0x26a00, RZ ;  /* 0x00026a00070a7810 */ /* 0x000fe20007ffe0ff */
[----:B------:R-:W-:Y:S01]  /*25850*/  UMOV UR7, 0x12f00000 ;  /* 0x12f0000000077882 */ /* 0x000fe20000000000 */
[----:B------:R-:W-:-:S15]  /*25860*/  R2UR UR10, R13 ;  /* 0x000000000d0a72ca */ /* 0x000fde00000e0000 */
.L_x_657:
        /* <DEDUP_REMOVED lines=12> */
[----:B------:R-:W-:Y:S01]  /*25930*/  VIADD R10, R7, 0x29200 ;  /* 0x00029200070a7836 */ /* 0x000fe20000000000 */
[----:B------:R-:W-:Y:S01]  /*25940*/  UMOV UR6, 0x0 ;  /* 0x0000000000067882 */ /* 0x000fe20000000000 */
[----:B------:R-:W-:Y:S01]  /*25950*/  UMOV UR7, 0x12f00000 ;  /* 0x12f0000000077882 */ /* 0x000fe20000000000 */
[----:B------:R-:W-:-:S15]  /*25960*/  R2UR UR10, R12 ;  /* 0x000000000c0a72ca */ /* 0x000fde00000e0000 */
.L_x_658:
        /* <DEDUP_REMOVED lines=10> */
[----:B------:R-:W1:Y:S01]  /*25a10*/  SYNCS.PHASECHK.TRANS64.TRYWAIT P0, [R9+URZ+0x334c0], R8 ;  /* 0x0334c008090075a7 */ /* 0x000e62000800017f */
[----:B------:R-:W-:Y:S04]  /*25a20*/  BSSY B2, `(.L_x_659) ;  /* 0x0000002000027945 */ /* 0x000fe80003800000 */
[----:B-1----:R-:W-:Y:S05]  /*25a30*/  @!P0 BRA `(.L_x_660) ;  /* 0x0000009000988947 */ /* 0x002fea0003800000 */
.L_x_891:
[----:B------:R-:W-:Y:S05]  /*25a40*/  BSYNC B2 ;  /* 0x0000000000027941 */ /* 0x000fea0003800000 */
.L_x_659:
[----:B------:R-:W-:Y:S01]  /*25a50*/  BSSY B2, `(.L_x_661) ;  /* 0x000000b000027945 */ /* 0x000fe20003800000 */
[----:B------:R-:W-:Y:S01]  /*25a60*/  IMAD.MOV.U32 R10, RZ, RZ, 0x0 ;  /* 0x00000000ff0a7424 */ /* 0x000fe200078e00ff */
[----:B------:R-:W-:Y:S02]  /*25a70*/  MOV R11, 0x12f00000 ;  /* 0x12f00000000b7802 */ /* 0x000fe40000000f00 */
[----:B------:R-:W-:Y:S05]  /*25a80*/  @P1 BRA `(.L_x_662) ;  /* 0x00000000001c1947 */ /* 0x000fea0003800000 */
[----:B------:R-:W2:Y:S02]  /*25a90*/  S2R R3, SR_TID.X ;  /* 0x0000000000037919 */ /* 0x000ea40000002100 */
[----:B--2---:R-:W-:Y:S01]  /*25aa0*/  LOP3.LUT R15, R3, 0x1f, RZ, 0xc0, !PT ;  /* 0x0000001f030f7812 */ /* 0x004fe200078ec0ff */
[----:B------:R-:W-:-:S03]  /*25ab0*/  IMAD.MOV.U32 R3, RZ, RZ, 0x7800 ;  /* 0x00007800ff037424 */ /* 0x000fc600078e00ff */
[----:B------:R-:W-:Y:S01]  /*25ac0*/  ISETP.NE.AND P0, PT, R15, RZ, PT ;  /* 0x000000ff0f00720c */ /* 0x000fe20003f05270 */
[----:B------:R2:W-:-:S12]  /*25ad0*/  SYNCS.ARRIVE.TRANS64 RZ, [R9+URZ+0x334b0], R3 ;  /* 0x0334b00309ff79a7 */ /* 0x0005d8000800003f */
[----:B--2---:R-:W-:Y:S05]  /*25ae0*/  @!P0 BRA `(.L_x_662) ;  /* 0x0000000000048947 */ /* 0x004fea0003800000 */
[----:B------:R-:W-:Y:S01]  /*25af0*/  BPT.TRAP 0x1 ;  /* 0x000000040000795c */ /* 0x000fe20000300000 */
.L_x_662:
[----:B------:R-:W-:Y:S05]  /*25b00*/  BSYNC B2 ;  /* 0x0000000000027941 */ /* 0x000fea0003800000 */
.L_x_661:
[----:B------:R-:W-:Y:S01]  /*25b10*/  R2UR UR10, R14 ;  /* 0x000000000e0a72ca */ /* 0x000fe200000e0000 */
[----:B------:R-:W-:Y:S01]  /*25b20*/  UIADD3 UR4, UP0, UR40, 0x670, URZ ;  /* 0x0000067028047890 */ /* 0x000fe2000ff1e03f */
[----:B------:R-:W-:Y:S01]  /*25b30*/  R2UR UR6, R10 ;  /* 0x000000000a0672ca */ /* 0x000fe200000e0000 */
[----:B01----:R-:W-:Y:S01]  /*25b40*/  VIADD R9, R9, 0x334b0 ;  /* 0x000334b009097836 */ /* 0x003fe20000000000 */
[----:B------:R-:W-:Y:S01]  /*25b50*/  R2UR UR7, R11 ;  /* 0x000000000b0772ca */ /* 0x000fe200000e0000 */
[----:B------:R-:W-:Y:S01]  /*25b60*/  VIADD R3, R7, 0xf200 ;  /* 0x0000f20007037836 */ /* 0x000fe20000000000 */
[----:B------:R-:W-:Y:S01]  /*25b70*/  PLOP3.LUT P0, PT, PT, PT, PT, 0x80, 0x0 ;  /* 0x000000000000781c */ /* 0x000fe20003f0f070 */
[----:B------:R-:W-:-:S12]  /*25b80*/  UIADD3.X UR5, URZ, UR41, URZ, UP0, !UPT ;  /* 0x000000293f057290 */ /* 0x000fd800087fe43f */
.L_x_663:
        /* <DEDUP_REMOVED lines=9> */
[----:B0-----:R-:W-:Y:S05]  /*25c20*/  @P0 BRA.U.ANY `(.L_x_663) ;  /* 0xfffffffd00d80947 */ /* 0x001fea000393ffff */
[----:B------:R-:W-:Y:S02]  /*25c30*/  R2UR UR10, R13 ;  /* 0x000000000d0a72ca */ /* 0x000fe400000e0000 */
[----:B------:R-:W-:Y:S02]  /*25c40*/  R2UR UR6, R10 ;  /* 0x000000000a0672ca */ /* 0x000fe400000e0000 */
[----:B------:R-:W-:Y:S02]  /*25c50*/  R2UR UR7, R11 ;  /* 0x000000000b0772ca */ /* 0x000fe400000e0000 */
[----:B------:R-:W-:Y:S02]  /*25c60*/  PLOP3.LUT P0, PT, PT, PT, PT, 0x80, 0x0 ;  /* 0x000000000000781c */ /* 0x000fe40003f0f070 */
[----:B------:R-:W-:-:S11]  /*25c70*/  IADD3 R3, R7, 0x11a00, RZ ;  /* 0x00011a0007037810 */ /* 0x000fd60007ffe0ff */
.L_x_664:
        /* <DEDUP_REMOVED lines=10> */
[----:B------:R-:W-:Y:S01]  /*25d20*/  R2UR UR10, R12 ;  /* 0x000000000c0a72ca */ /* 0x000fe200000e0000 */
[----:B------:R-:W-:Y:S01]  /*25d30*/  VIADD R7, R7, 0x14200 ;  /* 0x0001420007077836 */ /* 0x000fe20000000000 */
[----:B------:R-:W-:Y:S02]  /*25d40*/  R2UR UR6, R10 ;  /* 0x000000000a0672ca */ /* 0x000fe400000e0000 */
[----:B------:R-:W-:Y:S02]  /*25d50*/  R2UR UR7, R11 ;  /* 0x000000000b0772ca */ /* 0x000fe400000e0000 */
[----:B------:R-:W-:-:S13]  /*25d60*/  PLOP3.LUT P0, PT, PT, PT, PT, 0x80, 0x0 ;  /* 0x000000000000781c */ /* 0x000fda0003f0f070 */
.L_x_665:
        /* <DEDUP_REMOVED lines=9> */
[----:B--2---:R-:W-:Y:S05]  /*25e00*/  @P0 BRA.U.ANY `(.L_x_665) ;  /* 0xfffffffd00d80947 */ /* 0x004fea000393ffff */
.L_x_651:
[----:B------:R-:W-:Y:S05]  /*25e10*/  BSYNC B1 ;  /* 0x0000000000017941 */ /* 0x000fea0003800000 */
.L_x_650:
[----:B------:R-:W-:Y:S01]  /*25e20*/  VIADD R7, R2, 0xfffffffe ;  /* 0xfffffffe02077836 */ /* 0x000fe20000000000 */
[----:B------:R-:W-:Y:S01]  /*25e30*/  PLOP3.LUT P0, PT, PT, PT, PT, 0x8, 0x0 ;  /* 0x000000000000781c */ /* 0x000fe20003f0e170 */
[----:B------:R-:W-:-:S03]  /*25e40*/  VIADD R31, R31, 0x1 ;  /* 0x000000011f1f7836 */ /* 0x000fc60000000000 */
[----:B------:R-:W-:Y:S02]  /*25e50*/  ISETP.GE.AND P2, PT, R7, R4, PT ;  /* 0x000000040700720c */ /* 0x000fe40003f46270 */
[----:B------:R-:W-:-:S04]  /*25e60*/  ISETP.NE.AND P1, PT, R31, 0x2, PT ;  /* 0x000000021f00780c */ /* 0x000fc80003f25270 */
[----:B------:R-:W-:Y:S02]  /*25e70*/  SEL R2, RZ, 0x1, P1 ;  /* 0x00000001ff027807 */ /* 0x000fe40000800000 */
[----:B------:R-:W-:Y:S02]  /*25e80*/  SEL R31, R31, RZ, P1 ;  /* 0x000000ff1f1f7207 */ /* 0x000fe40000800000 */
[----:B------:R-:W-:-:S03]  /*25e90*/  LOP3.LUT R34, R34, R2, RZ, 0x3c, !PT ;  /* 0x0000000222227212 */ /* 0x000fc600078e3cff */
[----:B------:R-:W-:Y:S05]  /*25ea0*/  @!P2 BRA `(.L_x_644) ;  /* 0x000000080050a947 */ /* 0x000fea0003800000 */
.L_x_682:
[----:B------:R-:W-:Y:S05]  /*25eb0*/  YIELD ;  /* 0x0000000000007946 */ /* 0x000fea0003800000 */
[----:B------:R-:W-:Y:S04]  /*25ec0*/  BSSY B1, `(.L_x_666) ;  /* 0x000008a000017945 */ /* 0x000fe80003800000 */
[----:B------:R-:W-:Y:S05]  /*25ed0*/  @!P6 BRA `(.L_x_667) ;  /* 0x000000080020e947 */ /* 0x000fea0003800000 */
[----:B------:R-:W-:Y:S01]  /*25ee0*/  LEA R6, R31, R22, 0x3 ;  /* 0x000000161f067211 */ /* 0x000fe200078e18ff */
[----:B------:R-:W2:Y:S01]  /*25ef0*/  S2R R2, SR_TID.X ;  /* 0x0000000000027919 */ /* 0x000ea20000002100 */
[----:B-1----:R-:W-:Y:S01]  /*25f00*/  SHF.L.U32 R3, R34, 0x1f, RZ ;  /* 0x0000001f22037819 */ /* 0x002fe200000006ff */
[----:B------:R-:W-:Y:S03]  /*25f10*/  BSSY B2, `(.L_x_668) ;  /* 0x0000005000027945 */ /* 0x000fe60003800000 */
[----:B------:R-:W1:Y:S01]  /*25f20*/  SYNCS.PHASECHK.TRANS64.TRYWAIT P1, [R6+URZ+0x334a0], R3 ;  /* 0x0334a003060075a7 */ /* 0x000e62000802017f */
[----:B--2---:R-:W-:-:S04]  /*25f30*/  LOP3.LUT R2, R2, 0x7f, RZ, 0xc0, !PT ;  /* 0x0000007f02027812 */ /* 0x004fc800078ec0ff */
[----:B------:R-:W-:Y:S01]  /*25f40*/  ISETP.NE.AND P2, PT, R2, RZ, PT ;  /* 0x000000ff0200720c */ /* 0x000fe20003f45270 */
[----:B-1----:R-:W-:-:S12]  /*25f50*/  @!P1 BRA `(.L_x_669) ;  /* 0x0000008c00649947 */ /* 0x002fd80003800000 */
.L_x_892:
[----:B------:R-:W-:Y:S05]  /*25f60*/  BSYNC B2 ;  /* 0x0000000000027941 */ /* 0x000fea0003800000 */
.L_x_668:
[----:B------:R-:W-:Y:S04]  /*25f70*/  BSSY B2, `(.L_x_670) ;  /* 0x0000009000027945 */ /* 0x000fe80003800000 */
[----:B------:R-:W-:Y:S05]  /*25f80*/  @P2 BRA `(.L_x_671) ;  /* 0x00000000001c2947 */ /* 0x000fea0003800000 */
[----:B------:R-:W0:Y:S02]  /*25f90*/  S2R R2, SR_TID.X ;  /* 0x0000000000027919 */ /* 0x000e240000002100 */
[----:B0-----:R-:W-:Y:S01]  /*25fa0*/  LOP3.LUT R8, R2, 0x1f, RZ, 0xc0, !PT ;  /* 0x0000001f02087812 */ /* 0x001fe200078ec0ff */
[----:B------:R-:W-:-:S03]  /*25fb0*/  IMAD.MOV.U32 R2, RZ, RZ, 0x7800 ;  /* 0x00007800ff027424 */ /* 0x000fc600078e00ff */
[----:B------:R-:W-:Y:S01]  /*25fc0*/  ISETP.NE.AND P1, PT, R8, RZ, PT ;  /* 0x000000ff0800720c */ /* 0x000fe20003f25270 */
[----:B------:R2:W-:-:S12]  /*25fd0*/  SYNCS.ARRIVE.TRANS64 RZ, [R6+URZ+0x33490], R2 ;  /* 0x0334900206ff79a7 */ /* 0x0005d8000800003f */
[----:B--2---:R-:W-:Y:S05]  /*25fe0*/  @!P1 BRA `(.L_x_671) ;  /* 0x0000000000049947 */ /* 0x004fea0003800000 */
[----:B------:R-:W-:Y:S01]  /*25ff0*/  BPT.TRAP 0x1 ;  /* 0x000000040000795c */ /* 0x000fe20000300000 */
.L_x_671:
[----:B------:R-:W-:Y:S05]  /*26000*/  BSYNC B2 ;  /* 0x0000000000027941 */ /* 0x000fea0003800000 */
.L_x_670:
[----:B------:R-:W-:Y:S01]  /*26010*/  IMAD.MOV.U32 R11, RZ, RZ, RZ ;  /* 0x000000ffff0b7224 */ /* 0x000fe200078e00ff */
[----:B------:R-:W-:Y:S01]  /*26020*/  UIADD3 UR4, UP0, UR40, 0x570, URZ ;  /* 0x0000057028047890 */ /* 0x000fe2000ff1e03f */
[----:B0-----:R-:W-:Y:S01]  /*26030*/  IMAD R8, R31, 0x7800, R22 ;  /* 0x000078001f087824 */ /* 0x001fe200078e0216 */
[----:B------:R-:W-:Y:S01]  /*26040*/  PLOP3.LUT P1, PT, PT, PT, PT, 0x80, 0x0 ;  /* 0x000000000000781c */ /* 0x000fe20003f2f070 */
[----:B------:R-:W-:Y:S01]  /*26050*/  IMAD R9, R7, 0xa0, R0 ;  /* 0x000000a007097824 */ /* 0x000fe200078e0200 */
[----:B------:R-:W-:Y:S01]  /*26060*/  R2UR UR10, R11 ;  /* 0x000000000b0a72ca */ /* 0x000fe200000e0000 */
[----:B------:R-:W-:Y:S01]  /*26070*/  VIADD R2, R6, 0x33490 ;  /* 0x0003349006027836 */ /* 0x000fe20000000000 */
[----:B------:R-:W-:Y:S01]  /*26080*/  IADD3 R10, R8, 0x24200, RZ ;  /* 0x00024200080a7810 */ /* 0x000fe20007ffe0ff */
[----:B------:R-:W-:Y:S01]  /*26090*/  UIADD3.X UR5, URZ, UR41, URZ, UP0, !UPT ;  /* 0x000000293f057290 */ /* 0x000fe200087fe43f */
[----:B------:R-:W-:Y:S01]  /*260a0*/  UMOV UR6, 0x0 ;  /* 0x0000000000067882 */ /* 0x000fe20000000000 */
[----:B------:R-:W-:-:S10]  /*260b0*/  UMOV UR7, 0x12f00000 ;  /* 0x12f0000000077882 */ /* 0x000fd40000000000 */
.L_x_672:
        /* <DEDUP_REMOVED lines=10> */
[----:B------:R-:W-:Y:S01]  /*26160*/  IMAD.MOV.U32 R13, RZ, RZ, 0x40 ;  /* 0x00000040ff0d7424 */ /* 0x000fe200078e00ff */
[----:B------:R-:W-:Y:S01]  /*26170*/  PLOP3.LUT P1, PT, PT, PT, PT, 0x80, 0x0 ;  /* 0x000000000000781c */ /* 0x000fe20003f2f070 */
[----:B------:R-:W-:Y:S01]  /*26180*/  VIADD R10, R8, 0x26a00 ;  /* 0x00026a00080a7836 */ /* 0x000fe20000000000 */
[----:B------:R-:W-:Y:S01]  /*26190*/  UMOV UR6, 0x0 ;  /* 0x0000000000067882 */ /* 0x000fe20000000000 */
[----:B------:R-:W-:Y:S01]  /*261a0*/  UMOV UR7, 0x12f00000 ;  /* 0x12f0000000077882 */ /* 0x000fe20000000000 */
[----:B------:R-:W-:-:S15]  /*261b0*/  R2UR UR10, R13 ;  /* 0x000000000d0a72ca */ /* 0x000fde00000e0000 */
.L_x_673:
        /* <DEDUP_REMOVED lines=12> */
[----:B------:R-:W-:Y:S01]  /*26280*/  UMOV UR6, 0x0 ;  /* 0x0000000000067882 */ /* 0x000fe20000000000 */
[----:B------:R-:W-:Y:S01]  /*26290*/  IADD3 R10, R8, 0x29200, RZ ;  /* 0x00029200080a7810 */ /* 0x000fe20007ffe0ff */
[----:B------:R-:W-:Y:S01]  /*262a0*/  UMOV UR7, 0x12f00000 ;  /* 0x12f0000000077882 */ /* 0x000fe20000000000 */
[----:B------:R-:W-:-:S15]  /*262b0*/  R2UR UR10, R12 ;  /* 0x000000000c0a72ca */ /* 0x000fde00000e0000 */
.L_x_674:
        /* <DEDUP_REMOVED lines=10> */
[----:B------:R-:W0:Y:S01]  /*26360*/  SYNCS.PHASECHK.TRANS64.TRYWAIT P1, [R6+URZ+0x334c0], R3 ;  /* 0x0334c003060075a7 */ /* 0x000e22000802017f */
[----:B------:R-:W-:Y:S04]  /*26370*/  BSSY B2, `(.L_x_675) ;  /* 0x0000002000027945 */ /* 0x000fe80003800000 */
[----:B0-----:R-:W-:Y:S05]  /*26380*/  @!P1 BRA `(.L_x_676) ;  /* 0x00000088006c9947 */ /* 0x001fea0003800000 */
.L_x_893:
[----:B------:R-:W-:Y:S05]  /*26390*/  BSYNC B2 ;  /* 0x0000000000027941 */ /* 0x000fea0003800000 */
.L_x_675:
[----:B------:R-:W-:Y:S01]  /*263a0*/  BSSY B2, `(.L_x_677) ;  /* 0x000000b000027945 */ /* 0x000fe20003800000 */
[----:B------:R-:W-:Y:S02]  /*263b0*/  IMAD.MOV.U32 R2, RZ, RZ, 0x0 ;  /* 0x00000000ff027424 */ /* 0x000fe400078e00ff */
[----:B01----:R-:W-:Y:S01]  /*263c0*/  IMAD.MOV.U32 R3, RZ, RZ, 0x12f00000 ;  /* 0x12f00000ff037424 */ /* 0x003fe200078e00ff */
[----:B------:R-:W-:Y:S06]  /*263d0*/  @P2 BRA `(.L_x_678) ;  /* 0x00000000001c2947 */ /* 0x000fec0003800000 */
[----:B------:R-:W0:Y:S02]  /*263e0*/  S2R R10, SR_TID.X ;  /* 0x00000000000a7919 */ /* 0x000e240000002100 */
[----:B0-----:R-:W-:Y:S01]  /*263f0*/  LOP3.LUT R14, R10, 0x1f, RZ, 0xc0, !PT ;  /* 0x0000001f0a0e7812 */ /* 0x001fe200078ec0ff */
[----:B------:R-:W-:-:S03]  /*26400*/  IMAD.MOV.U32 R10, RZ, RZ, 0x7800 ;  /* 0x00007800ff0a7424 */ /* 0x000fc600078e00ff */
[----:B------:R-:W-:Y:S01]  /*26410*/  ISETP.NE.AND P1, PT, R14, RZ, PT ;  /* 0x000000ff0e00720c */ /* 0x000fe20003f25270 */
[----:B------:R0:W-:-:S12]  /*26420*/  SYNCS.ARRIVE.TRANS64 RZ, [R6+URZ+0x334b0], R10 ;  /* 0x0334b00a06ff79a7 */ /* 0x0001d8000800003f */
[----:B0-----:R-:W-:Y:S05]  /*26430*/  @!P1 BRA `(.L_x_678) ;  /* 0x0000000000049947 */ /* 0x001fea0003800000 */
[----:B------:R-:W-:Y:S01]  /*26440*/  BPT.TRAP 0x1 ;  /* 0x000000040000795c */ /* 0x000fe20000300000 */
.L_x_678:
[----:B------:R-:W-:Y:S05]  /*26450*/  BSYNC B2 ;  /* 0x0000000000027941 */ /* 0x000fea0003800000 */
.L_x_677:
[----:B------:R-:W-:Y:S01]  /*26460*/  R2UR UR10, R11 ;  /* 0x000000000b0a72ca */ /* 0x000fe200000e0000 */
[----:B------:R-:W-:Y:S01]  /*26470*/  UIADD3 UR4, UP0, UR40, 0x670, URZ ;  /* 0x0000067028047890 */ /* 0x000fe2000ff1e03f */
[----:B------:R-:W-:Y:S01]  /*26480*/  R2UR UR6, R2 ;  /* 0x00000000020672ca */ /* 0x000fe200000e0000 */
[----:B------:R-:W-:Y:S01]  /*26490*/  VIADD R10, R8, 0xf200 ;  /* 0x0000f200080a7836 */ /* 0x000fe20000000000 */
[----:B------:R-:W-:Y:S01]  /*264a0*/  R2UR UR7, R3 ;  /* 0x00000000030772ca */ /* 0x000fe200000e0000 */
[----:B------:R-:W-:Y:S01]  /*264b0*/  UIADD3.X UR5, URZ, UR41, URZ, UP0, !UPT ;  /* 0x000000293f057290 */ /* 0x000fe200087fe43f */
[----:B------:R-:W-:Y:S02]  /*264c0*/  PLOP3.LUT P1, PT, PT, PT, PT, 0x80, 0x0 ;  /* 0x000000000000781c */ /* 0x000fe40003f2f070 */
[----:B------:R-:W-:-:S11]  /*264d0*/  IADD3 R6, R6, 0x334b0, RZ ;  /* 0x000334b006067810 */ /* 0x000fd60007ffe0ff */
.L_x_679:
        /* <DEDUP_REMOVED lines=15> */
.L_x_680:
        /* <DEDUP_REMOVED lines=15> */
.L_x_681:
        /* <DEDUP_REMOVED lines=10> */
.L_x_667:
[----:B------:R-:W-:Y:S05]  /*26760*/  BSYNC B1 ;  /* 0x0000000000017941 */ /* 0x000fea0003800000 */
.L_x_666:
[C---:B------:R-:W-:Y:S01]  /*26770*/  ISETP.GT.AND P2, PT, R7.reuse, R4, PT ;  /* 0x000000040700720c */ /* 0x040fe20003f44270 */
[----:B------:R-:W-:Y:S01]  /*26780*/  VIADD R7, R7, 0xffffffff ;  /* 0xffffffff07077836 */ /* 0x000fe20000000000 */
[----:B------:R-:W-:-:S04]  /*26790*/  IADD3 R31, R31, 0x1, RZ ;  /* 0x000000011f1f7810 */ /* 0x000fc80007ffe0ff */
[----:B------:R-:W-:-:S04]  /*267a0*/  ISETP.NE.AND P1, PT, R31, 0x2, PT ;  /* 0x000000021f00780c */ /* 0x000fc80003f25270 */
[----:B------:R-:W-:Y:S02]  /*267b0*/  SEL R2, RZ, 0x1, P1 ;  /* 0x00000001ff027807 */ /* 0x000fe40000800000 */
[----:B------:R-:W-:Y:S02]  /*267c0*/  SEL R31, R31, RZ, P1 ;  /* 0x000000ff1f1f7207 */ /* 0x000fe40000800000 */
[----:B------:R-:W-:Y:S01]  /*267d0*/  LOP3.LUT R34, R34, R2, RZ, 0x3c, !PT ;  /* 0x0000000222227212 */ /* 0x000fe200078e3cff */
[----:B------:R-:W-:Y:S06]  /*267e0*/  @P2 BRA `(.L_x_682) ;  /* 0xfffffff400b02947 */ /* 0x000fec000383ffff */
.L_x_644:
[----:B------:R-:W-:Y:S05]  /*267f0*/  BSYNC B0 ;  /* 0x0000000000007941 */ /* 0x000fea0003800000 */
.L_x_643:
[----:B------:R-:W-:Y:S05]  /*26800*/  @!P0 WARPSYNC.ALL ;  /* 0x0000000000008948 */ /* 0x000fea0003800000 */
[----:B------:R-:W-:Y:S01]  /*26810*/  @!P0 BAR.SYNC.DEFER_BLOCKING 0xc, 0x180 ;  /* 0x0306000000008b1d */ /* 0x000fe20000010000 */
[----:B------:R-:W-:-:S13]  /*26820*/  ISETP.GT.AND P0, PT, R24, RZ, PT ;  /* 0x000000ff1800720c */ /* 0x000fda0003f04270 */
[----:B------:R-:W-:Y:S05]  /*26830*/  @P0 BRA `(.L_x_683) ;  /* 0x0000000000440947 */ /* 0x000fea0003800000 */
[----:B------:R-:W2:Y:S02]  /*26840*/  S2R R2, SR_TID.X ;  /* 0x0000000000027919 */ /* 0x000ea40000002100 */
[----:B--2---:R-:W-:-:S04]  /*26850*/  LOP3.LUT R2, R2, 0x7f, RZ, 0xc0, !PT ;  /* 0x0000007f02027812 */ /* 0x004fc800078ec0ff */
[----:B------:R-:W-:-:S13]  /*26860*/  ISETP.NE.AND P0, PT, R2, RZ, PT ;  /* 0x000000ff0200720c */ /* 0x000fda0003f05270 */
[----:B------:R-:W-:Y:S05]  /*26870*/  @P0 BRA `(.L_x_684) ;  /* 0x0000004800600947 */ /* 0x000fea0003800000 */
[----:B------:R-:W2:Y:S01]  /*26880*/  S2R R5, SR_LANEID ;  /* 0x0000000000057919 */ /* 0x000ea20000000000 */
[----:B------:R-:W-:Y:S01]  /*26890*/  VOTEU.ANY UR4, UPT, PT ;  /* 0x0000000000047886 */ /* 0x000fe200038e0100 */
[----:B-1----:R-:W1:Y:S01]  /*268a0*/  LDC.64 R2, c[0x0][0xc60] ;  /* 0x00031800ff027b82 */ /* 0x002e620000000a00 */
[----:B------:R-:W2:Y:S02]  /*268b0*/  FLO.U32 R0, UR4 ;  /* 0x0000000400007d00 */ /* 0x000ea400080e0000 */
[----:B--2---:R-:W-:-:S06]  /*268c0*/  ISETP.EQ.U32.AND P0, PT, R0, R5, PT ;  /* 0x000000050000720c */ /* 0x004fcc0003f02070 */
[----:B------:R-:W1:Y:S07]  /*268d0*/  POPC R5, UR4 ;  /* 0x0000000400057d09 */ /* 0x000e6e0008000000 */
[----:B-1----:R-:W2:Y:S01]  /*268e0*/  @P0 ATOMG.E.ADD.STRONG.GPU PT, R3, desc[UR50][R2.64], R5 ;  /* 0x00000005020309a8 */ /* 0x002ea200081ee1f2 */
[----:B------:R-:W1:Y:S02]  /*268f0*/  S2R R4, SR_LTMASK ;  /* 0x0000000000047919 */ /* 0x000e640000003900 */
[----:B-1----:R-:W-:-:S04]  /*26900*/  LOP3.LUT R4, R4, UR4, RZ, 0xc0, !PT ;  /* 0x0000000404047c12 */ /* 0x002fc8000f8ec0ff */
[----:B------:R-:W1:Y:S01]  /*26910*/  POPC R7, R4 ;  /* 0x0000000400077309 */ /* 0x000e620000000000 */
[----:B--2---:R-:W1:Y:S02]  /*26920*/  SHFL.IDX PT, R0, R3, R0, 0x1f ;  /* 0x00001f0003007589 */ /* 0x004e6400000e0000 */
[----:B-1----:R-:W-:Y:S01]  /*26930*/  IADD3 R16, R0, UR38, R7 ;  /* 0x0000002600107c10 */ /* 0x002fe2000fffe007 */
[----:B------:R-:W-:Y:S06]  /*26940*/  BRA `(.L_x_684) ;  /* 0x00000048002c7947 */ /* 0x000fec0003800000 */
.L_x_683:
[----:B------:R-:W-:Y:S01]  /*26950*/  VIADD R0, R22, 0x24200 ;  /* 0x0002420016007836 */ /* 0x000fe20000000000 */
[----:B------:R-:W-:Y:S04]  /*26960*/  BSSY B6, `(.L_x_685) ;  /* 0x0000013000067945 */ /* 0x000fe80003800000 */
[----:B------:R-:W-:-:S13]  /*26970*/  LOP3.LUT P0, RZ, R0, 0x1bf, RZ, 0xc0, !PT ;  /* 0x000001bf00ff7812 */ /* 0x000fda000780c0ff */
[----:B------:R-:W-:Y:S05]  /*26980*/  @!P0 BRA `(.L_x_686) ;  /* 0x0000000000408947 */ /* 0x000fea0003800000 */
[----:B------:R-:W-:Y:S01]  /*26990*/  MOV R2, 0x0 ;  /* 0x0000000000027802 */ /* 0x000fe20000000f00 */
[----:B------:R-:W-:Y:S01]  /*269a0*/  ULDC.64 UR6, c[0x4][0xc0] ;  /* 0x0100300000067ab9 */ /* 0x000fe20000000a00 */
[----:B------:R-:W-:Y:S01]  /*269b0*/  ULDC.64 UR8, c[0x4][0xc8] ;  /* 0x0100320000087ab9 */ /* 0x000fe20000000a00 */
[----:B------:R-:W-:Y:S01]  /*269c0*/  ULDC.64 UR4, c[0x4][0x8] ;  /* 0x0100020000047ab9 */ /* 0x000fe20000000a00 */
[----:B------:R-:W-:Y:S01]  /*269d0*/  IMAD.U32 R4, RZ, RZ, UR6 ;  /* 0x00000006ff047e24 */ /* 0x000fe2000f8e00ff */
[----:B------:R-:W-:Y:S01]  /*269e0*/  MOV R5, UR7 ;  /* 0x0000000700057c02 */ /* 0x000fe20008000f00 */
[----:B-1----:R-:W1:Y:S01]  /*269f0*/  LDC.64 R2, c[0x4][R2] ;  /* 0x0100000002027b82 */ /* 0x002e620000000a00 */
[----:B------:R-:W-:Y:S01]  /*26a00*/  IMAD.U32 R6, RZ, RZ, UR8 ;  /* 0x00000008ff067e24 */ /* 0x000fe2000f8e00ff */
[----:B------:R-:W-:Y:S01]  /*26a10*/  MOV R11, UR5 ;  /* 0x00000005000b7c02 */ /* 0x000fe20008000f00 */
[----:B------:R-:W-:Y:S02]  /*26a20*/  IMAD.U32 R7, RZ, RZ, UR9 ;  /* 0x00000009ff077e24 */ /* 0x000fe4000f8e00ff */
[----:B------:R-:W-:-:S02]  /*26a30*/  IMAD.U32 R10, RZ, RZ, UR4 ;  /* 0x00000004ff0a7e24 */ /* 0x000fc4000f8e00ff */
[----:B0-----:R-:W-:Y:S02]  /*26a40*/  IMAD.MOV.U32 R8, RZ, RZ, 0x70 ;  /* 0x00000070ff087424 */ /* 0x001fe400078e00ff */
[----:B------:R-:W-:Y:S02]  /*26a50*/  IMAD.MOV.U32 R12, RZ, RZ, 0x1 ;  /* 0x00000001ff0c7424 */ /* 0x000fe400078e00ff */
[----:B------:R-:W-:-:S07]  /*26a60*/  IMAD.MOV.U32 R13, RZ, RZ, RZ ;  /* 0x000000ffff0d7224 */ /* 0x000fce00078e00ff */
[----:B------:R-:W-:-:S07]  /*26a70*/  LEPC R20, `(.L_x_686) ;  /* 0x000000001014794e */ /* 0x000fce0000000000 */
[----:B-1----:R-:W-:Y:S05]  /*26a80*/  CALL.ABS.NOINC R2 ;  /* 0x0000000002007343 */ /* 0x002fea0003c00000 */
.L_x_686:
[----:B------:R-:W-:Y:S05]  /*26a90*/  BSYNC B6 ;  /* 0x0000000000067941 */ /* 0x000fea0003800000 */
.L_x_685:
[----:B------:R-:W-:Y:S01]  /*26aa0*/  IADD3 R0, R22, 0xf200, RZ ;  /* 0x0000f20016007810 */ /* 0x000fe20007ffe0ff */
[----:B------:R-:W-:Y:S01]  /*26ab0*/  BSSY B6, `(.L_x_687) ;  /* 0x0000015000067945 */ /* 0x000fe20003800000 */
[----:B------:R-:W-:Y:S02]  /*26ac0*/  LOP3.LUT R36, R36, 0xfffffffe, RZ, 0xc0, !PT ;  /* 0xfffffffe24247812 */ /* 0x000fe400078ec0ff */
[----:B------:R-:W-:-:S13]  /*26ad0*/  LOP3.LUT P0, RZ, R0, 0x1bf, RZ, 0xc0, !PT ;  /* 0x000001bf00ff7812 */ /* 0x000fda000780c0ff */
[----:B------:R-:W-:Y:S01]  /*26ae0*/  @P0 LOP3.LUT R36, R36, 0x1, RZ, 0xfc, !PT ;  /* 0x0000000124240812 */ /* 0x000fe200078efcff */
[----:B------:R-:W-:Y:S06]  /*26af0*/  @!P0 BRA `(.L_x_688) ;  /* 0x0000000000408947 */ /* 0x000fec0003800000 */
        /* <DEDUP_REMOVED lines=8> */
[----:B------:R-:W-:Y:S01]  /*26b80*/  MOV R12, 0x1 ;  /* 0x00000001000c7802 */ /* 0x000fe20000000f00 */
[----:B------:R-:W-:Y:S02]  /*26b90*/  IMAD.U32 R6, RZ, RZ, UR8 ;  /* 0x00000008ff067e24 */ /* 0x000fe4000f8e00ff */
[----:B------:R-:W-:-:S02]  /*26ba0*/  IMAD.U32 R10, RZ, RZ, UR4 ;  /* 0x00000004ff0a7e24 */ /* 0x000fc4000f8e00ff */
[----:B------:R-:W-:Y:S02]  /*26bb0*/  IMAD.U32 R11, RZ, RZ, UR5 ;  /* 0x00000005ff0b7e24 */ /* 0x000fe4000f8e00ff */
[----:B0-----:R-:W-:Y:S02]  /*26bc0*/  IMAD.MOV.U32 R8, RZ, RZ, 0x70 ;  /* 0x00000070ff087424 */ /* 0x001fe400078e00ff */
[----:B------:R-:W-:-:S07]  /*26bd0*/  IMAD.MOV.U32 R13, RZ, RZ, RZ ;  /* 0x000000ffff0d7224 */ /* 0x000fce00078e00ff */
[----:B------:R-:W-:-:S07]  /*26be0*/  LEPC R20, `(.L_x_688) ;  /* 0x000000001014794e */ /* 0x000fce0000000000 */
[----:B-1----:R-:W-:Y:S05]  /*26bf0*/  CALL.ABS.NOINC R2 ;  /* 0x0000000002007343 */ /* 0x002fea0003c00000 */
.L_x_688:
[----:B------:R-:W-:Y:S05]  /*26c00*/  BSYNC B6 ;  /* 0x0000000000067941 */ /* 0x000fea0003800000 */
.L_x_687:
        /* <DEDUP_REMOVED lines=20> */
.L_x_690:
[----:B------:R-:W-:Y:S05]  /*26d50*/  BSYNC B6 ;  /* 0x0000000000067941 */ /* 0x000fea0003800000 */
.L_x_689:
[----:B------:R-:W-:Y:S01]  /*26d60*/  LOP3.LUT P6, RZ, R36, 0x1, RZ, 0xc0, !PT ;  /* 0x0000000124ff7812 */ /* 0x000fe200078cc0ff */
[----:B------:R-:W-:-:S12]  /*26d70*/  BSSY B6, `(.L_x_691) ;  /* 0x0000012000067945 */ /* 0x000fd80003800000 */
[----:B------:R-:W-:Y:S05]  /*26d80*/  @!P6 BRA `(.L_x_692) ;  /* 0x000000000040e947 */ /* 0x000fea0003800000 */
[----:B------:R-:W-:Y:S01]  /*26d90*/  MOV R2, 0x0 ;  /* 0x0000000000027802 */ /* 0x000fe20000000f00 */
[----:B------:R-:W-:Y:S01]  /*26da0*/  ULDC.64 UR4, c[0x4][0xc0] ;  /* 0x0100300000047ab9 */ /* 0x000fe20000000a00 */
[----:B------:R-:W-:Y:S01]  /*26db0*/  ULDC.64 UR6, c[0x4][0xc8] ;  /* 0x0100320000067ab9 */ /* 0x000fe20000000a00 */
[----:B------:R-:W-:Y:S01]  /*26dc0*/  ULDC.64 UR8, c[0x4][0x20] ;  /* 0x0100080000087ab9 */ /* 0x000fe20000000a00 */
[----:B------:R-:W-:Y:S01]  /*26dd0*/  MOV R4, UR4 ;  /* 0x0000000400047c02 */ /* 0x000fe20008000f00 */
[----:B------:R-:W-:Y:S01]  /*26de0*/  IMAD.U32 R5, RZ, RZ, UR5 ;  /* 0x00000005ff057e24 */ /* 0x000fe2000f8e00ff */
[----:B-1----:R-:W1:Y:S01]  /*26df0*/  LDC.64 R2, c[0x4][R2] ;  /* 0x0100000002027b82 */ /* 0x002e620000000a00 */
[----:B------:R-:W-:Y:S01]  /*26e00*/  IMAD.U32 R6, RZ, RZ, UR6 ;  /* 0x00000006ff067e24 */ /* 0x000fe2000f8e00ff */
[----:B------:R-:W-:Y:S01]  /*26e10*/  MOV R10, UR8 ;  /* 0x00000008000a7c02 */ /* 0x000fe20008000f00 */
[----:B------:R-:W-:Y:S01]  /*26e20*/  IMAD.U32 R7, RZ, RZ, UR7 ;  /* 0x00000007ff077e24 */ /* 0x000fe2000f8e00ff */
[----:B------:R-:W-:Y:S01]  /*26e30*/  MOV R13, RZ ;  /* 0x000000ff000d7202 */ /* 0x000fe20000000f00 */
[----:B------:R-:W-:-:S02]  /*26e40*/  IMAD.U32 R11, RZ, RZ, UR9 ;  /* 0x00000009ff0b7e24 */ /* 0x000fc4000f8e00ff */
[----:B0-----:R-:W-:Y:S02]  /*26e50*/  IMAD.MOV.U32 R8, RZ, RZ, 0x70 ;  /* 0x00000070ff087424 */ /* 0x001fe400078e00ff */
[----:B------:R-:W-:-:S07]  /*26e60*/  IMAD.MOV.U32 R12, RZ, RZ, 0x1 ;  /* 0x00000001ff0c7424 */ /* 0x000fce00078e00ff */
[----:B------:R-:W-:-:S07]  /*26e70*/  LEPC R20, `(.L_x_692) ;  /* 0x000000001014794e */ /* 0x000fce0000000000 */
[----:B-1----:R-:W-:Y:S05]  /*26e80*/  CALL.ABS.NOINC R2 ;  /* 0x0000000002007343 */ /* 0x002fea0003c00000 */
.L_x_692:
[----:B------:R-:W-:Y:S05]  /*26e90*/  BSYNC B6 ;  /* 0x0000000000067941 */ /* 0x000fea0003800000 */
.L_x_691:
[----:B------:R-:W2:Y:S01]  /*26ea0*/  LDL R21, [R1+0x4] ;  /* 0x0000040001157983 */ /* 0x000ea20000100800 */
[----:B------:R-:W-:Y:S01]  /*26eb0*/  ULDC.64 UR4, c[0x0][0x9f8] ;  /* 0x00027e0000047ab9 */ /* 0x000fe20000000a00 */
[----:B------:R-:W3:Y:S01]  /*26ec0*/  LDC R11, c[0x0][0x430] ;  /* 0x00010c00ff0b7b82 */ /* 0x000ee20000000800 */
[----:B------:R-:W-:Y:S01]  /*26ed0*/  ISETP.NE.U32.AND P0, PT, RZ, UR4, PT ;  /* 0x00000004ff007c0c */ /* 0x000fe2000bf05070 */
[----:B------:R-:W4:Y:S03]  /*26ee0*/  S2R R20, SR_TID.X ;  /* 0x0000000000147919 */ /* 0x000f260000002100 */
[----:B------:R-:W-:-:S13]  /*26ef0*/  ISETP.NE.AND.EX P0, PT, RZ, UR5, PT, P0 ;  /* 0x00000005ff007c0c */ /* 0x000fda000bf05300 */
[----:B------:R-:W-:-:S04]  /*26f00*/  @P0 IADD3 R2, P1, R25, UR4, RZ ;  /* 0x0000000419020c10 */ /* 0x000fc8000ff3e0ff */
[----:B-1----:R-:W-:-:S05]  /*26f10*/  @P0 IADD3.X R3, R26, UR5, RZ, P1, !PT ;  /* 0x000000051a030c10 */ /* 0x002fca0008ffe4ff */
[----:B------:R1:W2:Y:S01]  /*26f20*/  @P0 LDG.E R32, desc[UR50][R2.64] ;  /* 0x0000003202200981 */ /* 0x0002a2000c1e1900 */
[----:B---3--:R-:W-:Y:S01]  /*26f30*/  ISETP.NE.AND P0, PT, R11, 0x1, PT ;  /* 0x000000010b00780c */ /* 0x008fe20003f05270 */
[----:B------:R-:W-:Y:S01]  /*26f40*/  IMAD.MOV.U32 R7, RZ, RZ, 0xa0 ;  /* 0x000000a0ff077424 */ /* 0x000fe200078e00ff */
[----:B------:R-:W3:Y:S03]  /*26f50*/  S2R R28, SR_TID.X ;  /* 0x00000000001c7919 */ /* 0x000ee60000002100 */
[----:B------:R-:W-:Y:S01]  /*26f60*/  IMAD R6, R30, R7, -0xa0 ;  /* 0xffffff601e067424 */ /* 0x000fe200078e0207 */
[----:B----4-:R-:W-:-:S04]  /*26f70*/  LOP3.LUT R20, R20, 0x7f, RZ, 0xc0, !PT ;  /* 0x0000007f14147812 */ /* 0x010fc800078ec0ff */
[----:B------:R-:W-:-:S03]  /*26f80*/  SHF.R.U32.HI R20, RZ, 0x2, R20 ;  /* 0x00000002ff147819 */ /* 0x000fc60000011614 */
[----:B------:R-:W4:Y:S08]  /*26f90*/  @P0 LDC R5, c[0x0][0x434] ;  /* 0x00010d00ff050b82 */ /* 0x000f300000000800 */
[----:B-1----:R-:W1:Y:S08]  /*26fa0*/  @P0 LDC R3, c[0x0][0x438] ;  /* 0x00010e00ff030b82 */ /* 0x002e700000000800 */
[----:B------:R-:W1:Y:S01]  /*26fb0*/  @P0 LDC R0, c[0x0][0x434] ;  /* 0x00010d00ff000b82 */ /* 0x000e620000000800 */
[----:B---3--:R-:W-:-:S07]  /*26fc0*/  IMAD.SHL.U32 R28, R28, 0x20, RZ ;  /* 0x000000201c1c7824 */ /* 0x008fce00078e00ff */
[----:B------:R-:W3:Y:S01]  /*26fd0*/  @P0 LDC R2, c[0x0][0x438] ;  /* 0x00010e00ff020b82 */ /* 0x000ee20000000800 */
[----:B------:R-:W-:Y:S02]  /*26fe0*/  LOP3.LUT R28, R20, 0x60, R28, 0xf8, !PT ;  /* 0x00000060141c7812 */ /* 0x000fe400078ef81c */
[----:B------:R-:W0:Y:S03]  /*26ff0*/  S2R R20, SR_TID.X ;  /* 0x0000000000147919 */ /* 0x000e260000002100 */
[----:B------:R-:W-:-:S05]  /*27000*/  IMAD.IADD R4, R28, 0x1, R6 ;  /* 0x000000011c047824 */ /* 0x000fca00078e0206 */
[----:B------:R-:W-:Y:S02]  /*27010*/  ISETP.GE.AND P1, PT, R4, R24, PT ;  /* 0x000000180400720c */ /* 0x000fe40003f26270 */
[C---:B0-----:R-:W-:Y:S01]  /*27020*/  LOP3.LUT R28, R20.reuse, 0x7f, RZ, 0xc0, !PT ;  /* 0x0000007f141c7812 */ /* 0x041fe200078ec0ff */
[----:B------:R-:W-:-:S03]  /*27030*/  IMAD.SHL.U32 R20, R20, 0x20, RZ ;  /* 0x0000002014147824 */ /* 0x000fc600078e00ff */
[----:B------:R-:W-:-:S04]  /*27040*/  SHF.R.U32.HI R28, RZ, 0x2, R28 ;  /* 0x00000002ff1c7819 */ /* 0x000fc8000001161c */
[----:B------:R-:W-:-:S04]  /*27050*/  LOP3.LUT R20, R28, 0x60, R20, 0xf8, !PT ;  /* 0x000000601c147812 */ /* 0x000fc800078ef814 */
[----:B------:R-:W-:-:S05]  /*27060*/  LOP3.LUT R20, R20, 0x80, RZ, 0xfc, !PT ;  /* 0x0000008014147812 */ /* 0x000fca00078efcff */
[----:B------:R-:W-:Y:S01]  /*27070*/  IMAD.IADD R6, R20, 0x1, R6 ;  /* 0x0000000114067824 */ /* 0x000fe200078e0206 */
[----:B------:R-:W-:Y:S01]  /*27080*/  LOP3.LUT R36, R36, 0xfffffff7, RZ, 0xc0, !PT ;  /* 0xfffffff724247812 */ /* 0x000fe200078ec0ff */
[----:B------:R-:W-:Y:S01]  /*27090*/  UMOV UR4, 0xffffffff ;  /* 0xffffffff00047882 */ /* 0x000fe20000000000 */
[-C--:B--2---:R-:W-:Y:S02]  /*270a0*/  IADD3 R10, R4, R21.reuse, RZ ;  /* 0x00000015040a7210 */ /* 0x084fe40007ffe0ff */
[----:B------:R-:W-:-:S03]  /*270b0*/  IADD3 R8, R6, R21, RZ ;  /* 0x0000001506087210 */ /* 0x000fc60007ffe0ff */
[----:B----4-:R-:W-:-:S04]  /*270c0*/  @P0 IMAD.HI.U32 R5, R10, R5, RZ ;  /* 0x000000050a050227 */ /* 0x010fc800078e00ff */
[----:B------:R-:W-:Y:S01]  /*270d0*/  IMAD.MOV.U32 R9, RZ, RZ, R10 ;  /* 0x000000ffff097224 */ /* 0x000fe200078e000a */
[----:B-1----:R-:W-:Y:S01]  /*270e0*/  @P0 SHF.R.U32.HI R9, RZ, R3, R5 ;  /* 0x00000003ff090219 */ /* 0x002fe20000011605 */
[----:B------:R-:W-:Y:S01]  /*270f0*/  @P0 IMAD.HI.U32 R3, R8, R0, RZ ;  /* 0x0000000008030227 */ /* 0x000fe200078e00ff */
[----:B------:R-:W0:Y:S02]  /*27100*/  @!P1 LDC.64 R4, c[0x0][0x418] ;  /* 0x00010600ff049b82 */ /* 0x000e240000000a00 */
[----:B------:R-:W-:Y:S01]  /*27110*/  @!P1 SHF.R.S32.HI R7, RZ, 0x1f, R9 ;  /* 0x0000001fff079819 */ /* 0x000fe20000011409 */
[----:B------:R-:W-:Y:S01]  /*27120*/  IMAD.MOV.U32 R0, RZ, RZ, R8 ;  /* 0x000000ffff007224 */ /* 0x000fe200078e0008 */
[----:B---3--:R-:W-:Y:S02]  /*27130*/  @P0 SHF.R.U32.HI R0, RZ, R2, R3 ;  /* 0x00000002ff000219 */ /* 0x008fe40000011603 */
[----:B------:R-:W-:Y:S01]  /*27140*/  ISETP.GE.AND P0, PT, R6, R24, PT ;  /* 0x000000180600720c */ /* 0x000fe20003f06270 */
[----:B------:R-:W-:Y:S01]  /*27150*/  @!P1 IMAD.MOV.U32 R6, RZ, RZ, R9 ;  /* 0x000000ffff069224 */ /* 0x000fe200078e0009 */
[----:B------:R-:W1:Y:S02]  /*27160*/  @!P1 LDC.64 R2, c[0x0][0x428] ;  /* 0x00010a00ff029b82 */ /* 0x000e640000000a00 */
[----:B------:R-:W-:-:S02]  /*27170*/  ISETP.GT.U32.OR P0, PT, R20, 0x9f, P0 ;  /* 0x0000009f1400780c */ /* 0x000fc40000704470 */
[----:B------:R-:W-:-:S05]  /*27180*/  SHF.R.S32.HI R14, RZ, 0x1f, R32 ;  /* 0x0000001fff0e7819 */ /* 0x000fca0000011420 */
[----:B------:R2:W-:Y:S01]  /*27190*/  STL [R1+0x8], R14 ;  /* 0x0000080e01007387 */ /* 0x0005e20000100800 */
[----:B-1----:R-:W-:-:S04]  /*271a0*/  @!P1 IMAD.WIDE.U32 R6, R32, R2, R6 ;  /* 0x0000000220069225 */ /* 0x002fc800078e0006 */
[----:B------:R-:W-:Y:S01]  /*271b0*/  @!P1 IMAD R2, R14, R2, RZ ;  /* 0x000000020e029224 */ /* 0x000fe200078e02ff */
[----:B0-----:R-:W-:-:S03]  /*271c0*/  @!P1 LEA R12, P2, R6, R4, 0x2 ;  /* 0x00000004060c9211 */ /* 0x001fc600078410ff */
[----:B------:R-:W-:-:S04]  /*271d0*/  @!P1 IMAD R3, R32, R3, R2 ;  /* 0x0000000320039224 */ /* 0x000fc800078e0202 */
[----:B------:R-:W-:Y:S01]  /*271e0*/  @!P1 IMAD.IADD R3, R7, 0x1, R3 ;  /* 0x0000000107039824 */ /* 0x000fe200078e0203 */
[----:B------:R-:W-:-:S04]  /*271f0*/  @!P0 SHF.R.S32.HI R7, RZ, 0x1f, R0 ;  /* 0x0000001fff078819 */ /* 0x000fc80000011400 */
[----:B------:R-:W-:Y:S01]  /*27200*/  @!P1 LEA.HI.X R13, R6, R5, R3, 0x2, P2 ;  /* 0x00000005060d9211 */ /* 0x000fe200010f1403 */
[----:B------:R-:W-:Y:S01]  /*27210*/  @!P0 IMAD.MOV.U32 R6, RZ, RZ, R0 ;  /* 0x000000ffff068224 */ /* 0x000fe200078e0000 */
[----:B------:R-:W0:Y:S01]  /*27220*/  @!P0 LDC.64 R2, c[0x0][0x428] ;  /* 0x00010a00ff028b82 */ /* 0x000e220000000a00 */
[----:B------:R-:W-:-:S05]  /*27230*/  IADD3 R5, -R9, RZ, RZ ;  /* 0x000000ff09057210 */ /* 0x000fca0007ffe1ff */
[----:B------:R-:W-:Y:S02]  /*27240*/  IMAD R5, R11, R5, R10 ;  /* 0x000000050b057224 */ /* 0x000fe400078e020a */
[----:B------:R-:W1:Y:S01]  /*27250*/  LDC R9, c[0x0][0x2f4] ;  /* 0x0000bd00ff097b82 */ /* 0x000e620000000800 */
[-C--:B0-----:R-:W-:Y:S02]  /*27260*/  @!P0 IMAD R4, R14, R2.reuse, RZ ;  /* 0x000000020e048224 */ /* 0x081fe400078e02ff */
[----:B------:R-:W-:-:S04]  /*27270*/  @!P0 IMAD.WIDE.U32 R6, R32, R2, R6 ;  /* 0x0000000220068225 */ /* 0x000fc800078e0006 */
[----:B------:R-:W-:Y:S02]  /*27280*/  @!P0 IMAD R4, R32, R3, R4 ;  /* 0x0000000320048224 */ /* 0x000fe400078e0204 */
[----:B------:R-:W0:Y:S02]  /*27290*/  @!P0 LDC.64 R2, c[0x0][0x418] ;  /* 0x00010600ff028b82 */ /* 0x000e240000000a00 */
[----:B------:R-:W-:Y:S01]  /*272a0*/  @!P0 IMAD.IADD R4, R4, 0x1, R7 ;  /* 0x0000000104048824 */ /* 0x000fe200078e0207 */
[----:B------:R-:W-:Y:S02]  /*272b0*/  MOV R10, UR39 ;  /* 0x00000027000a7c02 */ /* 0x000fe40008000f00 */
[----:B0-----:R-:W-:-:S04]  /*272c0*/  @!P0 LEA R2, P2, R6, R2, 0x2 ;  /* 0x0000000206028211 */ /* 0x001fc800078410ff */
[----:B------:R-:W-:Y:S02]  /*272d0*/  @!P0 LEA.HI.X R3, R6, R3, R4, 0x2, P2 ;  /* 0x0000000306038211 */ /* 0x000fe400010f1404 */
[----:B------:R-:W-:Y:S02]  /*272e0*/  CS2R R6, SRZ ;  /* 0x0000000000067805 */ /* 0x000fe4000001ff00 */
[----:B------:R-:W-:-:S04]  /*272f0*/  ISETP.GT.U32.AND P2, PT, R20, 0x9f, PT ;  /* 0x0000009f1400780c */ /* 0x000fc80003f44070 */
[----:B------:R0:W5:Y:S01]  /*27300*/  @!P1 LDG.E R6, desc[UR50][R12.64] ;  /* 0x000000320c069981 */ /* 0x000162000c1e1900 */
[C---:B-1----:R-:W-:Y:S02]  /*27310*/  ISETP.GE.AND P1, PT, R37.reuse, R9, PT ;  /* 0x000000092500720c */ /* 0x042fe40003f26270 */
[----:B------:R-:W-:Y:S01]  /*27320*/  ISETP.NE.AND P3, PT, R10, 0x3, PT ;  /* 0x000000030a00780c */ /* 0x000fe20003f65270 */
[----:B------:R0:W5:Y:S01]  /*27330*/  @!P0 LDG.E R7, desc[UR50][R2.64] ;  /* 0x0000003202078981 */ /* 0x000162000c1e1900 */
[----:B--2---:R-:W-:Y:S01]  /*27340*/  LOP3.LUT R14, R37, 0x40, RZ, 0xfc, !PT ;  /* 0x00000040250e7812 */ /* 0x004fe200078efcff */
[----:B------:R-:W-:-:S03]  /*27350*/  IMAD.MOV R0, RZ, RZ, -R0 ;  /* 0x000000ffff007224 */ /* 0x000fc600078e0a00 */
[----:B------:R-:W-:Y:S02]  /*27360*/  @P2 LOP3.LUT R36, R36, 0x8, RZ, 0xfc, !PT ;  /* 0x0000000824242812 */ /* 0x000fe400078efcff */
[----:B------:R-:W-:Y:S01]  /*27370*/  ISETP.GE.AND P0, PT, R14, R9, PT ;  /* 0x000000090e00720c */ /* 0x000fe20003f06270 */
[----:B------:R-:W-:Y:S01]  /*27380*/  IMAD R8, R11, R0, R8 ;  /* 0x000000000b087224 */ /* 0x000fe200078e0208 */
[----:B------:R-:W-:Y:S02]  /*27390*/  LOP3.LUT R36, R36, 0xffffffef, RZ, 0xc0, !PT ;  /* 0xffffffef24247812 */ /* 0x000fe400078ec0ff */
[----:B------:R-:W-:Y:S02]  /*273a0*/  LOP3.LUT R14, R37, 0x80, RZ, 0xfc, !PT ;  /* 0x00000080250e7812 */ /* 0x000fe400078efcff */
[----:B------:R-:W-:-:S04]  /*273b0*/  LOP3.LUT R36, R36, 0xfffffffb, RZ, 0xc0, !PT ;  /* 0xfffffffb24247812 */ /* 0x000fc800078ec0ff */
[----:B------:R-:W-:-:S04]  /*273c0*/  @P1 LOP3.LUT R36, R36, 0x4, RZ, 0xfc, !PT ;  /* 0x0000000424241812 */ /* 0x000fc800078efcff */
[----:B------:R-:W-:-:S04]  /*273d0*/  @P3 LOP3.LUT R36, R36, 0x10, RZ, 0xfc, !PT ;  /* 0x0000001024243812 */ /* 0x000fc800078efcff */
[----:B------:R-:W-:-:S04]  /*273e0*/  LOP3.LUT R36, R36, 0xfffffffd, RZ, 0xc0, !PT ;  /* 0xfffffffd24247812 */ /* 0x000fc800078ec0ff */
[----:B------:R-:W-:Y:S02]  /*273f0*/  @P0 LOP3.LUT R36, R36, 0x2, RZ, 0xfc, !PT ;  /* 0x0000000224240812 */ /* 0x000fe400078efcff */
[----:B------:R-:W-:Y:S02]  /*27400*/  ISETP.GE.AND P0, PT, R14, R9, PT ;  /* 0x000000090e00720c */ /* 0x000fe40003f06270 */
[----:B------:R-:W-:-:S11]  /*27410*/  LOP3.LUT R36, R36, 0xfffffffe, RZ, 0xc0, !PT ;  /* 0xfffffffe24247812 */ /* 0x000fd600078ec0ff */
[----:B------:R-:W-:Y:S01]  /*27420*/  @P0 LOP3.LUT R36, R36, 0x1, RZ, 0xfc, !PT ;  /* 0x0000000124240812 */ /* 0x000fe200078efcff */
[----:B0-----:R-:W-:Y:S06]  /*27430*/  BRA.DIV UR4, `(.L_x_693) ;  /* 0x0000007a04547947 */ /* 0x001fec000b800000 */
.L_x_896:
[----:B------:R-:W-:Y:S01]  /*27440*/  SHF.R.S32.HI R0, RZ, 0x1f, R18 ;  /* 0x0000001fff007819 */ /* 0x000fe20000011412 */
[----:B------:R-:W-:-:S04]  /*27450*/  VIADD R11, R30, 0xffffffff ;  /* 0xffffffff1e0b7836 */ /* 0x000fc80000000000 */
[----:B------:R0:W-:Y:S01]  /*27460*/  STL [R1], R0 ;  /* 0x0000000001007387 */ /* 0x0001e20000100800 */
[----:B------:R-:W-:Y:S05]  /*27470*/  @!P3 BRA `(.L_x_694) ;  /* 0x000000000004b947 */ /* 0x000fea0003800000 */
[----:B------:R-:W-:Y:S01]  /*27480*/  BPT.TRAP 0x1 ;  /* 0x000000040000795c */ /* 0x000fe20000300000 */
.L_x_694:
[----:B------:R-:W-:Y:S01]  /*27490*/  IMAD R4, R29, 0x8, R22 ;  /* 0x000000081d047824 */ /* 0x000fe200078e0216 */
[----:B0-----:R-:W-:Y:S01]  /*274a0*/  SHF.L.U32 R0, R33, 0x1f, RZ ;  /* 0x0000001f21007819 */ /* 0x001fe200000006ff */
[----:B------:R-:W-:Y:S03]  /*274b0*/  BSSY B0, `(.L_x_695) ;  /* 0x0000006000007945 */ /* 0x000fe60003800000 */
[----:B------:R0:W1:Y:S01]  /*274c0*/  SYNCS.PHASECHK.TRANS64.TRYWAIT P0, [R4+URZ+0x33480], R0 ;  /* 0x03348000040075a7 */ /* 0x000062000800017f */
[----:B------:R0:W-:Y:S02]  /*274d0*/  STL [R1+0x2c], R0 ;  /* 0x00002c0001007387 */ /* 0x0001e40000100800 */
[----:B0-----:R-:W-:-:S05]  /*274e0*/  SHF.R.S32.HI R0, RZ, 0x1f, R5 ;  /* 0x0000001fff007819 */ /* 0x001fca0000011405 */
[----:B------:R0:W-:Y:S02]  /*274f0*/  STL [R1+0x24], R0 ;  /* 0x0000240001007387 */ /* 0x0001e40000100800 */
[----:B01----:R-:W-:Y:S05]  /*27500*/  @!P0 BRA `(.L_x_696) ;  /* 0x0000007800548947 */ /* 0x003fea0003800000 */
.L_x_897:
[----:B------:R-:W-:Y:S05]  /*27510*/  BSYNC B0 ;  /* 0x0000000000007941 */ /* 0x000fea0003800000 */
.L_x_695:
[----:B0-----:R-:W2:Y:S01]  /*27520*/  LDL R0, [R1+0x24] ;  /* 0x0000240001007983 */ /* 0x001ea20000100800 */
[----:B------:R-:W-:-:S03]  /*27530*/  ULDC.64 UR4, c[0x0][0x328] ;  /* 0x0000ca0000047ab9 */ /* 0x000fc60000000a00 */
[----:B------:R-:W3:Y:S04]  /*27540*/  LDL R9, [R1] ;  /* 0x0000000001097983 */ /* 0x000ee80000100800 */
[----:B------:R-:W4:Y:S01]  /*27550*/  LDL R12, [R1+0x10] ;  /* 0x00001000010c7983 */ /* 0x000f220000100800 */
[----:B------:R-:W-:Y:S01]  /*27560*/  IMAD.WIDE.U32 R2, R5, UR4, RZ ;  /* 0x0000000405027c25 */ /* 0x000fe2000f8e00ff */
[----:B-----5:R-:W-:Y:S01]  /*27570*/  SHF.R.S32.HI R10, RZ, 0x1f, R6 ;  /* 0x0000001fff0a7819 */ /* 0x020fe20000011406 */
[----:B------:R-:W-:Y:S01]  /*27580*/  ULDC.64 UR6, c[0x0][0x338] ;  /* 0x0000ce0000067ab9 */ /* 0x000fe20000000a00 */
[----:B------:R-:W0:Y:S01]  /*27590*/  S2R R13, SR_TID.X ;  /* 0x00000000000d7919 */ /* 0x000e220000002100 */
[----:B------:R-:W-:Y:S01]  /*275a0*/  ULDC.64 UR8, c[0x0][0x330] ;  /* 0x0000cc0000087ab9 */ /* 0x000fe20000000a00 */
[----:B------:R-:W-:Y:S01]  /*275b0*/  SHF.R.S32.HI R35, RZ, 0x1f, R8 ;  /* 0x0000001fff237819 */ /* 0x000fe20000011408 */
[----:B------:R-:W-:Y:S01]  /*275c0*/  ULDC.64 UR10, c[0x0][0x318] ;  /* 0x0000c600000a7ab9 */ /* 0x000fe20000000a00 */
[----:B------:R1:W-:Y:S01]  /*275d0*/  STL [R1+0x28], R10 ;  /* 0x0000280a01007387 */ /* 0x0003e20000100800 */
[----:B------:R-:W-:-:S02]  /*275e0*/  SHF.R.S32.HI R28, RZ, 0x1f, R7 ;  /* 0x0000001fff1c7819 */ /* 0x000fc40000011407 */
[----:B------:R-:W-:Y:S02]  /*275f0*/  LOP3.LUT R36, R36, 0xffffffdf, RZ, 0xc0, !PT ;  /* 0xffffffdf24247812 */ /* 0x000fe400078ec0ff */
[----:B0-----:R-:W-:-:S04]  /*27600*/  LOP3.LUT R13, R13, 0x7f, RZ, 0xc0, !PT ;  /* 0x0000007f0d0d7812 */ /* 0x001fc800078ec0ff */
[----:B------:R-:W-:Y:S01]  /*27610*/  SHF.R.U32.HI R13, RZ, 0x2, R13 ;  /* 0x00000002ff0d7819 */ /* 0x000fe2000001160d */
[----:B--2---:R-:W-:-:S04]  /*27620*/  IMAD R0, R0, UR4, RZ ;  /* 0x0000000400007c24 */ /* 0x004fc8000f8e02ff */
[----:B------:R-:W-:-:S04]  /*27630*/  IMAD R0, R5, UR5, R0 ;  /* 0x0000000505007c24 */ /* 0x000fc8000f8e0200 */
[----:B------:R-:W-:Y:S02]  /*27640*/  IMAD.IADD R3, R3, 0x1, R0 ;  /* 0x0000000103037824 */ /* 0x000fe400078e0200 */
[----:B------:R-:W-:Y:S02]  /*27650*/  IMAD R0, R10, UR6, RZ ;  /* 0x000000060a007c24 */ /* 0x000fe4000f8e02ff */
[----:B------:R-:W-:-:S04]  /*27660*/  IMAD.WIDE.U32 R2, R6, UR6, R2 ;  /* 0x0000000606027c25 */ /* 0x000fc8000f8e0002 */
[----:B------:R-:W-:-:S05]  /*27670*/  IMAD R0, R6, UR7, R0 ;  /* 0x0000000706007c24 */ /* 0x000fca000f8e0200 */
[----:B------:R-:W-:Y:S01]  /*27680*/  IADD3 R3, R3, R0, RZ ;  /* 0x0000000003037210 */ /* 0x000fe20007ffe0ff */
[----:B---3--:R-:W-:Y:S02]  /*27690*/  IMAD R0, R9, UR8, RZ ;  /* 0x0000000809007c24 */ /* 0x008fe4000f8e02ff */
[----:B------:R-:W-:-:S04]  /*276a0*/  IMAD.WIDE.U32 R2, R18, UR8, R2 ;  /* 0x0000000812027c25 */ /* 0x000fc8000f8e0002 */
[----:B------:R-:W-:Y:S01]  /*276b0*/  IMAD R0, R18, UR9, R0 ;  /* 0x0000000912007c24 */ /* 0x000fe2000f8e0200 */
[----:B-1----:R-:W-:Y:S01]  /*276c0*/  IADD3 R10, P0, R2, UR10, RZ ;  /* 0x0000000a020a7c10 */ /* 0x002fe2000ff1e0ff */
[----:B------:R-:W-:-:S03]  /*276d0*/  IMAD R2, R35, UR4, RZ ;  /* 0x0000000423027c24 */ /* 0x000fc6000f8e02ff */
[----:B------:R-:W-:Y:S01]  /*276e0*/  IADD3.X R20, R3, UR11, R0, P0, !PT ;  /* 0x0000000b03147c10 */ /* 0x000fe200087fe400 */
[C---:B------:R-:W-:Y:S02]  /*276f0*/  IMAD R9, R8.reuse, UR5, R2 ;  /* 0x0000000508097c24 */ /* 0x040fe4000f8e0202 */
[----:B------:R-:W-:-:S04]  /*27700*/  IMAD.WIDE.U32 R2, R8, UR4, RZ ;  /* 0x0000000408027c25 */ /* 0x000fc8000f8e00ff */
[----:B------:R-:W-:Y:S02]  /*27710*/  IMAD.IADD R3, R3, 0x1, R9 ;  /* 0x0000000103037824 */ /* 0x000fe400078e0209 */
[----:B------:R-:W-:Y:S02]  /*27720*/  IMAD R9, R28, UR6, RZ ;  /* 0x000000061c097c24 */ /* 0x000fe4000f8e02ff */
[----:B------:R-:W-:-:S04]  /*27730*/  IMAD.WIDE.U32 R2, R7, UR6, R2 ;  /* 0x0000000607027c25 */ /* 0x000fc8000f8e0002 */
[----:B------:R-:W-:-:S04]  /*27740*/  IMAD R9, R7, UR7, R9 ;  /* 0x0000000707097c24 */ /* 0x000fc8000f8e0209 */
[----:B------:R-:W-:Y:S02]  /*27750*/  IMAD.IADD R3, R3, 0x1, R9 ;  /* 0x0000000103037824 */ /* 0x000fe400078e0209 */
[----:B------:R-:W-:Y:S02]  /*27760*/  IMAD R9, R11, -0xa0, R24 ;  /* 0xffffff600b097824 */ /* 0x000fe400078e0218 */
[----:B------:R-:W-:-:S04]  /*27770*/  IMAD.WIDE.U32 R2, R18, UR8, R2 ;  /* 0x0000000812027c25 */ /* 0x000fc8000f8e0002 */
[----:B------:R-:W-:Y:S01]  /*27780*/  IMAD.IADD R9, R9, 0x1, -R13 ;  /* 0x0000000109097824 */ /* 0x000fe200078e0a0d */
[----:B------:R-:W-:-:S04]  /*27790*/  IADD3 R26, P0, R2, UR10, RZ ;  /* 0x0000000a021a7c10 */ /* 0x000fc8000ff1e0ff */
[----:B------:R-:W-:Y:S02]  /*277a0*/  IADD3.X R25, R0, UR11, R3, P0, !PT ;  /* 0x0000000b00197c10 */ /* 0x000fe400087fe403 */
[----:B------:R-:W-:Y:S01]  /*277b0*/  ISETP.GE.AND P0, PT, R9, 0x1, PT ;  /* 0x000000010900780c */ /* 0x000fe20003f06270 */
[----:B------:R-:W-:Y:S01]  /*277c0*/  UMOV UR4, 0xffffffff ;  /* 0xffffffff00047882 */ /* 0x000fe20000000000 */
[----:B----4-:R-:W-:-:S11]  /*277d0*/  IMAD R21, R29, 0x7800, R12 ;  /* 0x000078001d157824 */ /* 0x010fd600078e020c */
[----:B------:R-:W-:Y:S01]  /*277e0*/  @P0 LOP3.LUT R36, R36, 0x20, RZ, 0xfc, !PT ;  /* 0x0000002024240812 */ /* 0x000fe200078efcff */
[----:B------:R-:W-:Y:S06]  /*277f0*/  BRA.DIV UR4, `(.L_x_697) ;  /* 0x0000007604b07947 */ /* 0x000fec000b800000 */
[----:B------:R-:W0:Y:S01]  /*27800*/  SHFL.IDX PT, R2, R10, RZ, 0x1c1f ;  /* 0x001c1fff0a027589 */ /* 0x000e2200000e0000 */
[----:B------:R-:W1:Y:S01]  /*27810*/  LDC R12, c[0x0][0x2f4] ;  /* 0x0000bd00ff0c7b82 */ /* 0x000e620000000800 */
[C---:B------:R-:W-:Y:S02]  /*27820*/  LOP3.LUT R13, R37.reuse, 0x40, RZ, 0xfc, !PT ;  /* 0x00000040250d7812 */ /* 0x040fe400078efcff */
[----:B------:R-:W2:Y:S01]  /*27830*/  SHFL.IDX PT, R0, R20, RZ, 0x1c1f ;  /* 0x001c1fff14007589 */ /* 0x000ea200000e0000 */
[----:B------:R-:W-:Y:S02]  /*27840*/  LOP3.LUT R11, R37, 0x80, RZ, 0xfc, !PT ;  /* 0x00000080250b7812 */ /* 0x000fe400078efcff */
[C---:B------:R-:W-:Y:S02]  /*27850*/  ISETP.GE.AND P6, PT, R9.reuse, 0x81, PT ;  /* 0x000000810900780c */ /* 0x040fe40003fc6270 */
[----:B------:R-:W-:Y:S02]  /*27860*/  LOP3.LUT R36, R36, 0xffffffbf, RZ, 0xc0, !PT ;  /* 0xffffffbf24247812 */ /* 0x000fe400078ec0ff */
[----:B------:R-:W-:-:S02]  /*27870*/  ISETP.GE.AND P5, PT, R9, 0x21, PT ;  /* 0x000000210900780c */ /* 0x000fc40003fa6270 */
[----:B------:R-:W-:-:S07]  /*27880*/  ISETP.GE.AND P4, PT, R9, 0x41, PT ;  /* 0x000000410900780c */ /* 0x000fce0003f86270 */
[----:B------:R-:W-:Y:S02]  /*27890*/  @P6 LOP3.LUT R36, R36, 0x40, RZ, 0xfc, !PT ;  /* 0x0000004024246812 */ /* 0x000fe400078efcff */
[C---:B0-----:R-:W-:Y:S02]  /*278a0*/  IADD3 R2, P0, R37.reuse, R2, RZ ;  /* 0x0000000225027210 */ /* 0x041fe40007f1e0ff */
[----:B-1----:R-:W-:Y:S02]  /*278b0*/  ISETP.GE.AND P3, PT, R37, R12, PT ;  /* 0x0000000c2500720c */ /* 0x002fe40003f66270 */
[----:B--2---:R-:W-:Y:S01]  /*278c0*/  IADD3.X R3, RZ, R0, RZ, P0, !PT ;  /* 0x00000000ff037210 */ /* 0x004fe200007fe4ff */
[----:B------:R-:W-:Y:S01]  /*278d0*/  IMAD.IADD R0, R22, 0x1, R21 ;  /* 0x0000000116007824 */ /* 0x000fe200078e0215 */
[----:B------:R-:W-:Y:S02]  /*278e0*/  ISETP.LT.OR P0, PT, R9, 0x1, P3 ;  /* 0x000000010900780c */ /* 0x000fe40001f01670 */
[----:B------:R-:W-:-:S04]  /*278f0*/  ISETP.GE.AND P2, PT, R13, R12, PT ;  /* 0x0000000c0d00720c */ /* 0x000fc80003f46270 */
[----:B------:R-:W-:-:S07]  /*27900*/  ISETP.LT.OR P1, PT, R9, 0x1, P2 ;  /* 0x000000010900780c */ /* 0x000fce0001721670 */
[----:B------:R-:W-:Y:S01]  /*27910*/  @!PT LDS RZ, [RZ] ;  /* 0x00000000fffff984 */ /* 0x000fe20000000800 */
[----:B------:R-:W-:Y:S01]  /*27920*/  LDGSTS.E.BYPASS.LTC128B.128 [R0+0xf200], desc[UR50][R2.64], !P0 ;  /* 0x0f20000002007fae */ /* 0x000fe2000c101d72 */
[----:B------:R-:W-:-:S05]  /*27930*/  ISETP.GE.AND P0, PT, R11, R12, PT ;  /* 0x0000000c0b00720c */ /* 0x000fca0003f06270 */
[----:B------:R-:W-:Y:S01]  /*27940*/  LDGSTS.E.BYPASS.LTC128B.128 [R0+0x11a00], desc[UR50][R2.64+0x40], !P1 ;  /* 0x11a0004002007fae */ /* 0x000fe2000c901d72 */
[----:B------:R-:W-:-:S13]  /*27950*/  ISETP.LT.OR P1, PT, R9, 0x1, P0 ;  /* 0x000000010900780c */ /* 0x000fda0000721670 */
[----:B------:R0:W-:Y:S04]  /*27960*/  LDGSTS.E.BYPASS.LTC128B.128 [R0+0x14200], desc[UR50][R2.64+0x80], !P1 ;  /* 0x1420008002007fae */ /* 0x0001e8000c901d72 */
[----:B0-----:R-:W0:Y:S04]  /*27970*/  SHFL.IDX PT, R2, R10, 0x1, 0x1c1f ;  /* 0x003c1f000a027f89 */ /* 0x001e2800000e0000 */
[----:B------:R-:W1:Y:S01]  /*27980*/  SHFL.IDX PT, R3, R20, 0x1, 0x1c1f ;  /* 0x003c1f0014037f89 */ /* 0x000e6200000e0000 */
[----:B0-----:R-:W-:-:S05]  /*27990*/  IADD3 R2, P1, R37, R2, RZ ;  /* 0x0000000225027210 */ /* 0x001fca0007f3e0ff */
[----:B-1----:R-:W-:Y:S01]  /*279a0*/  IMAD.X R3, RZ, RZ, R3, P1 ;  /* 0x000000ffff037224 */ /* 0x002fe200008e0603 */
[----:B------:R-:W-:-:S13]  /*279b0*/  ISETP.LT.OR P1, PT, R9, 0x21, P3 ;  /* 0x000000210900780c */ /* 0x000fda0001f21670 */
[----:B------:R-:W-:Y:S01]  /*279c0*/  LDGSTS.E.BYPASS.LTC128B.128 [R0+0xfa00], desc[UR50][R2.64], !P1 ;  /* 0x0fa0000002007fae */ /* 0x000fe2000c901d72 */
[----:B------:R-:W-:-:S13]  /*279d0*/  ISETP.LT.OR P1, PT, R9, 0x21, P2 ;  /* 0x000000210900780c */ /* 0x000fda0001721670 */
[----:B------:R-:W-:Y:S01]  /*279e0*/  LDGSTS.E.BYPASS.LTC128B.128 [R0+0x12200], desc[UR50][R2.64+0x40], !P1 ;  /* 0x1220004002007fae */ /* 0x000fe2000c901d72 */
[----:B------:R-:W-:-:S13]  /*279f0*/  ISETP.LT.OR P1, PT, R9, 0x21, P0 ;  /* 0x000000210900780c */ /* 0x000fda0000721670 */
[----:B------:R0:W-:Y:S04]  /*27a00*/  LDGSTS.E.BYPASS.LTC128B.128 [R0+0x14a00], desc[UR50][R2.64+0x80], !P1 ;  /* 0x14a0008002007fae */ /* 0x0001e8000c901d72 */
[----:B0-----:R-:W0:Y:S04]  /*27a10*/  SHFL.IDX PT, R2, R10, 0x2, 0x1c1f ;  /* 0x005c1f000a027f89 */ /* 0x001e2800000e0000 */
[----:B------:R-:W1:Y:S04]  /*27a20*/  SHFL.IDX PT, R3, R20, 0x2, 0x1c1f ;  /* 0x005c1f0014037f89 */ /* 0x000e6800000e0000 */
[----:B------:R-:W-:Y:S01]  /*27a30*/  SHFL.IDX PT, R20, R20, 0x3, 0x1c1f ;  /* 0x007c1f0014147f89 */ /* 0x000fe200000e0000 */
        /* <DEDUP_REMOVED lines=8> */
[----:B0-----:R-:W0:Y:S02]  /*27ac0*/  SHFL.IDX PT, R2, R10, 0x3, 0x1c1f ;  /* 0x007c1f000a027f89 */ /* 0x001e2400000e0000 */
[----:B0-----:R-:W-:-:S04]  /*27ad0*/  IADD3 R2, P1, R37, R2, RZ ;  /* 0x0000000225027210 */ /* 0x001fc80007f3e0ff */
[----:B------:R-:W-:Y:S02]  /*27ae0*/  IADD3.X R3, RZ, R20, RZ, P1, !PT ;  /* 0x00000014ff037210 */ /* 0x000fe40000ffe4ff */
[----:B------:R-:W-:-:S13]  /*27af0*/  ISETP.LT.OR P1, PT, R9, 0x61, P3 ;  /* 0x000000610900780c */ /* 0x000fda0001f21670 */
[----:B------:R-:W-:Y:S01]  /*27b00*/  LDGSTS.E.BYPASS.LTC128B.128 [R0+0x10a00], desc[UR50][R2.64], !P1 ;  /* 0x10a0000002007fae */ /* 0x000fe2000c901d72 */
[----:B------:R-:W-:-:S13]  /*27b10*/  ISETP.LT.OR P1, PT, R9, 0x61, P2 ;  /* 0x000000610900780c */ /* 0x000fda0001721670 */
[----:B------:R-:W-:Y:S01]  /*27b20*/  LDGSTS.E.BYPASS.LTC128B.128 [R0+0x13200], desc[UR50][R2.64+0x40], !P1 ;  /* 0x1320004002007fae */ /* 0x000fe2000c901d72 */
[----:B------:R-:W-:-:S13]  /*27b30*/  ISETP.LT.OR P1, PT, R9, 0x61, P0 ;  /* 0x000000610900780c */ /* 0x000fda0000721670 */
[----:B------:R0:W-:Y:S01]  /*27b40*/  LDGSTS.E.BYPASS.LTC128B.128 [R0+0x15a00], desc[UR50][R2.64+0x80], !P1 ;  /* 0x15a0008002007fae */ /* 0x0001e2000c901d72 */
[----:B------:R-:W-:-:S03]  /*27b50*/  ISETP.GE.AND P1, PT, R9, 0x61, PT ;  /* 0x000000610900780c */ /* 0x000fc60003f26270 */
[----:B0-----:R0:W1:Y:S04]  /*27b60*/  SHFL.IDX PT, R3, R25, RZ, 0x1c1f ;  /* 0x001c1fff19037589 */ /* 0x00106800000e0000 */
[----:B------:R0:W2:Y:S06]  /*27b70*/  SHFL.IDX PT, R2, R26, RZ, 0x1c1f ;  /* 0x001c1fff1a027589 */ /* 0x0000ac00000e0000 */
.L_x_909:
[C---:B------:R-:W-:Y:S02]  /*27b80*/  ISETP.LT.OR P3, PT, R9.reuse, 0x81, P3 ;  /* 0x000000810900780c */ /* 0x040fe40001f61670 */
[C---:B------:R-:W-:Y:S02]  /*27b90*/  ISETP.LT.OR P2, PT, R9.reuse, 0x81, P2 ;  /* 0x000000810900780c */ /* 0x040fe40001741670 */
[----:B------:R-:W-:Y:S02]  /*27ba0*/  ISETP.LT.OR P0, PT, R9, 0x81, P0 ;  /* 0x000000810900780c */ /* 0x000fe40000701670 */
[----:B--2---:R-:W-:-:S05]  /*27bb0*/  IADD3 R2, P6, R37, R2, RZ ;  /* 0x0000000225027210 */ /* 0x004fca0007fde0ff */
[----:B-1----:R-:W-:-:S05]  /*27bc0*/  IMAD.X R3, RZ, RZ, R3, P6 ;  /* 0x000000ffff037224 */ /* 0x002fca00030e0603 */
        /* <DEDUP_REMOVED lines=8> */
.L_x_698:
        /* <DEDUP_REMOVED lines=11> */
.L_x_699:
[----:B------:R1:W-:Y:S01]  /*27d00*/  SYNCS.ARRIVE.TRANS64.A1T0 RZ, [R4+URZ+0x33470], RZ ;  /* 0x033470ff04ff79a7 */ /* 0x0003e2000810003f */
[----:B------:R-:W-:Y:S05]  /*27d10*/  @!P3 BRA `(.L_x_700) ;  /* 0x000000000004b947 */ /* 0x000fea0003800000 */
[----:B------:R-:W-:Y:S01]  /*27d20*/  BPT.TRAP 0x1 ;  /* 0x000000040000795c */ /* 0x000fe20000300000 */
.L_x_700:
[----:B------:R-:W2:Y:S01]  /*27d30*/  LDL R2, [R1+0x2c] ;  /* 0x00002c0001027983 */ /* 0x000ea20000100800 */
[----:B------:R-:W-:Y:S01]  /*27d40*/  BSSY B0, `(.L_x_701) ;  /* 0x0000003000007945 */ /* 0x000fe20003800000 */
[----:B--2---:R-:W2:Y:S03]  /*27d50*/  SYNCS.PHASECHK.TRANS64.TRYWAIT P0, [R4+URZ+0x33440], R2 ;  /* 0x03344002040075a7 */ /* 0x004ea6000800017f */
[----:B--2---:R-:W-:Y:S05]  /*27d60*/  @!P0 BRA `(.L_x_702) ;  /* 0x0000007800548947 */ /* 0x004fea0003800000 */
.L_x_910:
[----:B------:R-:W-:Y:S05]  /*27d70*/  BSYNC B0 ;  /* 0x0000000000007941 */ /* 0x000fea0003800000 */
.L_x_701:
[----:B--2---:R-:W2:Y:S01]  /*27d80*/  LDL.LU R2, [R1+0x24] ;  /* 0x0000240001027983 */ /* 0x004ea20000300800 */
[----:B------:R-:W-:Y:S01]  /*27d90*/  ULDC.64 UR4, c[0x0][0x300] ;  /* 0x0000c00000047ab9 */ /* 0x000fe20000000a00 */
[----:B------:R-:W-:Y:S02]  /*27da0*/  ULDC.64 UR6, c[0x0][0x310] ;  /* 0x0000c40000067ab9 */ /* 0x000fe40000000a00 */
[----:B------:R-:W3:Y:S04]  /*27db0*/  LDL.LU R11, [R1+0x28] ;  /* 0x00002800010b7983 */ /* 0x000ee80000300800 */
[----:B------:R-:W4:Y:S01]  /*27dc0*/  LDL R12, [R1] ;  /* 0x00000000010c7983 */ /* 0x000f220000100800 */
[----:B--2---:R-:W-:Y:S02]  /*27dd0*/  IMAD R9, R2, UR4, RZ ;  /* 0x0000000402097c24 */ /* 0x004fe4000f8e02ff */
[----:B------:R-:W-:-:S04]  /*27de0*/  IMAD.WIDE.U32 R2, R5, UR4, RZ ;  /* 0x0000000405027c25 */ /* 0x000fc8000f8e00ff */
[----:B------:R-:W-:Y:S02]  /*27df0*/  IMAD R9, R5, UR5, R9 ;  /* 0x0000000505097c24 */ /* 0x000fe4000f8e0209 */
[----:B---3--:R-:W-:Y:S02]  /*27e00*/  IMAD R5, R11, UR6, RZ ;  /* 0x000000060b057c24 */ /* 0x008fe4000f8e02ff */
[----:B------:R-:W-:Y:S02]  /*27e10*/  IMAD.IADD R3, R3, 0x1, R9 ;  /* 0x0000000103037824 */ /* 0x000fe400078e0209 */
[C---:B------:R-:W-:Y:S02]  /*27e20*/  IMAD R5, R6.reuse, UR7, R5 ;  /* 0x0000000706057c24 */ /* 0x040fe4000f8e0205 */
[----:B------:R-:W-:-:S04]  /*27e30*/  IMAD.WIDE.U32 R2, R6, UR6, R2 ;  /* 0x0000000606027c25 */ /* 0x000fc8000f8e0002 */
[----:B------:R-:W-:Y:S01]  /*27e40*/  IMAD.MOV.U32 R10, RZ, RZ, R2 ;  /* 0x000000ffff0a7224 */ /* 0x000fe200078e0002 */
[----:B------:R-:W-:Y:S01]  /*27e50*/  IADD3 R11, R3, R5, RZ ;  /* 0x00000005030b7210 */ /* 0x000fe20007ffe0ff */
[----:B------:R-:W-:Y:S02]  /*27e60*/  IMAD R5, R35, UR4, RZ ;  /* 0x0000000423057c24 */ /* 0x000fe4000f8e02ff */
[----:B------:R-:W-:-:S04]  /*27e70*/  IMAD.WIDE.U32 R2, R8, UR4, RZ ;  /* 0x0000000408027c25 */ /* 0x000fc8000f8e00ff */
[----:B------:R-:W-:Y:S01]  /*27e80*/  IMAD R5, R8, UR5, R5 ;  /* 0x0000000508057c24 */ /* 0x000fe2000f8e0205 */
[----:B------:R-:W-:Y:S01]  /*27e90*/  ULDC.64 UR4, c[0x0][0x308] ;  /* 0x0000c20000047ab9 */ /* 0x000fe20000000a00 */
[----:B------:R-:W-:Y:S02]  /*27ea0*/  IMAD R9, R28, UR6, RZ ;  /* 0x000000061c097c24 */ /* 0x000fe4000f8e02ff */
[----:B------:R-:W-:Y:S02]  /*27eb0*/  IMAD.IADD R3, R3, 0x1, R5 ;  /* 0x0000000103037824 */ /* 0x000fe400078e0205 */
[C---:B------:R-:W-:Y:S02]  /*27ec0*/  IMAD R9, R7.reuse, UR7, R9 ;  /* 0x0000000707097c24 */ /* 0x040fe4000f8e0209 */
[----:B------:R-:W-:Y:S01]  /*27ed0*/  IMAD.WIDE.U32 R2, R7, UR6, R2 ;  /* 0x0000000607027c25 */ /* 0x000fe2000f8e0002 */
[----:B------:R-:W-:-:S03]  /*27ee0*/  ULDC.64 UR6, c[0x0][0x2e8] ;  /* 0x0000ba0000067ab9 */ /* 0x000fc60000000a00 */
[----:B------:R-:W-:-:S04]  /*27ef0*/  IMAD.WIDE.U32 R6, R18, UR4, R10 ;  /* 0x0000000412067c25 */ /* 0x000fc8000f8e000a */
[----:B----4-:R-:W-:Y:S01]  /*27f00*/  IMAD R8, R12, UR4, RZ ;  /* 0x000000040c087c24 */ /* 0x010fe2000f8e02ff */
        /* <DEDUP_REMOVED lines=9> */
[----:B------:R-:W2:Y:S01]  /*27fa0*/  SHFL.IDX PT, R3, R5, RZ, 0x1c1f ;  /* 0x001c1fff05037589 */ /* 0x000ea200000e0000 */
[----:B------:R-:W-:Y:S01]  /*27fb0*/  LOP3.LUT R36, R36, 0xfffffeff, RZ, 0xc0, !PT ;  /* 0xfffffeff24247812 */ /* 0x000fe200078ec0ff */
[----:B------:R-:W3:Y:S01]  /*27fc0*/  LDC R10, c[0x0][0x2f4] ;  /* 0x0000bd00ff0a7b82 */ /* 0x000ee20000000800 */
[C---:B------:R-:W-:Y:S01]  /*27fd0*/  LOP3.LUT R11, R37.reuse, 0x40, RZ, 0xfc, !PT ;  /* 0x00000040250b7812 */ /* 0x040fe200078efcff */
[----:B------:R-:W4:Y:S01]  /*27fe0*/  SHFL.IDX PT, R2, R6, RZ, 0x1c1f ;  /* 0x001c1fff06027589 */ /* 0x000f2200000e0000 */
[----:B------:R-:W-:Y:S02]  /*27ff0*/  @P1 LOP3.LUT R36, R36, 0x100, RZ, 0xfc, !PT ;  /* 0x0000010024241812 */ /* 0x000fe400078efcff */
[----:B------:R-:W-:Y:S01]  /*28000*/  LOP3.LUT R9, R37, 0x80, RZ, 0xfc, !PT ;  /* 0x0000008025097812 */ /* 0x000fe200078efcff */
[----:B------:R-:W-:Y:S01]  /*28010*/  SHFL.IDX PT, R8, R8, RZ, 0x1c1f ;  /* 0x001c1fff08087589 */ /* 0x000fe200000e0000 */
[----:B------:R-:W-:-:S13]  /*28020*/  LOP3.LUT P1, RZ, R36, 0x20, RZ, 0xc0, !PT ;  /* 0x0000002024ff7812 */ /* 0x000fda000782c0ff */
[C---:B--2---:R-:W-:Y:S02]  /*28030*/  @P1 IADD3 R3, P0, R37.reuse, R3, RZ ;  /* 0x0000000325031210 */ /* 0x044fe40007f1e0ff */
[----:B---3--:R-:W-:Y:S02]  /*28040*/  ISETP.GE.AND P6, PT, R37, R10, PT ;  /* 0x0000000a2500720c */ /* 0x008fe40003fc6270 */
[----:B----4-:R-:W-:Y:S02]  /*28050*/  @P1 IADD3.X R2, RZ, R2, RZ, P0, !PT ;  /* 0x00000002ff021210 */ /* 0x010fe400007fe4ff */
[----:B------:R-:W-:Y:S02]  /*28060*/  ISETP.GE.AND P3, PT, R11, R10, PT ;  /* 0x0000000a0b00720c */ /* 0x000fe40003f66270 */
[----:B------:R-:W-:Y:S02]  /*28070*/  @P1 LOP3.LUT R3, R3, R2, RZ, 0x3c, !PT ;  /* 0x0000000203031212 */ /* 0x000fe400078e3cff */
[----:B------:R-:W-:-:S02]  /*28080*/  ISETP.GE.AND P2, PT, R9, R10, PT ;  /* 0x0000000a0900720c */ /* 0x000fc40003f46270 */
[----:B------:R-:W-:-:S04]  /*28090*/  @P1 LOP3.LUT R2, R3, R2, RZ, 0x3c, !PT ;  /* 0x0000000203021212 */ /* 0x000fc800078e3cff */
[----:B------:R-:W-:-:S05]  /*280a0*/  @P1 LOP3.LUT R3, R3, R2, RZ, 0x3c, !PT ;  /* 0x0000000203031212 */ /* 0x000fca00078e3cff */
[----:B------:R-:W-:Y:S04]  /*280b0*/  @P1 LDGSTS.E.BYPASS.LTC128B.128 [R0+0x24200], desc[UR50][R2.64], !P6 ;  /* 0x2420000002001fae */ /* 0x000fe8000f101d72 */
[----:B------:R-:W-:Y:S04]  /*280c0*/  @P1 LDGSTS.E.BYPASS.LTC128B.128 [R0+0x26a00], desc[UR50][R2.64+0x40], !P3 ;  /* 0x26a0004002001fae */ /* 0x000fe8000d901d72 */
[----:B------:R2:W-:Y:S01]  /*280d0*/  @P1 LDGSTS.E.BYPASS.LTC128B.128 [R0+0x29200], desc[UR50][R2.64+0x80], !P2 ;  /* 0x2920008002001fae */ /* 0x0005e2000d101d72 */
[----:B------:R-:W-:-:S03]  /*280e0*/  LOP3.LUT P1, RZ, R36, 0x100, RZ, 0xc0, !PT ;  /* 0x0000010024ff7812 */ /* 0x000fc6000782c0ff */
[----:B--2---:R-:W2:Y:S04]  /*280f0*/  SHFL.IDX PT, R3, R5, 0x1, 0x1c1f ;  /* 0x003c1f0005037f89 */ /* 0x004ea800000e0000 */
[----:B------:R-:W3:Y:S01]  /*28100*/  SHFL.IDX PT, R2, R6, 0x1, 0x1c1f ;  /* 0x003c1f0006027f89 */ /* 0x000ee200000e0000 */
[----:B--2---:R-:W-:-:S05]  /*28110*/  @P5 IADD3 R3, P0, R37, R3, RZ ;  /* 0x0000000325035210 */ /* 0x004fca0007f1e0ff */
[----:B---3--:R-:W-:-:S05]  /*28120*/  @P5 IMAD.X R2, RZ, RZ, R2, P0 ;  /* 0x000000ffff025224 */ /* 0x008fca00000e0602 */
[----:B------:R-:W-:-:S04]  /*28130*/  @P5 LOP3.LUT R3, R3, R2, RZ, 0x3c, !PT ;  /* 0x0000000203035212 */ /* 0x000fc800078e3cff */
[----:B------:R-:W-:-:S04]  /*28140*/  @P5 LOP3.LUT R2, R3, R2, RZ, 0x3c, !PT ;  /* 0x0000000203025212 */ /* 0x000fc800078e3cff */
[----:B------:R-:W-:-:S05]  /*28150*/  @P5 LOP3.LUT R3, R3, R2, RZ, 0x3c, !PT ;  /* 0x0000000203035212 */ /* 0x000fca00078e3cff */
[----:B------:R-:W-:Y:S04]  /*28160*/  @P5 LDGSTS.E.BYPASS.LTC128B.128 [R0+0x24a00], desc[UR50][R2.64], !P6 ;  /* 0x24a0000002005fae */ /* 0x000fe8000f101d72 */
[----:B------:R-:W-:Y:S04]  /*28170*/  @P5 LDGSTS.E.BYPASS.LTC128B.128 [R0+0x27200], desc[UR50][R2.64+0x40], !P3 ;  /* 0x2720004002005fae */ /* 0x000fe8000d901d72 */
[----:B------:R2:W-:Y:S04]  /*28180*/  @P5 LDGSTS.E.BYPASS.LTC128B.128 [R0+0x29a00], desc[UR50][R2.64+0x80], !P2 ;  /* 0x29a0008002005fae */ /* 0x0005e8000d101d72 */
[----:B--2---:R-:W2:Y:S04]  /*28190*/  SHFL.IDX PT, R3, R5, 0x2, 0x1c1f ;  /* 0x005c1f0005037f89 */ /* 0x004ea800000e0000 */
[----:B------:R-:W3:Y:S04]  /*281a0*/  SHFL.IDX PT, R2, R6, 0x2, 0x1c1f ;  /* 0x005c1f0006027f89 */ /* 0x000ee800000e0000 */
[----:B------:R-:W4:Y:S04]  /*281b0*/  SHFL.IDX PT, R5, R5, 0x3, 0x1c1f ;  /* 0x007c1f0005057f89 */ /* 0x000f2800000e0000 */
[----:B------:R-:W5:Y:S01]  /*281c0*/  SHFL.IDX PT, R6, R6, 0x3, 0x1c1f ;  /* 0x007c1f0006067f89 */ /* 0x000f6200000e0000 */
[----:B--2---:R-:W-:-:S05]  /*281d0*/  @P4 IADD3 R3, P0, R37, R3, RZ ;  /* 0x0000000325034210 */ /* 0x004fca0007f1e0ff */
[----:B---3--:R-:W-:-:S05]  /*281e0*/  @P4 IMAD.X R2, RZ, RZ, R2, P0 ;  /* 0x000000ffff024224 */ /* 0x008fca00000e0602 */
[----:B------:R-:W-:-:S04]  /*281f0*/  @P4 LOP3.LUT R3, R3, R2, RZ, 0x3c, !PT ;  /* 0x0000000203034212 */ /* 0x000fc800078e3cff */
[----:B------:R-:W-:-:S04]  /*28200*/  @P4 LOP3.LUT R2, R3, R2, RZ, 0x3c, !PT ;  /* 0x0000000203024212 */ /* 0x000fc800078e3cff */
[----:B------:R-:W-:-:S05]  /*28210*/  @P4 LOP3.LUT R3, R3, R2, RZ, 0x3c, !PT ;  /* 0x0000000203034212 */ /* 0x000fca00078e3cff */
[----:B------:R-:W-:Y:S04]  /*28220*/  @P4 LDGSTS.E.BYPASS.LTC128B.128 [R0+0x25200], desc[UR50][R2.64], !P6 ;  /* 0x2520000002004fae */ /* 0x000fe8000f101d72 */
[----:B------:R-:W-:Y:S04]  /*28230*/  @P4 LDGSTS.E.BYPASS.LTC128B.128 [R0+0x27a00], desc[UR50][R2.64+0x40], !P3 ;  /* 0x27a0004002004fae */ /* 0x000fe8000d901d72 */
[----:B------:R4:W-:Y:S02]  /*28240*/  @P4 LDGSTS.E.BYPASS.LTC128B.128 [R0+0x2a200], desc[UR50][R2.64+0x80], !P2 ;  /* 0x2a20008002004fae */ /* 0x0009e4000d101d72 */
[----:B----4-:R-:W-:-:S05]  /*28250*/  @P1 IADD3 R2, P0, R37, R5, RZ ;  /* 0x0000000525021210 */ /* 0x010fca0007f1e0ff */
[----:B-----5:R-:W-:-:S05]  /*28260*/  @P1 IMAD.X R3, RZ, RZ, R6, P0 ;  /* 0x000000ffff031224 */ /* 0x020fca00000e0606 */
[----:B------:R-:W-:Y:S04]  /*28270*/  @P1 LDGSTS.E.BYPASS.LTC128B.128 [R0+0x25a00], desc[UR50][R2.64], !P6 ;  /* 0x25a0000002001fae */ /* 0x000fe8000f101d72 */
[----:B------:R-:W-:Y:S04]  /*28280*/  @P1 LDGSTS.E.BYPASS.LTC128B.128 [R0+0x28200], desc[UR50][R2.64+0x40], !P3 ;  /* 0x2820004002001fae */ /* 0x000fe8000d901d72 */
[----:B------:R2:W-:Y:S04]  /*28290*/  @P1 LDGSTS.E.BYPASS.LTC128B.128 [R0+0x2aa00], desc[UR50][R2.64+0x80], !P2 ;  /* 0x2aa0008002001fae */ /* 0x0005e8000d101d72 */
[----:B--2---:R2:W3:Y:S02]  /*282a0*/  SHFL.IDX PT, R2, R7, RZ, 0x1c1f ;  /* 0x001c1fff07027589 */ /* 0x0044e400000e0000 */
.L_x_922:
[----:B------:R-:W-:Y:S01]  /*282b0*/  LOP3.LUT P0, RZ, R36, 0x40, RZ, 0xc0, !PT ;  /* 0x0000004024ff7812 */ /* 0x000fe2000780c0ff */
[----:B------:R-:W-:-:S12]  /*282c0*/  BSSY B0, `(.L_x_704) ;  /* 0x0000010000007945 */ /* 0x000fd80003800000 */
[----:B------:R-:W-:Y:S05]  /*282d0*/  @!P0 BRA `(.L_x_705) ;  /* 0x0000000000388947 */ /* 0x000fea0003800000 */
[----:B------:R-:W4:Y:S01]  /*282e0*/  LDC R6, c[0x0][0x2f4] ;  /* 0x0000bd00ff067b82 */ /* 0x000f220000000800 */
[C---:B--2---:R-:W-:Y:S02]  /*282f0*/  LOP3.LUT R7, R37.reuse, 0x40, RZ, 0xfc, !PT ;  /* 0x0000004025077812 */ /* 0x044fe400078efcff */
[C---:B------:R-:W-:Y:S02]  /*28300*/  LOP3.LUT R5, R37.reuse, 0x80, RZ, 0xfc, !PT ;  /* 0x0000008025057812 */ /* 0x040fe400078efcff */
[----:B---3--:R-:W-:-:S04]  /*28310*/  IADD3 R2, P0, R37, R2, RZ ;  /* 0x0000000225027210 */ /* 0x008fc80007f1e0ff */
[----:B------:R-:W-:Y:S02]  /*28320*/  IADD3.X R3, RZ, R8, RZ, P0, !PT ;  /* 0x00000008ff037210 */ /* 0x000fe400007fe4ff */
[-C--:B----4-:R-:W-:Y:S02]  /*28330*/  ISETP.GE.AND P3, PT, R37, R6.reuse, PT ;  /* 0x000000062500720c */ /* 0x090fe40003f66270 */
        /* <DEDUP_REMOVED lines=8> */
.L_x_705:
[----:B------:R-:W-:Y:S05]  /*283c0*/  BSYNC B0 ;  /* 0x0000000000007941 */ /* 0x000fea0003800000 */
.L_x_704:
[----:B------:R-:W-:Y:S01]  /*283d0*/  NOP ;  /* 0x0000000000007918 */ /* 0x000fe20000000000 */
[----:B------:R-:W-:-:S13]  /*283e0*/  PLOP3.LUT P0, PT, PT, PT, PT, 0x80, 0x0 ;  /* 0x000000000000781c */ /* 0x000fda0003f0f070 */
.L_x_706:
[----:B------:R-:W-:Y:S02]  /*283f0*/  PLOP3.LUT P1, PT, P1, P0, PT, 0xa2, 0x0 ;  /* 0x000000000000781c */ /* 0x000fe40000f21472 */
[----:B------:R-:W-:-:S08]  /*28400*/  @P0 R2UR P1, UR4, R4 ;  /* 0x00000000040402ca */ /* 0x000fd00000020000 */
[----:B------:R-:W-:-:S05]  /*28410*/  @P0 PLOP3.LUT P0, PT, P1, PT, PT, 0x80, 0x0 ;  /* 0x000000000000081c */ /* 0x000fca0000f0f070 */
[----:B------:R-:W-:Y:S01]  /*28420*/  @!P1 SYNCS.ARRIVE.TRANS64.RED.A0T1 RZ, [UR4+0x33430], RZ ;  /* 0x033430ffffff99a7 */ /* 0x000fe20008200404 */
[----:B------:R-:W-:Y:S07]  /*28430*/  @!P1 ARRIVES.LDGSTSBAR.64.TRANSCNT [UR4+0x33430] ;  /* 0x03343000ff0099b0 */ /* 0x000fee0008000a84 */
[----:B------:R-:W-:Y:S05]  /*28440*/  @P0 BRA.U.ANY `(.L_x_706) ;  /* 0xfffffffd00e80947 */ /* 0x000fea000393ffff */
[----:B------:R-:W-:Y:S01]  /*28450*/  NOP ;  /* 0x0000000000007918 */ /* 0x000fe20000000000 */
[----:B----4-:R-:W-:-:S05]  /*28460*/  IMAD.U32 R0, RZ, RZ, UR39 ;  /* 0x00000027ff007e24 */ /* 0x010fca000f8e00ff */
[----:B------:R-:W-:-:S13]  /*28470*/  ISETP.NE.AND P2, PT, R0, 0x3, PT ;  /* 0x000000030000780c */ /* 0x000fda0003f45270 */
[----:B------:R-:W-:Y:S05]  /*28480*/  @!P2 BRA `(.L_x_707) ;  /* 0x000000000004a947 */ /* 0x000fea0003800000 */
[----:B------:R-:W-:Y:S01]  /*28490*/  BPT.TRAP 0x1 ;  /* 0x000000040000795c */ /* 0x000fe20000300000 */
.L_x_707:
[----:B------:R4:W5:Y:S01]  /*284a0*/  LDL.LU R3, [R1+0x30] ;  /* 0x0000300001037983 */ /* 0x0009620000300800 */
[----:B------:R4:W-:Y:S02]  /*284b0*/  SYNCS.ARRIVE.TRANS64.A1T0 RZ, [R4+URZ+0x33430], RZ ;  /* 0x033430ff04ff79a7 */ /* 0x0009e4000810003f */
[----:B------:R-:W-:Y:S05]  /*284c0*/  WARPSYNC.ALL ;  /* 0x0000000000007948 */ /* 0x000fea0003800000 */
[----:B------:R-:W-:Y:S01]  /*284d0*/  ULDC.64 UR6, c[0x0][0xa00] ;  /* 0x0002800000067ab9 */ /* 0x000fe20000000a00 */
[----:B---3--:R-:W-:Y:S01]  /*284e0*/  VIADD R2, R22, 0x1e200 ;  /* 0x0001e20016027836 */ /* 0x008fe20000000000 */
[----:B------:R-:W-:Y:S01]  /*284f0*/  BAR.SYNC.DEFER_BLOCKING 0x8, 0x180 ;  /* 0x0206000000007b1d */ /* 0x000fe20000010000 */
[----:B------:R-:W-:Y:S02]  /*28500*/  ISETP.NE.U32.AND P0, PT, RZ, UR6, PT ;  /* 0x00000006ff007c0c */ /* 0x000fe4000bf05070 */
[----:B------:R-:W-:-:S02]  /*28510*/  SHF.R.S32.HI R0, RZ, 0x1f, R27 ;  /* 0x0000001fff007819 */ /* 0x000fc4000001141b */
[----:B------:R-:W-:Y:S01]  /*28520*/  ISETP.NE.AND.EX P0, PT, RZ, UR7, PT, P0 ;  /* 0x00000007ff007c0c */ /* 0x000fe2000bf05300 */
[----:B------:R-:W-:Y:S01]  /*28530*/  ULDC.64 UR4, c[0x0][0x298] ;  /* 0x0000a60000047ab9 */ /* 0x000fe20000000a00 */
[----:B------:R-:W-:Y:S01]  /*28540*/  BSSY B6, `(.L_x_708) ;  /* 0x0000019000067945 */ /* 0x000fe20003800000 */
[----:B------:R-:W-:Y:S01]  /*28550*/  IMAD R0, R0, UR4, RZ ;  /* 0x0000000400007c24 */ /* 0x000fe2000f8e02ff */
[----:B------:R-:W-:-:S03]  /*28560*/  SEL R23, R23, RZ, !P0 ;  /* 0x000000ff17177207 */ /* 0x000fc60004000000 */
[C---:B------:R-:W-:Y:S02]  /*28570*/  IMAD R0, R27.reuse, UR5, R0 ;  /* 0x000000051b007c24 */ /* 0x040fe4000f8e0200 */
[----:B0-----:R-:W-:-:S04]  /*28580*/  IMAD.WIDE.U32 R26, R27, UR4, RZ ;  /* 0x000000041b1a7c25 */ /* 0x001fc8000f8e00ff */
[----:B------:R-:W-:Y:S01]  /*28590*/  IMAD.IADD R25, R27, 0x1, R0 ;  /* 0x000000011b197824 */ /* 0x000fe200078e0200 */
[----:B-----5:R-:W-:Y:S02]  /*285a0*/  SEL R28, R3, RZ, !P0 ;  /* 0x000000ff031c7207 */ /* 0x020fe40004000000 */
[----:B------:R-:W-:-:S13]  /*285b0*/  LOP3.LUT P0, RZ, R2, 0x1bf, RZ, 0xc0, !PT ;  /* 0x000001bf02ff7812 */ /* 0x000fda000780c0ff */
[----:B------:R-:W-:Y:S05]  /*285c0*/  @!P0 BRA `(.L_x_709) ;  /* 0x0000000000408947 */ /* 0x000fea0003800000 */
[----:B------:R-:W-:Y:S01]  /*285d0*/  MOV R2, 0x0 ;  /* 0x0000000000027802 */ /* 0x000fe20000000f00 */
[----:B------:R-:W-:Y:S01]  /*285e0*/  ULDC.64 UR4, c[0x4][0xc0] ;  /* 0x0100300000047ab9 */ /* 0x000fe20000000a00 */
[----:B------:R-:W-:Y:S01]  /*285f0*/  ULDC.64 UR6, c[0x4][0xc8] ;  /* 0x0100320000067ab9 */ /* 0x000fe20000000a00 */
[----:B------:R-:W-:Y:S01]  /*28600*/  ULDC.64 UR8, c[0x4][0x28] ;  /* 0x01000a0000087ab9 */ /* 0x000fe20000000a00 */
[----:B-1--4-:R-:W-:Y:S01]  /*28610*/  MOV R4, UR4 ;  /* 0x0000000400047c02 */ /* 0x012fe20008000f00 */
[----:B------:R-:W-:Y:S01]  /*28620*/  IMAD.U32 R5, RZ, RZ, UR5 ;  /* 0x00000005ff057e24 */ /* 0x000fe2000f8e00ff */
[----:B------:R-:W0:Y:S01]  /*28630*/  LDC.64 R2, c[0x4][R2] ;  /* 0x0100000002027b82 */ /* 0x000e220000000a00 */
[----:B------:R-:W-:Y:S01]  /*28640*/  IMAD.U32 R6, RZ, RZ, UR6 ;  /* 0x00000006ff067e24 */ /* 0x000fe2000f8e00ff */
[----:B------:R-:W-:Y:S01]  /*28650*/  MOV R10, UR8 ;  /* 0x00000008000a7c02 */ /* 0x000fe20008000f00 */
[----:B--2---:R-:W-:Y:S01]  /*28660*/  IMAD.U32 R7, RZ, RZ, UR7 ;  /* 0x00000007ff077e24 */ /* 0x004fe2000f8e00ff */
[----:B------:R-:W-:Y:S01]  /*28670*/  MOV R13, RZ ;  /* 0x000000ff000d7202 */ /* 0x000fe20000000f00 */
[----:B------:R-:W-:-:S02]  /*28680*/  IMAD.U32 R11, RZ, RZ, UR9 ;  /* 0x00000009ff0b7e24 */ /* 0x000fc4000f8e00ff */
[----:B------:R-:W-:Y:S02]  /*28690*/  IMAD.MOV.U32 R8, RZ, RZ, 0x70 ;  /* 0x00000070ff087424 */ /* 0x000fe400078e00ff */
[----:B------:R-:W-:-:S07]  /*286a0*/  IMAD.MOV.U32 R12, RZ, RZ, 0x1 ;  /* 0x00000001ff0c7424 */ /* 0x000fce00078e00ff */
[----:B------:R-:W-:-:S07]  /*286b0*/  LEPC R20, `(.L_x_709) ;  /* 0x000000001014794e */ /* 0x000fce0000000000 */
[----:B0-----:R-:W-:Y:S05]  /*286c0*/  CALL.ABS.NOINC R2 ;  /* 0x0000000002007343 */ /* 0x001fea0003c00000 */
.L_x_709:
[----:B------:R-:W-:Y:S05]  /*286d0*/  BSYNC B6 ;  /* 0x0000000000067941 */ /* 0x000fea0003800000 */
.L_x_708:
[----:B------:R-:W3:Y:S01]  /*286e0*/  LDL R20, [R1] ;  /* 0x0000000001147983 */ /* 0x000ee20000100800 */
[----:B--2---:R-:W0:Y:S01]  /*286f0*/  LDC R7, c[0x0][0x448] ;  /* 0x00011200ff077b82 */ /* 0x004e220000000800 */
[----:B------:R-:W-:Y:S01]  /*28700*/  ULDC.64 UR4, c[0x0][0x2d8] ;  /* 0x0000b60000047ab9 */ /* 0x000fe20000000a00 */
[----:B------:R-:W-:Y:S01]  /*28710*/  IMAD.MOV.U32 R2, RZ, RZ, R26 ;  /* 0x000000ffff027224 */ /* 0x000fe200078e001a */
[----:B------:R2:W5:Y:S01]  /*28720*/  LDL R10, [R1+0x34] ;  /* 0x00003400010a7983 */ /* 0x0005620000100800 */
[----:B------:R-:W-:-:S03]  /*28730*/  IMAD.MOV.U32 R3, RZ, RZ, R25 ;  /* 0x000000ffff037224 */ /* 0x000fc600078e0019 */
[----:B------:R2:W5:Y:S01]  /*28740*/  LDL R8, [R1+0x1c] ;  /* 0x00001c0001087983 */ /* 0x0005620000100800 */
[----:B------:R-:W-:Y:S01]  /*28750*/  IMAD.WIDE.U32 R2, R18, UR4, R2 ;  /* 0x0000000412027c25 */ /* 0x000fe2000f8e0002 */
[----:B0-----:R-:W-:-:S13]  /*28760*/  ISETP.NE.AND P0, PT, R7, 0x1, PT ;  /* 0x000000010700780c */ /* 0x001fda0003f05270 */
[----:B-1--4-:R-:W0:Y:S01]  /*28770*/  @P0 LDC R4, c[0x0][0x44c] ;  /* 0x00011300ff040b82 */ /* 0x012e220000000800 */
[----:B------:R-:W-:Y:S01]  /*28780*/  IMAD.SHL.U32 R17, R17, 0x80, RZ ;  /* 0x0000008011117824 */ /* 0x000fe200078e00ff */
[C---:B------:R-:W-:Y:S02]  /*28790*/  LOP3.LUT R9, R37.reuse, 0x40, RZ, 0xfc, !PT ;  /* 0x0000004025097812 */ /* 0x040fe400078efcff */
[----:B------:R-:W-:Y:S01]  /*287a0*/  LOP3.LUT R11, R37, 0x80, RZ, 0xfc, !PT ;  /* 0x00000080250b7812 */ /* 0x000fe200078efcff */
[----:B---3--:R-:W-:Y:S02]  /*287b0*/  IMAD R0, R20, UR4, RZ ;  /* 0x0000000414007c24 */ /* 0x008fe4000f8e02ff */
[----:B------:R-:W1:Y:S02]  /*287c0*/  S2R R20, SR_TID.X ;  /* 0x0000000000147919 */ /* 0x000e640000002100 */
[----:B------:R-:W-:Y:S01]  /*287d0*/  IMAD R0, R18, UR5, R0 ;  /* 0x0000000512007c24 */ /* 0x000fe2000f8e0200 */
[----:B------:R-:W-:-:S03]  /*287e0*/  ULDC.64 UR4, c[0x0][0x2e0] ;  /* 0x0000b80000047ab9 */ /* 0x000fc60000000a00 */
[----:B------:R-:W-:Y:S02]  /*287f0*/  IMAD.IADD R3, R3, 0x1, R0 ;  /* 0x0000000103037824 */ /* 0x000fe400078e0200 */
[----:B------:R-:W-:Y:S02]  /*28800*/  IMAD R0, R28, UR4, RZ ;  /* 0x000000041c007c24 */ /* 0x000fe4000f8e02ff */
[----:B------:R-:W-:-:S04]  /*28810*/  IMAD.WIDE.U32 R2, R23, UR4, R2 ;  /* 0x0000000417027c25 */ /* 0x000fc8000f8e0002 */
[----:B------:R-:W-:Y:S01]  /*28820*/  IMAD R0, R23, UR5, R0 ;  /* 0x0000000517007c24 */ /* 0x000fe2000f8e0200 */
[----:B------:R-:W-:-:S04]  /*28830*/  ULDC.64 UR4, c[0x0][0x2d0] ;  /* 0x0000b40000047ab9 */ /* 0x000fc80000000a00 */
[----:B------:R-:W-:Y:S02]  /*28840*/  IADD3 R3, R3, R0, RZ ;  /* 0x0000000003037210 */ /* 0x000fe40007ffe0ff */
[----:B------:R-:W3:Y:S01]  /*28850*/  @P0 LDC R0, c[0x0][0x450] ;  /* 0x00011400ff000b82 */ /* 0x000ee20000000800 */
[C---:B-1----:R-:W-:Y:S01]  /*28860*/  LOP3.LUT R21, R20.reuse, 0x7f, RZ, 0xc0, !PT ;  /* 0x0000007f14157812 */ /* 0x042fe200078ec0ff */
[----:B------:R-:W-:-:S03]  /*28870*/  IMAD.SHL.U32 R20, R20, 0x20, RZ ;  /* 0x0000002014147824 */ /* 0x000fc600078e00ff */
[----:B------:R-:W-:-:S04]  /*28880*/  SHF.R.U32.HI R21, RZ, 0x2, R21 ;  /* 0x00000002ff157819 */ /* 0x000fc80000011615 */
[----:B------:R-:W-:-:S04]  /*28890*/  LOP3.LUT R20, R21, 0x60, R20, 0xf8, !PT ;  /* 0x0000006015147812 */ /* 0x000fc800078ef814 */
[----:B------:R-:W-:-:S05]  /*288a0*/  LOP3.LUT R5, R20, R17, RZ, 0xfc, !PT ;  /* 0x0000001114057212 */ /* 0x000fca00078efcff */
[----:B0-----:R-:W-:-:S04]  /*288b0*/  @P0 IMAD.HI.U32 R6, R5, R4, RZ ;  /* 0x0000000405060227 */ /* 0x001fc800078e00ff */
[----:B------:R-:W-:Y:S01]  /*288c0*/  IMAD.MOV.U32 R4, RZ, RZ, R5 ;  /* 0x000000ffff047224 */ /* 0x000fe200078e0005 */
[----:B---3--:R-:W-:Y:S01]  /*288d0*/  @P0 SHF.R.U32.HI R4, RZ, R0, R6 ;  /* 0x00000000ff040219 */ /* 0x008fe20000011606 */
[----:B------:R-:W0:Y:S03]  /*288e0*/  S2R R20, SR_TID.X ;  /* 0x0000000000147919 */ /* 0x000e260000002100 */
[----:B------:R-:W-:-:S05]  /*288f0*/  IADD3 R0, -R4, RZ, RZ ;  /* 0x000000ff04007210 */ /* 0x000fca0007ffe1ff */
[----:B------:R-:W-:Y:S01]  /*28900*/  IMAD R0, R7, R0, R5 ;  /* 0x0000000007007224 */ /* 0x000fe200078e0205 */
[----:B------:R-:W-:Y:S01]  /*28910*/  SHF.R.S32.HI R5, RZ, 0x1f, R4 ;  /* 0x0000001fff057819 */ /* 0x000fe20000011404 */
[----:B------:R-:W-:-:S04]  /*28920*/  IMAD.WIDE.U32 R2, R4, UR4, R2 ;  /* 0x0000000404027c25 */ /* 0x000fc8000f8e0002 */
[----:B------:R-:W-:-:S04]  /*28930*/  IMAD R5, R5, UR4, RZ ;  /* 0x0000000405057c24 */ /* 0x000fc8000f8e02ff */
[----:B------:R-:W-:Y:S01]  /*28940*/  IMAD R5, R4, UR5, R5 ;  /* 0x0000000504057c24 */ /* 0x000fe2000f8e0205 */
        /* <DEDUP_REMOVED lines=9> */
[----:B0-----:R-:W-:Y:S02]  /*289e0*/  LOP3.LUT R20, R20, 0x7f, RZ, 0xc0, !PT ;  /* 0x0000007f14147812 */ /* 0x001fe400078ec0ff */
[----:B------:R-:W-:Y:S01]  /*289f0*/  IADD3.X R4, R3, UR5, R4, P0, !PT ;  /* 0x0000000503047c10 */ /* 0x000fe200087fe404 */
[----:B------:R-:W-:Y:S01]  /*28a00*/  UMOV UR5, 0xffffffff ;  /* 0xffffffff00057882 */ /* 0x000fe20000000000 */
[----:B------:R-:W-:Y:S02]  /*28a10*/  ISETP.GE.AND P3, PT, R37, UR4, PT ;  /* 0x0000000425007c0c */ /* 0x000fe4000bf66270 */
[----:B------:R-:W-:-:S02]  /*28a20*/  ISETP.GE.AND P2, PT, R9, UR4, PT ;  /* 0x0000000409007c0c */ /* 0x000fc4000bf46270 */
[----:B------:R-:W-:Y:S02]  /*28a30*/  ISETP.GE.AND P0, PT, R11, UR4, PT ;  /* 0x000000040b007c0c */ /* 0x000fe4000bf06270 */
[----:B------:R-:W-:Y:S01]  /*28a40*/  SHF.R.U32.HI R9, RZ, 0x2, R20 ;  /* 0x00000002ff097819 */ /* 0x000fe20000011614 */
[----:B--2---:R-:W-:Y:S10]  /*28a50*/  BRA.DIV UR5, `(.L_x_710) ;  /* 0x00000076050c7947 */ /* 0x004ff4000b800000 */
[----:B------:R-:W0:Y:S01]  /*28a60*/  SHFL.IDX PT, R3, R0, RZ, 0x1c1f ;  /* 0x001c1fff00037589 */ /* 0x000e2200000e0000 */
[----:B-----5:R-:W-:Y:S02]  /*28a70*/  IMAD R5, R10, R7, RZ ;  /* 0x000000070a057224 */ /* 0x020fe400078e02ff */
[----:B------:R-:W-:Y:S01]  /*28a80*/  IMAD.IADD R17, R9, 0x1, R17 ;  /* 0x0000000109117824 */ /* 0x000fe200078e0211 */
[----:B------:R-:W1:Y:S04]  /*28a90*/  SHFL.IDX PT, R2, R4, RZ, 0x1c1f ;  /* 0x001c1fff04027589 */ /* 0x000e6800000e0000 */
[C---:B------:R-:W-:Y:S01]  /*28aa0*/  ISETP.GE.AND P1, PT, R17.reuse, R5, PT ;  /* 0x000000051100720c */ /* 0x040fe20003f26270 */
[----:B------:R-:W-:Y:S01]  /*28ab0*/  SHFL.IDX PT, R14, R0, 0x3, 0x1c1f ;  /* 0x007c1f00000e7f89 */ /* 0x000fe200000e0000 */
[----:B------:R-:W-:-:S11]  /*28ac0*/  IADD3 R6, R17, 0x20, RZ ;  /* 0x0000002011067810 */ /* 0x000fd60007ffe0ff */
[----:B0-----:R-:W-:-:S05]  /*28ad0*/  @!P1 IADD3 R3, P4, R37, R3, RZ ;  /* 0x0000000325039210 */ /* 0x001fca0007f9e0ff */
[----:B-1----:R-:W-:-:S05]  /*28ae0*/  @!P1 IMAD.X R2, RZ, RZ, R2, P4 ;  /* 0x000000ffff029224 */ /* 0x002fca00020e0602 */
[----:B------:R-:W-:-:S04]  /*28af0*/  @!P1 LOP3.LUT R3, R3, R2, RZ, 0x3c, !PT ;  /* 0x0000000203039212 */ /* 0x000fc800078e3cff */
[----:B------:R-:W-:-:S04]  /*28b00*/  @!P1 LOP3.LUT R2, R3, R2, RZ, 0x3c, !PT ;  /* 0x0000000203029212 */ /* 0x000fc800078e3cff */
[----:B------:R-:W-:-:S05]  /*28b10*/  @!P1 LOP3.LUT R3, R3, R2, RZ, 0x3c, !PT ;  /* 0x0000000203039212 */ /* 0x000fca00078e3cff */
[----:B------:R-:W-:Y:S04]  /*28b20*/  @!P1 LDGSTS.E.BYPASS.LTC128B.128 [R8+0x1e200], desc[UR50][R2.64], !P3 ;  /* 0x1e20000002089fae */ /* 0x000fe8000d901d72 */
[----:B------:R-:W-:Y:S04]  /*28b30*/  @!P1 LDGSTS.E.BYPASS.LTC128B.128 [R8+0x20200], desc[UR50][R2.64+0x40], !P2 ;  /* 0x2020004002089fae */ /* 0x000fe8000d101d72 */
[----:B------:R0:W-:Y:S01]  /*28b40*/  @!P1 LDGSTS.E.BYPASS.LTC128B.128 [R8+0x22200], desc[UR50][R2.64+0x80], !P0 ;  /* 0x2220008002089fae */ /* 0x0001e2000c101d72 */
[----:B------:R-:W-:Y:S01]  /*28b50*/  ISETP.GE.AND P1, PT, R6, R5, PT ;  /* 0x000000050600720c */ /* 0x000fe20003f26270 */
[----:B------:R-:W-:-:S02]  /*28b60*/  VIADD R6, R17, 0x40 ;  /* 0x0000004011067836 */ /* 0x000fc40000000000 */
[----:B0-----:R-:W0:Y:S04]  /*28b70*/  SHFL.IDX PT, R3, R0, 0x1, 0x1c1f ;  /* 0x003c1f0000037f89 */ /* 0x001e2800000e0000 */
[----:B------:R-:W1:Y:S06]  /*28b80*/  SHFL.IDX PT, R2, R4, 0x1, 0x1c1f ;  /* 0x003c1f0004027f89 */ /* 0x000e6c00000e0000 */
        /* <DEDUP_REMOVED lines=8> */
[----:B------:R-:W-:-:S03]  /*28c10*/  ISETP.GE.AND P1, PT, R6, R5, PT ;  /* 0x000000050600720c */ /* 0x000fc60003f26270 */
[----:B0-----:R-:W0:Y:S04]  /*28c20*/  SHFL.IDX PT, R3, R0, 0x2, 0x1c1f ;  /* 0x005c1f0000037f89 */ /* 0x001e2800000e0000 */
[----:B------:R-:W1:Y:S04]  /*28c30*/  SHFL.IDX PT, R2, R4, 0x2, 0x1c1f ;  /* 0x005c1f0004027f89 */ /* 0x000e6800000e0000 */
[----:B------:R-:W2:Y:S02]  /*28c40*/  SHFL.IDX PT, R4, R4, 0x3, 0x1c1f ;  /* 0x007c1f0004047f89 */ /* 0x000ea400000e0000 */
[----:B0-----:R-:W-:-:S05]  /*28c50*/  @!P1 IADD3 R3, P4, R37, R3, RZ ;  /* 0x0000000325039210 */ /* 0x001fca0007f9e0ff */
[----:B-1----:R-:W-:-:S05]  /*28c60*/  @!P1 IMAD.X R2, RZ, RZ, R2, P4 ;  /* 0x000000ffff029224 */ /* 0x002fca00020e0602 */
[----:B------:R-:W-:-:S04]  /*28c70*/  @!P1 LOP3.LUT R3, R3, R2, RZ, 0x3c, !PT ;  /* 0x0000000203039212 */ /* 0x000fc800078e3cff */
[----:B------:R-:W-:-:S04]  /*28c80*/  @!P1 LOP3.LUT R2, R3, R2, RZ, 0x3c, !PT ;  /* 0x0000000203029212 */ /* 0x000fc800078e3cff */
[----:B------:R-:W-:-:S05]  /*28c90*/  @!P1 LOP3.LUT R3, R3, R2, RZ, 0x3c, !PT ;  /* 0x0000000203039212 */ /* 0x000fca00078e3cff */
[----:B------:R0:W-:Y:S04]  /*28ca0*/  @!P1 LDGSTS.E.BYPASS.LTC128B.128 [R8+0x1f200], desc[UR50][R2.64], !P3 ;  /* 0x1f20000002089fae */ /* 0x0001e8000d901d72 */
[----:B------:R0:W-:Y:S04]  /*28cb0*/  @!P1 LDGSTS.E.BYPASS.LTC128B.128 [R8+0x21200], desc[UR50][R2.64+0x40], !P2 ;  /* 0x2120004002089fae */ /* 0x0001e8000d101d72 */
[----:B--2---:R0:W-:Y:S02]  /*28cc0*/  @!P1 LDGSTS.E.BYPASS.LTC128B.128 [R8+0x23200], desc[UR50][R2.64+0x80], !P0 ;  /* 0x2320008002089fae */ /* 0x0041e4000c101d72 */
.L_x_931:
[----:B------:R-:W-:Y:S01]  /*28cd0*/  IADD3 R0, R17, 0x60, RZ ;  /* 0x0000006011007810 */ /* 0x000fe20007ffe0ff */
[----:B------:R-:W-:Y:S03]  /*28ce0*/  BSSY B0, `(.L_x_711) ;  /* 0x000000b000007945 */ /* 0x000fe60003800000 */
[----:B------:R-:W-:-:S13]  /*28cf0*/  ISETP.GE.AND P1, PT, R0, R5, PT ;  /* 0x000000050000720c */ /* 0x000fda0003f26270 */
[----:B------:R-:W-:Y:S05]  /*28d00*/  @P1 BRA `(.L_x_712) ;  /* 0x0000000000201947 */ /* 0x000fea0003800000 */
[----:B0-----:R-:W-:-:S05]  /*28d10*/  IADD3 R2, P1, R37, R14, RZ ;  /* 0x0000000e25027210 */ /* 0x001fca0007f3e0ff */
[----:B------:R-:W-:-:S05]  /*28d20*/  IMAD.X R3, RZ, RZ, R4, P1 ;  /* 0x000000ffff037224 */ /* 0x000fca00008e0604 */
[----:B------:R-:W-:Y:S01]  /*28d30*/  @!PT LDS RZ, [RZ] ;  /* 0x00000000fffff984 */ /* 0x000fe20000000800 */
[----:B------:R-:W-:Y:S01]  /*28d40*/  @!PT LDS RZ, [RZ] ;  /* 0x00000000fffff984 */ /* 0x000fe20000000800 */
[----:B------:R-:W-:Y:S01]  /*28d50*/  @!PT LDS RZ, [RZ] ;  /* 0x00000000fffff984 */ /* 0x000fe20000000800 */
[----:B------:R1:W-:Y:S04]  /*28d60*/  LDGSTS.E.BYPASS.LTC128B.128 [R8+0x1fa00], desc[UR50][R2.64], !P3 ;  /* 0x1fa0000002087fae */ /* 0x0003e8000d901d72 */
[----:B------:R1:W-:Y:S04]  /*28d70*/  LDGSTS.E.BYPASS.LTC128B.128 [R8+0x21a00], desc[UR50][R2.64+0x40], !P2 ;  /* 0x21a0004002087fae */ /* 0x0003e8000d101d72 */
[----:B------:R1:W-:Y:S02]  /*28d80*/  LDGSTS.E.BYPASS.LTC128B.128 [R8+0x23a00], desc[UR50][R2.64+0x80], !P0 ;  /* 0x23a0008002087fae */ /* 0x0003e4000c101d72 */
.L_x_712:
[----:B------:R-:W-:Y:S05]  /*28d90*/  BSYNC B0 ;  /* 0x0000000000007941 */ /* 0x000fea0003800000 */
.L_x_711:
[----:B------:R-:W-:Y:S01]  /*28da0*/  NOP ;  /* 0x0000000000007918 */ /* 0x000fe20000000000 */
[----:B------:R-:W-:-:S13]  /*28db0*/  PLOP3.LUT P0, PT, PT, PT, PT, 0x80, 0x0 ;  /* 0x000000000000781c */ /* 0x000fda0003f0f070 */
.L_x_713:
[----:B------:R-:W-:Y:S02]  /*28dc0*/  PLOP3.LUT P1, PT, P1, P0, PT, 0xa2, 0x0 ;  /* 0x000000000000781c */ /* 0x000fe40000f21472 */
[----:B------:R-:W-:-:S08]  /*28dd0*/  @P0 R2UR P1, UR4, R22 ;  /* 0x00000000160402ca */ /* 0x000fd00000020000 */
[----:B------:R-:W-:-:S05]  /*28de0*/  @P0 PLOP3.LUT P0, PT, P1, PT, PT, 0x80, 0x0 ;  /* 0x000000000000081c */ /* 0x000fca0000f0f070 */
[----:B------:R-:W-:Y:S01]  /*28df0*/  @!P1 SYNCS.ARRIVE.TRANS64.RED.A0T1 RZ, [UR4+0x33400], RZ ;  /* 0x033400ffffff99a7 */ /* 0x000fe20008200404 */
[----:B------:R-:W-:Y:S07]  /*28e00*/  @!P1 ARRIVES.LDGSTSBAR.64.TRANSCNT [UR4+0x33400] ;  /* 0x03340000ff0099b0 */ /* 0x000fee0008000a84 */
[----:B------:R-:W-:Y:S05]  /*28e10*/  @P0 BRA.U.ANY `(.L_x_713) ;  /* 0xfffffffd00e80947 */ /* 0x000fea000393ffff */
[----:B01----:R-:W2:Y:S02]  /*28e20*/  LDL.LU R2, [R1+0x38] ;  /* 0x0000380001027983 */ /* 0x003ea40000300800 */
[----:B--2---:R-:W-:-:S05]  /*28e30*/  VIADD R2, R2, 0x1 ;  /* 0x0000000102027836 */ /* 0x004fca0000000000 */
[----:B------:R0:W-:Y:S01]  /*28e40*/  STL [R1+0x38], R2 ;  /* 0x0000380201007387 */ /* 0x0001e20000100800 */
[----:B------:R-:W-:-:S04]  /*28e50*/  LEA.HI R0, R2, R2, RZ, 0x1 ;  /* 0x0000000202007211 */ /* 0x000fc800078f08ff */
[----:B------:R-:W-:-:S05]  /*28e60*/  LOP3.LUT R0, R0, 0xfffffffe, RZ, 0xc0, !PT ;  /* 0xfffffffe00007812 */ /* 0x000fca00078ec0ff */
[----:B------:R-:W-:-:S05]  /*28e70*/  IMAD.IADD R0, R2, 0x1, -R0 ;  /* 0x0000000102007824 */ /* 0x000fca00078e0a00 */
[----:B------:R-:W-:Y:S01]  /*28e80*/  SHF.L.U32 R3, R0, 0x1f, RZ ;  /* 0x0000001f00037819 */ /* 0x000fe200000006ff */
[----:B------:R-:W-:Y:S01]  /*28e90*/  NOP ;  /* 0x0000000000007918 */ /* 0x000fe20000000000 */
[----:B------:R0:W-:Y:S01]  /*28ea0*/  SYNCS.ARRIVE.TRANS64.A1T0 RZ, [R22+URZ+0x33400], RZ ;  /* 0x033400ff16ff79a7 */ /* 0x0001e2000810003f */
[----:B------:R-:W-:Y:S01]  /*28eb0*/  BSSY B0, `(.L_x_714) ;  /* 0x0000003000007945 */ /* 0x000fe20003800000 */
[----:B------:R-:W1:Y:S03]  /*28ec0*/  SYNCS.PHASECHK.TRANS64.TRYWAIT P0, [R22+URZ+0x33420], R3 ;  /* 0x03342003160075a7 */ /* 0x000e66000800017f */
[----:B01----:R-:W-:Y:S05]  /*28ed0*/  @!P0 BRA `(.L_x_715) ;  /* 0x0000007400448947 */ /* 0x003fea0003800000 */
.L_x_932:
[----:B------:R-:W-:Y:S05]  /*28ee0*/  BSYNC B0 ;  /* 0x0000000000007941 */ /* 0x000fea0003800000 */
.L_x_714:
[----:B------:R-:W-:-:S13]  /*28ef0*/  ISETP.GE.AND P0, PT, R24, 0xa1, PT ;  /* 0x000000a11800780c */ /* 0x000fda0003f06270 */
[----:B------:R-:W-:Y:S05]  /*28f00*/  @!P0 BRA `(.L_x_716) ;  /* 0x0000001800488947 */ /* 0x000fea0003800000 */
[----:B------:R-:W-:Y:S01]  /*28f10*/  IADD3 R30, R30, -0x2, RZ ;  /* 0xfffffffe1e1e7810 */ /* 0x000fe20007ffe0ff */
[----:B------:R-:W-:Y:S02]  /*28f20*/  IMAD.MOV.U32 R17, RZ, RZ, R29 ;  /* 0x000000ffff117224 */ /* 0x000fe400078e001d */
[----:B------:R-:W-:-:S07]  /*28f30*/  IMAD.MOV.U32 R20, RZ, RZ, R33 ;  /* 0x000000ffff147224 */ /* 0x000fce00078e0021 */
.L_x_736:
[----:B--2---:R-:W2:Y:S01]  /*28f40*/  LDL R5, [R1+0x4] ;  /* 0x0000040001057983 */ /* 0x004ea20000100800 */
[----:B-1----:R-:W1:Y:S03]  /*28f50*/  LDC R6, c[0x0][0x430] ;  /* 0x00010c00ff067b82 */ /* 0x002e660000000800 */
[----:B------:R-:W3:Y:S01]  /*28f60*/  LDL R9, [R1+0x8] ;  /* 0x0000080001097983 */ /* 0x000ee20000100800 */
[----:B------:R-:W4:Y:S01]  /*28f70*/  S2R R0, SR_TID.X ;  /* 0x0000000000007919 */ /* 0x000f220000002100 */
[----:B0-----:R-:W0:Y:S01]  /*28f80*/  S2R R3, SR_TID.X ;  /* 0x0000000000037919 */ /* 0x001e220000002100 */
[----:B------:R-:W0:Y:S01]  /*28f90*/  S2R R8, SR_TID.X ;  /* 0x0000000000087919 */ /* 0x000e220000002100 */
[----:B-1----:R-:W-:-:S13]  /*28fa0*/  ISETP.NE.AND P0, PT, R6, 0x1, PT ;  /* 0x000000010600780c */ /* 0x002fda0003f05270 */
[----:B------:R-:W1:Y:S01]  /*28fb0*/  @P0 LDC R2, c[0x0][0x434] ;  /* 0x00010d00ff020b82 */ /* 0x000e620000000800 */
[----:B----4-:R-:W-:-:S04]  /*28fc0*/  LOP3.LUT R0, R0, 0x7f, RZ, 0xc0, !PT ;  /* 0x0000007f00007812 */ /* 0x010fc800078ec0ff */
[----:B------:R-:W-:Y:S01]  /*28fd0*/  SHF.R.U32.HI R0, RZ, 0x2, R0 ;  /* 0x00000002ff007819 */ /* 0x000fe20000011600 */
[----:B0-----:R-:W-:-:S05]  /*28fe0*/  IMAD.SHL.U32 R4, R3, 0x20, RZ ;  /* 0x0000002003047824 */ /* 0x001fca00078e00ff */
[----:B------:R-:W-:Y:S02]  /*28ff0*/  LOP3.LUT R4, R0, 0x60, R4, 0xf8, !PT ;  /* 0x0000006000047812 */ /* 0x000fe400078ef804 */
[----:B------:R-:W0:Y:S01]  /*29000*/  @P0 LDC R0, c[0x0][0x438] ;  /* 0x00010e00ff000b82 */ /* 0x000e220000000800 */
[----:B------:R-:W-:Y:S01]  /*29010*/  LOP3.LUT R3, R3, 0x7f, RZ, 0xc0, !PT ;  /* 0x0000007f03037812 */ /* 0x000fe200078ec0ff */
[----:B------:R-:W-:Y:S01]  /*29020*/  IMAD.SHL.U32 R8, R8, 0x20, RZ ;  /* 0x0000002008087824 */ /* 0x000fe200078e00ff */
[----:B------:R-:W-:Y:S05]  /*29030*/  YIELD ;  /* 0x0000000000007946 */ /* 0x000fea0003800000 */
[----:B------:R-:W-:Y:S01]  /*29040*/  ULDC.64 UR4, c[0x0][0x428] ;  /* 0x00010a0000047ab9 */ /* 0x000fe20000000a00 */
[----:B------:R-:W-:Y:S01]  /*29050*/  ULDC.64 UR6, c[0x0][0x418] ;  /* 0x0001060000067ab9 */ /* 0x000fe20000000a00 */
[----:B--2---:R-:W-:-:S05]  /*29060*/  IMAD R7, R30, 0xa0, R5 ;  /* 0x000000a01e077824 */ /* 0x004fca00078e0205 */
[----:B------:R-:W-:Y:S02]  /*29070*/  IADD3 R5, R4, R7, RZ ;  /* 0x0000000704057210 */ /* 0x000fe40007ffe0ff */
[----:B------:R-:W-:-:S03]  /*29080*/  SHF.R.U32.HI R4, RZ, 0x2, R3 ;  /* 0x00000002ff047819 */ /* 0x000fc60000011603 */
[----:B-1----:R-:W-:Y:S01]  /*29090*/  @P0 IMAD.HI.U32 R3, R5, R2, RZ ;  /* 0x0000000205030227 */ /* 0x002fe200078e00ff */
[----:B------:R-:W-:Y:S02]  /*290a0*/  LOP3.LUT R8, R4, 0x60, R8, 0xf8, !PT ;  /* 0x0000006004087812 */ /* 0x000fe400078ef808 */
[----:B------:R-:W1:Y:S01]  /*290b0*/  @P0 LDC R4, c[0x0][0x434] ;  /* 0x00010d00ff040b82 */ /* 0x000e620000000800 */
[----:B------:R-:W-:Y:S01]  /*290c0*/  IMAD.MOV.U32 R2, RZ, RZ, R5 ;  /* 0x000000ffff027224 */ /* 0x000fe200078e0005 */
[----:B0-----:R-:W-:-:S06]  /*290d0*/  @P0 SHF.R.U32.HI R2, RZ, R0, R3 ;  /* 0x00000000ff020219 */ /* 0x001fcc0000011603 */
[----:B------:R-:W0:Y:S01]  /*290e0*/  @P0 LDC R0, c[0x0][0x438] ;  /* 0x00010e00ff000b82 */ /* 0x000e220000000800 */
[----:B------:R-:W-:-:S05]  /*290f0*/  LOP3.LUT R8, R8, 0x80, RZ, 0xfc, !PT ;  /* 0x0000008008087812 */ /* 0x000fca00078efcff */
[----:B------:R-:W-:-:S04]  /*29100*/  IMAD.IADD R7, R8, 0x1, R7 ;  /* 0x0000000108077824 */ /* 0x000fc800078e0207 */
[----:B-1----:R-:W-:Y:S01]  /*29110*/  @P0 IMAD.HI.U32 R3, R7, R4, RZ ;  /* 0x0000000407030227 */ /* 0x002fe200078e00ff */
[----:B------:R-:W-:-:S04]  /*29120*/  MOV R4, R7 ;  /* 0x0000000700047202 */ /* 0x000fc80000000f00 */
[----:B0-----:R-:W-:Y:S01]  /*29130*/  @P0 SHF.R.U32.HI R4, RZ, R0, R3 ;  /* 0x00000000ff040219 */ /* 0x001fe20000011603 */
[----:B------:R-:W-:-:S04]  /*29140*/  IMAD.MOV R3, RZ, RZ, -R2 ;  /* 0x000000ffff037224 */ /* 0x000fc800078e0a02 */
[----:B------:R-:W-:Y:S02]  /*29150*/  IMAD.MOV R0, RZ, RZ, -R4 ;  /* 0x000000ffff007224 */ /* 0x000fe400078e0a04 */
[C---:B------:R-:W-:Y:S01]  /*29160*/  IMAD R5, R6.reuse, R3, R5 ;  /* 0x0000000306057224 */ /* 0x040fe200078e0205 */
[--C-:B------:R-:W-:Y:S01]  /*29170*/  SHF.R.S32.HI R3, RZ, 0x1f, R2.reuse ;  /* 0x0000001fff037819 */ /* 0x100fe20000011402 */
[----:B------:R-:W-:Y:S02]  /*29180*/  IMAD R6, R6, R0, R7 ;  /* 0x0000000006067224 */ /* 0x000fe400078e0207 */
[----:B---3--:R-:W-:Y:S02]  /*29190*/  IMAD R0, R9, UR4, RZ ;  /* 0x0000000409007c24 */ /* 0x008fe4000f8e02ff */
[----:B------:R-:W-:-:S04]  /*291a0*/  IMAD.WIDE.U32 R2, R32, UR4, R2 ;  /* 0x0000000420027c25 */ /* 0x000fc8000f8e0002 */
[----:B------:R-:W-:Y:S01]  /*291b0*/  IMAD R0, R32, UR5, R0 ;  /* 0x0000000520007c24 */ /* 0x000fe2000f8e0200 */
[----:B------:R-:W-:Y:S02]  /*291c0*/  ISETP.GT.U32.AND P1, PT, R8, 0x9f, PT ;  /* 0x0000009f0800780c */ /* 0x000fe40003f24070 */
[----:B------:R-:W-:Y:S01]  /*291d0*/  LEA R8, P0, R2, UR6, 0x2 ;  /* 0x0000000602087c11 */ /* 0x000fe2000f8010ff */
[----:B------:R-:W-:-:S05]  /*291e0*/  IMAD.IADD R3, R0, 0x1, R3 ;  /* 0x0000000100037824 */ /* 0x000fca00078e0203 */
[----:B------:R-:W-:-:S05]  /*291f0*/  LEA.HI.X R9, R2, UR7, R3, 0x2, P0 ;  /* 0x0000000702097c11 */ /* 0x000fca00080f1403 */
[----:B------:R-:W2:Y:S01]  /*29200*/  LDG.E R8, desc[UR50][R8.64] ;  /* 0x0000003208087981 */ /* 0x000ea2000c1e1900 */
[----:B------:R-:W-:Y:S02]  /*29210*/  @!P1 SHF.R.S32.HI R3, RZ, 0x1f, R4 ;  /* 0x0000001fff039819 */ /* 0x000fe40000011404 */
[----:B------:R-:W-:Y:S02]  /*29220*/  @!P1 MOV R2, R4 ;  /* 0x0000000400029202 */ /* 0x000fe40000000f00 */
[----:B------:R-:W-:-:S03]  /*29230*/  MOV R12, UR39 ;  /* 0x00000027000c7c02 */ /* 0x000fc60008000f00 */
[----:B------:R-:W-:Y:S01]  /*29240*/  @!P1 IMAD.WIDE.U32 R2, R32, UR4, R2 ;  /* 0x0000000420029c25 */ /* 0x000fe2000f8e0002 */
[----:B------:R-:W-:-:S03]  /*29250*/  ISETP.NE.AND P2, PT, R12, 0x3, PT ;  /* 0x000000030c00780c */ /* 0x000fc60003f45270 */
[----:B------:R-:W-:Y:S01]  /*29260*/  @!P1 IMAD.IADD R0, R0, 0x1, R3 ;  /* 0x0000000100009824 */ /* 0x000fe200078e0203 */
[C---:B------:R-:W-:Y:S01]  /*29270*/  @!P1 LEA R10, P0, R2.reuse, UR6, 0x2 ;  /* 0x00000006020a9c11 */ /* 0x040fe2000f8010ff */
[----:B------:R-:W-:Y:S02]  /*29280*/  VIADD R29, R17, 0x1 ;  /* 0x00000001111d7836 */ /* 0x000fe40000000000 */
[----:B------:R-:W-:Y:S01]  /*29290*/  IMAD.MOV.U32 R7, RZ, RZ, RZ ;  /* 0x000000ffff077224 */ /* 0x000fe200078e00ff */
[----:B------:R-:W-:Y:S02]  /*292a0*/  @!P1 LEA.HI.X R11, R2, UR7, R0, 0x2, P0 ;  /* 0x00000007020b9c11 */ /* 0x000fe400080f1400 */
[----:B------:R-:W-:-:S03]  /*292b0*/  ISETP.NE.AND P0, PT, R29, 0x2, PT ;  /* 0x000000021d00780c */ /* 0x000fc60003f05270 */
[----:B------:R0:W5:Y:S01]  /*292c0*/  @!P1 LDG.E R7, desc[UR50][R10.64] ;  /* 0x000000320a079981 */ /* 0x000162000c1e1900 */
[----:B------:R-:W-:Y:S02]  /*292d0*/  SEL R33, RZ, 0x1, P0 ;  /* 0x00000001ff217807 */ /* 0x000fe40000000000 */
[C---:B------:R-:W-:Y:S01]  /*292e0*/  ISETP.GT.AND P1, PT, R30.reuse, RZ, PT ;  /* 0x000000ff1e00720c */ /* 0x040fe20003f24270 */
[----:B------:R-:W-:Y:S01]  /*292f0*/  VIADD R30, R30, 0xffffffff ;  /* 0xffffffff1e1e7836 */ /* 0x000fe20000000000 */
[----:B------:R-:W-:Y:S02]  /*29300*/  SEL R29, R29, RZ, P0 ;  /* 0x000000ff1d1d7207 */ /* 0x000fe40000000000 */
[----:B------:R-:W-:Y:S02]  /*29310*/  LOP3.LUT R33, R20, R33, RZ, 0x3c, !PT ;  /* 0x0000002114217212 */ /* 0x000fe400078e3cff */
[----:B--2---:R-:W-:Y:S01]  /*29320*/  SHF.R.S32.HI R27, RZ, 0x1f, R8 ;  /* 0x0000001fff1b7819 */ /* 0x004fe20000011408 */
[----:B0-----:R-:W-:Y:S06]  /*29330*/  @!P2 BRA `(.L_x_717) ;  /* 0x000000000004a947 */ /* 0x001fec0003800000 */
[----:B------:R-:W-:Y:S01]  /*29340*/  BPT.TRAP 0x1 ;  /* 0x000000040000795c */ /* 0x000fe20000300000 */
.L_x_717:
[----:B------:R-:W-:Y:S01]  /*29350*/  IMAD R4, R29, 0x8, R22 ;  /* 0x000000081d047824 */ /* 0x000fe200078e0216 */
[----:B------:R-:W-:Y:S01]  /*29360*/  SHF.L.U32 R28, R33, 0x1f, RZ ;  /* 0x0000001f211c7819 */ /* 0x000fe200000006ff */
[----:B------:R-:W-:Y:S01]  /*29370*/  BSSY B0, `(.L_x_718) ;  /* 0x0000004000007945 */ /* 0x000fe20003800000 */
[----:B------:R-:W-:Y:S02]  /*29380*/  SHF.R.S32.HI R26, RZ, 0x1f, R5 ;  /* 0x0000001fff1a7819 */ /* 0x000fe40000011405 */
[----:B------:R-:W0:Y:S02]  /*29390*/  SYNCS.PHASECHK.TRANS64.TRYWAIT P0, [R4+URZ+0x33480], R28 ;  /* 0x0334801c040075a7 */ /* 0x000e24000800017f */
[----:B0-----:R-:W-:Y:S05]  /*293a0*/  @!P0 BRA `(.L_x_719) ;  /* 0x0000007000248947 */ /* 0x001fea0003800000 */
.L_x_933:
[----:B------:R-:W-:Y:S05]  /*293b0*/  BSYNC B0 ;  /* 0x0000000000007941 */ /* 0x000fea0003800000 */
.L_x_718:
[----:B------:R-:W2:Y:S01]  /*293c0*/  LDL R9, [R1] ;  /* 0x0000000001097983 */ /* 0x000ea20000100800 */
[----:B------:R-:W-:Y:S01]  /*293d0*/  ULDC.64 UR4, c[0x0][0x328] ;  /* 0x0000ca0000047ab9 */ /* 0x000fe20000000a00 */
[----:B------:R-:W-:Y:S02]  /*293e0*/  ULDC.64 UR6, c[0x0][0x338] ;  /* 0x0000ce0000067ab9 */ /* 0x000fe40000000a00 */
[----:B------:R-:W3:Y:S01]  /*293f0*/  LDL R14, [R1+0x10] ;  /* 0x00001000010e7983 */ /* 0x000ee20000100800 */
        /* <DEDUP_REMOVED lines=8> */
[----:B------:R-:W-:-:S02]  /*29480*/  LOP3.LUT R13, R37, 0x80, RZ, 0xfc, !PT ;  /* 0x00000080250d7812 */ /* 0x000fc400078efcff */
[----:B------:R-:W-:Y:S01]  /*29490*/  IMAD.IADD R3, R3, 0x1, R0 ;  /* 0x0000000103037824 */ /* 0x000fe200078e0200 */
[----:B------:R-:W-:Y:S01]  /*294a0*/  LOP3.LUT R12, R37, 0x40, RZ, 0xfc, !PT ;  /* 0x00000040250c7812 */ /* 0x000fe200078efcff */
[----:B------:R-:W-:Y:S02]  /*294b0*/  IMAD R0, R27, UR6, RZ ;  /* 0x000000061b007c24 */ /* 0x000fe4000f8e02ff */
[----:B------:R-:W-:-:S04]  /*294c0*/  IMAD.WIDE.U32 R2, R8, UR6, R2 ;  /* 0x0000000608027c25 */ /* 0x000fc8000f8e0002 */
[----:B------:R-:W-:-:S05]  /*294d0*/  IMAD R0, R8, UR7, R0 ;  /* 0x0000000708007c24 */ /* 0x000fca000f8e0200 */
[----:B------:R-:W-:Y:S01]  /*294e0*/  IADD3 R3, R3, R0, RZ ;  /* 0x0000000003037210 */ /* 0x000fe20007ffe0ff */
[----:B------:R-:W-:Y:S02]  /*294f0*/  IMAD R0, R24, UR4, RZ ;  /* 0x0000000418007c24 */ /* 0x000fe4000f8e02ff */
[----:B------:R-:W-:Y:S01]  /*29500*/  IMAD.WIDE.U32 R2, R18, UR8, R2 ;  /* 0x0000000812027c25 */ /* 0x000fe2000f8e0002 */
[----:B-1----:R-:W-:-:S03]  /*29510*/  ISETP.GE.AND P2, PT, R13, R11, PT ;  /* 0x0000000b0d00720c */ /* 0x002fc60003f46270 */
[----:B------:R-:W-:Y:S01]  /*29520*/  IMAD R0, R6, UR5, R0 ;  /* 0x0000000506007c24 */ /* 0x000fe2000f8e0200 */
[-C--:B------:R-:W-:Y:S02]  /*29530*/  ISETP.GE.AND P3, PT, R12, R11.reuse, PT ;  /* 0x0000000b0c00720c */ /* 0x080fe40003f66270 */
[----:B------:R-:W-:Y:S01]  /*29540*/  ISETP.GE.AND P4, PT, R37, R11, PT ;  /* 0x0000000b2500720c */ /* 0x000fe20003f86270 */
[----:B--2---:R-:W-:Y:S01]  /*29550*/  IMAD R23, R9, UR8, RZ ;  /* 0x0000000809177c24 */ /* 0x004fe2000f8e02ff */
[----:B------:R-:W-:-:S03]  /*29560*/  IADD3 R9, P0, R2, UR10, RZ ;  /* 0x0000000a02097c10 */ /* 0x000fc6000ff1e0ff */
[----:B------:R-:W-:Y:S02]  /*29570*/  IMAD R23, R18, UR9, R23 ;  /* 0x0000000912177c24 */ /* 0x000fe4000f8e0217 */
[----:B---3--:R-:W-:-:S03]  /*29580*/  IMAD R35, R29, 0x7800, R14 ;  /* 0x000078001d237824 */ /* 0x008fc600078e020e */
[----:B------:R-:W-:Y:S01]  /*29590*/  IADD3.X R10, R23, UR11, R3, P0, !PT ;  /* 0x0000000b170a7c10 */ /* 0x000fe200087fe403 */
        /* <DEDUP_REMOVED lines=15> */
[----:B--2---:R-:W-:Y:S01]  /*29690*/  IMAD.X R3, RZ, RZ, R0, P0 ;  /* 0x000000ffff037224 */ /* 0x004fe200000e0600 */
[----:B------:R-:W-:Y:S02]  /*296a0*/  IADD3 R0, R22, R35, RZ ;  /* 0x0000002316007210 */ /* 0x000fe40007ffe0ff */
        /* <DEDUP_REMOVED lines=25> */
.L_x_945:
[----:B--2---:R-:W-:-:S04]  /*29840*/  IADD3 R2, P0, R37, R2, RZ ;  /* 0x0000000225027210 */ /* 0x004fc80007f1e0ff */
[----:B------:R-:W-:Y:S02]  /*29850*/  IADD3.X R3, RZ, R23, RZ, P0, !PT ;  /* 0x00000017ff037210 */ /* 0x000fe400007fe4ff */
[----:B------:R-:W-:-:S03]  /*29860*/  PLOP3.LUT P0, PT, PT, PT, PT, 0x80, 0x0 ;  /* 0x000000000000781c */ /* 0x000fc60003f0f070 */
[----:B------:R-:W-:Y:S01]  /*29870*/  @!PT LDS RZ, [RZ] ;  /* 0x00000000fffff984 */ /* 0x000fe20000000800 */
[----:B------:R-:W-:Y:S01]  /*29880*/  @!PT LDS RZ, [RZ] ;  /* 0x00000000fffff984 */ /* 0x000fe20000000800 */
[----:B------:R-:W-:Y:S01]  /*29890*/  @!PT LDS RZ, [RZ] ;  /* 0x00000000fffff984 */ /* 0x000fe20000000800 */
[----:B------:R2:W-:Y:S04]  /*298a0*/  LDGSTS.E.BYPASS.LTC128B.128 [R0+0x11200], desc[UR50][R2.64], !P4 ;  /* 0x1120000002007fae */ /* 0x0005e8000e101d72 */
[----:B------:R2:W-:Y:S04]  /*298b0*/  LDGSTS.E.BYPASS.LTC128B.128 [R0+0x13a00], desc[UR50][R2.64+0x40], !P3 ;  /* 0x13a0004002007fae */ /* 0x0005e8000d901d72 */
[----:B------:R2:W-:Y:S01]  /*298c0*/  LDGSTS.E.BYPASS.LTC128B.128 [R0+0x16200], desc[UR50][R2.64+0x80], !P2 ;  /* 0x1620008002007fae */ /* 0x0005e2000d101d72 */
[----:B------:R-:W-:Y:S01]  /*298d0*/  NOP ;  /* 0x0000000000007918 */ /* 0x000fe20000000000 */
.L_x_721:
        /* <DEDUP_REMOVED lines=11> */
.L_x_722:
[----:B------:R2:W-:Y:S01]  /*29990*/  SYNCS.ARRIVE.TRANS64.A1T0 RZ, [R4+URZ+0x33470], RZ ;  /* 0x033470ff04ff79a7 */ /* 0x0005e2000810003f */
[----:B------:R-:W-:Y:S05]  /*299a0*/  @!P3 BRA `(.L_x_723) ;  /* 0x000000000004b947 */ /* 0x000fea0003800000 */
[----:B------:R-:W-:Y:S01]  /*299b0*/  BPT.TRAP 0x1 ;  /* 0x000000040000795c */ /* 0x000fe20000300000 */
.L_x_723:
[----:B------:R-:W3:Y:S01]  /*299c0*/  SYNCS.PHASECHK.TRANS64.TRYWAIT P0, [R4+URZ+0x33440], R28 ;  /* 0x0334401c040075a7 */ /* 0x000ee2000800017f */
[----:B------:R-:W-:Y:S04]  /*299d0*/  BSSY B0, `(.L_x_724) ;  /* 0x0000002000007945 */ /* 0x000fe80003800000 */
[----:B---3--:R-:W-:Y:S05]  /*299e0*/  @!P0 BRA `(.L_x_725) ;  /* 0x0000007000288947 */ /* 0x008fea0003800000 */
.L_x_946:
[----:B------:R-:W-:Y:S05]  /*299f0*/  BSYNC B0 ;  /* 0x0000000000007941 */ /* 0x000fea0003800000 */
.L_x_724:
[----:B------:R-:W4:Y:S01]  /*29a00*/  LDL R10, [R1] ;  /* 0x00000000010a7983 */ /* 0x000f220000100800 */
[----:B------:R-:W-:Y:S01]  /*29a10*/  ULDC.64 UR4, c[0x0][0x300] ;  /* 0x0000c00000047ab9 */ /* 0x000fe20000000a00 */
[----:B------:R-:W-:Y:S01]  /*29a20*/  ULDC.64 UR6, c[0x0][0x310] ;  /* 0x0000c40000067ab9 */ /* 0x000fe20000000a00 */
[----:B------:R-:W-:Y:S01]  /*29a30*/  IMAD R9, R26, UR4, RZ ;  /* 0x000000041a097c24 */ /* 0x000fe2000f8e02ff */
[----:B------:R-:W-:Y:S01]  /*29a40*/  LOP3.LUT R12, R37, 0x80, RZ, 0xfc, !PT ;  /* 0x00000080250c7812 */ /* 0x000fe200078efcff */
[----:B------:R-:W-:Y:S01]  /*29a50*/  IMAD.WIDE.U32 R2, R5, UR4, RZ ;  /* 0x0000000405027c25 */ /* 0x000fe2000f8e00ff */
[----:B------:R-:W-:-:S03]  /*29a60*/  LOP3.LUT R11, R37, 0x40, RZ, 0xfc, !PT ;  /* 0x00000040250b7812 */ /* 0x000fc600078efcff */
[----:B------:R-:W-:Y:S02]  /*29a70*/  IMAD R9, R5, UR5, R9 ;  /* 0x0000000505097c24 */ /* 0x000fe4000f8e0209 */
[----:B------:R-:W-:Y:S02]  /*29a80*/  IMAD R27, R27, UR6, RZ ;  /* 0x000000061b1b7c24 */ /* 0x000fe4000f8e02ff */
[----:B------:R-:W-:Y:S02]  /*29a90*/  IMAD.IADD R3, R3, 0x1, R9 ;  /* 0x0000000103037824 */ /* 0x000fe400078e0209 */
[----:B------:R-:W-:Y:S02]  /*29aa0*/  IMAD R5, R24, UR4, RZ ;  /* 0x0000000418057c24 */ /* 0x000fe4000f8e02ff */
[----:B------:R-:W-:-:S04]  /*29ab0*/  IMAD.WIDE.U32 R2, R8, UR6, R2 ;  /* 0x0000000608027c25 */ /* 0x000fc8000f8e0002 */
[----:B------:R-:W-:Y:S02]  /*29ac0*/  IMAD R8, R8, UR7, R27 ;  /* 0x0000000708087c24 */ /* 0x000fe4000f8e021b */
[C---:B------:R-:W-:Y:S02]  /*29ad0*/  IMAD R5, R6.reuse, UR5, R5 ;  /* 0x0000000506057c24 */ /* 0x040fe4000f8e0205 */
[----:B------:R-:W-:Y:S01]  /*29ae0*/  IMAD.IADD R9, R3, 0x1, R8 ;  /* 0x0000000103097824 */ /* 0x000fe200078e0208 */
[----:B------:R-:W-:Y:S01]  /*29af0*/  MOV R8, R2 ;  /* 0x0000000200087202 */ /* 0x000fe20000000f00 */
        /* <DEDUP_REMOVED lines=8> */
[----:B------:R-:W-:Y:S01]  /*29b80*/  IMAD.IADD R3, R3, 0x1, R6 ;  /* 0x0000000103037824 */ /* 0x000fe200078e0206 */
[----:B------:R-:W-:Y:S01]  /*29b90*/  IADD3 R5, P0, R8, UR6, RZ ;  /* 0x0000000608057c10 */ /* 0x000fe2000ff1e0ff */
[----:B------:R-:W-:-:S04]  /*29ba0*/  IMAD.WIDE.U32 R2, R18, UR4, R2 ;  /* 0x0000000412027c25 */ /* 0x000fc8000f8e0002 */
[----:B----4-:R-:W-:Y:S01]  /*29bb0*/  IMAD R7, R10, UR4, RZ ;  /* 0x000000040a077c24 */ /* 0x010fe2000f8e02ff */
[----:B------:R-:W-:Y:S01]  /*29bc0*/  UMOV UR4, 0xffffffff ;  /* 0xffffffff00047882 */ /* 0x000fe20000000000 */
[----:B------:R-:W4:Y:S02]  /*29bd0*/  LDC R10, c[0x0][0x2f4] ;  /* 0x0000bd00ff0a7b82 */ /* 0x000f240000000800 */
[----:B------:R-:W-:-:S05]  /*29be0*/  IMAD R7, R18, UR5, R7 ;  /* 0x0000000512077c24 */ /* 0x000fca000f8e0207 */
[----:B------:R-:W-:Y:S02]  /*29bf0*/  IADD3.X R8, R7, UR7, R9, P0, !PT ;  /* 0x0000000707087c10 */ /* 0x000fe400087fe409 */
[----:B------:R-:W-:-:S04]  /*29c00*/  IADD3 R6, P0, R2, UR6, RZ ;  /* 0x0000000602067c10 */ /* 0x000fc8000ff1e0ff */
[----:B------:R-:W-:Y:S02]  /*29c10*/  IADD3.X R7, R7, UR7, R3, P0, !PT ;  /* 0x0000000707077c10 */ /* 0x000fe400087fe403 */
[-C--:B----4-:R-:W-:Y:S02]  /*29c20*/  ISETP.GE.AND P2, PT, R12, R10.reuse, PT ;  /* 0x0000000a0c00720c */ /* 0x090fe40003f46270 */
[-C--:B------:R-:W-:Y:S02]  /*29c30*/  ISETP.GE.AND P3, PT, R11, R10.reuse, PT ;  /* 0x0000000a0b00720c */ /* 0x080fe40003f66270 */
[----:B------:R-:W-:Y:S01]  /*29c40*/  ISETP.GE.AND P4, PT, R37, R10, PT ;  /* 0x0000000a2500720c */ /* 0x000fe20003f86270 */
[----:B------:R-:W-:-:S12]  /*29c50*/  BRA.DIV UR4, `(.L_x_726) ;  /* 0x0000006e04a07947 */ /* 0x000fd8000b800000 */
        /* <DEDUP_REMOVED lines=11> */
[----:B------:R-:W5:Y:S01]  /*29d10*/  SHFL.IDX PT, R3, R8, 0x1, 0x1c1f ;  /* 0x003c1f0008037f89 */ /* 0x000f6200000e0000 */
[----:B----4-:R-:W-:-:S04]  /*29d20*/  IADD3 R2, P0, R37, R2, RZ ;  /* 0x0000000225027210 */ /* 0x010fc80007f1e0ff */
[----:B-----5:R-:W-:-:S05]  /*29d30*/  IADD3.X R3, RZ, R3, RZ, P0, !PT ;  /* 0x00000003ff037210 */ /* 0x020fca00007fe4ff */
[----:B------:R-:W-:Y:S04]  /*29d40*/  LDGSTS.E.BYPASS.LTC128B.128 [R0+0x24a00], desc[UR50][R2.64], !P4 ;  /* 0x24a0000002007fae */ /* 0x000fe8000e101d72 */
[----:B------:R-:W-:Y:S04]  /*29d50*/  LDGSTS.E.BYPASS.LTC128B.128 [R0+0x27200], desc[UR50][R2.64+0x40], !P3 ;  /* 0x2720004002007fae */ /* 0x000fe8000d901d72 */
[----:B------:R4:W-:Y:S04]  /*29d60*/  LDGSTS.E.BYPASS.LTC128B.128 [R0+0x29a00], desc[UR50][R2.64+0x80], !P2 ;  /* 0x29a0008002007fae */ /* 0x0009e8000d101d72 */
[----:B----4-:R-:W4:Y:S02]  /*29d70*/  SHFL.IDX PT, R2, R5, 0x2, 0x1c1f ;  /* 0x005c1f0005027f89 */ /* 0x010f2400000e0000 */
[----:B----4-:R-:W-:-:S05]  /*29d80*/  IADD3 R2, P0, R37, R2, RZ ;  /* 0x0000000225027210 */ /* 0x010fca0007f1e0ff */
[----:B------:R-:W-:Y:S02]  /*29d90*/  IMAD.X R3, RZ, RZ, R9, P0 ;  /* 0x000000ffff037224 */ /* 0x000fe400000e0609 */
[----:B------:R-:W-:Y:S04]  /*29da0*/  SHFL.IDX PT, R9, R8, 0x3, 0x1c1f ;  /* 0x007c1f0008097f89 */ /* 0x000fe800000e0000 */
[----:B------:R-:W-:Y:S04]  /*29db0*/  LDGSTS.E.BYPASS.LTC128B.128 [R0+0x25200], desc[UR50][R2.64], !P4 ;  /* 0x2520000002007fae */ /* 0x000fe8000e101d72 */
[----:B------:R-:W-:Y:S04]  /*29dc0*/  LDGSTS.E.BYPASS.LTC128B.128 [R0+0x27a00], desc[UR50][R2.64+0x40], !P3 ;  /* 0x27a0004002007fae */ /* 0x000fe8000d901d72 */
[----:B------:R4:W-:Y:S04]  /*29dd0*/  LDGSTS.E.BYPASS.LTC128B.128 [R0+0x2a200], desc[UR50][R2.64+0x80], !P2 ;  /* 0x2a20008002007fae */ /* 0x0009e8000d101d72 */
[----:B----4-:R-:W4:Y:S02]  /*29de0*/  SHFL.IDX PT, R2, R5, 0x3, 0x1c1f ;  /* 0x007c1f0005027f89 */ /* 0x010f2400000e0000 */
[----:B----4-:R-:W-:-:S05]  /*29df0*/  IADD3 R2, P0, R37, R2, RZ ;  /* 0x0000000225027210 */ /* 0x010fca0007f1e0ff */
[----:B------:R-:W-:-:S05]  /*29e00*/  IMAD.X R3, RZ, RZ, R9, P0 ;  /* 0x000000ffff037224 */ /* 0x000fca00000e0609 */
[----:B------:R4:W-:Y:S04]  /*29e10*/  LDGSTS.E.BYPASS.LTC128B.128 [R0+0x25a00], desc[UR50][R2.64], !P4 ;  /* 0x25a0000002007fae */ /* 0x0009e8000e101d72 */
[----:B------:R4:W-:Y:S04]  /*29e20*/  LDGSTS.E.BYPASS.LTC128B.128 [R0+0x28200], desc[UR50][R2.64+0x40], !P3 ;  /* 0x2820004002007fae */ /* 0x0009e8000d901d72 */
[----:B------:R4:W-:Y:S02]  /*29e30*/  LDGSTS.E.BYPASS.LTC128B.128 [R0+0x2aa00], desc[UR50][R2.64+0x80], !P2 ;  /* 0x2aa0008002007fae */ /* 0x0009e4000d101d72 */
.L_x_958:
[----:B----4-:R-:W-:-:S05]  /*29e40*/  IADD3 R2, P0, R37, R14, RZ ;  /* 0x0000000e25027210 */ /* 0x010fca0007f1e0ff */
        /* <DEDUP_REMOVED lines=9> */
.L_x_727:
[----:B------:R-:W-:Y:S02]  /*29ee0*/  PLOP3.LUT P2, PT, P2, P0, PT, 0xa2, 0x0 ;  /* 0x000000000000781c */ /* 0x000fe40001741472 */
[----:B------:R-:W-:-:S08]  /*29ef0*/  @P0 R2UR P2, UR4, R4 ;  /* 0x00000000040402ca */ /* 0x000fd00000040000 */
[----:B------:R-:W-:-:S05]  /*29f00*/  @P0 PLOP3.LUT P0, PT, P2, PT, PT, 0x80, 0x0 ;  /* 0x000000000000081c */ /* 0x000fca000170f070 */
[----:B------:R-:W-:Y:S01]  /*29f10*/  @!P2 SYNCS.ARRIVE.TRANS64.RED.A0T1 RZ, [UR4+0x33430], RZ ;  /* 0x033430ffffffa9a7 */ /* 0x000fe20008200404 */
[----:B------:R-:W-:Y:S07]  /*29f20*/  @!P2 ARRIVES.LDGSTSBAR.64.TRANSCNT [UR4+0x33430] ;  /* 0x03343000ff00a9b0 */ /* 0x000fee0008000a84 */
[----:B------:R-:W-:Y:S05]  /*29f30*/  @P0 BRA.U.ANY `(.L_x_727) ;  /* 0xfffffffd00e80947 */ /* 0x000fea000393ffff */
[----:B------:R-:W-:Y:S01]  /*29f40*/  NOP ;  /* 0x0000000000007918 */ /* 0x000fe20000000000 */
[----:B----4-:R-:W-:-:S04]  /*29f50*/  MOV R0, UR39 ;  /* 0x0000002700007c02 */ /* 0x010fc80008000f00 */
[----:B------:R-:W-:-:S13]  /*29f60*/  ISETP.NE.AND P3, PT, R0, 0x3, PT ;  /* 0x000000030000780c */ /* 0x000fda0003f65270 */
[----:B------:R-:W-:Y:S05]  /*29f70*/  @!P3 BRA `(.L_x_728) ;  /* 0x000000000004b947 */ /* 0x000fea0003800000 */
[----:B------:R-:W-:Y:S01]  /*29f80*/  BPT.TRAP 0x1 ;  /* 0x000000040000795c */ /* 0x000fe20000300000 */
.L_x_728:
[----:B------:R-:W-:Y:S01]  /*29f90*/  IMAD.U32 R0, RZ, RZ, UR37 ;  /* 0x00000025ff007e24 */ /* 0x000fe2000f8e00ff */
[----:B------:R4:W-:Y:S04]  /*29fa0*/  SYNCS.ARRIVE.TRANS64.A1T0 RZ, [R4+URZ+0x33430], RZ ;  /* 0x033430ff04ff79a7 */ /* 0x0009e8000810003f */
[----:B------:R-:W-:-:S13]  /*29fb0*/  ISETP.NE.AND P0, PT, R0, 0x3, PT ;  /* 0x000000030000780c */ /* 0x000fda0003f05270 */
[----:B----4-:R-:W-:Y:S05]  /*29fc0*/  @!P0 BRA `(.L_x_729) ;  /* 0x0000000000048947 */ /* 0x010fea0003800000 */
[----:B------:R-:W-:Y:S01]  /*29fd0*/  BPT.TRAP 0x1 ;  /* 0x000000040000795c */ /* 0x000fe20000300000 */
.L_x_729:
[----:B------:R-:W-:Y:S01]  /*29fe0*/  LOP3.LUT R3, R20, 0x1, RZ, 0x3c, !PT ;  /* 0x0000000114037812 */ /* 0x000fe200078e3cff */
[----:B------:R-:W-:Y:S01]  /*29ff0*/  IMAD R0, R17, 0x8, R22 ;  /* 0x0000000811007824 */ /* 0x000fe200078e0216 */
[----:B------:R-:W-:Y:S02]  /*2a000*/  BSSY B0, `(.L_x_730) ;  /* 0x0000004000007945 */ /* 0x000fe40003800000 */
[----:B------:R-:W-:-:S04]  /*2a010*/  SHF.L.U32 R3, R3, 0x1f, RZ ;  /* 0x0000001f03037819 */ /* 0x000fc800000006ff */
[----:B------:R-:W4:Y:S02]  /*2a020*/  SYNCS.PHASECHK.TRANS64.TRYWAIT P2, [R0+URZ+0x33470], R3 ;  /* 0x03347003000075a7 */ /* 0x000f24000804017f */
[----:B----4-:R-:W-:Y:S05]  /*2a030*/  @!P2 BRA `(.L_x_731) ;  /* 0x000000700020a947 */ /* 0x010fea0003800000 */
.L_x_959:
[----:B------:R-:W-:Y:S05]  /*2a040*/  BSYNC B0 ;  /* 0x0000000000007941 */ /* 0x000fea0003800000 */
.L_x_730:
[----:B------:R-:W-:-:S05]  /*2a050*/  IMAD.U32 R2, RZ, RZ, UR39 ;  /* 0x00000027ff027e24 */ /* 0x000fca000f8e00ff */
[----:B------:R-:W-:-:S13]  /*2a060*/  ISETP.NE.AND P2, PT, R2, 0x3, PT ;  /* 0x000000030200780c */ /* 0x000fda0003f45270 */
[----:B------:R-:W-:Y:S05]  /*2a070*/  @!P2 BRA `(.L_x_732) ;  /* 0x000000000004a947 */ /* 0x000fea0003800000 */
[----:B------:R-:W-:Y:S01]  /*2a080*/  BPT.TRAP 0x1 ;  /* 0x000000040000795c */ /* 0x000fe20000300000 */
.L_x_732:
[----:B----4-:R-:W-:Y:S01]  /*2a090*/  SHF.L.U32 R3, R20, 0x1f, RZ ;  /* 0x0000001f14037819 */ /* 0x010fe200000006ff */
[----:B------:R-:W-:-:S03]  /*2a0a0*/  IMAD R2, R17, 0x7800, RZ ;  /* 0x0000780011027824 */ /* 0x000fc600078e02ff */
[----:B------:R-:W4:Y:S02]  /*2a0b0*/  SYNCS.PHASECHK.TRANS64.TRYWAIT P2, [R0+URZ+0x33460], R3 ;  /* 0x03346003000075a7 */ /* 0x000f24000804017f */
[----:B----4-:R-:W-:Y:S05]  /*2a0c0*/  @!P2 BRA `(.L_x_733) ;  /* 0x000000700010a947 */ /* 0x010fea0003800000 */
.L_x_960:
[----:B0-23--:R-:W4:Y:S04]  /*2a0d0*/  LDL R4, [R1+0x18] ;  /* 0x0000180001047983 */ /* 0x00df280000100800 */
[----:B------:R-:W2:Y:S01]  /*2a0e0*/  LDL R8, [R1+0x14] ;  /* 0x0000140001087983 */ /* 0x000ea20000100800 */
[----:B------:R-:W-:Y:S05]  /*2a0f0*/  WARPSYNC.ALL ;  /* 0x0000000000007948 */ /* 0x000fea0003800000 */
[----:B------:R-:W-:-:S05]  /*2a100*/  IMAD.U32 R17, RZ, RZ, UR39 ;  /* 0x00000027ff117e24 */ /* 0x000fca000f8e00ff */
[----:B------:R-:W-:Y:S02]  /*2a110*/  ISETP.NE.AND P2, PT, R17, 0x3, PT ;  /* 0x000000031100780c */ /* 0x000fe40003f45270 */
[----:B----4-:R-:W-:-:S04]  /*2a120*/  LOP3.LUT R3, R2, R4, RZ, 0xfc, !PT ;  /* 0x0000000402037212 */ /* 0x010fc800078efcff */
[----:B------:R-:W-:Y:S02]  /*2a130*/  IADD3 R3, R22, R3, RZ ;  /* 0x0000000316037210 */ /* 0x000fe40007ffe0ff */
[----:B--2---:R-:W-:-:S03]  /*2a140*/  LOP3.LUT R2, R2, R8, RZ, 0xfc, !PT ;  /* 0x0000000802027212 */ /* 0x004fc600078efcff */
[----:B------:R-:W0:Y:S02]  /*2a150*/  LDSM.16.MT88.4 R4, [R3+0xf200] ;  /* 0x00f200000304783b */ /* 0x000e240000004200 */
[----:B------:R-:W-:Y:S01]  /*2a160*/  IMAD.IADD R2, R22, 0x1, R2 ;  /* 0x0000000116027824 */ /* 0x000fe200078e0202 */
[C-C-:B0-----:R-:W-:Y:S02]  /*2a170*/  PRMT R12, R4.reuse, 0x6420, R5.reuse ;  /* 0x00006420040c7816 */ /* 0x141fe40000000005 */
[----:B------:R-:W-:Y:S02]  /*2a180*/  PRMT R13, R4, 0x7531, R5 ;  /* 0x00007531040d7816 */ /* 0x000fe40000000005 */
[C-C-:B------:R-:W-:Y:S02]  /*2a190*/  PRMT R14, R6.reuse, 0x6420, R7.reuse ;  /* 0x00006420060e7816 */ /* 0x140fe40000000007 */
        /* <DEDUP_REMOVED lines=94> */
.L_x_734:
[----:B--2---:R2:W-:Y:S01]  /*2a780*/  SYNCS.ARRIVE.TRANS64.A1T0 RZ, [R0+URZ+0x33450], RZ ;  /* 0x033450ff00ff79a7 */ /* 0x0045e2000810003f */
[----:B------:R-:W-:Y:S06]  /*2a790*/  BAR.SYNC.DEFER_BLOCKING 0x2, 0x80 ;  /* 0x0082000000007b1d */ /* 0x000fec0000010000 */
[----:B------:R-:W-:Y:S05]  /*2a7a0*/  @!P0 BRA `(.L_x_735) ;  /* 0x0000000000048947 */ /* 0x000fea0003800000 */
[----:B------:R-:W-:Y:S01]  /*2a7b0*/  BPT.TRAP 0x1 ;  /* 0x000000040000795c */ /* 0x000fe20000300000 */
.L_x_735:
[----:B0-----:R-:W3:Y:S01]  /*2a7c0*/  LDL R2, [R1+0xc] ;  /* 0x00000c0001027983 */ /* 0x001ee20000100800 */
[----:B--2---:R-:W-:Y:S01]  /*2a7d0*/  VIADD R0, R0, 0x33480 ;  /* 0x0003348000007836 */ /* 0x004fe20000000000 */
[----:B------:R-:W-:Y:S01]  /*2a7e0*/  MOV R17, R29 ;  /* 0x0000001d00117202 */ /* 0x000fe20000000f00 */
[----:B------:R-:W-:-:S03]  /*2a7f0*/  IMAD.MOV.U32 R20, RZ, RZ, R33 ;  /* 0x000000ffff147224 */ /* 0x000fc600078e0021 */
[----:B---3--:R-:W-:-:S04]  /*2a800*/  PRMT R0, R2, 0x654, R0 ;  /* 0x0000065402007816 */ /* 0x008fc80000000000 */
[----:B------:R2:W-:Y:S01]  /*2a810*/  SYNCS.ARRIVE.TRANS64.RED.A1T0 RZ, [R0+URZ], RZ ;  /* 0x000000ff00ff79a7 */ /* 0x0005e2000810043f */
[----:B------:R-:W-:Y:S05]  /*2a820*/  @P1 BRA `(.L_x_736) ;  /* 0xffffffe400c41947 */ /* 0x000fea000383ffff */
.L_x_716:
[----:B--2---:R-:W2:Y:S01]  /*2a830*/  S2R R0, SR_TID.X ;  /* 0x0000000000007919 */ /* 0x004ea20000002100 */
[----:B------:R-:W-:Y:S01]  /*2a840*/  BSSY B0, `(.L_x_737) ;  /* 0x0000012000007945 */ /* 0x000fe20003800000 */
[----:B--2---:R-:W-:Y:S01]  /*2a850*/  LOP3.LUT R2, R0, 0x7f, RZ, 0xc0, !PT ;  /* 0x0000007f00027812 */ /* 0x004fe200078ec0ff */
[----:B------:R-:W-:-:S03]  /*2a860*/  IMAD.U32 R0, RZ, RZ, UR37 ;  /* 0x00000025ff007e24 */ /* 0x000fc6000f8e00ff */
[----:B------:R-:W-:Y:S02]  /*2a870*/  ISETP.NE.AND P1, PT, R2, RZ, PT ;  /* 0x000000ff0200720c */ /* 0x000fe40003f25270 */
[----:B------:R-:W-:-:S11]  /*2a880*/  ISETP.NE.AND P0, PT, R0, 0x3, PT ;  /* 0x000000030000780c */ /* 0x000fd60003f05270 */
[----:B------:R-:W-:Y:S05]  /*2a890*/  @P1 BRA `(.L_x_738) ;  /* 0x0000000000301947 */ /* 0x000fea0003800000 */
[----:B------:R-:W2:Y:S01]  /*2a8a0*/  S2R R5, SR_LANEID ;  /* 0x0000000000057919 */ /* 0x000ea20000000000 */
[----:B------:R-:W-:Y:S01]  /*2a8b0*/  VOTEU.ANY UR4, UPT, PT ;  /* 0x0000000000047886 */ /* 0x000fe200038e0100 */
[----:B0-----:R-:W0:Y:S01]  /*2a8c0*/  LDC.64 R2, c[0x0][0xc60] ;  /* 0x00031800ff027b82 */ /* 0x001e220000000a00 */
[----:B------:R-:W2:Y:S02]  /*2a8d0*/  FLO.U32 R0, UR4 ;  /* 0x0000000400007d00 */ /* 0x000ea400080e0000 */
[----:B--2---:R-:W-:-:S06]  /*2a8e0*/  ISETP.EQ.U32.AND P1, PT, R0, R5, PT ;  /* 0x000000050000720c */ /* 0x004fcc0003f22070 */
[----:B------:R-:W0:Y:S07]  /*2a8f0*/  POPC R5, UR4 ;  /* 0x0000000400057d09 */ /* 0x000e2e0008000000 */
[----:B0-----:R-:W2:Y:S01]  /*2a900*/  @P1 ATOMG.E.ADD.STRONG.GPU PT, R3, desc[UR50][R2.64], R5 ;  /* 0x00000005020319a8 */ /* 0x001ea200081ee1f2 */
[----:B------:R-:W0:Y:S02]  /*2a910*/  S2R R4, SR_LTMASK ;  /* 0x0000000000047919 */ /* 0x000e240000003900 */
[----:B0-----:R-:W-:-:S04]  /*2a920*/  LOP3.LUT R4, R4, UR4, RZ, 0xc0, !PT ;  /* 0x0000000404047c12 */ /* 0x001fc8000f8ec0ff */
[----:B------:R-:W0:Y:S01]  /*2a930*/  POPC R7, R4 ;  /* 0x0000000400077309 */ /* 0x000e220000000000 */
[----:B--2---:R-:W0:Y:S02]  /*2a940*/  SHFL.IDX PT, R0, R3, R0, 0x1f ;  /* 0x00001f0003007589 */ /* 0x004e2400000e0000 */
[----:B0-----:R-:W-:-:S07]  /*2a950*/  IADD3 R16, R0, UR38, R7 ;  /* 0x0000002600107c10 */ /* 0x001fce000fffe007 */
.L_x_738:
[----:B------:R-:W-:Y:S05]  /*2a960*/  BSYNC B0 ;  /* 0x0000000000007941 */ /* 0x000fea0003800000 */
.L_x_737:
[----:B------:R-:W-:Y:S05]  /*2a970*/  @!P0 BRA `(.L_x_739) ;  /* 0x0000000000048947 */ /* 0x000fea0003800000 */
[----:B------:R-:W-:Y:S01]  /*2a980*/  BPT.TRAP 0x1 ;  /* 0x000000040000795c */ /* 0x000fe20000300000 */
.L_x_739:
[----:B------:R-:W-:Y:S01]  /*2a990*/  LOP3.LUT R0, R33, 0x1, RZ, 0x3c, !PT ;  /* 0x0000000121007812 */ /* 0x000fe200078e3cff */
[----:B0-----:R-:W-:Y:S01]  /*2a9a0*/  IMAD R3, R29, 0x8, R22 ;  /* 0x000000081d037824 */ /* 0x001fe200078e0216 */
[----:B------:R-:W-:Y:S02]  /*2a9b0*/  BSSY B0, `(.L_x_740) ;  /* 0x0000004000007945 */ /* 0x000fe40003800000 */
[----:B------:R-:W-:-:S04]  /*2a9c0*/  SHF.L.U32 R0, R0, 0x1f, RZ ;  /* 0x0000001f00007819 */ /* 0x000fc800000006ff */
[----:B------:R-:W0:Y:S02]  /*2a9d0*/  SYNCS.PHASECHK.TRANS64.TRYWAIT P1, [R3+URZ+0x33470], R0 ;  /* 0x03347000030075a7 */ /* 0x000e24000802017f */
[----:B0-----:R-:W-:Y:S05]  /*2a9e0*/  @!P1 BRA `(.L_x_741) ;  /* 0x0000006400dc9947 */ /* 0x001fea0003800000 */
.L_x_961:
[----:B------:R-:W-:Y:S05]  /*2a9f0*/  BSYNC B0 ;  /* 0x0000000000007941 */ /* 0x000fea0003800000 */
.L_x_740:
[----:B------:R-:W-:-:S04]  /*2aa00*/  MOV R2, UR39 ;  /* 0x0000002700027c02 */ /* 0x000fc80008000f00 */
[----:B------:R-:W-:-:S13]  /*2aa10*/  ISETP.NE.AND P1, PT, R2, 0x3, PT ;  /* 0x000000030200780c */ /* 0x000fda0003f25270 */
[----:B------:R-:W-:Y:S05]  /*2aa20*/  @!P1 BRA `(.L_x_742) ;  /* 0x0000000000049947 */ /* 0x000fea0003800000 */
[----:B------:R-:W-:Y:S01]  /*2aa30*/  BPT.TRAP 0x1 ;  /* 0x000000040000795c */ /* 0x000fe20000300000 */
.L_x_742:
[----:B0-----:R-:W-:-:S04]  /*2aa40*/  SHF.L.U32 R0, R33, 0x1f, RZ ;  /* 0x0000001f21007819 */ /* 0x001fc800000006ff */
[----:B------:R-:W0:Y:S02]  /*2aa50*/  SYNCS.PHASECHK.TRANS64.TRYWAIT P1, [R3+URZ+0x33460], R0 ;  /* 0x03346000030075a7 */ /* 0x000e24000802017f */
[----:B0-----:R-:W-:Y:S05]  /*2aa60*/  @!P1 BRA `(.L_x_743) ;  /* 0x0000006400d09947 */ /* 0x001fea0003800000 */
.L_x_962:
        /* <DEDUP_REMOVED lines=108> */
.L_x_744:
[----:B--2---:R2:W-:Y:S01]  /*2b130*/  SYNCS.ARRIVE.TRANS64.A1T0 RZ, [R3+URZ+0x33450], RZ ;  /* 0x033450ff03ff79a7 */ /* 0x0045e2000810003f */
[----:B------:R-:W-:Y:S06]  /*2b140*/  BAR.SYNC.DEFER_BLOCKING 0x2, 0x80 ;  /* 0x0082000000007b1d */ /* 0x000fec0000010000 */
[----:B------:R-:W-:Y:S05]  /*2b150*/  @!P0 BRA `(.L_x_745) ;  /* 0x0000000000048947 */ /* 0x000fea0003800000 */
[----:B------:R-:W-:Y:S01]  /*2b160*/  BPT.TRAP 0x1 ;  /* 0x000000040000795c */ /* 0x000fe20000300000 */
.L_x_745:
[----:B------:R-:W3:Y:S01]  /*2b170*/  LDL R0, [R1+0xc] ;  /* 0x00000c0001007983 */ /* 0x000ee20000100800 */
[----:B--2---:R-:W-:Y:S01]  /*2b180*/  IADD3 R3, R3, 0x33480, RZ ;  /* 0x0003348003037810 */ /* 0x004fe20007ffe0ff */
[----:B------:R-:W-:-:S05]  /*2b190*/  VIADD R29, R29, 0x1 ;  /* 0x000000011d1d7836 */ /* 0x000fca0000000000 */
[----:B------:R-:W-:-:S04]  /*2b1a0*/  ISETP.NE.AND P0, PT, R29, 0x2, PT ;  /* 0x000000021d00780c */ /* 0x000fc80003f05270 */
[----:B------:R-:W-:Y:S02]  /*2b1b0*/  SEL R29, R29, RZ, P0 ;  /* 0x000000ff1d1d7207 */ /* 0x000fe40000000000 */
[----:B---3--:R-:W-:Y:S02]  /*2b1c0*/  PRMT R3, R0, 0x654, R3 ;  /* 0x0000065400037816 */ /* 0x008fe40000000003 */
[----:B------:R-:W-:Y:S02]  /*2b1d0*/  SEL R0, RZ, 0x1, P0 ;  /* 0x00000001ff007807 */ /* 0x000fe40000000000 */
[----:B------:R2:W-:Y:S02]  /*2b1e0*/  SYNCS.ARRIVE.TRANS64.RED.A1T0 RZ, [R3+URZ], RZ ;  /* 0x000000ff03ff79a7 */ /* 0x0005e4000810043f */
[----:B------:R-:W-:-:S07]  /*2b1f0*/  LOP3.LUT R33, R33, R0, RZ, 0x3c, !PT ;  /* 0x0000000021217212 */ /* 0x000fce00078e3cff */
.L_x_684:
[----:B------:R-:W-:-:S13]  /*2b200*/  LOP3.LUT P0, RZ, R36, 0x80, RZ, 0xc0, !PT ;  /* 0x0000008024ff7812 */ /* 0x000fda000780c0ff */
[----:B------:R-:W-:Y:S05]  /*2b210*/  @!P0 BRA `(.L_x_746) ;  /* 0x0000000000288947 */ /* 0x000fea0003800000 */
[----:B------:R-:W-:Y:S05]  /*2b220*/  WARPSYNC.ALL ;  /* 0x0000000000007948 */ /* 0x000fea0003800000 */
[----:B------:R-:W3:Y:S08]  /*2b230*/  S2UR UR4, SR_CgaCtaId ;  /* 0x00000000000479c3 */ /* 0x000ef00000008800 */
[----:B------:R-:W-:Y:S01]  /*2b240*/  BAR.SYNC.DEFER_BLOCKING 0x5, 0x180 ;  /* 0x0146000000007b1d */ /* 0x000fe20000010000 */
[----:B-1----:R-:W-:Y:S01]  /*2b250*/  MOV R22, 0x400 ;  /* 0x0000040000167802 */ /* 0x002fe20000000f00 */
[----:B---3--:R-:W-:-:S05]  /*2b260*/  IMAD.U32 R0, RZ, RZ, UR4 ;  /* 0x00000004ff007e24 */ /* 0x008fca000f8e00ff */
[----:B------:R-:W-:Y:S01]  /*2b270*/  LEA R22, R0, R22, 0x18 ;  /* 0x0000001600167211 */ /* 0x000fe200078ec0ff */
[----:B------:R1:W-:Y:S04]  /*2b280*/  STL [R1+0xc], R0 ;  /* 0x00000c0001007387 */ /* 0x0003e80000100800 */
[----:B------:R1:W3:Y:S01]  /*2b290*/  LDS.128 R16, [R22+0x334d0] ;  /* 0x0334d00016107984 */ /* 0x0002e20000000c00 */
[----:B------:R-:W-:Y:S06]  /*2b2a0*/  BAR.ARV 0x4, 0x180 ;  /* 0x0106000000007b1d */ /* 0x000fec0000002000 */
[----:B------:R-:W-:Y:S05]  /*2b2b0*/  BRA `(.L_x_747) ;  /* 0x0000000800487947 */ /* 0x000fea0003800000 */
.L_x_746:
[----:B------:R-:W0:Y:S01]  /*2b2c0*/  S2R R0, SR_TID.X ;  /* 0x0000000000007919 */ /* 0x000e220000002100 */
[----:B------:R-:W-:Y:S01]  /*2b2d0*/  UMOV UR4, 0xffffffff ;  /* 0xffffffff00047882 */ /* 0x000fe20000000000 */
[----:B0-----:R-:W-:-:S04]  /*2b2e0*/  LOP3.LUT R8, R0, 0x1f, RZ, 0xc0, !PT ;  /* 0x0000001f00087812 */ /* 0x001fc800078ec0ff */
[----:B------:R-:W-:Y:S01]  /*2b2f0*/  ISETP.NE.AND P0, PT, R8, 0x1f, PT ;  /* 0x0000001f0800780c */ /* 0x000fe20003f05270 */
[----:B------:R-:W-:-:S12]  /*2b300*/  BRA.DIV UR4, `(.L_x_748) ;  /* 0x0000005e04bc7947 */ /* 0x000fd8000b800000 */
[----:B------:R-:W-:Y:S01]  /*2b310*/  IMAD.IADD R5, R19, 0x1, R8 ;  /* 0x0000000113057824 */ /* 0x000fe200078e0208 */
[----:B------:R-:W-:-:S04]  /*2b320*/  ULDC UR4, c[0x0][0xc3c] ;  /* 0x00030f0000047ab9 */ /* 0x000fc80000000800 */
[----:B------:R-:W-:-:S13]  /*2b330*/  ISETP.GE.OR P1, PT, R5, UR4, !P0 ;  /* 0x0000000405007c0c */ /* 0x000fda000c726670 */
[----:B-12---:R-:W0:Y:S02]  /*2b340*/  @!P1 LDC.64 R2, c[0x0][0xc80] ;  /* 0x00032000ff029b82 */ /* 0x006e240000000a00 */
[----:B0-----:R-:W-:-:S06]  /*2b350*/  @!P1 IMAD.WIDE R2, R5, 0x4, R2 ;  /* 0x0000000405029825 */ /* 0x001fcc00078e0202 */
[----:B------:R-:W2:Y:S01]  /*2b360*/  @!P1 LDG.E R2, desc[UR50][R2.64] ;  /* 0x0000003202029981 */ /* 0x000ea2000c1e1900 */
[----:B------:R-:W-:Y:S02]  /*2b370*/  MOV R5, RZ ;  /* 0x000000ff00057202 */ /* 0x000fe40000000f00 */
[C---:B------:R-:W-:Y:S01]  /*2b380*/  ISETP.GE.U32.AND P2, PT, R8.reuse, 0x2, PT ;  /* 0x000000020800780c */ /* 0x040fe20003f46070 */
[----:B------:R-:W-:Y:S01]  /*2b390*/  SHFL.IDX PT, R0, R16, RZ, 0x1f ;  /* 0x00001fff10007589 */ /* 0x000fe200000e0000 */
[C---:B------:R-:W-:Y:S02]  /*2b3a0*/  ISETP.GE.U32.AND P3, PT, R8.reuse, 0x4, PT ;  /* 0x000000040800780c */ /* 0x040fe40003f66070 */
[C---:B------:R-:W-:Y:S01]  /*2b3b0*/  ISETP.GE.U32.AND P4, PT, R8.reuse, 0x8, PT ;  /* 0x000000080800780c */ /* 0x040fe20003f86070 */
[----:B------:R-:W-:Y:S01]  /*2b3c0*/  SHFL.IDX PT, R4, R16, 0x1, 0x1f ;  /* 0x00201f0010047f89 */ /* 0x000fe200000e0000 */
[C---:B------:R-:W-:Y:S01]  /*2b3d0*/  ISETP.GE.U32.AND P5, PT, R8.reuse, 0x10, PT ;  /* 0x000000100800780c */ /* 0x040fe20003fa6070 */
[----:B--2---:R-:W-:Y:S01]  /*2b3e0*/  @!P1 IMAD.MOV.U32 R5, RZ, RZ, R2 ;  /* 0x000000ffff059224 */ /* 0x004fe200078e0002 */
[----:B------:R-:W-:-:S04]  /*2b3f0*/  ISETP.NE.AND P1, PT, R8, RZ, PT ;  /* 0x000000ff0800720c */ /* 0x000fc80003f25270 */
[----:B------:R-:W0:Y:S02]  /*2b400*/  SHFL.UP PT, R14, R5, 0x1, RZ ;  /* 0x04200000050e7989 */ /* 0x000e2400000e00ff */
        /* <DEDUP_REMOVED lines=14> */
[----:B------:R0:W1:Y:S02]  /*2b4f0*/  SHFL.IDX PT, R14, R2, 0x1f, 0x1f ;  /* 0x03e01f00020e7f89 */ /* 0x00006400000e0000 */
.L_x_972:
[----:B------:R-:W-:Y:S02]  /*2b500*/  ULDC UR4, c[0x0][0xc38] ;  /* 0x00030e0000047ab9 */ /* 0x000fe40000000800 */
[----:B------:R-:W-:-:S04]  /*2b510*/  IMAD.U32 R7, RZ, RZ, UR4 ;  /* 0x00000004ff077e24 */ /* 0x000fc8000f8e00ff */
[----:B-1----:R-:W-:-:S05]  /*2b520*/  IMAD R14, R14, R7, RZ ;  /* 0x000000070e0e7224 */ /* 0x002fca00078e02ff */
[----:B------:R-:W-:-:S04]  /*2b530*/  IADD3 R9, R4, R14, RZ ;  /* 0x0000000e04097210 */ /* 0x000fc80007ffe0ff */
[----:B------:R-:W-:-:S13]  /*2b540*/  ISETP.GT.AND P6, PT, R9, R0, PT ;  /* 0x000000000900720c */ /* 0x000fda0003fc4270 */
[----:B------:R-:W-:Y:S05]  /*2b550*/  @P6 BRA `(.L_x_749) ;  /* 0x00000000009c6947 */ /* 0x000fea0003800000 */
.L_x_754:
[----:B0-----:R-:W0:Y:S01]  /*2b560*/  LDC R2, c[0x0][0xc3c] ;  /* 0x00030f00ff027b82 */ /* 0x001e220000000800 */
[----:B------:R-:W-:-:S05]  /*2b570*/  VIADD R19, R19, 0x1f ;  /* 0x0000001f13137836 */ /* 0x000fca0000000000 */
[----:B0-----:R-:W-:-:S13]  /*2b580*/  ISETP.GE.AND P6, PT, R19, R2, PT ;  /* 0x000000021300720c */ /* 0x001fda0003fc6270 */
[----:B------:R-:W-:Y:S05]  /*2b590*/  @P6 BRA `(.L_x_750) ;  /* 0x0000000400446947 */ /* 0x000fea0003800000 */
[----:B------:R-:W0:Y:S01]  /*2b5a0*/  S2R R3, SR_TID.X ;  /* 0x0000000000037919 */ /* 0x000e220000002100 */
[----:B------:R-:W-:Y:S01]  /*2b5b0*/  BSSY B0, `(.L_x_751) ;  /* 0x0000009000007945 */ /* 0x000fe20003800000 */
[----:B------:R-:W-:Y:S01]  /*2b5c0*/  IMAD.MOV.U32 R5, RZ, RZ, RZ ;  /* 0x000000ffff057224 */ /* 0x000fe200078e00ff */
[----:B0-----:R-:W-:-:S05]  /*2b5d0*/  LOP3.LUT R3, R3, 0x1f, RZ, 0xc0, !PT ;  /* 0x0000001f03037812 */ /* 0x001fca00078ec0ff */
[----:B------:R-:W-:-:S05]  /*2b5e0*/  IMAD.IADD R7, R19, 0x1, R3 ;  /* 0x0000000113077824 */ /* 0x000fca00078e0203 */
[----:B------:R-:W-:-:S13]  /*2b5f0*/  ISETP.GE.OR P6, PT, R7, R2, !P0 ;  /* 0x000000020700720c */ /* 0x000fda00047c6670 */
[----:B------:R-:W-:Y:S05]  /*2b600*/  @P6 BRA `(.L_x_752) ;  /* 0x00000000000c6947 */ /* 0x000fea0003800000 */
[----:B------:R-:W0:Y:S02]  /*2b610*/  LDC.64 R2, c[0x0][0xc80] ;  /* 0x00032000ff027b82 */ /* 0x000e240000000a00 */
[----:B0-----:R-:W-:-:S05]  /*2b620*/  IMAD.WIDE R2, R7, 0x4, R2 ;  /* 0x0000000407027825 */ /* 0x001fca00078e0202 */
[----:B------:R0:W5:Y:S02]  /*2b630*/  LDG.E R5, desc[UR50][R2.64] ;  /* 0x0000003202057981 */ /* 0x000164000c1e1900 */
.L_x_752:
[----:B------:R-:W-:Y:S05]  /*2b640*/  BSYNC B0 ;  /* 0x0000000000007941 */ /* 0x000fea0003800000 */
.L_x_751:
[----:B------:R-:W-:-:S03]  /*2b650*/  UMOV UR4, 0xffffffff ;  /* 0xffffffff00047882 */ /* 0x000fc60000000000 */
[----:B------:R-:W-:Y:S05]  /*2b660*/  BRA.DIV UR4, `(.L_x_753) ;  /* 0x0000006204087947 */ /* 0x000fea000b800000 */
[----:B-----5:R-:W1:Y:S02]  /*2b670*/  SHFL.UP PT, R14, R5, 0x1, RZ ;  /* 0x04200000050e7989 */ /* 0x020e6400000e00ff */
[----:B-1----:R-:W-:-:S04]  /*2b680*/  SEL R14, R14, RZ, P1 ;  /* 0x000000ff0e0e7207 */ /* 0x002fc80000800000 */
        /* <DEDUP_REMOVED lines=13> */
[----:B------:R0:W1:Y:S02]  /*2b760*/  SHFL.IDX PT, R14, R2, 0x1f, 0x1f ;  /* 0x03e01f00020e7f89 */ /* 0x00006400000e0000 */
.L_x_980:
[----:B------:R-:W-:Y:S02]  /*2b770*/  ULDC UR4, c[0x0][0xc38] ;  /* 0x00030e0000047ab9 */ /* 0x000fe40000000800 */
[----:B------:R-:W-:-:S04]  /*2b780*/  IMAD.U32 R7, RZ, RZ, UR4 ;  /* 0x00000004ff077e24 */ /* 0x000fc8000f8e00ff */
[----:B-1----:R-:W-:-:S04]  /*2b790*/  IMAD R14, R14, R7, RZ ;  /* 0x000000070e0e7224 */ /* 0x002fc800078e02ff */
[----:B------:R-:W-:-:S05]  /*2b7a0*/  IMAD.IADD R9, R14, 0x1, R9 ;  /* 0x000000010e097824 */ /* 0x000fca00078e0209 */
[----:B------:R-:W-:-:S13]  /*2b7b0*/  ISETP.GT.AND P6, PT, R9, R0, PT ;  /* 0x000000000900720c */ /* 0x000fda0003fc4270 */
[----:B------:R-:W-:Y:S05]  /*2b7c0*/  @!P6 BRA `(.L_x_754) ;  /* 0xfffffffc0064e947 */ /* 0x000fea000383ffff */
.L_x_749:
[----:B------:R-:W-:Y:S01]  /*2b7d0*/  IMAD.IADD R16, R9, 0x1, -R14 ;  /* 0x0000000109107824 */ /* 0x000fe200078e0a0e */
[----:B------:R-:W-:-:S03]  /*2b7e0*/  UMOV UR4, 0xffffffff ;  /* 0xffffffff00047882 */ /* 0x000fc60000000000 */
[----:B------:R-:W-:-:S05]  /*2b7f0*/  IMAD R3, R2, R7, R16 ;  /* 0x0000000702037224 */ /* 0x000fca00078e0210 */
[----:B------:R-:W-:Y:S01]  /*2b800*/  ISETP.GT.AND P6, PT, R3, R0, PT ;  /* 0x000000000300720c */ /* 0x000fe20003fc4270 */
[----:B------:R-:W-:-:S12]  /*2b810*/  BRA.DIV UR4, `(.L_x_755) ;  /* 0x0000006204587947 */ /* 0x000fd8000b800000 */
[----:B------:R-:W-:-:S04]  /*2b820*/  VOTE.ANY R3, PT, !P6 ;  /* 0x0000000000037806 */ /* 0x000fc800070e0100 */
[----:B------:R-:W1:Y:S02]  /*2b830*/  POPC R4, R3 ;  /* 0x0000000300047309 */ /* 0x000e640000000000 */
[----:B-1----:R1:W2:Y:S02]  /*2b840*/  SHFL.IDX PT, R5, R5, R4, 0x1f ;  /* 0x00001f0405057589 */ /* 0x0022a400000e0000 */
.L_x_984:
[----:B------:R-:W-:Y:S02]  /*2b850*/  ISETP.NE.AND P0, PT, R3, RZ, PT ;  /* 0x000000ff0300720c */ /* 0x000fe40003f05270 */
[----:B------:R-:W-:-:S11]  /*2b860*/  MOV R14, RZ ;  /* 0x000000ff000e7202 */ /* 0x000fd60000000f00 */
[----:B------:R-:W-:Y:S05]  /*2b870*/  @!P0 BRA `(.L_x_756) ;  /* 0x0000000000108947 */ /* 0x000fea0003800000 */
[----:B------:R-:W-:Y:S01]  /*2b880*/  UMOV UR4, 0xffffffff ;  /* 0xffffffff00047882 */ /* 0x000fe20000000000 */
[----:B------:R-:W-:Y:S02]  /*2b890*/  VIADD R12, R4, 0xffffffff ;  /* 0xffffffff040c7836 */ /* 0x000fe40000000000 */
[----:B------:R-:W-:Y:S05]  /*2b8a0*/  BRA.DIV UR4, `(.L_x_757) ;  /* 0x00000062047c7947 */ /* 0x000fea000b800000 */
[----:B------:R3:W4:Y:S02]  /*2b8b0*/  SHFL.IDX PT, R14, R2, R12, 0x1f ;  /* 0x00001f0c020e7589 */ /* 0x00072400000e0000 */
.L_x_756:
[----:B--2---:R-:W-:Y:S01]  /*2b8c0*/  IABS R6, R5 ;  /* 0x0000000500067213 */ /* 0x004fe20000000000 */
[----:B----4-:R-:W-:Y:S01]  /*2b8d0*/  IMAD R16, R14, R7, R16 ;  /* 0x000000070e107224 */ /* 0x010fe200078e0210 */
[----:B------:R-:W-:Y:S02]  /*2b8e0*/  IADD3 R19, R4, R19, RZ ;  /* 0x0000001304137210 */ /* 0x000fe40007ffe0ff */
[----:B------:R-:W2:Y:S01]  /*2b8f0*/  I2F.RP R8, R6 ;  /* 0x0000000600087306 */ /* 0x000ea20000209400 */
[----:B------:R-:W-:-:S07]  /*2b900*/  IMAD.IADD R0, R0, 0x1, -R16 ;  /* 0x0000000100007824 */ /* 0x000fce00078e0a10 */
[----:B--2---:R-:W0:Y:S02]  /*2b910*/  MUFU.RCP R8, R8 ;  /* 0x0000000800087308 */ /* 0x004e240000001000 */
[----:B0--3--:R-:W-:-:S06]  /*2b920*/  VIADD R2, R8, 0xffffffe ;  /* 0x0ffffffe08027836 */ /* 0x009fcc0000000000 */
[----:B------:R0:W2:Y:S02]  /*2b930*/  F2I.FTZ.U32.TRUNC.NTZ R3, R2 ;  /* 0x0000000200037305 */ /* 0x0000a4000021f000 */
[----:B0-----:R-:W-:Y:S01]  /*2b940*/  MOV R2, RZ ;  /* 0x000000ff00027202 */ /* 0x001fe20000000f00 */
[----:B--2---:R-:W-:-:S04]  /*2b950*/  IMAD.MOV R7, RZ, RZ, -R3 ;  /* 0x000000ffff077224 */ /* 0x004fc800078e0a03 */
[----:B------:R-:W-:-:S04]  /*2b960*/  IMAD R7, R7, R6, RZ ;  /* 0x0000000607077224 */ /* 0x000fc800078e02ff */
        /* <DEDUP_REMOVED lines=9> */
[----:B------:R-:W-:Y:S01]  /*2ba00*/  @!P1 IMAD.IADD R7, R7, 0x1, -R6 ;  /* 0x0000000107079824 */ /* 0x000fe200078e0a06 */
[----:B------:R-:W-:Y:S02]  /*2ba10*/  @!P1 IADD3 R3, R3, 0x1, RZ ;  /* 0x0000000103039810 */ /* 0x000fe40007ffe0ff */
        /* <DEDUP_REMOVED lines=9> */
.L_x_750:
[----:B------:R-:W-:Y:S01]  /*2bab0*/  UMOV UR4, URZ ;  /* 0x0000003f00047c82 */ /* 0x000fe20008000000 */
[----:B------:R-:W-:Y:S01]  /*2bac0*/  UMOV UR5, URZ ;  /* 0x0000003f00057c82 */ /* 0x000fe20008000000 */
[----:B------:R-:W-:Y:S01]  /*2bad0*/  ULDC UR6, c[0x0][0xc3c] ;  /* 0x00030f0000067ab9 */ /* 0x000fe20000000800 */
[----:B------:R-:W-:Y:S01]  /*2bae0*/  IMAD.MOV.U32 R16, RZ, RZ, R0 ;  /* 0x000000ffff107224 */ /* 0x000fe200078e0000 */
[----:B------:R-:W-:Y:S01]  /*2baf0*/  MOV R18, UR5 ;  /* 0x0000000500127c02 */ /* 0x000fe20008000f00 */
[----:B------:R-:W-:Y:S02]  /*2bb00*/  IMAD.U32 R17, RZ, RZ, UR4 ;  /* 0x00000004ff117e24 */ /* 0x000fe4000f8e00ff */
[----:B------:R-:W-:-:S07]  /*2bb10*/  IMAD.U32 R19, RZ, RZ, UR6 ;  /* 0x00000006ff137e24 */ /* 0x000fce000f8e00ff */
.L_x_758:
[----:B------:R4:W2:Y:S01]  /*2bb20*/  LDL R2, [R1+0xc] ;  /* 0x00000c0001027983 */ /* 0x0008a20000100800 */
[----:B------:R-:W0:Y:S01]  /*2bb30*/  S2R R0, SR_TID.X ;  /* 0x0000000000007919 */ /* 0x000e220000002100 */
[----:B------:R-:W-:Y:S05]  /*2bb40*/  WARPSYNC.ALL ;  /* 0x0000000000007948 */ /* 0x000fea0003800000 */
[----:B0-----:R-:W-:Y:S01]  /*2bb50*/  LOP3.LUT R0, R0, 0x1f, RZ, 0xc0, !PT ;  /* 0x0000001f00007812 */ /* 0x001fe200078ec0ff */
[----:B------:R-:W-:Y:S03]  /*2bb60*/  BAR.SYNC.DEFER_BLOCKING 0x4, 0x180 ;  /* 0x0106000000007b1d */ /* 0x000fe60000010000 */
[----:B------:R-:W-:-:S13]  /*2bb70*/  ISETP.NE.AND P0, PT, R0, RZ, PT ;  /* 0x000000ff0000720c */ /* 0x000fda0003f05270 */
[----:B------:R-:W-:Y:S01]  /*2bb80*/  @!P0 MOV R0, 0x400 ;  /* 0x0000040000008802 */ /* 0x000fe20000000f00 */
[----:B--2---:R-:W0:Y:S03]  /*2bb90*/  @!P0 S2R R2, SR_CgaCtaId ;  /* 0x0000000000028919 */ /* 0x004e260000008800 */
[----:B0-----:R-:W-:Y:S01]  /*2bba0*/  @!P0 LEA R22, R2, R0, 0x18 ;  /* 0x0000000002168211 */ /* 0x001fe200078ec0ff */
[----:B------:R4:W-:Y:S04]  /*2bbb0*/  @!P0 STL [R1+0xc], R2 ;  /* 0x00000c0201008387 */ /* 0x0009e80000100800 */
[----:B------:R4:W-:Y:S01]  /*2bbc0*/  @!P0 STS.128 [R22+0x334d0], R16 ;  /* 0x0334d01016008388 */ /* 0x0009e20000000c00 */
[----:B------:R-:W-:Y:S06]  /*2bbd0*/  BAR.ARV 0x5, 0x180 ;  /* 0x0146000000007b1d */ /* 0x000fec0000002000 */
.L_x_747:
[----:B------:R-:W-:Y:S02]  /*2bbe0*/  ULDC UR4, c[0x0][0xc3c] ;  /* 0x00030f0000047ab9 */ /* 0x000fe40000000800 */
[----:B---3--:R-:W-:-:S13]  /*2bbf0*/  ISETP.GE.AND P0, PT, R19, UR4, PT ;  /* 0x0000000413007c0c */ /* 0x008fda000bf06270 */
[----:B------:R-:W-:Y:S05]  /*2bc00*/  @!P0 BRA `(.L_x_759) ;  /* 0xffffff9000708947 */ /* 0x000fea000383ffff */
[----:B------:R-:W-:Y:S05]  /*2bc10*/  BSYNC B7 ;  /* 0x0000000000077941 */ /* 0x000fea0003800000 */
.L_x_639:
[----:B-12---:R-:W2:Y:S01]  /*2bc20*/  LDL.LU R0, [R1+0x38] ;  /* 0x0000380001007983 */ /* 0x006ea20000300800 */
[----:B------:R-:W-:Y:S01]  /*2bc30*/  BSSY B0, `(.L_x_760) ;  /* 0x000000b000007945 */ /* 0x000fe20003800000 */
[----:B------:R-:W1:Y:S01]  /*2bc40*/  S2R R5, SR_CgaCtaId ;  /* 0x0000000000057919 */ /* 0x000e620000008800 */
[----:B--2---:R-:W-:-:S05]  /*2bc50*/  VIADD R0, R0, 0x1 ;  /* 0x0000000100007836 */ /* 0x004fca0000000000 */
[----:B0---4-:R-:W-:-:S04]  /*2bc60*/  LEA.HI R2, R0, R0, RZ, 0x1 ;  /* 0x0000000000027211 */ /* 0x011fc800078f08ff */
[----:B------:R-:W-:Y:S02]  /*2bc70*/  LOP3.LUT R3, R2, 0xfffffffe, RZ, 0xc0, !PT ;  /* 0xfffffffe02037812 */ /* 0x000fe400078ec0ff */
[----:B------:R-:W-:-:S03]  /*2bc80*/  MOV R2, 0x400 ;  /* 0x0000040000027802 */ /* 0x000fc60000000f00 */
[----:B------:R-:W-:Y:S01]  /*2bc90*/  IMAD.IADD R0, R0, 0x1, -R3 ;  /* 0x0000000100007824 */ /* 0x000fe200078e0a03 */
[----:B-1----:R-:W-:-:S04]  /*2bca0*/  LEA R5, R5, R2, 0x18 ;  /* 0x0000000205057211 */ /* 0x002fc800078ec0ff */
[----:B------:R-:W-:-:S04]  /*2bcb0*/  SHF.L.U32 R0, R0, 0x1f, RZ ;  /* 0x0000001f00007819 */ /* 0x000fc800000006ff */
[----:B------:R-:W0:Y:S02]  /*2bcc0*/  SYNCS.PHASECHK.TRANS64.TRYWAIT P0, [R5+URZ+0x33420], R0 ;  /* 0x03342000050075a7 */ /* 0x000e24000800017f */
[----:B0-----:R-:W-:Y:S05]  /*2bcd0*/  @!P0 BRA `(.L_x_761) ;  /* 0x0000005c00948947 */ /* 0x001fea0003800000 */
.L_x_987:
[----:B------:R-:W-:Y:S05]  /*2bce0*/  BSYNC B0 ;  /* 0x0000000000007941 */ /* 0x000fea0003800000 */
.L_x_760:
[----:B------:R-:W-:-:S03]  /*2bcf0*/  UMOV UR4, 0xffffffff ;  /* 0xffffffff00047882 */ /* 0x000fc60000000000 */
[----:B------:R-:W-:Y:S05]  /*2bd00*/  BRA.DIV UR4, `(.L_x_762) ;  /* 0x0000005e049c7947 */ /* 0x000fea000b800000 */
[----:B0-----:R-:W0:Y:S02]  /*2bd10*/  S2R R0, SR_TID.X ;  /* 0x0000000000007919 */ /* 0x001e240000002100 */
[----:B0-----:R-:W-:-:S04]  /*2bd20*/  SHF.R.U32.HI R0, RZ, 0x5, R0 ;  /* 0x00000005ff007819 */ /* 0x001fc80000011600 */
[----:B------:R-:W-:-:S05]  /*2bd30*/  LOP3.LUT R0, R0, 0x3, RZ, 0xc0, !PT ;  /* 0x0000000300007812 */ /* 0x000fca00078ec0ff */
[----:B------:R0:W1:Y:S02]  /*2bd40*/  SHFL.IDX PT, R14, R0, RZ, 0x1f ;  /* 0x00001fff000e7589 */ /* 0x00006400000e0000 */
.L_x_990:
[----:B-1----:R-:W-:-:S13]  /*2bd50*/  ISETP.NE.AND P0, PT, R14, RZ, PT ;  /* 0x000000ff0e00720c */ /* 0x002fda0003f05270 */
[----:B------:R-:W-:Y:S05]  /*2bd60*/  @P0 BRA `(.L_x_431) ;  /* 0x0000000000a80947 */ /* 0x000fea0003800000 */
[----:B------:R-:W-:-:S03]  /*2bd70*/  UMOV UR4, 0xffffffff ;  /* 0xffffffff00047882 */ /* 0x000fc60000000000 */
[----:B------:R-:W-:Y:S05]  /*2bd80*/  BRA.DIV UR4, `(.L_x_763) ;  /* 0x0000005e04b07947 */ /* 0x000fea000b800000 */
[----:B------:R-:W-:-:S13]  /*2bd90*/  ELECT P6, URZ, PT ;  /* 0x00000000003f782f */ /* 0x000fda00038c0000 */
.L_x_993:
[----:B------:R-:W-:Y:S05]  /*2bda0*/  @!P6 BRA `(.L_x_431) ;  /* 0x000000000098e947 */ /* 0x000fea0003800000 */
[----:B------:R-:W-:-:S06]  /*2bdb0*/  ULOP3.LUT UR4, UR36, 0x2, URZ, 0xfc, !UPT ;  /* 0x0000000224047892 */ /* 0x000fcc000f8efc3f */
[----:B0-----:R-:W-:-:S04]  /*2bdc0*/  MOV R0, UR4 ;  /* 0x0000000400007c02 */ /* 0x001fc80008000f00 */
[----:B------:R-:W-:-:S13]  /*2bdd0*/  ISETP.NE.AND P0, PT, R0, 0x3, PT ;  /* 0x000000030000780c */ /* 0x000fda0003f05270 */
[----:B------:R-:W-:Y:S05]  /*2bde0*/  @!P0 BRA `(.L_x_764) ;  /* 0x0000000000048947 */ /* 0x000fea0003800000 */
[----:B------:R-:W-:Y:S01]  /*2bdf0*/  BPT.TRAP 0x1 ;  /* 0x000000040000795c */ /* 0x000fe20000300000 */
.L_x_764:
[----:B------:R-:W-:Y:S01]  /*2be00*/  IMAD R3, R29, 0x8, R5 ;  /* 0x000000081d037824 */ /* 0x000fe200078e0205 */
[----:B------:R-:W-:Y:S01]  /*2be10*/  SHF.L.U32 R2, R33, 0x1f, RZ ;  /* 0x0000001f21027819 */ /* 0x000fe200000006ff */
[----:B------:R-:W-:-:S03]  /*2be20*/  VIADD R29, R29, 0x1 ;  /* 0x000000011d1d7836 */ /* 0x000fc60000000000 */
[----:B------:R-:W0:Y:S02]  /*2be30*/  SYNCS.PHASECHK.TRANS64.TRYWAIT P1, [R3+URZ+0x33440], R2 ;  /* 0x03344002030075a7 */ /* 0x000e24000802017f */
[----:B------:R-:W-:-:S04]  /*2be40*/  ISETP.NE.AND P2, PT, R29, 0x2, PT ;  /* 0x000000021d00780c */ /* 0x000fc80003f45270 */
[----:B------:R-:W-:Y:S01]  /*2be50*/  SEL R0, RZ, 0x1, P2 ;  /* 0x00000001ff007807 */ /* 0x000fe20001000000 */
[----:B0-----:R-:W-:Y:S08]  /*2be60*/  @!P1 BRA `(.L_x_765) ;  /* 0x0000005c00989947 */ /* 0x001ff00003800000 */
.L_x_994:
[----:B------:R-:W-:Y:S02]  /*2be70*/  SEL R29, R29, RZ, P2 ;  /* 0x000000ff1d1d7207 */ /* 0x000fe40001000000 */
[----:B------:R-:W-:Y:S01]  /*2be80*/  LOP3.LUT R0, R33, R0, RZ, 0x3c, !PT ;  /* 0x0000000021007212 */ /* 0x000fe200078e3cff */
[----:B------:R-:W-:Y:S06]  /*2be90*/  @!P0 BRA `(.L_x_766) ;  /* 0x0000000000048947 */ /* 0x000fec0003800000 */
[----:B------:R-:W-:Y:S01]  /*2bea0*/  BPT.TRAP 0x1 ;  /* 0x000000040000795c */ /* 0x000fe20000300000 */
.L_x_766:
[----:B------:R-:W-:Y:S01]  /*2beb0*/  IMAD R29, R29, 0x8, R5 ;  /* 0x000000081d1d7824 */ /* 0x000fe200078e0205 */
[----:B------:R-:W-:-:S04]  /*2bec0*/  SHF.L.U32 R0, R0, 0x1f, RZ ;  /* 0x0000001f00007819 */ /* 0x000fc800000006ff */
[----:B------:R-:W1:Y:S02]  /*2bed0*/  SYNCS.PHASECHK.TRANS64.TRYWAIT P1, [R29+URZ+0x33440], R0 ;  /* 0x033440001d0075a7 */ /* 0x000e64000802017f */
[----:B-1----:R-:W-:Y:S05]  /*2bee0*/  @!P1 BRA `(.L_x_767) ;  /* 0x0000005c008c9947 */ /* 0x002fea0003800000 */
.L_x_995:
[----:B------:R-:W-:Y:S05]  /*2bef0*/  @!P0 BRA `(.L_x_768) ;  /* 0x0000000000048947 */ /* 0x000fea0003800000 */
[----:B------:R-:W-:Y:S01]  /*2bf00*/  BPT.TRAP 0x1 ;  /* 0x000000040000795c */ /* 0x000fe20000300000 */
.L_x_768:
[----:B------:R-:W2:Y:S02]  /*2bf10*/  SYNCS.PHASECHK.TRANS64.TRYWAIT P1, [R3+URZ+0x33460], R2 ;  /* 0x03346002030075a7 */ /* 0x000ea4000802017f */
[----:B--2---:R-:W-:Y:S05]  /*2bf20*/  @!P1 BRA `(.L_x_769) ;  /* 0x0000005c00909947 */ /* 0x004fea0003800000 */
.L_x_996:
[----:B------:R-:W-:Y:S05]  /*2bf30*/  @!P0 BRA `(.L_x_770) ;  /* 0x0000000000048947 */ /* 0x000fea0003800000 */
[----:B------:R-:W-:Y:S01]  /*2bf40*/  BPT.TRAP 0x1 ;  /* 0x000000040000795c */ /* 0x000fe20000300000 */
.L_x_770:
[----:B------:R-:W3:Y:S02]  /*2bf50*/  SYNCS.PHASECHK.TRANS64.TRYWAIT P1, [R29+URZ+0x33460], R0 ;  /* 0x033460001d0075a7 */ /* 0x000ee4000802017f */
[----:B---3--:R-:W-:Y:S05]  /*2bf60*/  @!P1 BRA `(.L_x_771) ;  /* 0x0000005c00949947 */ /* 0x008fea0003800000 */
.L_x_997:
[----:B------:R-:W-:Y:S05]  /*2bf70*/  @!P0 BRA `(.L_x_772) ;  /* 0x0000000000048947 */ /* 0x000fea0003800000 */
[----:B------:R-:W-:Y:S01]  /*2bf80*/  BPT.TRAP 0x1 ;  /* 0x000000040000795c */ /* 0x000fe20000300000 */
.L_x_772:
[----:B------:R-:W4:Y:S02]  /*2bf90*/  SYNCS.PHASECHK.TRANS64.TRYWAIT P1, [R3+URZ+0x33480], R2 ;  /* 0x03348002030075a7 */ /* 0x000f24000802017f */
[----:B----4-:R-:W-:Y:S05]  /*2bfa0*/  @!P1 BRA `(.L_x_773) ;  /* 0x0000005c00989947 */ /* 0x010fea0003800000 */
.L_x_998:
[----:B------:R-:W-:Y:S05]  /*2bfb0*/  @!P0 BRA `(.L_x_774) ;  /* 0x0000000000048947 */ /* 0x000fea0003800000 */
[----:B------:R-:W-:Y:S01]  /*2bfc0*/  BPT.TRAP 0x1 ;  /* 0x000000040000795c */ /* 0x000fe20000300000 */
.L_x_774:
[----:B------:R0:W0:Y:S02]  /*2bfd0*/  SYNCS.PHASECHK.TRANS64.TRYWAIT P0, [R29+URZ+0x33480], R0 ;  /* 0x033480001d0075a7 */ /* 0x000024000800017f */
[----:B0-----:R-:W-:Y:S05]  /*2bfe0*/  @!P0 NANOSLEEP.SYNCS 0x989680 ;  /* 0x009896800000895d */ /* 0x001fea0003900000 */
[----:B------:R-:W0:Y:S02]  /*2bff0*/  @!P0 SYNCS.PHASECHK.TRANS64 P0, [R29+URZ+0x33480], R0 ;  /* 0x033480001d0085a7 */ /* 0x000e24000800007f */
[----:B0-----:R-:W-:Y:S05]  /*2c000*/  @!P0 BRA `(.L_x_774) ;  /* 0xfffffffc00f08947 */ /* 0x001fea000383ffff */
.L_x_431:
[----:B------:R-:W-:Y:S05]  /*2c010*/  BSYNC B8 ;  /* 0x0000000000087941 */ /* 0x000fea0003800000 */
.L_x_428:
[----:B------:R-:W-:Y:S05]  /*2c020*/  EXIT ;  /* 0x000000000000794d */ /* 0x000fea0003800000 */
.L_x_449:
[----:B-1----:R1:W2:Y:S02]  /*2c030*/  SYNCS.PHASECHK.TRANS64.TRYWAIT P5, [R93+URZ+0x33490], R94 ;  /* 0x0334905e5d0075a7 */ /* 0x0022a400080a017f */
[----:B--2---:R-:W-:Y:S05]  /*2c040*/  @!P5 NANOSLEEP.SYNCS 0x989680 ;  /* 0x009896800000d95d */ /* 0x004fea0003900000 */
[----:B------:R-:W2:Y:S02]  /*2c050*/  @!P5 SYNCS.PHASECHK.TRANS64 P5, [R93+URZ+0x33490], R94 ;  /* 0x0334905e5d00d5a7 */ /* 0x000ea400080a007f */
[----:B--2---:R-:W-:Y:S05]  /*2c060*/  @!P5 BRA `(.L_x_449) ;  /* 0xfffffffc00f0d947 */ /* 0x004fea000383ffff */
[----:B------:R-:W-:Y:S05]  /*2c070*/  BRA `(.L_x_775) ;  /* 0xfffffd7000d87947 */ /* 0x000fea000383ffff */
.L_x_450:
[----:B------:R-:W-:Y:S01]  /*2c080*/  BSSY B1, `(.L_x_776) ;  /* 0x0000008000017945 */ /* 0x000fe20003800000 */
[----:B0-----:R-:W-:Y:S01]  /*2c090*/  MOV R13, R119 ;  /* 0x00000077000d7202 */ /* 0x001fe20000000f00 */
[----:B------:R-:W-:Y:S02]  /*2c0a0*/  IMAD.MOV.U32 R12, RZ, RZ, RZ ;  /* 0x000000ffff0c7224 */ /* 0x000fe400078e00ff */
[----:B------:R-:W-:Y:S02]  /*2c0b0*/  IMAD.MOV.U32 R11, RZ, RZ, 0x1e1f ;  /* 0x00001e1fff0b7424 */ /* 0x000fe400078e00ff */
[----:B------:R-:W-:-:S07]  /*2c0c0*/  IMAD.MOV.U32 R15, RZ, RZ, -0x1 ;  /* 0xffffffffff0f7424 */ /* 0x000fce00078e00ff */
[----:B-1----:R-:W-:Y:S05]  /*2c0d0*/  WARPSYNC.COLLECTIVE R15, `(.L_x_777) ;  /* 0x000000000f087348 */ /* 0x002fea0003c00000 */
[----:B------:R0:W2:Y:S02]  /*2c0e0*/  SHFL.IDX P6, R14, R13, R12, R11 ;  /* 0x0000000c0d0e7389 */ /* 0x0000a400000c000b */
[----:B012---:R-:W-:Y:S01]  /*2c0f0*/  ENDCOLLECTIVE ;  /* 0x000000000000791b */ /* 0x007fe20003800000 */
.L_x_777:
[----:B------:R-:W-:Y:S05]  /*2c100*/  BSYNC B1 ;  /* 0x0000000000017941 */ /* 0x000fea0003800000 */
.L_x_776:
[----:B------:R-:W-:Y:S01]  /*2c110*/  IMAD.MOV.U32 R13, RZ, RZ, R120 ;  /* 0x000000ffff0d7224 */ /* 0x000fe200078e0078 */
[----:B------:R-:W-:Y:S01]  /*2c120*/  MOV R15, 0xffffffff ;  /* 0xffffffff000f7802 */ /* 0x000fe20000000f00 */
[----:B------:R-:W-:Y:S01]  /*2c130*/  IMAD.MOV.U32 R12, RZ, RZ, RZ ;  /* 0x000000ffff0c7224 */ /* 0x000fe200078e00ff */
[----:B------:R-:W-:Y:S01]  /*2c140*/  MOV R143, R14 ;  /* 0x0000000e008f7202 */ /* 0x000fe20000000f00 */
[----:B------:R-:W-:-:S07]  /*2c150*/  IMAD.MOV.U32 R11, RZ, RZ, 0x1e1f ;  /* 0x00001e1fff0b7424 */ /* 0x000fce00078e00ff */
[----:B------:R-:W-:Y:S05]  /*2c160*/  WARPSYNC.COLLECTIVE R15, `(.L_x_778) ;  /* 0x000000000f087348 */ /* 0x000fea0003c00000 */
[----:B------:R0:W1:Y:S02]  /*2c170*/  SHFL.IDX P6, R14, R13, R12, R11 ;  /* 0x0000000c0d0e7389 */ /* 0x00006400000c000b */
[----:B01----:R-:W-:Y:S01]  /*2c180*/  ENDCOLLECTIVE ;  /* 0x000000000000791b */ /* 0x003fe20003800000 */
.L_x_778:
[----:B------:R-:W-:Y:S01]  /*2c190*/  IMAD.MOV.U32 R145, RZ, RZ, R14 ;  /* 0x000000ffff917224 */ /* 0x000fe200078e000e */
[----:B------:R-:W-:Y:S06]  /*2c1a0*/  BRA `(.L_x_779) ;  /* 0xfffffd7000a07947 */ /* 0x000fec000383ffff */
.L_x_475:
[----:B------:R-:W-:Y:S01]  /*2c1b0*/  BSSY B1, `(.L_x_780) ;  /* 0x0000008000017945 */ /* 0x000fe20003800000 */
[----:B0-----:R-:W-:Y:S01]  /*2c1c0*/  IMAD.MOV.U32 R13, RZ, RZ, R119 ;  /* 0x000000ffff0d7224 */ /* 0x001fe200078e0077 */
[----:B------:R-:W-:Y:S01]  /*2c1d0*/  MOV R11, 0x1e1f ;  /* 0x00001e1f000b7802 */ /* 0x000fe20000000f00 */
[----:B------:R-:W-:Y:S02]  /*2c1e0*/  IMAD.MOV.U32 R12, RZ, RZ, 0x1 ;  /* 0x00000001ff0c7424 */ /* 0x000fe400078e00ff */
[----:B------:R-:W-:-:S07]  /*2c1f0*/  IMAD.MOV.U32 R15, RZ, RZ, -0x1 ;  /* 0xffffffffff0f7424 */ /* 0x000fce00078e00ff */
[----:B-1234-:R-:W-:Y:S05]  /*2c200*/  WARPSYNC.COLLECTIVE R15, `(.L_x_781) ;  /* 0x000000000f087348 */ /* 0x01efea0003c00000 */
[----:B------:R0:W0:Y:S02]  /*2c210*/  SHFL.IDX P6, R14, R13, R12, R11 ;  /* 0x0000000c0d0e7389 */ /* 0x00002400000c000b */
[----:B01234-:R-:W-:Y:S01]  /*2c220*/  ENDCOLLECTIVE ;  /* 0x000000000000791b */ /* 0x01ffe20003800000 */
.L_x_781:
[----:B------:R-:W-:Y:S05]  /*2c230*/  BSYNC B1 ;  /* 0x0000000000017941 */ /* 0x000fea0003800000 */
.L_x_780:
[----:B------:R-:W-:Y:S01]  /*2c240*/  IMAD.MOV.U32 R13, RZ, RZ, R120 ;  /* 0x000000ffff0d7224 */ /* 0x000fe200078e0078 */
[----:B------:R-:W-:Y:S01]  /*2c250*/  MOV R12, 0x1 ;  /* 0x00000001000c7802 */ /* 0x000fe20000000f00 */
[----:B------:R-:W-:Y:S02]  /*2c260*/  IMAD.MOV.U32 R11, RZ, RZ, 0x1e1f ;  /* 0x00001e1fff0b7424 */ /* 0x000fe400078e00ff */
[----:B------:R-:W-:Y:S02]  /*2c270*/  IMAD.MOV.U32 R15, RZ, RZ, -0x1 ;  /* 0xffffffffff0f7424 */ /* 0x000fe400078e00ff */
[----:B------:R-:W-:-:S07]  /*2c280*/  IMAD.MOV.U32 R119, RZ, RZ, R14 ;  /* 0x000000ffff777224 */ /* 0x000fce00078e000e */
[----:B------:R-:W-:Y:S05]  /*2c290*/  WARPSYNC.COLLECTIVE R15, `(.L_x_782) ;  /* 0x000000000f087348 */ /* 0x000fea0003c00000 */
[----:B------:R0:W1:Y:S02]  /*2c2a0*/  SHFL.IDX P6, R14, R13, R12, R11 ;  /* 0x0000000c0d0e7389 */ /* 0x00006400000c000b */
[----:B01----:R-:W-:Y:S01]  /*2c2b0*/  ENDCOLLECTIVE ;  /* 0x000000000000791b */ /* 0x003fe20003800000 */
.L_x_782:
[----:B------:R-:W-:Y:S01]  /*2c2c0*/  IMAD.MOV.U32 R63, RZ, RZ, R14 ;  /* 0x000000ffff3f7224 */ /* 0x000fe200078e000e */
[----:B------:R-:W-:Y:S06]  /*2c2d0*/  BRA `(.L_x_783) ;  /* 0xfffffd9c006c7947 */ /* 0x000fec000383ffff */
.L_x_505:
[----:B-1----:R1:W2:Y:S02]  /*2c2e0*/  SYNCS.PHASECHK.TRANS64.TRYWAIT P5, [R93+URZ+0x33490], R94 ;  /* 0x0334905e5d0075a7 */ /* 0x0022a400080a017f */
[----:B--2---:R-:W-:Y:S05]  /*2c2f0*/  @!P5 NANOSLEEP.SYNCS 0x989680 ;  /* 0x009896800000d95d */ /* 0x004fea0003900000 */
[----:B------:R-:W2:Y:S02]  /*2c300*/  @!P5 SYNCS.PHASECHK.TRANS64 P5, [R93+URZ+0x33490], R94 ;  /* 0x0334905e5d00d5a7 */ /* 0x000ea400080a007f */
[----:B--2---:R-:W-:Y:S05]  /*2c310*/  @!P5 BRA `(.L_x_505) ;  /* 0xfffffffc00f0d947 */ /* 0x004fea000383ffff */
[----:B------:R-:W-:Y:S05]  /*2c320*/  BRA `(.L_x_784) ;  /* 0xfffffdd000907947 */ /* 0x000fea000383ffff */
.L_x_506:
        /* <DEDUP_REMOVED lines=8> */
.L_x_786:
[----:B------:R-:W-:Y:S05]  /*2c3b0*/  BSYNC B1 ;  /* 0x0000000000017941 */ /* 0x000fea0003800000 */
.L_x_785:
        /* <DEDUP_REMOVED lines=8> */
.L_x_787:
[----:B------:R-:W-:Y:S01]  /*2c440*/  IMAD.MOV.U32 R156, RZ, RZ, R14 ;  /* 0x000000ffff9c7224 */ /* 0x000fe200078e000e */
[----:B------:R-:W-:Y:S06]  /*2c450*/  BRA `(.L_x_788) ;  /* 0xfffffdd0005c7947 */ /* 0x000fec000383ffff */
.L_x_519:
        /* <DEDUP_REMOVED lines=8> */
.L_x_790:
[----:B------:R-:W-:Y:S05]  /*2c4e0*/  BSYNC B1 ;  /* 0x0000000000017941 */ /* 0x000fea0003800000 */
.L_x_789:
        /* <DEDUP_REMOVED lines=8> */
.L_x_791:
[----:B------:R-:W-:Y:S01]  /*2c570*/  IMAD.MOV.U32 R120, RZ, RZ, R14 ;  /* 0x000000ffff787224 */ /* 0x000fe200078e000e */
[----:B------:R-:W-:Y:S06]  /*2c580*/  BRA `(.L_x_792) ;  /* 0xfffffdfc00b47947 */ /* 0x000fec000383ffff */
.L_x_532:
[----:B0-----:R0:W1:Y:S02]  /*2c590*/  SYNCS.PHASECHK.TRANS64.TRYWAIT P3, [R93+URZ+0x33490], R94 ;  /* 0x0334905e5d0075a7 */ /* 0x001064000806017f */
[----:B-1----:R-:W-:Y:S05]  /*2c5a0*/  @!P3 NANOSLEEP.SYNCS 0x989680 ;  /* 0x009896800000b95d */ /* 0x002fea0003900000 */
[----:B------:R-:W1:Y:S02]  /*2c5b0*/  @!P3 SYNCS.PHASECHK.TRANS64 P3, [R93+URZ+0x33490], R94 ;  /* 0x0334905e5d00b5a7 */ /* 0x000e64000806007f */
[----:B-1----:R-:W-:Y:S05]  /*2c5c0*/  @!P3 BRA `(.L_x_532) ;  /* 0xfffffffc00f0b947 */ /* 0x002fea000383ffff */
[----:B------:R-:W-:Y:S05]  /*2c5d0*/  BRA `(.L_x_793) ;  /* 0xfffffe2c00647947 */ /* 0x000fea000383ffff */
.L_x_533:
[----:B------:R-:W-:Y:S01]  /*2c5e0*/  BSSY B1, `(.L_x_794) ;  /* 0x0000008000017945 */ /* 0x000fe20003800000 */
[----:B------:R-:W-:Y:S01]  /*2c5f0*/  MOV R13, R50 ;  /* 0x00000032000d7202 */ /* 0x000fe20000000f00 */
[----:B------:R-:W-:Y:S02]  /*2c600*/  IMAD.MOV.U32 R12, RZ, RZ, RZ ;  /* 0x000000ffff0c7224 */ /* 0x000fe400078e00ff */
[----:B------:R-:W-:Y:S02]  /*2c610*/  IMAD.MOV.U32 R11, RZ, RZ, 0x1e1f ;  /* 0x00001e1fff0b7424 */ /* 0x000fe400078e00ff */
[----:B------:R-:W-:-:S07]  /*2c620*/  IMAD.MOV.U32 R15, RZ, RZ, -0x1 ;  /* 0xffffffffff0f7424 */ /* 0x000fce00078e00ff */
[----:B0-----:R-:W-:Y:S05]  /*2c630*/  WARPSYNC.COLLECTIVE R15, `(.L_x_795) ;  /* 0x000000000f087348 */ /* 0x001fea0003c00000 */
[----:B------:R1:W2:Y:S02]  /*2c640*/  SHFL.IDX P6, R14, R13, R12, R11 ;  /* 0x0000000c0d0e7389 */ /* 0x0002a400000c000b */
[----:B012---:R-:W-:Y:S01]  /*2c650*/  ENDCOLLECTIVE ;  /* 0x000000000000791b */ /* 0x007fe20003800000 */
.L_x_795:
[----:B------:R-:W-:Y:S05]  /*2c660*/  BSYNC B1 ;  /* 0x0000000000017941 */ /* 0x000fea0003800000 */
.L_x_794:
        /* <DEDUP_REMOVED lines=8> */
.L_x_796:
[----:B------:R-:W-:Y:S01]  /*2c6f0*/  IMAD.MOV.U32 R43, RZ, RZ, R14 ;  /* 0x000000ffff2b7224 */ /* 0x000fe200078e000e */
[----:B------:R-:W-:Y:S06]  /*2c700*/  BRA `(.L_x_797) ;  /* 0xfffffe2c00987947 */ /* 0x000fec000383ffff */
.L_x_536:
[----:B------:R-:W-:Y:S01]  /*2c710*/  BSSY B1, `(.L_x_798) ;  /* 0x0000008000017945 */ /* 0x000fe20003800000 */
[----:B----4-:R-:W-:Y:S01]  /*2c720*/  IMAD.MOV.U32 R13, RZ, RZ, R50 ;  /* 0x000000ffff0d7224 */ /* 0x010fe200078e0032 */
[----:B------:R-:W-:Y:S01]  /*2c730*/  MOV R11, 0x1e1f ;  /* 0x00001e1f000b7802 */ /* 0x000fe20000000f00 */
[----:B------:R-:W-:Y:S02]  /*2c740*/  IMAD.MOV.U32 R12, RZ, RZ, 0x1 ;  /* 0x00000001ff0c7424 */ /* 0x000fe400078e00ff */
[----:B------:R-:W-:-:S07]  /*2c750*/  IMAD.MOV.U32 R15, RZ, RZ, -0x1 ;  /* 0xffffffffff0f7424 */ /* 0x000fce00078e00ff */
[----:B0123--:R-:W-:Y:S05]  /*2c760*/  WARPSYNC.COLLECTIVE R15, `(.L_x_799) ;  /* 0x000000000f087348 */ /* 0x00ffea0003c00000 */
[----:B------:R4:W0:Y:S02]  /*2c770*/  SHFL.IDX P6, R14, R13, R12, R11 ;  /* 0x0000000c0d0e7389 */ /* 0x00082400000c000b */
[----:B01234-:R-:W-:Y:S01]  /*2c780*/  ENDCOLLECTIVE ;  /* 0x000000000000791b */ /* 0x01ffe20003800000 */
.L_x_799:
[----:B------:R-:W-:Y:S05]  /*2c790*/  BSYNC B1 ;  /* 0x0000000000017941 */ /* 0x000fea0003800000 */
.L_x_798:
        /* <DEDUP_REMOVED lines=8> */
.L_x_800:
[----:B------:R-:W-:Y:S01]  /*2c820*/  IMAD.MOV.U32 R43, RZ, RZ, R14 ;  /* 0x000000ffff2b7224 */ /* 0x000fe200078e000e */
[----:B------:R-:W-:Y:S06]  /*2c830*/  BRA `(.L_x_801) ;  /* 0xfffffe2c00fc7947 */ /* 0x000fec000383ffff */
.L_x_540:
[----:B------:R0:W0:Y:S02]  /*2c840*/  SYNCS.PHASECHK.TRANS64.TRYWAIT P2, [R93+URZ+0x334b0], R94 ;  /* 0x0334b05e5d0075a7 */ /* 0x000024000804017f */
[----:B0-----:R-:W-:Y:S05]  /*2c850*/  @!P2 NANOSLEEP.SYNCS 0x989680 ;  /* 0x009896800000a95d */ /* 0x001fea0003900000 */
[----:B------:R-:W0:Y:S02]  /*2c860*/  @!P2 SYNCS.PHASECHK.TRANS64 P2, [R93+URZ+0x334b0], R94 ;  /* 0x0334b05e5d00a5a7 */ /* 0x000e24000804007f */
[----:B0-----:R-:W-:Y:S05]  /*2c870*/  @!P2 BRA `(.L_x_540) ;  /* 0xfffffffc00f0a947 */ /* 0x001fea000383ffff */
[----:B------:R-:W-:Y:S05]  /*2c880*/  BRA `(.L_x_802) ;  /* 0xfffffe3000dc7947 */ /* 0x000fea000383ffff */
.L_x_548:
[----:B------:R-:W-:Y:S01]  /*2c890*/  BSSY B0, `(.L_x_803) ;  /* 0x0000007000007945 */ /* 0x000fe20003800000 */
[----:B------:R-:W-:Y:S01]  /*2c8a0*/  MOV R12, RZ ;  /* 0x000000ff000c7202 */ /* 0x000fe20000000f00 */
[----:B------:R-:W-:Y:S02]  /*2c8b0*/  IMAD.MOV.U32 R11, RZ, RZ, 0x1f ;  /* 0x0000001fff0b7424 */ /* 0x000fe400078e00ff */
[----:B------:R-:W-:-:S07]  /*2c8c0*/  IMAD.MOV.U32 R15, RZ, RZ, -0x1 ;  /* 0xffffffffff0f7424 */ /* 0x000fce00078e00ff */
[----:B------:R-:W-:Y:S05]  /*2c8d0*/  WARPSYNC.COLLECTIVE R15, `(.L_x_804) ;  /* 0x000000000f087348 */ /* 0x000fea0003c00000 */
[----:B------:R0:W1:Y:S02]  /*2c8e0*/  SHFL.IDX P6, R14, R13, R12, R11 ;  /* 0x0000000c0d0e7389 */ /* 0x00006400000c000b */
[----:B01----:R-:W-:Y:S01]  /*2c8f0*/  ENDCOLLECTIVE ;  /* 0x000000000000791b */ /* 0x003fe20003800000 */
.L_x_804:
[----:B------:R-:W-:Y:S05]  /*2c900*/  BSYNC B0 ;  /* 0x0000000000007941 */ /* 0x000fea0003800000 */
.L_x_803:
[----:B------:R-:W-:Y:S01]  /*2c910*/  IMAD.MOV.U32 R220, RZ, RZ, R14 ;  /* 0x000000ffffdc7224 */ /* 0x000fe200078e000e */
[----:B------:R-:W-:Y:S06]  /*2c920*/  BRA `(.L_x_805) ;  /* 0xfffffe3c00c87947 */ /* 0x000fec000383ffff */
.L_x_558:
[----:B------:R-:W-:Y:S01]  /*2c930*/  BSSY B1, `(.L_x_806) ;  /* 0x0000008000017945 */ /* 0x000fe20003800000 */
[----:B------:R-:W-:Y:S01]  /*2c940*/  MOV R13, R26 ;  /* 0x0000001a000d7202 */ /* 0x000fe20000000f00 */
[----:B------:R-:W-:Y:S02]  /*2c950*/  IMAD.MOV.U32 R12, RZ, RZ, RZ ;  /* 0x000000ffff0c7224 */ /* 0x000fe400078e00ff */
[----:B------:R-:W-:Y:S02]  /*2c960*/  IMAD.MOV.U32 R11, RZ, RZ, 0x1e1f ;  /* 0x00001e1fff0b7424 */ /* 0x000fe400078e00ff */
[----:B------:R-:W-:-:S07]  /*2c970*/  IMAD.MOV.U32 R15, RZ, RZ, -0x1 ;  /* 0xffffffffff0f7424 */ /* 0x000fce00078e00ff */
[----:B------:R-:W-:Y:S05]  /*2c980*/  WARPSYNC.COLLECTIVE R15, `(.L_x_807) ;  /* 0x000000000f087348 */ /* 0x000fea0003c00000 */
[----:B------:R0:W1:Y:S02]  /*2c990*/  SHFL.IDX P6, R14, R13, R12, R11 ;  /* 0x0000000c0d0e7389 */ /* 0x00006400000c000b */
[----:B01----:R-:W-:Y:S01]  /*2c9a0*/  ENDCOLLECTIVE ;  /* 0x000000000000791b */ /* 0x003fe20003800000 */
.L_x_807:
[----:B------:R-:W-:Y:S05]  /*2c9b0*/  BSYNC B1 ;  /* 0x0000000000017941 */ /* 0x000fea0003800000 */
.L_x_806:
        /* <DEDUP_REMOVED lines=8> */
.L_x_808:
[----:B------:R-:W-:Y:S02]  /*2ca40*/  IMAD.MOV.U32 R13, RZ, RZ, R27 ;  /* 0x000000ffff0d7224 */ /* 0x000fe400078e001b */
[----:B------:R-:W-:-:S07]  /*2ca50*/  IMAD.MOV.U32 R3, RZ, RZ, R14 ;  /* 0x000000ffff037224 */ /* 0x000fce00078e000e */
[----:B------:R-:W-:Y:S05]  /*2ca60*/  WARPSYNC.COLLECTIVE R15, `(.L_x_809) ;  /* 0x000000000f087348 */ /* 0x000fea0003c00000 */
[----:B------:R0:W1:Y:S02]  /*2ca70*/  SHFL.IDX P6, R14, R13, R12, R11 ;  /* 0x0000000c0d0e7389 */ /* 0x00006400000c000b */
[----:B01----:R-:W-:Y:S01]  /*2ca80*/  ENDCOLLECTIVE ;  /* 0x000000000000791b */ /* 0x003fe20003800000 */
.L_x_809:
[----:B------:R-:W-:Y:S01]  /*2ca90*/  MOV R13, R28 ;  /* 0x0000001c000d7202 */ /* 0x000fe20000000f00 */
[----:B------:R-:W-:-:S07]  /*2caa0*/  IMAD.MOV.U32 R4, RZ, RZ, R14 ;  /* 0x000000ffff047224 */ /* 0x000fce00078e000e */
[----:B------:R-:W-:Y:S05]  /*2cab0*/  WARPSYNC.COLLECTIVE R15, `(.L_x_810) ;  /* 0x000000000f087348 */ /* 0x000fea0003c00000 */
[----:B------:R0:W1:Y:S02]  /*2cac0*/  SHFL.IDX P6, R14, R13, R12, R11 ;  /* 0x0000000c0d0e7389 */ /* 0x00006400000c000b */
[----:B01----:R-:W-:Y:S01]  /*2cad0*/  ENDCOLLECTIVE ;  /* 0x000000000000791b */ /* 0x003fe20003800000 */
.L_x_810:
[----:B------:R-:W-:Y:S05]  /*2cae0*/  BRA `(.L_x_811) ;  /* 0xfffffe44006c7947 */ /* 0x000fea000383ffff */
.L_x_562:
[----:B0-----:R0:W1:Y:S02]  /*2caf0*/  SYNCS.PHASECHK.TRANS64.TRYWAIT P0, [R18+URZ+0x33400], R3 ;  /* 0x03340003120075a7 */ /* 0x001064000800017f */
[----:B-1----:R-:W-:Y:S05]  /*2cb00*/  @!P0 NANOSLEEP.SYNCS 0x989680 ;  /* 0x009896800000895d */ /* 0x002fea0003900000 */
[----:B------:R-:W1:Y:S02]  /*2cb10*/  @!P0 SYNCS.PHASECHK.TRANS64 P0, [R18+URZ+0x33400], R3 ;  /* 0x03340003120085a7 */ /* 0x000e64000800007f */
[----:B-1----:R-:W-:Y:S05]  /*2cb20*/  @!P0 BRA `(.L_x_562) ;  /* 0xfffffffc00f08947 */ /* 0x002fea000383ffff */
[----:B------:R-:W-:Y:S05]  /*2cb30*/  BRA `(.L_x_812) ;  /* 0xfffffe4800d47947 */ /* 0x000fea000383ffff */
.L_x_574:
[----:B------:R-:W-:Y:S01]  /*2cb40*/  BSSY B1, `(.L_x_813) ;  /* 0x0000008000017945 */ /* 0x000fe20003800000 */
[----:B------:R-:W-:Y:S01]  /*2cb50*/  IMAD.MOV.U32 R13, RZ, RZ, R26 ;  /* 0x000000ffff0d7224 */ /* 0x000fe200078e001a */
[----:B------:R-:W-:Y:S01]  /*2cb60*/  MOV R15, 0xffffffff ;  /* 0xffffffff000f7802 */ /* 0x000fe20000000f00 */
[----:B------:R-:W-:Y:S02]  /*2cb70*/  IMAD.MOV.U32 R12, RZ, RZ, RZ ;  /* 0x000000ffff0c7224 */ /* 0x000fe400078e00ff */
[----:B------:R-:W-:-:S07]  /*2cb80*/  IMAD.MOV.U32 R11, RZ, RZ, 0x1e1f ;  /* 0x00001e1fff0b7424 */ /* 0x000fce00078e00ff */
[----:B------:R-:W-:Y:S05]  /*2cb90*/  WARPSYNC.COLLECTIVE R15, `(.L_x_814) ;  /* 0x000000000f087348 */ /* 0x000fea0003c00000 */
[----:B------:R0:W1:Y:S02]  /*2cba0*/  SHFL.IDX P6, R14, R13, R12, R11 ;  /* 0x0000000c0d0e7389 */ /* 0x00006400000c000b */
[----:B01----:R-:W-:Y:S01]  /*2cbb0*/  ENDCOLLECTIVE ;  /* 0x000000000000791b */ /* 0x003fe20003800000 */
.L_x_814:
[----:B------:R-:W-:Y:S05]  /*2cbc0*/  BSYNC B1 ;  /* 0x0000000000017941 */ /* 0x000fea0003800000 */
.L_x_813:
[----:B------:R-:W-:Y:S01]  /*2cbd0*/  IMAD.MOV.U32 R13, RZ, RZ, R24 ;  /* 0x000000ffff0d7224 */ /* 0x000fe200078e0018 */
[----:B------:R-:W-:Y:S01]  /*2cbe0*/  MOV R11, 0x1e1f ;  /* 0x00001e1f000b7802 */ /* 0x000fe20000000f00 */
[----:B------:R-:W-:Y:S02]  /*2cbf0*/  IMAD.MOV.U32 R12, RZ, RZ, RZ ;  /* 0x000000ffff0c7224 */ /* 0x000fe400078e00ff */
[----:B------:R-:W-:Y:S02]  /*2cc00*/  IMAD.MOV.U32 R15, RZ, RZ, -0x1 ;  /* 0xffffffffff0f7424 */ /* 0x000fe400078e00ff */
[----:B------:R-:W-:-:S07]  /*2cc10*/  IMAD.MOV.U32 R3, RZ, RZ, R14 ;  /* 0x000000ffff037224 */ /* 0x000fce00078e000e */
[----:B------:R-:W-:Y:S05]  /*2cc20*/  WARPSYNC.COLLECTIVE R15, `(.L_x_815) ;  /* 0x000000000f087348 */ /* 0x000fea0003c00000 */
[----:B------:R0:W1:Y:S02]  /*2cc30*/  SHFL.IDX P6, R14, R13, R12, R11 ;  /* 0x0000000c0d0e7389 */ /* 0x00006400000c000b */
[----:B01----:R-:W-:Y:S01]  /*2cc40*/  ENDCOLLECTIVE ;  /* 0x000000000000791b */ /* 0x003fe20003800000 */
.L_x_815:
[----:B------:R-:W-:Y:S02]  /*2cc50*/  IMAD.MOV.U32 R13, RZ, RZ, R27 ;  /* 0x000000ffff0d7224 */ /* 0x000fe400078e001b */
[----:B------:R-:W-:-:S07]  /*2cc60*/  IMAD.MOV.U32 R5, RZ, RZ, R14 ;  /* 0x000000ffff057224 */ /* 0x000fce00078e000e */
[----:B------:R-:W-:Y:S05]  /*2cc70*/  WARPSYNC.COLLECTIVE R15, `(.L_x_816) ;  /* 0x000000000f087348 */ /* 0x000fea0003c00000 */
[----:B------:R0:W1:Y:S02]  /*2cc80*/  SHFL.IDX P6, R14, R13, R12, R11 ;  /* 0x0000000c0d0e7389 */ /* 0x00006400000c000b */
[----:B01----:R-:W-:Y:S01]  /*2cc90*/  ENDCOLLECTIVE ;  /* 0x000000000000791b */ /* 0x003fe20003800000 */
.L_x_816:
[----:B------:R-:W-:Y:S01]  /*2cca0*/  IMAD.MOV.U32 R13, RZ, RZ, R28 ;  /* 0x000000ffff0d7224 */ /* 0x000fe200078e001c */
[----:B------:R-:W-:-:S07]  /*2ccb0*/  MOV R7, R14 ;  /* 0x0000000e00077202 */ /* 0x000fce0000000f00 */
[----:B------:R-:W-:Y:S05]  /*2ccc0*/  WARPSYNC.COLLECTIVE R15, `(.L_x_817) ;  /* 0x000000000f087348 */ /* 0x000fea0003c00000 */
[----:B------:R0:W1:Y:S02]  /*2ccd0*/  SHFL.IDX P6, R14, R13, R12, R11 ;  /* 0x0000000c0d0e7389 */ /* 0x00006400000c000b */
[----:B01----:R-:W-:Y:S01]  /*2cce0*/  ENDCOLLECTIVE ;  /* 0x000000000000791b */ /* 0x003fe20003800000 */
.L_x_817:
[----:B------:R-:W-:Y:S05]  /*2ccf0*/  BRA `(.L_x_818) ;  /* 0xfffffe7800787947 */ /* 0x000fea000383ffff */
.L_x_578:
[----:B0-----:R0:W1:Y:S02]  /*2cd00*/  SYNCS.PHASECHK.TRANS64.TRYWAIT P0, [R18+URZ+0x33400], R3 ;  /* 0x03340003120075a7 */ /* 0x001064000800017f */
[----:B-1----:R-:W-:Y:S05]  /*2cd10*/  @!P0 NANOSLEEP.SYNCS 0x989680 ;  /* 0x009896800000895d */ /* 0x002fea0003900000 */
[----:B------:R-:W1:Y:S02]  /*2cd20*/  @!P0 SYNCS.PHASECHK.TRANS64 P0, [R18+URZ+0x33400], R3 ;  /* 0x03340003120085a7 */ /* 0x000e64000800007f */
[----:B-1----:R-:W-:Y:S05]  /*2cd30*/  @!P0 BRA `(.L_x_578) ;  /* 0xfffffffc00f08947 */ /* 0x002fea000383ffff */
[----:B------:R-:W-:Y:S05]  /*2cd40*/  BRA `(.L_x_819) ;  /* 0xfffffe7c00887947 */ /* 0x000fea000383ffff */
.L_x_586:
[----:B-1----:R1:W2:Y:S02]  /*2cd50*/  SYNCS.PHASECHK.TRANS64.TRYWAIT P1, [R0+URZ+0x33430], R3 ;  /* 0x03343003000075a7 */ /* 0x0022a4000802017f */
[----:B--2---:R-:W-:Y:S05]  /*2cd60*/  @!P1 NANOSLEEP.SYNCS 0x989680 ;  /* 0x009896800000995d */ /* 0x004fea0003900000 */
[----:B------:R-:W2:Y:S02]  /*2cd70*/  @!P1 SYNCS.PHASECHK.TRANS64 P1, [R0+URZ+0x33430], R3 ;  /* 0x03343003000095a7 */ /* 0x000ea4000802007f */
[----:B--2---:R-:W-:Y:S05]  /*2cd80*/  @!P1 BRA `(.L_x_586) ;  /* 0xfffffffc00f09947 */ /* 0x004fea000383ffff */
[----:B------:R-:W-:Y:S05]  /*2cd90*/  BRA `(.L_x_585) ;  /* 0xfffffeac00d87947 */ /* 0x000fea000383ffff */
.L_x_593:
[----:B--2---:R2:W3:Y:S02]  /*2cda0*/  SYNCS.PHASECHK.TRANS64.TRYWAIT P2, [R5+URZ+0x33430], R4 ;  /* 0x03343004050075a7 */ /* 0x0044e4000804017f */
[----:B---3--:R-:W-:Y:S05]  /*2cdb0*/  @!P2 NANOSLEEP.SYNCS 0x989680 ;  /* 0x009896800000a95d */ /* 0x008fea0003900000 */
[----:B------:R-:W3:Y:S02]  /*2cdc0*/  @!P2 SYNCS.PHASECHK.TRANS64 P2, [R5+URZ+0x33430], R4 ;  /* 0x033430040500a5a7 */ /* 0x000ee4000804007f */
[----:B---3--:R-:W-:Y:S05]  /*2cdd0*/  @!P2 BRA `(.L_x_593) ;  /* 0xfffffffc00f0a947 */ /* 0x008fea000383ffff */
[----:B------:R-:W-:Y:S05]  /*2cde0*/  BRA `(.L_x_592) ;  /* 0xfffffef400187947 */ /* 0x000fea000383ffff */
.L_x_597:
[----:B-1----:R1:W2:Y:S02]  /*2cdf0*/  SYNCS.PHASECHK.TRANS64.TRYWAIT P1, [R4+URZ+0x33450], R3 ;  /* 0x03345003040075a7 */ /* 0x0022a4000802017f */
[----:B--2---:R-:W-:Y:S05]  /*2ce00*/  @!P1 NANOSLEEP.SYNCS 0x989680 ;  /* 0x009896800000995d */ /* 0x004fea0003900000 */
[----:B------:R-:W2:Y:S02]  /*2ce10*/  @!P1 SYNCS.PHASECHK.TRANS64 P1, [R4+URZ+0x33450], R3 ;  /* 0x03345003040095a7 */ /* 0x000ea4000802007f */
[----:B--2---:R-:W-:Y:S05]  /*2ce20*/  @!P1 BRA `(.L_x_597) ;  /* 0xfffffffc00f09947 */ /* 0x004fea000383ffff */
[----:B------:R-:W-:Y:S05]  /*2ce30*/  BRA `(.L_x_594) ;  /* 0xffffff0400587947 */ /* 0x000fea000383ffff */
.L_x_604:
[----:B-1----:R1:W2:Y:S02]  /*2ce40*/  SYNCS.PHASECHK.TRANS64.TRYWAIT P1, [R13+URZ+0x33450], R0 ;  /* 0x033450000d0075a7 */ /* 0x0022a4000802017f */
[----:B--2---:R-:W-:Y:S05]  /*2ce50*/  @!P1 NANOSLEEP.SYNCS 0x989680 ;  /* 0x009896800000995d */ /* 0x004fea0003900000 */
[----:B------:R-:W2:Y:S02]  /*2ce60*/  @!P1 SYNCS.PHASECHK.TRANS64 P1, [R13+URZ+0x33450], R0 ;  /* 0x033450000d0095a7 */ /* 0x000ea4000802007f */
[----:B--2---:R-:W-:Y:S05]  /*2ce70*/  @!P1 BRA `(.L_x_604) ;  /* 0xfffffffc00f09947 */ /* 0x004fea000383ffff */
[----:B------:R-:W-:Y:S05]  /*2ce80*/  BRA `(.L_x_603) ;  /* 0xffffff30007c7947 */ /* 0x000fea000383ffff */
.L_x_608:
[----:B------:R-:W-:Y:S01]  /*2ce90*/  SEL R7, R25, R120, P0 ;  /* 0x0000007819077207 */ /* 0x000fe20000000000 */
[----:B------:R-:W-:Y:S01]  /*2cea0*/  IMAD.MOV.U32 R11, RZ, RZ, 0x1c1f ;  /* 0x00001c1fff0b7424 */ /* 0x000fe200078e00ff */
[----:B------:R-:W-:Y:S02]  /*2ceb0*/  SEL R8, R120, R25, P0 ;  /* 0x0000001978087207 */ /* 0x000fe40000000000 */
[----:B------:R-:W-:Y:S02]  /*2cec0*/  SEL R25, R12, R39, P0 ;  /* 0x000000270c197207 */ /* 0x000fe40000000000 */
[----:B------:R-:W-:Y:S01]  /*2ced0*/  SEL R28, R39, R12, P0 ;  /* 0x0000000c271c7207 */ /* 0x000fe20000000000 */
[----:B------:R-:W-:Y:S01]  /*2cee0*/  IMAD.MOV.U32 R12, RZ, RZ, R0 ;  /* 0x000000ffff0c7224 */ /* 0x000fe200078e0000 */
[----:B------:R-:W-:Y:S02]  /*2cef0*/  MOV R15, 0xffffffff ;  /* 0xffffffff000f7802 */ /* 0x000fe40000000f00 */
[----:B------:R-:W-:-:S02]  /*2cf00*/  SEL R9, R24, R41, P0 ;  /* 0x0000002918097207 */ /* 0x000fc40000000000 */
[----:B------:R-:W-:-:S07]  /*2cf10*/  SEL R20, R41, R24, P0 ;  /* 0x0000001829147207 */ /* 0x000fce0000000000 */
[----:B01----:R-:W-:Y:S05]  /*2cf20*/  WARPSYNC.COLLECTIVE R15, `(.L_x_820) ;  /* 0x000000000f087348 */ /* 0x003fea0003c00000 */
[----:B------:R2:W3:Y:S02]  /*2cf30*/  SHFL.IDX P6, R14, R13, R12, R11 ;  /* 0x0000000c0d0e7389 */ /* 0x0004e400000c000b */
[----:B0123--:R-:W-:Y:S01]  /*2cf40*/  ENDCOLLECTIVE ;  /* 0x000000000000791b */ /* 0x00ffe20003800000 */
.L_x_820:
[----:B------:R-:W-:Y:S02]  /*2cf50*/  SEL R41, R54, R5, P0 ;  /* 0x0000000536297207 */ /* 0x000fe40000000000 */
[----:B------:R-:W-:Y:S02]  /*2cf60*/  SEL R54, R5, R54, P0 ;  /* 0x0000003605367207 */ /* 0x000fe40000000000 */
[----:B------:R-:W-:Y:S02]  /*2cf70*/  SEL R21, R122, R35, P0 ;  /* 0x000000237a157207 */ /* 0x000fe40000000000 */
[----:B------:R-:W-:Y:S02]  /*2cf80*/  SEL R24, R35, R122, P0 ;  /* 0x0000007a23187207 */ /* 0x000fe40000000000 */
[----:B------:R-:W-:Y:S02]  /*2cf90*/  SEL R31, R44, R57, P0 ;  /* 0x000000392c1f7207 */ /* 0x000fe40000000000 */
[----:B------:R-:W-:-:S02]  /*2cfa0*/  SEL R42, R57, R44, P0 ;  /* 0x0000002c392a7207 */ /* 0x000fc40000000000 */
[----:B------:R-:W-:Y:S01]  /*2cfb0*/  SEL R57, R34, R91, P0 ;  /* 0x0000005b22397207 */ /* 0x000fe20000000000 */
[----:B------:R-:W-:Y:S01]  /*2cfc0*/  IMAD.MOV.U32 R13, RZ, RZ, R2 ;  /* 0x000000ffff0d7224 */ /* 0x000fe200078e0002 */
[----:B------:R-:W-:Y:S01]  /*2cfd0*/  SEL R72, R91, R34, P0 ;  /* 0x000000225b487207 */ /* 0x000fe20000000000 */
[----:B------:R-:W-:Y:S01]  /*2cfe0*/  IMAD.MOV.U32 R12, RZ, RZ, R3 ;  /* 0x000000ffff0c7224 */ /* 0x000fe200078e0003 */
[----:B------:R-:W-:Y:S02]  /*2cff0*/  SEL R27, R40, R43, P0 ;  /* 0x0000002b281b7207 */ /* 0x000fe40000000000 */
[----:B------:R-:W-:Y:S02]  /*2d000*/  SEL R32, R43, R40, P0 ;  /* 0x000000282b207207 */ /* 0x000fe40000000000 */
[----:B------:R-:W-:Y:S02]  /*2d010*/  SEL R43, R56, R45, P0 ;  /* 0x0000002d382b7207 */ /* 0x000fe40000000000 */
[----:B------:R-:W-:Y:S01]  /*2d020*/  SEL R56, R45, R56, P0 ;  /* 0x000000382d387207 */ /* 0x000fe20000000000 */
[----:B------:R-:W-:Y:S01]  /*2d030*/  IMAD.MOV.U32 R6, RZ, RZ, R14 ;  /* 0x000000ffff067224 */ /* 0x000fe200078e000e */
[----:B------:R-:W-:-:S07]  /*2d040*/  SEL R45, R60, R47, P0 ;  /* 0x0000002f3c2d7207 */ /* 0x000fce0000000000 */
[----:B------:R-:W-:Y:S05]  /*2d050*/  WARPSYNC.COLLECTIVE R15, `(.L_x_821) ;  /* 0x000000000f087348 */ /* 0x000fea0003c00000 */
[----:B------:R0:W1:Y:S02]  /*2d060*/  SHFL.IDX P6, R14, R13, R12, R11 ;  /* 0x0000000c0d0e7389 */ /* 0x00006400000c000b */
[----:B01----:R-:W-:Y:S01]  /*2d070*/  ENDCOLLECTIVE ;  /* 0x000000000000791b */ /* 0x003fe20003800000 */
.L_x_821:
        /* <DEDUP_REMOVED lines=13> */
[----:B------:R-:W-:-:S02]  /*2d150*/  SEL R29, R36, R37, P0 ;  /* 0x00000025241d7207 */ /* 0x000fc40000000000 */
[----:B------:R-:W-:-:S07]  /*2d160*/  MOV R5, R14 ;  /* 0x0000000e00057202 */ /* 0x000fce0000000f00 */
[----:B------:R-:W-:Y:S05]  /*2d170*/  WARPSYNC.COLLECTIVE R15, `(.L_x_822) ;  /* 0x000000000f087348 */ /* 0x000fea0003c00000 */
[----:B------:R0:W1:Y:S02]  /*2d180*/  SHFL.IDX P6, R14, R13, R12, R11 ;  /* 0x0000000c0d0e7389 */ /* 0x00006400000c000b */
[----:B01----:R-:W-:Y:S01]  /*2d190*/  ENDCOLLECTIVE ;  /* 0x000000000000791b */ /* 0x003fe20003800000 */
.L_x_822:
        /* <DEDUP_REMOVED lines=8> */
[----:B------:R-:W-:Y:S02]  /*2d220*/  MOV R13, R8 ;  /* 0x00000008000d7202 */ /* 0x000fe40000000f00 */
        /* <DEDUP_REMOVED lines=9> */
.L_x_823:
[----:B------:R-:W-:Y:S02]  /*2d2c0*/  SEL R78, R93, R78, P0 ;  /* 0x0000004e5d4e7207 */ /* 0x000fe40000000000 */
[----:B------:R-:W-:Y:S02]  /*2d2d0*/  SEL R65, R80, R119, P0 ;  /* 0x0000007750417207 */ /* 0x000fe40000000000 */
[----:B------:R-:W-:Y:S02]  /*2d2e0*/  SEL R80, R119, R80, P0 ;  /* 0x0000005077507207 */ /* 0x000fe40000000000 */
[----:B------:R-:W-:Y:S02]  /*2d2f0*/  SEL R4, R6, R5, P0 ;  /* 0x0000000506047207 */ /* 0x000fe40000000000 */
[----:B------:R-:W-:Y:S01]  /*2d300*/  SEL R6, R5, R6, P0 ;  /* 0x0000000605067207 */ /* 0x000fe20000000000 */
[----:B------:R-:W-:Y:S01]  /*2d310*/  IMAD.MOV.U32 R13, RZ, RZ, R9 ;  /* 0x000000ffff0d7224 */ /* 0x000fe200078e0009 */
[----:B------:R-:W-:Y:S01]  /*2d320*/  MOV R12, R0 ;  /* 0x00000000000c7202 */ /* 0x000fe20000000f00 */
[----:B------:R-:W-:-:S07]  /*2d330*/  IMAD.MOV.U32 R7, RZ, RZ, R14 ;  /* 0x000000ffff077224 */ /* 0x000fce00078e000e */
[----:B------:R-:W-:Y:S05]  /*2d340*/  WARPSYNC.COLLECTIVE R15, `(.L_x_824) ;  /* 0x000000000f087348 */ /* 0x000fea0003c00000 */
[----:B------:R0:W1:Y:S02]  /*2d350*/  SHFL.IDX P6, R14, R13, R12, R11 ;  /* 0x0000000c0d0e7389 */ /* 0x00006400000c000b */
[----:B01----:R-:W-:Y:S01]  /*2d360*/  ENDCOLLECTIVE ;  /* 0x000000000000791b */ /* 0x003fe20003800000 */
.L_x_824:
[----:B------:R-:W-:Y:S02]  /*2d370*/  SEL R8, R10, R7, P0 ;  /* 0x000000070a087207 */ /* 0x000fe40000000000 */
[----:B------:R-:W-:Y:S01]  /*2d380*/  SEL R10, R7, R10, P0 ;  /* 0x0000000a070a7207 */ /* 0x000fe20000000000 */
[----:B------:R-:W-:Y:S02]  /*2d390*/  IMAD.MOV.U32 R13, RZ, RZ, R20 ;  /* 0x000000ffff0d7224 */ /* 0x000fe400078e0014 */
[----:B------:R-:W-:Y:S02]  /*2d3a0*/  IMAD.MOV.U32 R12, RZ, RZ, R3 ;  /* 0x000000ffff0c7224 */ /* 0x000fe400078e0003 */
[----:B------:R-:W-:-:S07]  /*2d3b0*/  IMAD.MOV.U32 R26, RZ, RZ, R14 ;  /* 0x000000ffff1a7224 */ /* 0x000fce00078e000e */
[----:B------:R-:W-:Y:S05]  /*2d3c0*/  WARPSYNC.COLLECTIVE R15, `(.L_x_825) ;  /* 0x000000000f087348 */ /* 0x000fea0003c00000 */
[----:B------:R0:W1:Y:S02]  /*2d3d0*/  SHFL.IDX P6, R14, R13, R12, R11 ;  /* 0x0000000c0d0e7389 */ /* 0x00006400000c000b */
[----:B01----:R-:W-:Y:S01]  /*2d3e0*/  ENDCOLLECTIVE ;  /* 0x000000000000791b */ /* 0x003fe20003800000 */
.L_x_825:
[----:B------:R-:W-:Y:S02]  /*2d3f0*/  IMAD.MOV.U32 R13, RZ, RZ, R21 ;  /* 0x000000ffff0d7224 */ /* 0x000fe400078e0015 */
[----:B------:R-:W-:Y:S01]  /*2d400*/  IMAD.MOV.U32 R12, RZ, RZ, R0 ;  /* 0x000000ffff0c7224 */ /* 0x000fe200078e0000 */
[----:B------:R-:W-:-:S07]  /*2d410*/  MOV R9, R14 ;  /* 0x0000000e00097202 */ /* 0x000fce0000000f00 */
[----:B------:R-:W-:Y:S05]  /*2d420*/  WARPSYNC.COLLECTIVE R15, `(.L_x_826) ;  /* 0x000000000f087348 */ /* 0x000fea0003c00000 */
[----:B------:R0:W1:Y:S02]  /*2d430*/  SHFL.IDX P6, R14, R13, R12, R11 ;  /* 0x0000000c0d0e7389 */ /* 0x00006400000c000b */
[----:B01----:R-:W-:Y:S01]  /*2d440*/  ENDCOLLECTIVE ;  /* 0x000000000000791b */ /* 0x003fe20003800000 */
.L_x_826:
[----:B------:R-:W-:Y:S01]  /*2d450*/  MOV R13, R24 ;  /* 0x00000018000d7202 */ /* 0x000fe20000000f00 */
[----:B------:R-:W-:Y:S01]  /*2d460*/  IMAD.MOV.U32 R12, RZ, RZ, R3 ;  /* 0x000000ffff0c7224 */ /* 0x000fe200078e0003 */
[----:B------:R-:W-:Y:S02]  /*2d470*/  SEL R24, R26, R9, P0 ;  /* 0x000000091a187207 */ /* 0x000fe40000000000 */
[----:B------:R-:W-:Y:S01]  /*2d480*/  SEL R26, R9, R26, P0 ;  /* 0x0000001a091a7207 */ /* 0x000fe20000000000 */
[----:B------:R-:W-:-:S07]  /*2d490*/  IMAD.MOV.U32 R30, RZ, RZ, R14 ;  /* 0x000000ffff1e7224 */ /* 0x000fce00078e000e */
[----:B------:R-:W-:Y:S05]  /*2d4a0*/  WARPSYNC.COLLECTIVE R15, `(.L_x_827) ;  /* 0x000000000f087348 */ /* 0x000fea0003c00000 */
[----:B------:R0:W1:Y:S02]  /*2d4b0*/  SHFL.IDX P6, R14, R13, R12, R11 ;  /* 0x0000000c0d0e7389 */ /* 0x00006400000c000b */
[----:B01----:R-:W-:Y:S01]  /*2d4c0*/  ENDCOLLECTIVE ;  /* 0x000000000000791b */ /* 0x003fe20003800000 */
.L_x_827:
[----:B------:R-:W-:Y:S01]  /*2d4d0*/  IMAD.MOV.U32 R13, RZ, RZ, R25 ;  /* 0x000000ffff0d7224 */ /* 0x000fe200078e0019 */
[----:B------:R-:W-:Y:S01]  /*2d4e0*/  MOV R12, R0 ;  /* 0x00000000000c7202 */ /* 0x000fe20000000f00 */
[----:B------:R-:W-:-:S07]  /*2d4f0*/  IMAD.MOV.U32 R21, RZ, RZ, R14 ;  /* 0x000000ffff157224 */ /* 0x000fce00078e000e */
[----:B------:R-:W-:Y:S05]  /*2d500*/  WARPSYNC.COLLECTIVE R15, `(.L_x_828) ;  /* 0x000000000f087348 */ /* 0x000fea0003c00000 */
[----:B------:R0:W1:Y:S02]  /*2d510*/  SHFL.IDX P6, R14, R13, R12, R11 ;  /* 0x0000000c0d0e7389 */ /* 0x00006400000c000b */
[----:B01----:R-:W-:Y:S01]  /*2d520*/  ENDCOLLECTIVE ;  /* 0x000000000000791b */ /* 0x003fe20003800000 */
.L_x_828:
[----:B------:R-:W-:Y:S01]  /*2d530*/  IMAD.MOV.U32 R13, RZ, RZ, R28 ;  /* 0x000000ffff0d7224 */ /* 0x000fe200078e001c */
[----:B------:R-:W-:Y:S01]  /*2d540*/  SEL R28, R30, R21, P0 ;  /* 0x000000151e1c7207 */ /* 0x000fe20000000000 */
[----:B------:R-:W-:Y:S01]  /*2d550*/  IMAD.MOV.U32 R12, RZ, RZ, R3 ;  /* 0x000000ffff0c7224 */ /* 0x000fe200078e0003 */
[----:B------:R-:W-:Y:S01]  /*2d560*/  SEL R30, R21, R30, P0 ;  /* 0x0000001e151e7207 */ /* 0x000fe20000000000 */
[----:B------:R-:W-:-:S07]  /*2d570*/  IMAD.MOV.U32 R34, RZ, RZ, R14 ;  /* 0x000000ffff227224 */ /* 0x000fce00078e000e */
[----:B------:R-:W-:Y:S05]  /*2d580*/  WARPSYNC.COLLECTIVE R15, `(.L_x_829) ;  /* 0x000000000f087348 */ /* 0x000fea0003c00000 */
[----:B------:R0:W1:Y:S02]  /*2d590*/  SHFL.IDX P6, R14, R13, R12, R11 ;  /* 0x0000000c0d0e7389 */ /* 0x00006400000c000b */
[----:B01----:R-:W-:Y:S01]  /*2d5a0*/  ENDCOLLECTIVE ;  /* 0x000000000000791b */ /* 0x003fe20003800000 */
.L_x_829:
[----:B------:R-:W-:Y:S02]  /*2d5b0*/  IMAD.MOV.U32 R13, RZ, RZ, R27 ;  /* 0x000000ffff0d7224 */ /* 0x000fe400078e001b */
[----:B------:R-:W-:Y:S01]  /*2d5c0*/  IMAD.MOV.U32 R12, RZ, RZ, R0 ;  /* 0x000000ffff0c7224 */ /* 0x000fe200078e0000 */
[----:B------:R-:W-:-:S07]  /*2d5d0*/  MOV R25, R14 ;  /* 0x0000000e00197202 */ /* 0x000fce0000000f00 */
[----:B------:R-:W-:Y:S05]  /*2d5e0*/  WARPSYNC.COLLECTIVE R15, `(.L_x_830) ;  /* 0x000000000f087348 */ /* 0x000fea0003c00000 */
[----:B------:R0:W1:Y:S02]  /*2d5f0*/  SHFL.IDX P6, R14, R13, R12, R11 ;  /* 0x0000000c0d0e7389 */ /* 0x00006400000c000b */
[----:B01----:R-:W-:Y:S01]  /*2d600*/  ENDCOLLECTIVE ;  /* 0x000000000000791b */ /* 0x003fe20003800000 */
.L_x_830:
        /* <DEDUP_REMOVED lines=8> */
.L_x_831:
[----:B------:R-:W-:Y:S01]  /*2d690*/  IMAD.MOV.U32 R13, RZ, RZ, R29 ;  /* 0x000000ffff0d7224 */ /* 0x000fe200078e001d */
[----:B------:R-:W-:Y:S01]  /*2d6a0*/  MOV R12, R0 ;  /* 0x00000000000c7202 */ /* 0x000fe20000000f00 */
[----:B------:R-:W-:-:S07]  /*2d6b0*/  IMAD.MOV.U32 R27, RZ, RZ, R14 ;  /* 0x000000ffff1b7224 */ /* 0x000fce00078e000e */
[----:B------:R-:W-:Y:S05]  /*2d6c0*/  WARPSYNC.COLLECTIVE R15, `(.L_x_832) ;  /* 0x000000000f087348 */ /* 0x000fea0003c00000 */
[----:B------:R0:W1:Y:S02]  /*2d6d0*/  SHFL.IDX P6, R14, R13, R12, R11 ;  /* 0x0000000c0d0e7389 */ /* 0x00006400000c000b */
[----:B01----:R-:W-:Y:S01]  /*2d6e0*/  ENDCOLLECTIVE ;  /* 0x000000000000791b */ /* 0x003fe20003800000 */
.L_x_832:
        /* <DEDUP_REMOVED lines=8> */
.L_x_833:
[----:B------:R-:W-:Y:S02]  /*2d770*/  IMAD.MOV.U32 R13, RZ, RZ, R31 ;  /* 0x000000ffff0d7224 */ /* 0x000fe400078e001f */
[----:B------:R-:W-:Y:S01]  /*2d780*/  IMAD.MOV.U32 R12, RZ, RZ, R0 ;  /* 0x000000ffff0c7224 */ /* 0x000fe200078e0000 */
[----:B------:R-:W-:-:S07]  /*2d790*/  MOV R40, R14 ;  /* 0x0000000e00287202 */ /* 0x000fce0000000f00 */
[----:B------:R-:W-:Y:S05]  /*2d7a0*/  WARPSYNC.COLLECTIVE R15, `(.L_x_834) ;  /* 0x000000000f087348 */ /* 0x000fea0003c00000 */
[----:B------:R0:W1:Y:S02]  /*2d7b0*/  SHFL.IDX P6, R14, R13, R12, R11 ;  /* 0x0000000c0d0e7389 */ /* 0x00006400000c000b */
[----:B01----:R-:W-:Y:S01]  /*2d7c0*/  ENDCOLLECTIVE ;  /* 0x000000000000791b */ /* 0x003fe20003800000 */
.L_x_834:
[----:B------:R-:W-:Y:S01]  /*2d7d0*/  MOV R13, R42 ;  /* 0x0000002a000d7202 */ /* 0x000fe20000000f00 */
[----:B------:R-:W-:Y:S02]  /*2d7e0*/  IMAD.MOV.U32 R12, RZ, RZ, R3 ;  /* 0x000000ffff0c7224 */ /* 0x000fe400078e0003 */
[----:B------:R-:W-:-:S07]  /*2d7f0*/  IMAD.MOV.U32 R31, RZ, RZ, R14 ;  /* 0x000000ffff1f7224 */ /* 0x000fce00078e000e */
[----:B------:R-:W-:Y:S05]  /*2d800*/  WARPSYNC.COLLECTIVE R15, `(.L_x_835) ;  /* 0x000000000f087348 */ /* 0x000fea0003c00000 */
[----:B------:R0:W1:Y:S02]  /*2d810*/  SHFL.IDX P6, R14, R13, R12, R11 ;  /* 0x0000000c0d0e7389 */ /* 0x00006400000c000b */
[----:B01----:R-:W-:Y:S01]  /*2d820*/  ENDCOLLECTIVE ;  /* 0x000000000000791b */ /* 0x003fe20003800000 */
.L_x_835:
[----:B------:R-:W-:Y:S01]  /*2d830*/  IMAD.MOV.U32 R13, RZ, RZ, R33 ;  /* 0x000000ffff0d7224 */ /* 0x000fe200078e0021 */
[----:B------:R-:W-:Y:S01]  /*2d840*/  MOV R12, R0 ;  /* 0x00000000000c7202 */ /* 0x000fe20000000f00 */
[----:B------:R-:W-:-:S07]  /*2d850*/  IMAD.MOV.U32 R42, RZ, RZ, R14 ;  /* 0x000000ffff2a7224 */ /* 0x000fce00078e000e */
[----:B------:R-:W-:Y:S05]  /*2d860*/  WARPSYNC.COLLECTIVE R15, `(.L_x_836) ;  /* 0x000000000f087348 */ /* 0x000fea0003c00000 */
[----:B------:R0:W1:Y:S02]  /*2d870*/  SHFL.IDX P6, R14, R13, R12, R11 ;  /* 0x0000000c0d0e7389 */ /* 0x00006400000c000b */
[----:B01----:R-:W-:Y:S01]  /*2d880*/  ENDCOLLECTIVE ;  /* 0x000000000000791b */ /* 0x003fe20003800000 */
.L_x_836:
[----:B------:R-:W-:Y:S02]  /*2d890*/  IMAD.MOV.U32 R13, RZ, RZ, R44 ;  /* 0x000000ffff0d7224 */ /* 0x000fe400078e002c */
[----:B------:R-:W-:Y:S02]  /*2d8a0*/  IMAD.MOV.U32 R12, RZ, RZ, R3 ;  /* 0x000000ffff0c7224 */ /* 0x000fe400078e0003 */
[----:B------:R-:W-:-:S07]  /*2d8b0*/  IMAD.MOV.U32 R33, RZ, RZ, R14 ;  /* 0x000000ffff217224 */ /* 0x000fce00078e000e */
[----:B------:R-:W-:Y:S05]  /*2d8c0*/  WARPSYNC.COLLECTIVE R15, `(.L_x_837) ;  /* 0x000000000f087348 */ /* 0x000fea0003c00000 */
[----:B------:R0:W1:Y:S02]  /*2d8d0*/  SHFL.IDX P6, R14, R13, R12, R11 ;  /* 0x0000000c0d0e7389 */ /* 0x00006400000c000b */
[----:B01----:R-:W-:Y:S01]  /*2d8e0*/  ENDCOLLECTIVE ;  /* 0x000000000000791b */ /* 0x003fe20003800000 */
.L_x_837:
[----:B------:R-:W-:Y:S02]  /*2d8f0*/  IMAD.MOV.U32 R13, RZ, RZ, R35 ;  /* 0x000000ffff0d7224 */ /* 0x000fe400078e0023 */
[----:B------:R-:W-:Y:S01]  /*2d900*/  IMAD.MOV.U32 R12, RZ, RZ, R0 ;  /* 0x000000ffff0c7224 */ /* 0x000fe200078e0000 */
[----:B------:R-:W-:-:S07]  /*2d910*/  MOV R44, R14 ;  /* 0x0000000e002c7202 */ /* 0x000fce0000000f00 */
[----:B------:R-:W-:Y:S05]  /*2d920*/  WARPSYNC.COLLECTIVE R15, `(.L_x_838) ;  /* 0x000000000f087348 */ /* 0x000fea0003c00000 */
[----:B------:R0:W1:Y:S02]  /*2d930*/  SHFL.IDX P6, R14, R13, R12, R11 ;  /* 0x0000000c0d0e7389 */ /* 0x00006400000c000b */
[----:B01----:R-:W-:Y:S01]  /*2d940*/  ENDCOLLECTIVE ;  /* 0x000000000000791b */ /* 0x003fe20003800000 */
.L_x_838:
[----:B------:R-:W-:Y:S01]  /*2d950*/  MOV R13, R46 ;  /* 0x0000002e000d7202 */ /* 0x000fe20000000f00 */
[----:B------:R-:W-:Y:S02]  /*2d960*/  IMAD.MOV.U32 R12, RZ, RZ, R3 ;  /* 0x000000ffff0c7224 */ /* 0x000fe400078e0003 */
[----:B------:R-:W-:-:S07]  /*2d970*/  IMAD.MOV.U32 R35, RZ, RZ, R14 ;  /* 0x000000ffff237224 */ /* 0x000fce00078e000e */
[----:B------:R-:W-:Y:S05]  /*2d980*/  WARPSYNC.COLLECTIVE R15, `(.L_x_839) ;  /* 0x000000000f087348 */ /* 0x000fea0003c00000 */
[----:B------:R0:W1:Y:S02]  /*2d990*/  SHFL.IDX P6, R14, R13, R12, R11 ;  /* 0x0000000c0d0e7389 */ /* 0x00006400000c000b */
[----:B01----:R-:W-:Y:S01]  /*2d9a0*/  ENDCOLLECTIVE ;  /* 0x000000000000791b */ /* 0x003fe20003800000 */
.L_x_839:
[----:B------:R-:W-:Y:S01]  /*2d9b0*/  IMAD.MOV.U32 R13, RZ, RZ, R37 ;  /* 0x000000ffff0d7224 */ /* 0x000fe200078e0025 */
[----:B------:R-:W-:Y:S01]  /*2d9c0*/  MOV R12, R0 ;  /* 0x00000000000c7202 */ /* 0x000fe20000000f00 */
[----:B------:R-:W-:-:S07]  /*2d9d0*/  IMAD.MOV.U32 R46, RZ, RZ, R14 ;  /* 0x000000ffff2e7224 */ /* 0x000fce00078e000e */
[----:B------:R-:W-:Y:S05]  /*2d9e0*/  WARPSYNC.COLLECTIVE R15, `(.L_x_840) ;  /* 0x000000000f087348 */ /* 0x000fea0003c00000 */
[----:B------:R0:W1:Y:S02]  /*2d9f0*/  SHFL.IDX P6, R14, R13, R12, R11 ;  /* 0x0000000c0d0e7389 */ /* 0x00006400000c000b */
[----:B01----:R-:W-:Y:S01]  /*2da00*/  ENDCOLLECTIVE ;  /* 0x000000000000791b */ /* 0x003fe20003800000 */
.L_x_840:
[----:B------:R-:W-:Y:S01]  /*2da10*/  IMAD.MOV.U32 R13, RZ, RZ, R48 ;  /* 0x000000ffff0d7224 */ /* 0x000fe200078e0030 */
[----:B------:R-:W-:Y:S01]  /*2da20*/  SEL R48, R33, R44, P0 ;  /* 0x0000002c21307207 */ /* 0x000fe20000000000 */
[----:B------:R-:W-:Y:S02]  /*2da30*/  IMAD.MOV.U32 R12, RZ, RZ, R3 ;  /* 0x000000ffff0c7224 */ /* 0x000fe400078e0003 */
[----:B------:R-:W-:-:S07]  /*2da40*/  IMAD.MOV.U32 R37, RZ, RZ, R14 ;  /* 0x000000ffff257224 */ /* 0x000fce00078e000e */
[----:B------:R-:W-:Y:S05]  /*2da50*/  WARPSYNC.COLLECTIVE R15, `(.L_x_841) ;  /* 0x000000000f087348 */ /* 0x000fea0003c00000 */
[----:B------:R0:W1:Y:S02]  /*2da60*/  SHFL.IDX P6, R14, R13, R12, R11 ;  /* 0x0000000c0d0e7389 */ /* 0x00006400000c000b */
[----:B01----:R-:W-:Y:S01]  /*2da70*/  ENDCOLLECTIVE ;  /* 0x000000000000791b */ /* 0x003fe20003800000 */
.L_x_841:
[----:B------:R-:W-:Y:S02]  /*2da80*/  IMAD.MOV.U32 R13, RZ, RZ, R39 ;  /* 0x000000ffff0d7224 */ /* 0x000fe400078e0027 */
[----:B------:R-:W-:Y:S01]  /*2da90*/  IMAD.MOV.U32 R12, RZ, RZ, R0 ;  /* 0x000000ffff0c7224 */ /* 0x000fe200078e0000 */
[----:B------:R-:W-:-:S07]  /*2daa0*/  MOV R58, R14 ;  /* 0x0000000e003a7202 */ /* 0x000fce0000000f00 */
[----:B------:R-:W-:Y:S05]  /*2dab0*/  WARPSYNC.COLLECTIVE R15, `(.L_x_842) ;  /* 0x000000000f087348 */ /* 0x000fea0003c00000 */
[----:B------:R0:W1:Y:S02]  /*2dac0*/  SHFL.IDX P6, R14, R13, R12, R11 ;  /* 0x0000000c0d0e7389 */ /* 0x00006400000c000b */
[----:B01----:R-:W-:Y:S01]  /*2dad0*/  ENDCOLLECTIVE ;  /* 0x000000000000791b */ /* 0x003fe20003800000 */
.L_x_842:
[----:B------:R-:W-:Y:S01]  /*2dae0*/  MOV R13, R50 ;  /* 0x00000032000d7202 */ /* 0x000fe20000000f00 */
[----:B------:R-:W-:Y:S01]  /*2daf0*/  IMAD.MOV.U32 R12, RZ, RZ, R3 ;  /* 0x000000ffff0c7224 */ /* 0x000fe200078e0003 */
[----:B------:R-:W-:Y:S02]  /*2db00*/  SEL R50, R44, R33, P0 ;  /* 0x000000212c327207 */ /* 0x000fe40000000000 */
[----:B------:R-:W-:Y:S02]  /*2db10*/  SEL R44, R35, R46, P0 ;  /* 0x0000002e232c7207 */ /* 0x000fe40000000000 */
[----:B------:R-:W-:Y:S01]  /*2db20*/  SEL R46, R46, R35, P0 ;  /* 0x000000232e2e7207 */ /* 0x000fe20000000000 */
[----:B------:R-:W-:-:S07]  /*2db30*/  IMAD.MOV.U32 R62, RZ, RZ, R14 ;  /* 0x000000ffff3e7224 */ /* 0x000fce00078e000e */
[----:B------:R-:W-:Y:S05]  /*2db40*/  WARPSYNC.COLLECTIVE R15, `(.L_x_843) ;  /* 0x000000000f087348 */ /* 0x000fea0003c00000 */
[----:B------:R0:W1:Y:S02]  /*2db50*/  SHFL.IDX P6, R14, R13, R12, R11 ;  /* 0x0000000c0d0e7389 */ /* 0x00006400000c000b */
[----:B01----:R-:W-:Y:S01]  /*2db60*/  ENDCOLLECTIVE ;  /* 0x000000000000791b */ /* 0x003fe20003800000 */
.L_x_843:
[----:B------:R-:W-:Y:S01]  /*2db70*/  IMAD.MOV.U32 R13, RZ, RZ, R41 ;  /* 0x000000ffff0d7224 */ /* 0x000fe200078e0029 */
[----:B------:R-:W-:Y:S01]  /*2db80*/  MOV R12, R0 ;  /* 0x00000000000c7202 */ /* 0x000fe20000000f00 */
[----:B------:R-:W-:-:S07]  /*2db90*/  IMAD.MOV.U32 R39, RZ, RZ, R14 ;  /* 0x000000ffff277224 */ /* 0x000fce00078e000e */
[----:B------:R-:W-:Y:S05]  /*2dba0*/  WARPSYNC.COLLECTIVE R15, `(.L_x_844) ;  /* 0x000000000f087348 */ /* 0x000fea0003c00000 */
[----:B------:R0:W1:Y:S02]  /*2dbb0*/  SHFL.IDX P6, R14, R13, R12, R11 ;  /* 0x0000000c0d0e7389 */ /* 0x00006400000c000b */
[----:B01----:R-:W-:Y:S01]  /*2dbc0*/  ENDCOLLECTIVE ;  /* 0x000000000000791b */ /* 0x003fe20003800000 */
.L_x_844:
[----:B------:R-:W-:Y:S02]  /*2dbd0*/  IMAD.MOV.U32 R13, RZ, RZ, R54 ;  /* 0x000000ffff0d7224 */ /* 0x000fe400078e0036 */
[----:B------:R-:W-:Y:S02]  /*2dbe0*/  IMAD.MOV.U32 R12, RZ, RZ, R3 ;  /* 0x000000ffff0c7224 */ /* 0x000fe400078e0003 */
[----:B------:R-:W-:-:S07]  /*2dbf0*/  IMAD.MOV.U32 R41, RZ, RZ, R14 ;  /* 0x000000ffff297224 */ /* 0x000fce00078e000e */
[----:B------:R-:W-:Y:S05]  /*2dc00*/  WARPSYNC.COLLECTIVE R15, `(.L_x_845) ;  /* 0x000000000f087348 */ /* 0x000fea0003c00000 */
[----:B------:R0:W1:Y:S02]  /*2dc10*/  SHFL.IDX P6, R14, R13, R12, R11 ;  /* 0x0000000c0d0e7389 */ /* 0x00006400000c000b */
[----:B01----:R-:W-:Y:S01]  /*2dc20*/  ENDCOLLECTIVE ;  /* 0x000000000000791b */ /* 0x003fe20003800000 */
.L_x_845:
[----:B------:R-:W-:Y:S02]  /*2dc30*/  IMAD.MOV.U32 R13, RZ, RZ, R43 ;  /* 0x000000ffff0d7224 */ /* 0x000fe400078e002b */
[----:B------:R-:W-:Y:S01]  /*2dc40*/  IMAD.MOV.U32 R12, RZ, RZ, R0 ;  /* 0x000000ffff0c7224 */ /* 0x000fe200078e0000 */
[----:B------:R-:W-:-:S07]  /*2dc50*/  MOV R54, R14 ;  /* 0x0000000e00367202 */ /* 0x000fce0000000f00 */
[----:B------:R-:W-:Y:S05]  /*2dc60*/  WARPSYNC.COLLECTIVE R15, `(.L_x_846) ;  /* 0x000000000f087348 */ /* 0x000fea0003c00000 */
[----:B------:R0:W1:Y:S02]  /*2dc70*/  SHFL.IDX P6, R14, R13, R12, R11 ;  /* 0x0000000c0d0e7389 */ /* 0x00006400000c000b */
[----:B01----:R-:W-:Y:S01]  /*2dc80*/  ENDCOLLECTIVE ;  /* 0x000000000000791b */ /* 0x003fe20003800000 */
.L_x_846:
[----:B------:R-:W-:Y:S02]  /*2dc90*/  SEL R5, R41, R54, P0 ;  /* 0x0000003629057207 */ /* 0x000fe40000000000 */
[----:B------:R-:W-:Y:S02]  /*2dca0*/  SEL R7, R54, R41, P0 ;  /* 0x0000002936077207 */ /* 0x000fe40000000000 */
        /* <DEDUP_REMOVED lines=8> */
.L_x_847:
[----:B------:R-:W-:Y:S01]  /*2dd30*/  IMAD.MOV.U32 R13, RZ, RZ, R45 ;  /* 0x000000ffff0d7224 */ /* 0x000fe200078e002d */
[----:B------:R-:W-:Y:S01]  /*2dd40*/  MOV R12, R0 ;  /* 0x00000000000c7202 */ /* 0x000fe20000000f00 */
[----:B------:R-:W-:-:S07]  /*2dd50*/  IMAD.MOV.U32 R2, RZ, RZ, R14 ;  /* 0x000000ffff027224 */ /* 0x000fce00078e000e */
[----:B------:R-:W-:Y:S05]  /*2dd60*/  WARPSYNC.COLLECTIVE R15, `(.L_x_848) ;  /* 0x000000000f087348 */ /* 0x000fea0003c00000 */
[----:B------:R0:W1:Y:S02]  /*2dd70*/  SHFL.IDX P6, R14, R13, R12, R11 ;  /* 0x0000000c0d0e7389 */ /* 0x00006400000c000b */
[----:B01----:R-:W-:Y:S01]  /*2dd80*/  ENDCOLLECTIVE ;  /* 0x000000000000791b */ /* 0x003fe20003800000 */
.L_x_848:
[----:B------:R-:W-:Y:S01]  /*2dd90*/  SEL R9, R43, R2, P0 ;  /* 0x000000022b097207 */ /* 0x000fe20000000000 */
        /* <DEDUP_REMOVED lines=8> */
.L_x_849:
[----:B------:R-:W-:Y:S02]  /*2de20*/  IMAD.MOV.U32 R13, RZ, RZ, R47 ;  /* 0x000000ffff0d7224 */ /* 0x000fe400078e002f */
[----:B------:R-:W-:Y:S01]  /*2de30*/  IMAD.MOV.U32 R12, RZ, RZ, R0 ;  /* 0x000000ffff0c7224 */ /* 0x000fe200078e0000 */
[----:B------:R-:W-:-:S07]  /*2de40*/  MOV R20, R14 ;  /* 0x0000000e00147202 */ /* 0x000fce0000000f00 */
[----:B------:R-:W-:Y:S05]  /*2de50*/  WARPSYNC.COLLECTIVE R15, `(.L_x_850) ;  /* 0x000000000f087348 */ /* 0x000fea0003c00000 */
[----:B------:R0:W1:Y:S02]  /*2de60*/  SHFL.IDX P6, R14, R13, R12, R11 ;  /* 0x0000000c0d0e7389 */ /* 0x00006400000c000b */
[----:B01----:R-:W-:Y:S01]  /*2de70*/  ENDCOLLECTIVE ;  /* 0x000000000000791b */ /* 0x003fe20003800000 */
.L_x_850:
[----:B------:R-:W-:Y:S02]  /*2de80*/  SEL R25, R45, R20, P0 ;  /* 0x000000142d197207 */ /* 0x000fe40000000000 */
[----:B------:R-:W-:Y:S02]  /*2de90*/  SEL R27, R20, R45, P0 ;  /* 0x0000002d141b7207 */ /* 0x000fe40000000000 */
[----:B------:R-:W-:Y:S01]  /*2dea0*/  MOV R13, R64 ;  /* 0x00000040000d7202 */ /* 0x000fe20000000f00 */
[----:B------:R-:W-:Y:S02]  /*2deb0*/  IMAD.MOV.U32 R12, RZ, RZ, R3 ;  /* 0x000000ffff0c7224 */ /* 0x000fe400078e0003 */
[----:B------:R-:W-:-:S07]  /*2dec0*/  IMAD.MOV.U32 R47, RZ, RZ, R14 ;  /* 0x000000ffff2f7224 */ /* 0x000fce00078e000e */
[----:B------:R-:W-:Y:S05]  /*2ded0*/  WARPSYNC.COLLECTIVE R15, `(.L_x_851) ;  /* 0x000000000f087348 */ /* 0x000fea0003c00000 */
[----:B------:R0:W1:Y:S02]  /*2dee0*/  SHFL.IDX P6, R14, R13, R12, R11 ;  /* 0x0000000c0d0e7389 */ /* 0x00006400000c000b */
[----:B01----:R-:W-:Y:S01]  /*2def0*/  ENDCOLLECTIVE ;  /* 0x000000000000791b */ /* 0x003fe20003800000 */
.L_x_851:
[----:B------:R-:W-:Y:S01]  /*2df00*/  IMAD.MOV.U32 R13, RZ, RZ, R49 ;  /* 0x000000ffff0d7224 */ /* 0x000fe200078e0031 */
[----:B------:R-:W-:Y:S01]  /*2df10*/  MOV R12, R0 ;  /* 0x00000000000c7202 */ /* 0x000fe20000000f00 */
[----:B------:R-:W-:-:S07]  /*2df20*/  IMAD.MOV.U32 R64, RZ, RZ, R14 ;  /* 0x000000ffff407224 */ /* 0x000fce00078e000e */
[----:B------:R-:W-:Y:S05]  /*2df30*/  WARPSYNC.COLLECTIVE R15, `(.L_x_852) ;  /* 0x000000000f087348 */ /* 0x000fea0003c00000 */
[----:B------:R0:W1:Y:S02]  /*2df40*/  SHFL.IDX P6, R14, R13, R12, R11 ;  /* 0x0000000c0d0e7389 */ /* 0x00006400000c000b */
[----:B01----:R-:W-:Y:S01]  /*2df50*/  ENDCOLLECTIVE ;  /* 0x000000000000791b */ /* 0x003fe20003800000 */
.L_x_852:
[----:B------:R-:W-:Y:S02]  /*2df60*/  IMAD.MOV.U32 R13, RZ, RZ, R66 ;  /* 0x000000ffff0d7224 */ /* 0x000fe400078e0042 */
[----:B------:R-:W-:Y:S02]  /*2df70*/  IMAD.MOV.U32 R12, RZ, RZ, R3 ;  /* 0x000000ffff0c7224 */ /* 0x000fe400078e0003 */
[----:B------:R-:W-:-:S07]  /*2df80*/  IMAD.MOV.U32 R49, RZ, RZ, R14 ;  /* 0x000000ffff317224 */ /* 0x000fce00078e000e */
[----:B------:R-:W-:Y:S05]  /*2df90*/  WARPSYNC.COLLECTIVE R15, `(.L_x_853) ;  /* 0x000000000f087348 */ /* 0x000fea0003c00000 */
[----:B------:R0:W1:Y:S02]  /*2dfa0*/  SHFL.IDX P6, R14, R13, R12, R11 ;  /* 0x0000000c0d0e7389 */ /* 0x00006400000c000b */
[----:B01----:R-:W-:Y:S01]  /*2dfb0*/  ENDCOLLECTIVE ;  /* 0x000000000000791b */ /* 0x003fe20003800000 */
.L_x_853:
[----:B------:R-:W-:Y:S02]  /*2dfc0*/  IMAD.MOV.U32 R13, RZ, RZ, R51 ;  /* 0x000000ffff0d7224 */ /* 0x000fe400078e0033 */
[----:B------:R-:W-:Y:S01]  /*2dfd0*/  IMAD.MOV.U32 R12, RZ, RZ, R0 ;  /* 0x000000ffff0c7224 */ /* 0x000fe200078e0000 */
[----:B------:R-:W-:-:S07]  /*2dfe0*/  MOV R66, R14 ;  /* 0x0000000e00427202 */ /* 0x000fce0000000f00 */
[----:B------:R-:W-:Y:S05]  /*2dff0*/  WARPSYNC.COLLECTIVE R15, `(.L_x_854) ;  /* 0x000000000f087348 */ /* 0x000fea0003c00000 */
[----:B------:R0:W1:Y:S02]  /*2e000*/  SHFL.IDX P6, R14, R13, R12, R11 ;  /* 0x0000000c0d0e7389 */ /* 0x00006400000c000b */
[----:B01----:R-:W-:Y:S01]  /*2e010*/  ENDCOLLECTIVE ;  /* 0x000000000000791b */ /* 0x003fe20003800000 */
.L_x_854:
        /* <DEDUP_REMOVED lines=8> */
.L_x_855:
[----:B------:R-:W-:Y:S01]  /*2e0a0*/  IMAD.MOV.U32 R13, RZ, RZ, R55 ;  /* 0x000000ffff0d7224 */ /* 0x000fe200078e0037 */
[----:B------:R-:W-:Y:S01]  /*2e0b0*/  MOV R12, R0 ;  /* 0x00000000000c7202 */ /* 0x000fe20000000f00 */
[----:B------:R-:W-:-:S07]  /*2e0c0*/  IMAD.MOV.U32 R68, RZ, RZ, R14 ;  /* 0x000000ffff447224 */ /* 0x000fce00078e000e */
[----:B------:R-:W-:Y:S05]  /*2e0d0*/  WARPSYNC.COLLECTIVE R15, `(.L_x_856) ;  /* 0x000000000f087348 */ /* 0x000fea0003c00000 */
[----:B------:R0:W1:Y:S02]  /*2e0e0*/  SHFL.IDX P6, R14, R13, R12, R11 ;  /* 0x0000000c0d0e7389 */ /* 0x00006400000c000b */
[----:B01----:R-:W-:Y:S01]  /*2e0f0*/  ENDCOLLECTIVE ;  /* 0x000000000000791b */ /* 0x003fe20003800000 */
.L_x_856:
        /* <DEDUP_REMOVED lines=8> */
.L_x_857:
[----:B------:R-:W-:Y:S02]  /*2e180*/  IMAD.MOV.U32 R13, RZ, RZ, R57 ;  /* 0x000000ffff0d7224 */ /* 0x000fe400078e0039 */
[----:B------:R-:W-:Y:S01]  /*2e190*/  IMAD.MOV.U32 R12, RZ, RZ, R0 ;  /* 0x000000ffff0c7224 */ /* 0x000fe200078e0000 */
[----:B------:R-:W-:-:S07]  /*2e1a0*/  MOV R70, R14 ;  /* 0x0000000e00467202 */ /* 0x000fce0000000f00 */
[----:B------:R-:W-:Y:S05]  /*2e1b0*/  WARPSYNC.COLLECTIVE R15, `(.L_x_858) ;  /* 0x000000000f087348 */ /* 0x000fea0003c00000 */
[----:B------:R0:W1:Y:S02]  /*2e1c0*/  SHFL.IDX P6, R14, R13, R12, R11 ;  /* 0x0000000c0d0e7389 */ /* 0x00006400000c000b */
[----:B01----:R-:W-:Y:S01]  /*2e1d0*/  ENDCOLLECTIVE ;  /* 0x000000000000791b */ /* 0x003fe20003800000 */
.L_x_858:
[----:B------:R-:W-:Y:S01]  /*2e1e0*/  MOV R13, R72 ;  /* 0x00000048000d7202 */ /* 0x000fe20000000f00 */
[----:B------:R-:W-:Y:S02]  /*2e1f0*/  IMAD.MOV.U32 R12, RZ, RZ, R3 ;  /* 0x000000ffff0c7224 */ /* 0x000fe400078e0003 */
[----:B------:R-:W-:-:S07]  /*2e200*/  IMAD.MOV.U32 R57, RZ, RZ, R14 ;  /* 0x000000ffff397224 */ /* 0x000fce00078e000e */
[----:B------:R-:W-:Y:S05]  /*2e210*/  WARPSYNC.COLLECTIVE R15, `(.L_x_859) ;  /* 0x000000000f087348 */ /* 0x000fea0003c00000 */
[----:B------:R0:W1:Y:S02]  /*2e220*/  SHFL.IDX P6, R14, R13, R12, R11 ;  /* 0x0000000c0d0e7389 */ /* 0x00006400000c000b */
[----:B01----:R-:W-:Y:S01]  /*2e230*/  ENDCOLLECTIVE ;  /* 0x000000000000791b */ /* 0x003fe20003800000 */
.L_x_859:
[----:B------:R-:W-:Y:S01]  /*2e240*/  IMAD.MOV.U32 R13, RZ, RZ, R59 ;  /* 0x000000ffff0d7224 */ /* 0x000fe200078e003b */
[----:B------:R-:W-:Y:S01]  /*2e250*/  MOV R12, R0 ;  /* 0x00000000000c7202 */ /* 0x000fe20000000f00 */
[----:B------:R-:W-:-:S07]  /*2e260*/  IMAD.MOV.U32 R72, RZ, RZ, R14 ;  /* 0x000000ffff487224 */ /* 0x000fce00078e000e */
[----:B------:R-:W-:Y:S05]  /*2e270*/  WARPSYNC.COLLECTIVE R15, `(.L_x_860) ;  /* 0x000000000f087348 */ /* 0x000fea0003c00000 */
[----:B------:R0:W1:Y:S02]  /*2e280*/  SHFL.IDX P6, R14, R13, R12, R11 ;  /* 0x0000000c0d0e7389 */ /* 0x00006400000c000b */
[----:B01----:R-:W-:Y:S01]  /*2e290*/  ENDCOLLECTIVE ;  /* 0x000000000000791b */ /* 0x003fe20003800000 */
.L_x_860:
[----:B------:R-:W-:Y:S01]  /*2e2a0*/  SEL R41, R57, R72, P0 ;  /* 0x0000004839297207 */ /* 0x000fe20000000000 */
[----:B------:R-:W-:Y:S02]  /*2e2b0*/  IMAD.MOV.U32 R13, RZ, RZ, R74 ;  /* 0x000000ffff0d7224 */ /* 0x000fe400078e004a */
[----:B------:R-:W-:Y:S02]  /*2e2c0*/  IMAD.MOV.U32 R12, RZ, RZ, R3 ;  /* 0x000000ffff0c7224 */ /* 0x000fe400078e0003 */
[----:B------:R-:W-:-:S07]  /*2e2d0*/  IMAD.MOV.U32 R59, RZ, RZ, R14 ;  /* 0x000000ffff3b7224 */ /* 0x000fce00078e000e */
[----:B------:R-:W-:Y:S05]  /*2e2e0*/  WARPSYNC.COLLECTIVE R15, `(.L_x_861) ;  /* 0x000000000f087348 */ /* 0x000fea0003c00000 */
[----:B------:R0:W1:Y:S02]  /*2e2f0*/  SHFL.IDX P6, R14, R13, R12, R11 ;  /* 0x0000000c0d0e7389 */ /* 0x00006400000c000b */
[----:B01----:R-:W-:Y:S01]  /*2e300*/  ENDCOLLECTIVE ;  /* 0x000000000000791b */ /* 0x003fe20003800000 */
.L_x_861:
[----:B------:R-:W-:Y:S02]  /*2e310*/  IMAD.MOV.U32 R13, RZ, RZ, R61 ;  /* 0x000000ffff0d7224 */ /* 0x000fe400078e003d */
[----:B------:R-:W-:Y:S01]  /*2e320*/  IMAD.MOV.U32 R12, RZ, RZ, R0 ;  /* 0x000000ffff0c7224 */ /* 0x000fe200078e0000 */
[----:B------:R-:W-:-:S07]  /*2e330*/  MOV R74, R14 ;  /* 0x0000000e004a7202 */ /* 0x000fce0000000f00 */
[----:B------:R-:W-:Y:S05]  /*2e340*/  WARPSYNC.COLLECTIVE R15, `(.L_x_862) ;  /* 0x000000000f087348 */ /* 0x000fea0003c00000 */
[----:B------:R0:W1:Y:S02]  /*2e350*/  SHFL.IDX P6, R14, R13, R12, R11 ;  /* 0x0000000c0d0e7389 */ /* 0x00006400000c000b */
[----:B01----:R-:W-:Y:S01]  /*2e360*/  ENDCOLLECTIVE ;  /* 0x000000000000791b */ /* 0x003fe20003800000 */
.L_x_862:
        /* <DEDUP_REMOVED lines=8> */
.L_x_863:
[----:B------:R-:W-:Y:S01]  /*2e3f0*/  IMAD.MOV.U32 R13, RZ, RZ, R63 ;  /* 0x000000ffff0d7224 */ /* 0x000fe200078e003f */
[----:B------:R-:W-:Y:S01]  /*2e400*/  MOV R12, R0 ;  /* 0x00000000000c7202 */ /* 0x000fe20000000f00 */
[----:B------:R-:W-:-:S07]  /*2e410*/  IMAD.MOV.U32 R76, RZ, RZ, R14 ;  /* 0x000000ffff4c7224 */ /* 0x000fce00078e000e */
[----:B------:R-:W-:Y:S05]  /*2e420*/  WARPSYNC.COLLECTIVE R15, `(.L_x_864) ;  /* 0x000000000f087348 */ /* 0x000fea0003c00000 */
[----:B------:R0:W1:Y:S02]  /*2e430*/  SHFL.IDX P6, R14, R13, R12, R11 ;  /* 0x0000000c0d0e7389 */ /* 0x00006400000c000b */
[----:B01----:R-:W-:Y:S01]  /*2e440*/  ENDCOLLECTIVE ;  /* 0x000000000000791b */ /* 0x003fe20003800000 */
.L_x_864:
[----:B------:R-:W-:Y:S01]  /*2e450*/  SEL R45, R61, R76, P0 ;  /* 0x0000004c3d2d7207 */ /* 0x000fe20000000000 */
[----:B------:R-:W-:Y:S02]  /*2e460*/  IMAD.MOV.U32 R13, RZ, RZ, R78 ;  /* 0x000000ffff0d7224 */ /* 0x000fe400078e004e */
[----:B------:R-:W-:Y:S02]  /*2e470*/  IMAD.MOV.U32 R12, RZ, RZ, R3 ;  /* 0x000000ffff0c7224 */ /* 0x000fe400078e0003 */
[----:B------:R-:W-:-:S07]  /*2e480*/  IMAD.MOV.U32 R63, RZ, RZ, R14 ;  /* 0x000000ffff3f7224 */ /* 0x000fce00078e000e */
[----:B------:R-:W-:Y:S05]  /*2e490*/  WARPSYNC.COLLECTIVE R15, `(.L_x_865) ;  /* 0x000000000f087348 */ /* 0x000fea0003c00000 */
[----:B------:R0:W1:Y:S02]  /*2e4a0*/  SHFL.IDX P6, R14, R13, R12, R11 ;  /* 0x0000000c0d0e7389 */ /* 0x00006400000c000b */
[----:B01----:R-:W-:Y:S01]  /*2e4b0*/  ENDCOLLECTIVE ;  /* 0x000000000000791b */ /* 0x003fe20003800000 */
.L_x_865:
[----:B------:R-:W-:Y:S02]  /*2e4c0*/  IMAD.MOV.U32 R13, RZ, RZ, R65 ;  /* 0x000000ffff0d7224 */ /* 0x000fe400078e0041 */
[----:B------:R-:W-:Y:S02]  /*2e4d0*/  IMAD.MOV.U32 R12, RZ, RZ, R0 ;  /* 0x000000ffff0c7224 */ /* 0x000fe400078e0000 */
[----:B------:R-:W-:Y:S01]  /*2e4e0*/  IMAD.MOV.U32 R0, RZ, RZ, RZ ;  /* 0x000000ffff007224 */ /* 0x000fe200078e00ff */
[----:B------:R-:W-:-:S07]  /*2e4f0*/  MOV R78, R14 ;  /* 0x0000000e004e7202 */ /* 0x000fce0000000f00 */
[----:B------:R-:W-:Y:S05]  /*2e500*/  WARPSYNC.COLLECTIVE R15, `(.L_x_866) ;  /* 0x000000000f087348 */ /* 0x000fea0003c00000 */
[----:B------:R0:W1:Y:S02]  /*2e510*/  SHFL.IDX P6, R14, R13, R12, R11 ;  /* 0x0000000c0d0e7389 */ /* 0x00006400000c000b */
[----:B01----:R-:W-:Y:S01]  /*2e520*/  ENDCOLLECTIVE ;  /* 0x000000000000791b */ /* 0x003fe20003800000 */
.L_x_866:
[----:B------:R-:W-:Y:S02]  /*2e530*/  SEL R59, R78, R63, P0 ;  /* 0x0000003f4e3b7207 */ /* 0x000fe40000000000 */
[----:B------:R-:W-:Y:S01]  /*2e540*/  MOV R13, R80 ;  /* 0x00000050000d7202 */ /* 0x000fe20000000f00 */
[----:B------:R-:W-:Y:S02]  /*2e550*/  IMAD.MOV.U32 R12, RZ, RZ, R3 ;  /* 0x000000ffff0c7224 */ /* 0x000fe400078e0003 */
[----:B------:R-:W-:-:S07]  /*2e560*/  IMAD.MOV.U32 R65, RZ, RZ, R14 ;  /* 0x000000ffff417224 */ /* 0x000fce00078e000e */
[----:B------:R-:W-:Y:S05]  /*2e570*/  WARPSYNC.COLLECTIVE R15, `(.L_x_867) ;  /* 0x000000000f087348 */ /* 0x000fea0003c00000 */
[----:B------:R0:W1:Y:S02]  /*2e580*/  SHFL.IDX P6, R14, R13, R12, R11 ;  /* 0x0000000c0d0e7389 */ /* 0x00006400000c000b */
[----:B01----:R-:W-:Y:S01]  /*2e590*/  ENDCOLLECTIVE ;  /* 0x000000000000791b */ /* 0x003fe20003800000 */
.L_x_867:
[----:B------:R-:W-:Y:S02]  /*2e5a0*/  SEL R12, R29, R40, P0 ;  /* 0x000000281d0c7207 */ /* 0x000fe40000000000 */
[----:B------:R-:W-:Y:S02]  /*2e5b0*/  SEL R11, R2, R43, P0 ;  /* 0x0000002b020b7207 */ /* 0x000fe40000000000 */
[----:B------:R-:W-:Y:S02]  /*2e5c0*/  SEL R43, R72, R57, P0 ;  /* 0x00000039482b7207 */ /* 0x000fe40000000000 */
[----:B------:R-:W-:Y:S02]  /*2e5d0*/  SEL R13, R55, R70, P0 ;  /* 0x00000046370d7207 */ /* 0x000fe40000000000 */
[----:B------:R-:W-:Y:S01]  /*2e5e0*/  SEL R15, R70, R55, P0 ;  /* 0x00000037460f7207 */ /* 0x000fe20000000000 */
[----:B------:R-:W-:Y:S01]  /*2e5f0*/  IMAD.MOV.U32 R80, RZ, RZ, R14 ;  /* 0x000000ffff507224 */ /* 0x000fe200078e000e */
[----:B------:R-:W-:-:S02]  /*2e600*/  SEL R14, R40, R29, P0 ;  /* 0x0000001d280e7207 */ /* 0x000fc40000000000 */
[----:B------:R-:W-:Y:S02]  /*2e610*/  SEL R40, R31, R42, P0 ;  /* 0x0000002a1f287207 */ /* 0x000fe40000000000 */
[----:B------:R-:W-:Y:S02]  /*2e620*/  SEL R42, R42, R31, P0 ;  /* 0x0000001f2a2a7207 */ /* 0x000fe40000000000 */
[----:B------:R-:W-:Y:S02]  /*2e630*/  SEL R29, R47, R64, P0 ;  /* 0x000000402f1d7207 */ /* 0x000fe40000000000 */
[----:B------:R-:W-:Y:S02]  /*2e640*/  SEL R31, R64, R47, P0 ;  /* 0x0000002f401f7207 */ /* 0x000fe40000000000 */
[----:B------:R-:W-:Y:S02]  /*2e650*/  SEL R47, R76, R61, P0 ;  /* 0x0000003d4c2f7207 */ /* 0x000fe40000000000 */
[----:B------:R-:W-:Y:S01]  /*2e660*/  SEL R57, R63, R78, P0 ;  /* 0x0000004e3f397207 */ /* 0x000fe20000000000 */
[----:B------:R-:W-:Y:S06]  /*2e670*/  BRA `(.L_x_868) ;  /* 0xffffff38003c7947 */ /* 0x000fec000383ffff */
.L_x_620:
[----:B------:R-:W-:Y:S01]  /*2e680*/  MOV R13, R3 ;  /* 0x00000003000d7202 */ /* 0x000fe20000000f00 */
[----:B------:R-:W-:Y:S02]  /*2e690*/  IMAD.MOV.U32 R12, RZ, RZ, RZ ;  /* 0x000000ffff0c7224 */ /* 0x000fe400078e00ff */
[----:B------:R-:W-:Y:S02]  /*2e6a0*/  IMAD.MOV.U32 R11, RZ, RZ, 0x181f ;  /* 0x0000181fff0b7424 */ /* 0x000fe400078e00ff */
[----:B------:R-:W-:-:S07]  /*2e6b0*/  IMAD.MOV.U32 R15, RZ, RZ, -0x1 ;  /* 0xffffffffff0f7424 */ /* 0x000fce00078e00ff */
[----:B01----:R-:W-:Y:S05]  /*2e6c0*/  WARPSYNC.COLLECTIVE R15, `(.L_x_869) ;  /* 0x000000000f087348 */ /* 0x003fea0003c00000 */
[----:B------:R2:W3:Y:S02]  /*2e6d0*/  SHFL.IDX P6, R14, R13, R12, R11 ;  /* 0x0000000c0d0e7389 */ /* 0x0004e400000c000b */
[----:B0123--:R-:W-:Y:S01]  /*2e6e0*/  ENDCOLLECTIVE ;  /* 0x000000000000791b */ /* 0x00ffe20003800000 */
.L_x_869:
[----:B------:R-:W-:Y:S01]  /*2e6f0*/  IMAD.MOV.U32 R13, RZ, RZ, R2 ;  /* 0x000000ffff0d7224 */ /* 0x000fe200078e0002 */
[----:B------:R-:W-:-:S07]  /*2e700*/  MOV R0, R14 ;  /* 0x0000000e00007202 */ /* 0x000fce0000000f00 */
[----:B------:R-:W-:Y:S05]  /*2e710*/  WARPSYNC.COLLECTIVE R15, `(.L_x_870) ;  /* 0x000000000f087348 */ /* 0x000fea0003c00000 */
[----:B------:R0:W1:Y:S02]  /*2e720*/  SHFL.IDX P6, R14, R13, R12, R11 ;  /* 0x0000000c0d0e7389 */ /* 0x00006400000c000b */
[----:B01----:R-:W-:Y:S01]  /*2e730*/  ENDCOLLECTIVE ;  /* 0x000000000000791b */ /* 0x003fe20003800000 */
.L_x_870:
[----:B------:R-:W-:Y:S05]  /*2e740*/  BRA `(.L_x_871) ;  /* 0xffffff5400247947 */ /* 0x000fea000383ffff */
.L_x_623:
[----:B------:R-:W-:Y:S01]  /*2e750*/  BSSY B1, `(.L_x_872) ;  /* 0x0000008000017945 */ /* 0x000fe20003800000 */
[----:B---3--:R-:W-:Y:S01]  /*2e760*/  IMAD.MOV.U32 R13, RZ, RZ, R3 ;  /* 0x000000ffff0d7224 */ /* 0x008fe200078e0003 */
[----:B------:R-:W-:Y:S01]  /*2e770*/  MOV R11, 0x181f ;  /* 0x0000181f000b7802 */ /* 0x000fe20000000f00 */
[----:B------:R-:W-:Y:S02]  /*2e780*/  IMAD.MOV.U32 R12, RZ, RZ, 0x1 ;  /* 0x00000001ff0c7424 */ /* 0x000fe400078e00ff */
[----:B------:R-:W-:-:S07]  /*2e790*/  IMAD.MOV.U32 R15, RZ, RZ, -0x1 ;  /* 0xffffffffff0f7424 */ /* 0x000fce00078e00ff */
[----:B012-4-:R-:W-:Y:S05]  /*2e7a0*/  WARPSYNC.COLLECTIVE R15, `(.L_x_873) ;  /* 0x000000000f087348 */ /* 0x017fea0003c00000 */
[----:B----4-:R3:W4:Y:S02]  /*2e7b0*/  SHFL.IDX P6, R14, R13, R12, R11 ;  /* 0x0000000c0d0e7389 */ /* 0x01072400000c000b */
[----:B01234-:R-:W-:Y:S01]  /*2e7c0*/  ENDCOLLECTIVE ;  /* 0x000000000000791b */ /* 0x01ffe20003800000 */
.L_x_873:
[----:B------:R-:W-:Y:S05]  /*2e7d0*/  BSYNC B1 ;  /* 0x0000000000017941 */ /* 0x000fea0003800000 */
.L_x_872:
        /* <DEDUP_REMOVED lines=8> */
.L_x_874:
[----:B------:R-:W-:Y:S05]  /*2e860*/  BRA `(.L_x_875) ;  /* 0xffffff5400387947 */ /* 0x000fea000383ffff */
.L_x_626:
[----:B------:R-:W-:Y:S01]  /*2e870*/  BSSY B1, `(.L_x_876) ;  /* 0x0000008000017945 */ /* 0x000fe20003800000 */
[----:B0-----:R-:W-:Y:S01]  /*2e880*/  IMAD.MOV.U32 R13, RZ, RZ, R3 ;  /* 0x000000ffff0d7224 */ /* 0x001fe200078e0003 */
[----:B------:R-:W-:Y:S01]  /*2e890*/  MOV R12, 0x2 ;  /* 0x00000002000c7802 */ /* 0x000fe20000000f00 */
[----:B------:R-:W-:Y:S02]  /*2e8a0*/  IMAD.MOV.U32 R11, RZ, RZ, 0x181f ;  /* 0x0000181fff0b7424 */ /* 0x000fe400078e00ff */
[----:B------:R-:W-:-:S07]  /*2e8b0*/  IMAD.MOV.U32 R15, RZ, RZ, -0x1 ;  /* 0xffffffffff0f7424 */ /* 0x000fce00078e00ff */
[----:B-1234-:R-:W-:Y:S05]  /*2e8c0*/  WARPSYNC.COLLECTIVE R15, `(.L_x_877) ;  /* 0x000000000f087348 */ /* 0x01efea0003c00000 */
[----:B----4-:R0:W4:Y:S02]  /*2e8d0*/  SHFL.IDX P6, R14, R13, R12, R11 ;  /* 0x0000000c0d0e7389 */ /* 0x01012400000c000b */
[----:B01234-:R-:W-:Y:S01]  /*2e8e0*/  ENDCOLLECTIVE ;  /* 0x000000000000791b */ /* 0x01ffe20003800000 */
.L_x_877:
[----:B------:R-:W-:Y:S05]  /*2e8f0*/  BSYNC B1 ;  /* 0x0000000000017941 */ /* 0x000fea0003800000 */
.L_x_876:
[----:B------:R-:W-:Y:S01]  /*2e900*/  MOV R13, R2 ;  /* 0x00000002000d7202 */ /* 0x000fe20000000f00 */
[----:B------:R-:W-:Y:S02]  /*2e910*/  IMAD.MOV.U32 R12, RZ, RZ, 0x2 ;  /* 0x00000002ff0c7424 */ /* 0x000fe400078e00ff */
[----:B------:R-:W-:Y:S02]  /*2e920*/  IMAD.MOV.U32 R11, RZ, RZ, 0x181f ;  /* 0x0000181fff0b7424 */ /* 0x000fe400078e00ff */
[----:B------:R-:W-:Y:S02]  /*2e930*/  IMAD.MOV.U32 R15, RZ, RZ, -0x1 ;  /* 0xffffffffff0f7424 */ /* 0x000fe400078e00ff */
[----:B------:R-:W-:-:S07]  /*2e940*/  IMAD.MOV.U32 R0, RZ, RZ, R14 ;  /* 0x000000ffff007224 */ /* 0x000fce00078e000e */
[----:B------:R-:W-:Y:S05]  /*2e950*/  WARPSYNC.COLLECTIVE R15, `(.L_x_878) ;  /* 0x000000000f087348 */ /* 0x000fea0003c00000 */
[----:B------:R0:W1:Y:S02]  /*2e960*/  SHFL.IDX P6, R14, R13, R12, R11 ;  /* 0x0000000c0d0e7389 */ /* 0x00006400000c000b */
[----:B01----:R-:W-:Y:S01]  /*2e970*/  ENDCOLLECTIVE ;  /* 0x000000000000791b */ /* 0x003fe20003800000 */
.L_x_878:
[----:B------:R-:W-:Y:S05]  /*2e980*/  BRA `(.L_x_879) ;  /* 0xffffff5400487947 */ /* 0x000fea000383ffff */
.L_x_629:
[----:B------:R-:W-:Y:S01]  /*2e990*/  BSSY B1, `(.L_x_880) ;  /* 0x0000008000017945 */ /* 0x000fe20003800000 */
[----:B0-----:R-:W-:Y:S01]  /*2e9a0*/  MOV R13, R3 ;  /* 0x00000003000d7202 */ /* 0x001fe20000000f00 */
[----:B------:R-:W-:Y:S02]  /*2e9b0*/  IMAD.MOV.U32 R12, RZ, RZ, 0x3 ;  /* 0x00000003ff0c7424 */ /* 0x000fe400078e00ff */
[----:B------:R-:W-:Y:S02]  /*2e9c0*/  IMAD.MOV.U32 R11, RZ, RZ, 0x181f ;  /* 0x0000181fff0b7424 */ /* 0x000fe400078e00ff */
[----:B------:R-:W-:-:S07]  /*2e9d0*/  IMAD.MOV.U32 R15, RZ, RZ, -0x1 ;  /* 0xffffffffff0f7424 */ /* 0x000fce00078e00ff */
[----:B-1234-:R-:W-:Y:S05]  /*2e9e0*/  WARPSYNC.COLLECTIVE R15, `(.L_x_881) ;  /* 0x000000000f087348 */ /* 0x01efea0003c00000 */
[----:B------:R0:W0:Y:S02]  /*2e9f0*/  SHFL.IDX P6, R14, R13, R12, R11 ;  /* 0x0000000c0d0e7389 */ /* 0x00002400000c000b */
[----:B01234-:R-:W-:Y:S01]  /*2ea00*/  ENDCOLLECTIVE ;  /* 0x000000000000791b */ /* 0x01ffe20003800000 */
.L_x_881:
[----:B------:R-:W-:Y:S05]  /*2ea10*/  BSYNC B1 ;  /* 0x0000000000017941 */ /* 0x000fea0003800000 */
.L_x_880:
[----:B------:R-:W-:Y:S01]  /*2ea20*/  IMAD.MOV.U32 R13, RZ, RZ, R2 ;  /* 0x000000ffff0d7224 */ /* 0x000fe200078e0002 */
[----:B------:R-:W-:Y:S01]  /*2ea30*/  MOV R15, 0xffffffff ;  /* 0xffffffff000f7802 */ /* 0x000fe20000000f00 */
[----:B------:R-:W-:Y:S01]  /*2ea40*/  IMAD.MOV.U32 R12, RZ, RZ, 0x3 ;  /* 0x00000003ff0c7424 */ /* 0x000fe200078e00ff */
[----:B------:R-:W-:Y:S01]  /*2ea50*/  MOV R0, R14 ;  /* 0x0000000e00007202 */ /* 0x000fe20000000f00 */
[----:B------:R-:W-:-:S07]  /*2ea60*/  IMAD.MOV.U32 R11, RZ, RZ, 0x181f ;  /* 0x0000181fff0b7424 */ /* 0x000fce00078e00ff */
[----:B------:R-:W-:Y:S05]  /*2ea70*/  WARPSYNC.COLLECTIVE R15, `(.L_x_882) ;  /* 0x000000000f087348 */ /* 0x000fea0003c00000 */
[----:B------:R0:W1:Y:S02]  /*2ea80*/  SHFL.IDX P6, R14, R13, R12, R11 ;  /* 0x0000000c0d0e7389 */ /* 0x00006400000c000b */
[----:B01----:R-:W-:Y:S01]  /*2ea90*/  ENDCOLLECTIVE ;  /* 0x000000000000791b */ /* 0x003fe20003800000 */
.L_x_882:
[----:B------:R-:W-:Y:S05]  /*2eaa0*/  BRA `(.L_x_883) ;  /* 0xffffff5400587947 */ /* 0x000fea000383ffff */
.L_x_645:
[----:B0-----:R-:W0:Y:S01]  /*2eab0*/  S2R R8, SR_TID.X ;  /* 0x0000000000087919 */ /* 0x001e220000002100 */
[----:B------:R-:W-:Y:S01]  /*2eac0*/  BSSY B1, `(.L_x_884) ;  /* 0x000000a000017945 */ /* 0x000fe20003800000 */
[----:B------:R-:W-:Y:S01]  /*2ead0*/  IMAD.MOV.U32 R12, RZ, RZ, RZ ;  /* 0x000000ffff0c7224 */ /* 0x000fe200078e00ff */
[----:B------:R-:W-:Y:S01]  /*2eae0*/  MOV R15, 0xffffffff ;  /* 0xffffffff000f7802 */ /* 0x000fe20000000f00 */
[----:B------:R-:W-:Y:S01]  /*2eaf0*/  IMAD.MOV.U32 R11, RZ, RZ, 0x1f ;  /* 0x0000001fff0b7424 */ /* 0x000fe200078e00ff */
[----:B0-----:R-:W-:-:S04]  /*2eb00*/  SHF.R.U32.HI R8, RZ, 0x5, R8 ;  /* 0x00000005ff087819 */ /* 0x001fc80000011608 */
[----:B------:R-:W-:-:S05]  /*2eb10*/  LOP3.LUT R8, R8, 0x3, RZ, 0xc0, !PT ;  /* 0x0000000308087812 */ /* 0x000fca00078ec0ff */
[----:B------:R-:W-:-:S07]  /*2eb20*/  IMAD.MOV.U32 R13, RZ, RZ, R8 ;  /* 0x000000ffff0d7224 */ /* 0x000fce00078e0008 */
[----:B------:R-:W-:Y:S05]  /*2eb30*/  WARPSYNC.COLLECTIVE R15, `(.L_x_885) ;  /* 0x000000000f087348 */ /* 0x000fea0003c00000 */
[----:B------:R0:W1:Y:S02]  /*2eb40*/  SHFL.IDX P6, R14, R13, R12, R11 ;  /* 0x0000000c0d0e7389 */ /* 0x00006400000c000b */
[----:B01----:R-:W-:Y:S01]  /*2eb50*/  ENDCOLLECTIVE ;  /* 0x000000000000791b */ /* 0x003fe20003800000 */
.L_x_885:
[----:B------:R-:W-:Y:S05]  /*2eb60*/  BSYNC B1 ;  /* 0x0000000000017941 */ /* 0x000fea0003800000 */
.L_x_884:
[----:B------:R-:W-:Y:S05]  /*2eb70*/  BRA `(.L_x_886) ;  /* 0xffffff6800387947 */ /* 0x000fea000383ffff */
.L_x_647:
[----:B------:R-:W-:Y:S01]  /*2eb80*/  BSSY B1, `(.L_x_887) ;  /* 0x0000006000017945 */ /* 0x000fe20003800000 */
[----:B------:R-:W-:-:S07]  /*2eb90*/  IMAD.MOV.U32 R15, RZ, RZ, -0x1 ;  /* 0xffffffffff0f7424 */ /* 0x000fce00078e00ff */
[----:B01----:R-:W-:Y:S05]  /*2eba0*/  WARPSYNC.COLLECTIVE R15, `(.L_x_888) ;  /* 0x000000000f0c7348 */ /* 0x003fea0003c00000 */
[----:B------:R-:W-:Y:S02]  /*2ebb0*/  ELECT P6, UR62, PT ;  /* 0x00000000003e782f */ /* 0x000fe400038c0000 */
[----:B------:R-:W-:Y:S01]  /*2ebc0*/  MOV R14, UR62 ;  /* 0x0000003e000e7c02 */ /* 0x000fe20008000f00 */
[----:B01----:R-:W-:Y:S10]  /*2ebd0*/  ENDCOLLECTIVE ;  /* 0x000000000000791b */ /* 0x003ff40003800000 */
.L_x_888:
[----:B------:R-:W-:Y:S05]  /*2ebe0*/  BSYNC B1 ;  /* 0x0000000000017941 */ /* 0x000fea0003800000 */
.L_x_887:
[----:B------:R-:W-:Y:S05]  /*2ebf0*/  BRA `(.L_x_646) ;  /* 0xffffff6800307947 */ /* 0x000fea000383ffff */
.L_x_649:
[----:B-1----:R1:W2:Y:S02]  /*2ec00*/  SYNCS.PHASECHK.TRANS64.TRYWAIT P0, [R22+URZ+0x33420], R3 ;  /* 0x03342003160075a7 */ /* 0x0022a4000800017f */
[----:B--2---:R-:W-:Y:S05]  /*2ec10*/  @!P0 NANOSLEEP.SYNCS 0x989680 ;  /* 0x009896800000895d */ /* 0x004fea0003900000 */
[----:B------:R-:W2:Y:S02]  /*2ec20*/  @!P0 SYNCS.PHASECHK.TRANS64 P0, [R22+URZ+0x33420], R3 ;  /* 0x03342003160085a7 */ /* 0x000ea4000800007f */
[----:B--2---:R-:W-:Y:S05]  /*2ec30*/  @!P0 BRA `(.L_x_649) ;  /* 0xfffffffc00f08947 */ /* 0x004fea000383ffff */
[----:B------:R-:W-:Y:S05]  /*2ec40*/  BRA `(.L_x_889) ;  /* 0xffffff6800407947 */ /* 0x000fea000383ffff */
.L_x_653:
[----:B0-----:R0:W2:Y:S02]  /*2ec50*/  SYNCS.PHASECHK.TRANS64.TRYWAIT P0, [R9+URZ+0x334a0], R8 ;  /* 0x0334a008090075a7 */ /* 0x0010a4000800017f */
[----:B--2---:R-:W-:Y:S05]  /*2ec60*/  @!P0 NANOSLEEP.SYNCS 0x989680 ;  /* 0x009896800000895d */ /* 0x004fea0003900000 */
[----:B------:R-:W2:Y:S02]  /*2ec70*/  @!P0 SYNCS.PHASECHK.TRANS64 P0, [R9+URZ+0x334a0], R8 ;  /* 0x0334a008090085a7 */ /* 0x000ea4000800007f */
[----:B--2---:R-:W-:Y:S05]  /*2ec80*/  @!P0 BRA `(.L_x_653) ;  /* 0xfffffffc00f08947 */ /* 0x004fea000383ffff */
[----:B------:R-:W-:Y:S05]  /*2ec90*/  BRA `(.L_x_890) ;  /* 0xffffff6800587947 */ /* 0x000fea000383ffff */
.L_x_660:
[----:B-1----:R1:W2:Y:S02]  /*2eca0*/  SYNCS.PHASECHK.TRANS64.TRYWAIT P0, [R9+URZ+0x334c0], R8 ;  /* 0x0334c008090075a7 */ /* 0x0022a4000800017f */
[----:B--2---:R-:W-:Y:S05]  /*2ecb0*/  @!P0 NANOSLEEP.SYNCS 0x989680 ;  /* 0x009896800000895d */ /* 0x004fea0003900000 */
[----:B------:R-:W2:Y:S02]  /*2ecc0*/  @!P0 SYNCS.PHASECHK.TRANS64 P0, [R9+URZ+0x334c0], R8 ;  /* 0x0334c008090085a7 */ /* 0x000ea4000800007f */
[----:B--2---:R-:W-:Y:S05]  /*2ecd0*/  @!P0 BRA `(.L_x_660) ;  /* 0xfffffffc00f08947 */ /* 0x004fea000383ffff */
[----:B------:R-:W-:Y:S05]  /*2ece0*/  BRA `(.L_x_891) ;  /* 0xffffff6c00547947 */ /* 0x000fea000383ffff */
.L_x_669:
[----:B-1----:R1:W2:Y:S02]  /*2ecf0*/  SYNCS.PHASECHK.TRANS64.TRYWAIT P1, [R6+URZ+0x334a0], R3 ;  /* 0x0334a003060075a7 */ /* 0x0022a4000802017f */
[----:B--2---:R-:W-:Y:S05]  /*2ed00*/  @!P1 NANOSLEEP.SYNCS 0x989680 ;  /* 0x009896800000995d */ /* 0x004fea0003900000 */
[----:B------:R-:W2:Y:S02]  /*2ed10*/  @!P1 SYNCS.PHASECHK.TRANS64 P1, [R6+URZ+0x334a0], R3 ;  /* 0x0334a003060095a7 */ /* 0x000ea4000802007f */
[----:B--2---:R-:W-:Y:S05]  /*2ed20*/  @!P1 BRA `(.L_x_669) ;  /* 0xfffffffc00f09947 */ /* 0x004fea000383ffff */
[----:B------:R-:W-:Y:S05]  /*2ed30*/  BRA `(.L_x_892) ;  /* 0xffffff7000887947 */ /* 0x000fea000383ffff */
.L_x_676:
[----:B0-----:R0:W2:Y:S02]  /*2ed40*/  SYNCS.PHASECHK.TRANS64.TRYWAIT P1, [R6+URZ+0x334c0], R3 ;  /* 0x0334c003060075a7 */ /* 0x0010a4000802017f */
[----:B--2---:R-:W-:Y:S05]  /*2ed50*/  @!P1 NANOSLEEP.SYNCS 0x989680 ;  /* 0x009896800000995d */ /* 0x004fea0003900000 */
[----:B------:R-:W2:Y:S02]  /*2ed60*/  @!P1 SYNCS.PHASECHK.TRANS64 P1, [R6+URZ+0x334c0], R3 ;  /* 0x0334c003060095a7 */ /* 0x000ea4000802007f */
[----:B--2---:R-:W-:Y:S05]  /*2ed70*/  @!P1 BRA `(.L_x_676) ;  /* 0xfffffffc00f09947 */ /* 0x004fea000383ffff */
[----:B------:R-:W-:Y:S05]  /*2ed80*/  BRA `(.L_x_893) ;  /* 0xffffff7400807947 */ /* 0x000fea000383ffff */
.L_x_693:
[----:B------:R-:W0:Y:S01]  /*2ed90*/  S2R R20, SR_TID.X ;  /* 0x0000000000147919 */ /* 0x000e220000002100 */
[----:B------:R-:W-:Y:S01]  /*2eda0*/  BSSY B0, `(.L_x_894) ;  /* 0x000000a000007945 */ /* 0x000fe20003800000 */
[----:B------:R-:W-:Y:S01]  /*2edb0*/  IMAD.MOV.U32 R12, RZ, RZ, RZ ;  /* 0x000000ffff0c7224 */ /* 0x000fe200078e00ff */
[----:B------:R-:W-:Y:S01]  /*2edc0*/  MOV R11, 0x1f ;  /* 0x0000001f000b7802 */ /* 0x000fe20000000f00 */
[----:B------:R-:W-:Y:S01]  /*2edd0*/  IMAD.MOV.U32 R15, RZ, RZ, -0x1 ;  /* 0xffffffffff0f7424 */ /* 0x000fe200078e00ff */
[----:B0-----:R-:W-:-:S04]  /*2ede0*/  SHF.R.U32.HI R9, RZ, 0x5, R20 ;  /* 0x00000005ff097819 */ /* 0x001fc80000011614 */
[----:B------:R-:W-:-:S05]  /*2edf0*/  LOP3.LUT R9, R9, 0x3, RZ, 0xc0, !PT ;  /* 0x0000000309097812 */ /* 0x000fca00078ec0ff */
[----:B------:R-:W-:-:S07]  /*2ee00*/  IMAD.MOV.U32 R13, RZ, RZ, R9 ;  /* 0x000000ffff0d7224 */ /* 0x000fce00078e0009 */
[----:B-----5:R-:W-:Y:S05]  /*2ee10*/  WARPSYNC.COLLECTIVE R15, `(.L_x_895) ;  /* 0x000000000f087348 */ /* 0x020fea0003c00000 */
[----:B------:R0:W1:Y:S02]  /*2ee20*/  SHFL.IDX P6, R14, R13, R12, R11 ;  /* 0x0000000c0d0e7389 */ /* 0x00006400000c000b */
[----:B01---5:R-:W-:Y:S01]  /*2ee30*/  ENDCOLLECTIVE ;  /* 0x000000000000791b */ /* 0x023fe20003800000 */
.L_x_895:
[----:B------:R-:W-:Y:S05]  /*2ee40*/  BSYNC B0 ;  /* 0x0000000000007941 */ /* 0x000fea0003800000 */
.L_x_894:
[----:B------:R-:W-:Y:S05]  /*2ee50*/  BRA `(.L_x_896) ;  /* 0xffffff8400787947 */ /* 0x000fea000383ffff */
.L_x_696:
[----:B0-----:R-:W2:Y:S02]  /*2ee60*/  LDL R0, [R1+0x2c] ;  /* 0x00002c0001007983 */ /* 0x001ea40000100800 */
[----:B--2---:R0:W1:Y:S02]  /*2ee70*/  SYNCS.PHASECHK.TRANS64.TRYWAIT P0, [R4+URZ+0x33480], R0 ;  /* 0x03348000040075a7 */ /* 0x004064000800017f */
[----:B-1----:R-:W-:Y:S05]  /*2ee80*/  @!P0 NANOSLEEP.SYNCS 0x989680 ;  /* 0x009896800000895d */ /* 0x002fea0003900000 */
[----:B------:R-:W1:Y:S02]  /*2ee90*/  @!P0 SYNCS.PHASECHK.TRANS64 P0, [R4+URZ+0x33480], R0 ;  /* 0x03348000040085a7 */ /* 0x000e64000800007f */
[----:B-1----:R-:W-:Y:S05]  /*2eea0*/  @!P0 BRA `(.L_x_696) ;  /* 0xfffffffc00ec8947 */ /* 0x002fea000383ffff */
[----:B------:R-:W-:Y:S05]  /*2eeb0*/  BRA `(.L_x_897) ;  /* 0xffffff8400947947 */ /* 0x000fea000383ffff */
.L_x_697:
[----:B------:R-:W-:Y:S01]  /*2eec0*/  BSSY B0, `(.L_x_898) ;  /* 0x0000008000007945 */ /* 0x000fe20003800000 */
[----:B------:R-:W-:Y:S01]  /*2eed0*/  IMAD.MOV.U32 R13, RZ, RZ, R20 ;  /* 0x000000ffff0d7224 */ /* 0x000fe200078e0014 */
[----:B------:R-:W-:Y:S01]  /*2eee0*/  MOV R11, 0x1c1f ;  /* 0x00001c1f000b7802 */ /* 0x000fe20000000f00 */
[----:B------:R-:W-:Y:S02]  /*2eef0*/  IMAD.MOV.U32 R12, RZ, RZ, RZ ;  /* 0x000000ffff0c7224 */ /* 0x000fe400078e00ff */
[----:B------:R-:W-:-:S07]  /*2ef00*/  IMAD.MOV.U32 R15, RZ, RZ, -0x1 ;  /* 0xffffffffff0f7424 */ /* 0x000fce00078e00ff */
[----:B------:R-:W-:Y:S05]  /*2ef10*/  WARPSYNC.COLLECTIVE R15, `(.L_x_899) ;  /* 0x000000000f087348 */ /* 0x000fea0003c00000 */
[----:B------:R0:W1:Y:S02]  /*2ef20*/  SHFL.IDX P6, R14, R13, R12, R11 ;  /* 0x0000000c0d0e7389 */ /* 0x00006400000c000b */
[----:B01----:R-:W-:Y:S01]  /*2ef30*/  ENDCOLLECTIVE ;  /* 0x000000000000791b */ /* 0x003fe20003800000 */
.L_x_899:
[----:B------:R-:W-:Y:S05]  /*2ef40*/  BSYNC B0 ;  /* 0x0000000000007941 */ /* 0x000fea0003800000 */
.L_x_898:
[----:B------:R-:W-:Y:S01]  /*2ef50*/  IMAD.MOV.U32 R13, RZ, RZ, R10 ;  /* 0x000000ffff0d7224 */ /* 0x000fe200078e000a */
[----:B------:R-:W-:Y:S01]  /*2ef60*/  MOV R12, RZ ;  /* 0x000000ff000c7202 */ /* 0x000fe20000000f00 */
[----:B------:R-:W-:Y:S01]  /*2ef70*/  IMAD.MOV.U32 R11, RZ, RZ, 0x1c1f ;  /* 0x00001c1fff0b7424 */ /* 0x000fe200078e00ff */
[----:B------:R-:W-:Y:S01]  /*2ef80*/  LOP3.LUT R36, R36, 0xffffffbf, RZ, 0xc0, !PT ;  /* 0xffffffbf24247812 */ /* 0x000fe200078ec0ff */
[----:B------:R-:W-:Y:S01]  /*2ef90*/  IMAD.MOV.U32 R15, RZ, RZ, -0x1 ;  /* 0xffffffffff0f7424 */ /* 0x000fe200078e00ff */
[C---:B------:R-:W-:Y:S01]  /*2efa0*/  ISETP.GE.AND P5, PT, R9.reuse, 0x21, PT ;  /* 0x000000210900780c */ /* 0x040fe20003fa6270 */
[----:B------:R-:W-:Y:S01]  /*2efb0*/  IMAD.MOV.U32 R0, RZ, RZ, R14 ;  /* 0x000000ffff007224 */ /* 0x000fe200078e000e */
[----:B------:R-:W-:-:S13]  /*2efc0*/  ISETP.GE.AND P4, PT, R9, 0x41, PT ;  /* 0x000000410900780c */ /* 0x000fda0003f86270 */
[----:B------:R-:W-:Y:S05]  /*2efd0*/  WARPSYNC.COLLECTIVE R15, `(.L_x_900) ;  /* 0x000000000f087348 */ /* 0x000fea0003c00000 */
[----:B------:R0:W1:Y:S02]  /*2efe0*/  SHFL.IDX P6, R14, R13, R12, R11 ;  /* 0x0000000c0d0e7389 */ /* 0x00006400000c000b */
[----:B01----:R-:W-:Y:S01]  /*2eff0*/  ENDCOLLECTIVE ;  /* 0x000000000000791b */ /* 0x003fe20003800000 */
.L_x_900:
[----:B------:R-:W0:Y:S01]  /*2f000*/  LDC R11, c[0x0][0x2f4] ;  /* 0x0000bd00ff0b7b82 */ /* 0x000e220000000800 */
[C---:B------:R-:W-:Y:S01]  /*2f010*/  LOP3.LUT R12, R37.reuse, 0x40, RZ, 0xfc, !PT ;  /* 0x00000040250c7812 */ /* 0x040fe200078efcff */
[----:B------:R-:W-:Y:S01]  /*2f020*/  IMAD.MOV.U32 R13, RZ, RZ, R20 ;  /* 0x000000ffff0d7224 */ /* 0x000fe200078e0014 */
[----:B------:R-:W-:Y:S01]  /*2f030*/  LOP3.LUT R15, R37, 0x80, RZ, 0xfc, !PT ;  /* 0x00000080250f7812 */ /* 0x000fe200078efcff */
[----:B------:R-:W-:-:S05]  /*2f040*/  IMAD.MOV.U32 R2, RZ, RZ, R14 ;  /* 0x000000ffff027224 */ /* 0x000fca00078e000e */
[----:B------:R-:W-:-:S04]  /*2f050*/  IADD3 R2, P0, R37, R2, RZ ;  /* 0x0000000225027210 */ /* 0x000fc80007f1e0ff */
[----:B------:R-:W-:Y:S01]  /*2f060*/  IADD3.X R3, RZ, R0, RZ, P0, !PT ;  /* 0x00000000ff037210 */ /* 0x000fe200007fe4ff */
        /* <DEDUP_REMOVED lines=11> */
[----:B------:R-:W-:Y:S01]  /*2f120*/  IMAD.MOV.U32 R15, RZ, RZ, -0x1 ;  /* 0xffffffffff0f7424 */ /* 0x000fe200078e00ff */
[----:B------:R-:W-:Y:S01]  /*2f130*/  MOV R11, 0x1c1f ;  /* 0x00001c1f000b7802 */ /* 0x000fe20000000f00 */
[----:B------:R0:W-:Y:S01]  /*2f140*/  LDGSTS.E.BYPASS.LTC128B.128 [R0+0x11a00], desc[UR50][R2.64+0x40], !P1 ;  /* 0x11a0004002007fae */ /* 0x0001e2000c901d72 */
[----:B------:R-:W-:-:S13]  /*2f150*/  ISETP.LT.OR P1, PT, R9, 0x1, P0 ;  /* 0x000000010900780c */ /* 0x000fda0000721670 */
[----:B0-----:R-:W-:Y:S05]  /*2f160*/  WARPSYNC.COLLECTIVE R15, `(.L_x_901) ;  /* 0x000000000f087348 */ /* 0x001fea0003c00000 */
[----:B------:R1:W2:Y:S02]  /*2f170*/  SHFL.IDX P6, R14, R13, R12, R11 ;  /* 0x0000000c0d0e7389 */ /* 0x0002a400000c000b */
[----:B012---:R-:W-:Y:S01]  /*2f180*/  ENDCOLLECTIVE ;  /* 0x000000000000791b */ /* 0x007fe20003800000 */
.L_x_901:
        /* <DEDUP_REMOVED lines=9> */
.L_x_902:
[----:B------:R-:W-:Y:S02]  /*2f220*/  IMAD.MOV.U32 R13, RZ, RZ, R20 ;  /* 0x000000ffff0d7224 */ /* 0x000fe400078e0014 */
[----:B------:R-:W-:Y:S01]  /*2f230*/  IMAD.MOV.U32 R12, RZ, RZ, 0x2 ;  /* 0x00000002ff0c7424 */ /* 0x000fe200078e00ff */
[----:B------:R-:W-:-:S07]  /*2f240*/  MOV R2, R14 ;  /* 0x0000000e00027202 */ /* 0x000fce0000000f00 */
[----:B------:R-:W-:Y:S05]  /*2f250*/  WARPSYNC.COLLECTIVE R15, `(.L_x_903) ;  /* 0x000000000f087348 */ /* 0x000fea0003c00000 */
[----:B------:R0:W1:Y:S02]  /*2f260*/  SHFL.IDX P6, R14, R13, R12, R11 ;  /* 0x0000000c0d0e7389 */ /* 0x00006400000c000b */
[----:B01----:R-:W-:Y:S01]  /*2f270*/  ENDCOLLECTIVE ;  /* 0x000000000000791b */ /* 0x003fe20003800000 */
.L_x_903:
        /* <DEDUP_REMOVED lines=12> */
[----:B0-----:R-:W-:-:S07]  /*2f340*/  MOV R3, R14 ;  /* 0x0000000e00037202 */ /* 0x001fce0000000f00 */
[----:B------:R-:W-:Y:S05]  /*2f350*/  WARPSYNC.COLLECTIVE R15, `(.L_x_904) ;  /* 0x000000000f087348 */ /* 0x000fea0003c00000 */
[----:B------:R0:W1:Y:S02]  /*2f360*/  SHFL.IDX P6, R14, R13, R12, R11 ;  /* 0x0000000c0d0e7389 */ /* 0x00006400000c000b */
[----:B01----:R-:W-:Y:S01]  /*2f370*/  ENDCOLLECTIVE ;  /* 0x000000000000791b */ /* 0x003fe20003800000 */
.L_x_904:
[----:B------:R-:W-:Y:S01]  /*2f380*/  MOV R13, R20 ;  /* 0x00000014000d7202 */ /* 0x000fe20000000f00 */
[----:B------:R-:W-:Y:S02]  /*2f390*/  IMAD.MOV.U32 R12, RZ, RZ, 0x3 ;  /* 0x00000003ff0c7424 */ /* 0x000fe400078e00ff */
[----:B------:R-:W-:-:S07]  /*2f3a0*/  IMAD.MOV.U32 R2, RZ, RZ, R14 ;  /* 0x000000ffff027224 */ /* 0x000fce00078e000e */
[----:B------:R-:W-:Y:S05]  /*2f3b0*/  WARPSYNC.COLLECTIVE R15, `(.L_x_905) ;  /* 0x000000000f087348 */ /* 0x000fea0003c00000 */
[----:B------:R0:W1:Y:S02]  /*2f3c0*/  SHFL.IDX P6, R14, R13, R12, R11 ;  /* 0x0000000c0d0e7389 */ /* 0x00006400000c000b */
[----:B01----:R-:W-:Y:S01]  /*2f3d0*/  ENDCOLLECTIVE ;  /* 0x000000000000791b */ /* 0x003fe20003800000 */
.L_x_905:
        /* <DEDUP_REMOVED lines=13> */
.L_x_906:
        /* <DEDUP_REMOVED lines=12> */
.L_x_907:
        /* <DEDUP_REMOVED lines=11> */
[----:B------:R0:W-:Y:S01]  /*2f620*/  LDGSTS.E.BYPASS.LTC128B.128 [R0+0x15a00], desc[UR50][R2.64+0x80], !P1 ;  /* 0x15a0008002007fae */ /* 0x0001e2000c901d72 */
[----:B------:R-:W-:Y:S02]  /*2f630*/  ISETP.GE.AND P1, PT, R9, 0x61, PT ;  /* 0x000000610900780c */ /* 0x000fe40003f26270 */
[----:B0-----:R-:W-:-:S11]  /*2f640*/  MOV R3, R14 ;  /* 0x0000000e00037202 */ /* 0x001fd60000000f00 */
[----:B------:R-:W-:Y:S05]  /*2f650*/  WARPSYNC.COLLECTIVE R15, `(.L_x_908) ;  /* 0x000000000f087348 */ /* 0x000fea0003c00000 */
[----:B------:R0:W1:Y:S02]  /*2f660*/  SHFL.IDX P6, R14, R13, R12, R11 ;  /* 0x0000000c0d0e7389 */ /* 0x00006400000c000b */
[----:B01----:R-:W-:Y:S01]  /*2f670*/  ENDCOLLECTIVE ;  /* 0x000000000000791b */ /* 0x003fe20003800000 */
.L_x_908:
[----:B------:R-:W-:Y:S01]  /*2f680*/  ISETP.GE.AND P6, PT, R9, 0x81, PT ;  /* 0x000000810900780c */ /* 0x000fe20003fc6270 */
[----:B------:R-:W-:-:S12]  /*2f690*/  IMAD.MOV.U32 R2, RZ, RZ, R14 ;  /* 0x000000ffff027224 */ /* 0x000fd800078e000e */
[----:B------:R-:W-:Y:S01]  /*2f6a0*/  @P6 LOP3.LUT R36, R36, 0x40, RZ, 0xfc, !PT ;  /* 0x0000004024246812 */ /* 0x000fe200078efcff */
[----:B------:R-:W-:Y:S06]  /*2f6b0*/  BRA `(.L_x_909) ;  /* 0xffffff8400307947 */ /* 0x000fec000383ffff */
.L_x_702:
[----:B--2---:R-:W2:Y:S02]  /*2f6c0*/  LDL R2, [R1+0x2c] ;  /* 0x00002c0001027983 */ /* 0x004ea40000100800 */
[----:B--2---:R2:W3:Y:S02]  /*2f6d0*/  SYNCS.PHASECHK.TRANS64.TRYWAIT P0, [R4+URZ+0x33440], R2 ;  /* 0x03344002040075a7 */ /* 0x0044e4000800017f */
[----:B---3--:R-:W-:Y:S05]  /*2f6e0*/  @!P0 NANOSLEEP.SYNCS 0x989680 ;  /* 0x009896800000895d */ /* 0x008fea0003900000 */
[----:B------:R-:W3:Y:S02]  /*2f6f0*/  @!P0 SYNCS.PHASECHK.TRANS64 P0, [R4+URZ+0x33440], R2 ;  /* 0x03344002040085a7 */ /* 0x000ee4000800007f */
[----:B---3--:R-:W-:Y:S05]  /*2f700*/  @!P0 BRA `(.L_x_702) ;  /* 0xfffffffc00ec8947 */ /* 0x008fea000383ffff */
[----:B------:R-:W-:Y:S05]  /*2f710*/  BRA `(.L_x_910) ;  /* 0xffffff8400947947 */ /* 0x000fea000383ffff */
.L_x_703:
[----:B------:R-:W-:Y:S01]  /*2f720*/  BSSY B0, `(.L_x_911) ;  /* 0x0000008000007945 */ /* 0x000fe20003800000 */
[----:B------:R-:W-:Y:S01]  /*2f730*/  IMAD.MOV.U32 R13, RZ, RZ, R6 ;  /* 0x000000ffff0d7224 */ /* 0x000fe200078e0006 */
[----:B------:R-:W-:Y:S01]  /*2f740*/  MOV R12, RZ ;  /* 0x000000ff000c7202 */ /* 0x000fe20000000f00 */
[----:B------:R-:W-:Y:S02]  /*2f750*/  IMAD.MOV.U32 R11, RZ, RZ, 0x1c1f ;  /* 0x00001c1fff0b7424 */ /* 0x000fe400078e00ff */
[----:B------:R-:W-:-:S07]  /*2f760*/  IMAD.MOV.U32 R15, RZ, RZ, -0x1 ;  /* 0xffffffffff0f7424 */ /* 0x000fce00078e00ff */
[----:B01----:R-:W-:Y:S05]  /*2f770*/  WARPSYNC.COLLECTIVE R15, `(.L_x_912) ;  /* 0x000000000f087348 */ /* 0x003fea0003c00000 */
[----:B------:R2:W3:Y:S02]  /*2f780*/  SHFL.IDX P6, R14, R13, R12, R11 ;  /* 0x0000000c0d0e7389 */ /* 0x0004e400000c000b */
[----:B0123--:R-:W-:Y:S01]  /*2f790*/  ENDCOLLECTIVE ;  /* 0x000000000000791b */ /* 0x00ffe20003800000 */
.L_x_912:
[----:B------:R-:W-:Y:S05]  /*2f7a0*/  BSYNC B0 ;  /* 0x0000000000007941 */ /* 0x000fea0003800000 */
.L_x_911:
[----:B------:R-:W-:Y:S01]  /*2f7b0*/  MOV R13, R5 ;  /* 0x00000005000d7202 */ /* 0x000fe20000000f00 */
[----:B------:R-:W-:Y:S01]  /*2f7c0*/  IMAD.MOV.U32 R12, RZ, RZ, RZ ;  /* 0x000000ffff0c7224 */ /* 0x000fe200078e00ff */
[----:B------:R-:W0:Y:S01]  /*2f7d0*/  LDC R20, c[0x0][0x2f4] ;  /* 0x0000bd00ff147b82 */ /* 0x000e220000000800 */
[----:B------:R-:W-:Y:S01]  /*2f7e0*/  IMAD.MOV.U32 R11, RZ, RZ, 0x1c1f ;  /* 0x00001c1fff0b7424 */ /* 0x000fe200078e00ff */
[C---:B------:R-:W-:Y:S01]  /*2f7f0*/  LOP3.LUT R21, R37.reuse, 0x40, RZ, 0xfc, !PT ;  /* 0x0000004025157812 */ /* 0x040fe200078efcff */
[----:B------:R-:W-:Y:S01]  /*2f800*/  IMAD.MOV.U32 R15, RZ, RZ, -0x1 ;  /* 0xffffffffff0f7424 */ /* 0x000fe200078e00ff */
[----:B------:R-:W-:Y:S01]  /*2f810*/  LOP3.LUT R10, R37, 0x80, RZ, 0xfc, !PT ;  /* 0x00000080250a7812 */ /* 0x000fe200078efcff */
[----:B------:R-:W-:-:S07]  /*2f820*/  IMAD.MOV.U32 R2, RZ, RZ, R14 ;  /* 0x000000ffff027224 */ /* 0x000fce00078e000e */
[----:B0-----:R-:W-:Y:S05]  /*2f830*/  WARPSYNC.COLLECTIVE R15, `(.L_x_913) ;  /* 0x000000000f087348 */ /* 0x001fea0003c00000 */
[----:B------:R1:W2:Y:S02]  /*2f840*/  SHFL.IDX P6, R14, R13, R12, R11 ;  /* 0x0000000c0d0e7389 */ /* 0x0002a400000c000b */
[----:B012---:R-:W-:Y:S01]  /*2f850*/  ENDCOLLECTIVE ;  /* 0x000000000000791b */ /* 0x007fe20003800000 */
.L_x_913:
[----:B------:R-:W-:Y:S01]  /*2f860*/  IMAD.MOV.U32 R13, RZ, RZ, R6 ;  /* 0x000000ffff0d7224 */ /* 0x000fe200078e0006 */
[-C--:B------:R-:W-:Y:S01]  /*2f870*/  ISETP.GE.AND P3, PT, R21, R20.reuse, PT ;  /* 0x000000141500720c */ /* 0x080fe20003f66270 */
[----:B------:R-:W-:Y:S01]  /*2f880*/  IMAD.MOV.U32 R12, RZ, RZ, 0x1 ;  /* 0x00000001ff0c7424 */ /* 0x000fe200078e00ff */
[----:B------:R-:W-:Y:S02]  /*2f890*/  ISETP.GE.AND P2, PT, R10, R20, PT ;  /* 0x000000140a00720c */ /* 0x000fe40003f46270 */
[----:B------:R-:W-:Y:S02]  /*2f8a0*/  LOP3.LUT P6, RZ, R36, 0x20, RZ, 0xc0, !PT ;  /* 0x0000002024ff7812 */ /* 0x000fe400078cc0ff */
[----:B------:R-:W-:-:S11]  /*2f8b0*/  MOV R3, R14 ;  /* 0x0000000e00037202 */ /* 0x000fd60000000f00 */
        /* <DEDUP_REMOVED lines=15> */
.L_x_914:
[----:B------:R-:W-:Y:S01]  /*2f9b0*/  IMAD.MOV.U32 R13, RZ, RZ, R5 ;  /* 0x000000ffff0d7224 */ /* 0x000fe200078e0005 */
[----:B------:R-:W-:-:S07]  /*2f9c0*/  MOV R2, R14 ;  /* 0x0000000e00027202 */ /* 0x000fce0000000f00 */
[----:B------:R-:W-:Y:S05]  /*2f9d0*/  WARPSYNC.COLLECTIVE R15, `(.L_x_915) ;  /* 0x000000000f087348 */ /* 0x000fea0003c00000 */
[----:B------:R0:W1:Y:S02]  /*2f9e0*/  SHFL.IDX P6, R14, R13, R12, R11 ;  /* 0x0000000c0d0e7389 */ /* 0x00006400000c000b */
[----:B01----:R-:W-:Y:S01]  /*2f9f0*/  ENDCOLLECTIVE ;  /* 0x000000000000791b */ /* 0x003fe20003800000 */
.L_x_915:
[----:B------:R-:W-:Y:S01]  /*2fa00*/  MOV R13, R6 ;  /* 0x00000006000d7202 */ /* 0x000fe20000000f00 */
        /* <DEDUP_REMOVED lines=15> */
.L_x_916:
        /* <DEDUP_REMOVED lines=11> */
.L_x_917:
[----:B------:R-:W-:Y:S02]  /*2fbb0*/  IMAD.MOV.U32 R13, RZ, RZ, R6 ;  /* 0x000000ffff0d7224 */ /* 0x000fe400078e0006 */
[----:B------:R-:W-:Y:S01]  /*2fbc0*/  IMAD.MOV.U32 R12, RZ, RZ, 0x3 ;  /* 0x00000003ff0c7424 */ /* 0x000fe200078e00ff */
[----:B------:R-:W-:-:S07]  /*2fbd0*/  MOV R3, R14 ;  /* 0x0000000e00037202 */ /* 0x000fce0000000f00 */
[----:B------:R-:W-:Y:S05]  /*2fbe0*/  WARPSYNC.COLLECTIVE R15, `(.L_x_918) ;  /* 0x000000000f087348 */ /* 0x000fea0003c00000 */
[----:B------:R0:W1:Y:S02]  /*2fbf0*/  SHFL.IDX P6, R14, R13, R12, R11 ;  /* 0x0000000c0d0e7389 */ /* 0x00006400000c000b */
[----:B01----:R-:W-:Y:S01]  /*2fc00*/  ENDCOLLECTIVE ;  /* 0x000000000000791b */ /* 0x003fe20003800000 */
.L_x_918:
[----:B------:R-:W-:-:S05]  /*2fc10*/  @P4 IADD3 R3, P0, R37, R3, RZ ;  /* 0x0000000325034210 */ /* 0x000fca0007f1e0ff */
[----:B------:R-:W-:-:S05]  /*2fc20*/  @P4 IMAD.X R2, RZ, RZ, R2, P0 ;  /* 0x000000ffff024224 */ /* 0x000fca00000e0602 */
[----:B------:R-:W-:Y:S01]  /*2fc30*/  @P4 LOP3.LUT R3, R3, R2, RZ, 0x3c, !PT ;  /* 0x0000000203034212 */ /* 0x000fe200078e3cff */
[----:B------:R-:W-:-:S03]  /*2fc40*/  IMAD.MOV.U32 R13, RZ, RZ, R5 ;  /* 0x000000ffff0d7224 */ /* 0x000fc600078e0005 */
[----:B------:R-:W-:-:S04]  /*2fc50*/  @P4 LOP3.LUT R2, R3, R2, RZ, 0x3c, !PT ;  /* 0x0000000203024212 */ /* 0x000fc800078e3cff */
[----:B------:R-:W-:Y:S02]  /*2fc60*/  @P4 LOP3.LUT R3, R3, R2, RZ, 0x3c, !PT ;  /* 0x0000000203034212 */ /* 0x000fe400078e3cff */
[----:B------:R-:W-:-:S03]  /*2fc70*/  MOV R6, R14 ;  /* 0x0000000e00067202 */ /* 0x000fc60000000f00 */
[----:B------:R-:W-:Y:S01]  /*2fc80*/  @!PT LDS RZ, [RZ] ;  /* 0x00000000fffff984 */ /* 0x000fe20000000800 */
[----:B------:R-:W-:Y:S01]  /*2fc90*/  @!PT LDS RZ, [RZ] ;  /* 0x00000000fffff984 */ /* 0x000fe20000000800 */
[----:B------:R-:W-:Y:S01]  /*2fca0*/  @!PT LDS RZ, [RZ] ;  /* 0x00000000fffff984 */ /* 0x000fe20000000800 */
[----:B------:R0:W-:Y:S04]  /*2fcb0*/  @P4 LDGSTS.E.BYPASS.LTC128B.128 [R0+0x25200], desc[UR50][R2.64], !P5 ;  /* 0x2520000002004fae */ /* 0x0001e8000e901d72 */
[----:B0-----:R-:W-:Y:S05]  /*2fcc0*/  WARPSYNC.COLLECTIVE R15, `(.L_x_919) ;  /* 0x000000000f087348 */ /* 0x001fea0003c00000 */
[----:B------:R1:W2:Y:S02]  /*2fcd0*/  SHFL.IDX P6, R14, R13, R12, R11 ;  /* 0x0000000c0d0e7389 */ /* 0x0002a400000c000b */
[----:B012---:R-:W-:Y:S01]  /*2fce0*/  ENDCOLLECTIVE ;  /* 0x000000000000791b */ /* 0x007fe20003800000 */
.L_x_919:
[----:B------:R-:W-:Y:S01]  /*2fcf0*/  @!PT LDS RZ, [RZ] ;  /* 0x00000000fffff984 */ /* 0x000fe20000000800 */
[----:B------:R-:W-:Y:S01]  /*2fd00*/  @!PT LDS RZ, [RZ] ;  /* 0x00000000fffff984 */ /* 0x000fe20000000800 */
[----:B------:R-:W-:Y:S01]  /*2fd10*/  @!PT LDS RZ, [RZ] ;  /* 0x00000000fffff984 */ /* 0x000fe20000000800 */
[----:B------:R0:W-:Y:S04]  /*2fd20*/  @P4 LDGSTS.E.BYPASS.LTC128B.128 [R0+0x27a00], desc[UR50][R2.64+0x40], !P3 ;  /* 0x27a0004002004fae */ /* 0x0001e8000d901d72 */
[----:B------:R0:W-:Y:S01]  /*2fd30*/  @P4 LDGSTS.E.BYPASS.LTC128B.128 [R0+0x2a200], desc[UR50][R2.64+0x80], !P2 ;  /* 0x2a20008002004fae */ /* 0x0001e2000d101d72 */
[----:B------:R-:W-:Y:S01]  /*2fd40*/  MOV R13, R8 ;  /* 0x00000008000d7202 */ /* 0x000fe20000000f00 */
[----:B------:R-:W-:Y:S02]  /*2fd50*/  IMAD.MOV.U32 R12, RZ, RZ, RZ ;  /* 0x000000ffff0c7224 */ /* 0x000fe400078e00ff */
[----:B------:R-:W-:-:S07]  /*2fd60*/  IMAD.MOV.U32 R5, RZ, RZ, R14 ;  /* 0x000000ffff057224 */ /* 0x000fce00078e000e */
[----:B0-----:R-:W-:Y:S05]  /*2fd70*/  WARPSYNC.COLLECTIVE R15, `(.L_x_920) ;  /* 0x000000000f087348 */ /* 0x001fea0003c00000 */
[----:B------:R1:W2:Y:S02]  /*2fd80*/  SHFL.IDX P6, R14, R13, R12, R11 ;  /* 0x0000000c0d0e7389 */ /* 0x0002a400000c000b */
[----:B012---:R-:W-:Y:S01]  /*2fd90*/  ENDCOLLECTIVE ;  /* 0x000000000000791b */ /* 0x007fe20003800000 */
.L_x_920:
[----:B------:R-:W-:-:S05]  /*2fda0*/  @P1 IADD3 R2, P0, R37, R5, RZ ;  /* 0x0000000525021210 */ /* 0x000fca0007f1e0ff */
[----:B------:R-:W-:-:S05]  /*2fdb0*/  @P1 IMAD.X R3, RZ, RZ, R6, P0 ;  /* 0x000000ffff031224 */ /* 0x000fca00000e0606 */
        /* <DEDUP_REMOVED lines=11> */
.L_x_921:
[----:B------:R-:W-:Y:S01]  /*2fe70*/  MOV R2, R14 ;  /* 0x0000000e00027202 */ /* 0x000fe20000000f00 */
[----:B------:R-:W-:Y:S06]  /*2fe80*/  BRA `(.L_x_922) ;  /* 0xffffff8400087947 */ /* 0x000fec000383ffff */
.L_x_710:
[----:B------:R-:W-:Y:S01]  /*2fe90*/  IMAD.MOV.U32 R13, RZ, RZ, R4 ;  /* 0x000000ffff0d7224 */ /* 0x000fe200078e0004 */
[----:B------:R-:W-:Y:S01]  /*2fea0*/  MOV R15, 0xffffffff ;  /* 0xffffffff000f7802 */ /* 0x000fe20000000f00 */
[----:B------:R-:W-:Y:S01]  /*2feb0*/  IMAD.MOV.U32 R12, RZ, RZ, RZ ;  /* 0x000000ffff0c7224 */ /* 0x000fe200078e00ff */
[----:B------:R-:W-:Y:S01]  /*2fec0*/  IADD3 R17, R9, R17, RZ ;  /* 0x0000001109117210 */ /* 0x000fe20007ffe0ff */
[----:B------:R-:W-:Y:S02]  /*2fed0*/  IMAD.MOV.U32 R11, RZ, RZ, 0x1c1f ;  /* 0x00001c1fff0b7424 */ /* 0x000fe400078e00ff */
[----:B-----5:R-:W-:Y:S02]  /*2fee0*/  IMAD R5, R10, R7, RZ ;  /* 0x000000070a057224 */ /* 0x020fe400078e02ff */
[----:B------:R-:W-:-:S07]  /*2fef0*/  VIADD R6, R17, 0x20 ;  /* 0x0000002011067836 */ /* 0x000fce0000000000 */
[----:B------:R-:W-:Y:S05]  /*2ff00*/  WARPSYNC.COLLECTIVE R15, `(.L_x_923) ;  /* 0x000000000f087348 */ /* 0x000fea0003c00000 */
[----:B------:R0:W1:Y:S02]  /*2ff10*/  SHFL.IDX P6, R14, R13, R12, R11 ;  /* 0x0000000c0d0e7389 */ /* 0x00006400000c000b */
[----:B01----:R-:W-:Y:S01]  /*2ff20*/  ENDCOLLECTIVE ;  /* 0x000000000000791b */ /* 0x003fe20003800000 */
.L_x_923:
[----:B------:R-:W-:Y:S01]  /*2ff30*/  ISETP.GE.AND P1, PT, R17, R5, PT ;  /* 0x000000051100720c */ /* 0x000fe20003f26270 */
[----:B------:R-:W-:Y:S02]  /*2ff40*/  IMAD.MOV.U32 R13, RZ, RZ, R0 ;  /* 0x000000ffff0d7224 */ /* 0x000fe400078e0000 */
[----:B------:R-:W-:-:S10]  /*2ff50*/  IMAD.MOV.U32 R2, RZ, RZ, R14 ;  /* 0x000000ffff027224 */ /* 0x000fd400078e000e */
[----:B------:R-:W-:Y:S05]  /*2ff60*/  WARPSYNC.COLLECTIVE R15, `(.L_x_924) ;  /* 0x000000000f087348 */ /* 0x000fea0003c00000 */
[----:B------:R0:W1:Y:S02]  /*2ff70*/  SHFL.IDX P6, R14, R13, R12, R11 ;  /* 0x0000000c0d0e7389 */ /* 0x00006400000c000b */
[----:B01----:R-:W-:Y:S01]  /*2ff80*/  ENDCOLLECTIVE ;  /* 0x000000000000791b */ /* 0x003fe20003800000 */
.L_x_924:
[----:B------:R-:W-:Y:S01]  /*2ff90*/  IMAD.MOV.U32 R13, RZ, RZ, R4 ;  /* 0x000000ffff0d7224 */ /* 0x000fe200078e0004 */
[----:B------:R-:W-:Y:S01]  /*2ffa0*/  MOV R12, 0x1 ;  /* 0x00000001000c7802 */ /* 0x000fe20000000f00 */
[----:B------:R-:W-:-:S07]  /*2ffb0*/  IMAD.MOV.U32 R3, RZ, RZ, R14 ;  /* 0x000000ffff037224 */ /* 0x000fce00078e000e */
[----:B------:R-:W-:Y:S05]  /*2ffc0*/  WARPSYNC.COLLECTIVE R15, `(.L_x_925) ;  /* 0x000000000f087348 */ /* 0x000fea0003c00000 */
[----:B------:R0:W1:Y:S02]  /*2ffd0*/  SHFL.IDX P6, R14, R13, R12, R11 ;  /* 0x0000000c0d0e7389 */ /* 0x00006400000c000b */
[----:B01----:R-:W-:Y:S01]  /*2ffe0*/  ENDCOLLECTIVE ;  /* 0x000000000000791b */ /* 0x003fe20003800000 */
.L_x_925:
[----:B------:R-:W-:-:S05]  /*2fff0*/  @!P1 IADD3 R3, P4, R37, R3, RZ ;  /* 0x0000000325039210 */ /* 0x000fca0007f9e0ff */
[----:B------:R-:W-:-:S05]  /*30000*/  @!P1 IMAD.X R2, RZ, RZ, R2, P4 ;  /* 0x000000ffff029224 */ /* 0x000fca00020e0602 */
[----:B------:R-:W-:Y:S01]  /*30010*/  @!P1 LOP3.LUT R3, R3, R2, RZ, 0x3c, !PT ;  /* 0x0000000203039212 */ /* 0x000fe200078e3cff */
[----:B------:R-:W-:-:S03]  /*30020*/  IMAD.MOV.U32 R13, RZ, RZ, R0 ;  /* 0x000000ffff0d7224 */ /* 0x000fc600078e0000 */
[----:B------:R-:W-:-:S04]  /*30030*/  @!P1 LOP3.LUT R2, R3, R2, RZ, 0x3c, !PT ;  /* 0x0000000203029212 */ /* 0x000fc800078e3cff */
[----:B------:R-:W-:-:S05]  /*30040*/  @!P1 LOP3.LUT R3, R3, R2, RZ, 0x3c, !PT ;  /* 0x0000000203039212 */ /* 0x000fca00078e3cff */
[----:B------:R-:W-:Y:S01]  /*30050*/  @!PT LDS RZ, [RZ] ;  /* 0x00000000fffff984 */ /* 0x000fe20000000800 */
[----:B------:R-:W-:Y:S01]  /*30060*/  @!PT LDS RZ, [RZ] ;  /* 0x00000000fffff984 */ /* 0x000fe20000000800 */
[----:B------:R-:W-:Y:S01]  /*30070*/  @!PT LDS RZ, [RZ] ;  /* 0x00000000fffff984 */ /* 0x000fe20000000800 */
[----:B------:R-:W-:Y:S04]  /*30080*/  @!P1 LDGSTS.E.BYPASS.LTC128B.128 [R8+0x1e200], desc[UR50][R2.64], !P3 ;  /* 0x1e20000002089fae */ /* 0x000fe8000d901d72 */
[----:B------:R-:W-:Y:S04]  /*30090*/  @!P1 LDGSTS.E.BYPASS.LTC128B.128 [R8+0x20200], desc[UR50][R2.64+0x40], !P2 ;  /* 0x2020004002089fae */ /* 0x000fe8000d101d72 */
[----:B------:R0:W-:Y:S01]  /*300a0*/  @!P1 LDGSTS.E.BYPASS.LTC128B.128 [R8+0x22200], desc[UR50][R2.64+0x80], !P0 ;  /* 0x2220008002089fae */ /* 0x0001e2000c101d72 */
[----:B------:R-:W-:Y:S01]  /*300b0*/  ISETP.GE.AND P1, PT, R6, R5, PT ;  /* 0x000000050600720c */ /* 0x000fe20003f26270 */
[----:B------:R-:W-:-:S02]  /*300c0*/  VIADD R6, R17, 0x40 ;  /* 0x0000004011067836 */ /* 0x000fc40000000000 */
[----:B0-----:R-:W-:-:S10]  /*300d0*/  IMAD.MOV.U32 R2, RZ, RZ, R14 ;  /* 0x000000ffff027224 */ /* 0x001fd400078e000e */
[----:B------:R-:W-:Y:S05]  /*300e0*/  WARPSYNC.COLLECTIVE R15, `(.L_x_926) ;  /* 0x000000000f087348 */ /* 0x000fea0003c00000 */
[----:B------:R0:W1:Y:S02]  /*300f0*/  SHFL.IDX P6, R14, R13, R12, R11 ;  /* 0x0000000c0d0e7389 */ /* 0x00006400000c000b */
[----:B01----:R-:W-:Y:S01]  /*30100*/  ENDCOLLECTIVE ;  /* 0x000000000000791b */ /* 0x003fe20003800000 */
.L_x_926:
[----:B------:R-:W-:Y:S02]  /*30110*/  IMAD.MOV.U32 R13, RZ, RZ, R4 ;  /* 0x000000ffff0d7224 */ /* 0x000fe400078e0004 */
[----:B------:R-:W-:Y:S02]  /*30120*/  IMAD.MOV.U32 R12, RZ, RZ, 0x2 ;  /* 0x00000002ff0c7424 */ /* 0x000fe400078e00ff */
[----:B------:R-:W-:-:S07]  /*30130*/  IMAD.MOV.U32 R3, RZ, RZ, R14 ;  /* 0x000000ffff037224 */ /* 0x000fce00078e000e */
[----:B------:R-:W-:Y:S05]  /*30140*/  WARPSYNC.COLLECTIVE R15, `(.L_x_927) ;  /* 0x000000000f087348 */ /* 0x000fea0003c00000 */
[----:B------:R0:W1:Y:S02]  /*30150*/  SHFL.IDX P6, R14, R13, R12, R11 ;  /* 0x0000000c0d0e7389 */ /* 0x00006400000c000b */
[----:B01----:R-:W-:Y:S01]  /*30160*/  ENDCOLLECTIVE ;  /* 0x000000000000791b */ /* 0x003fe20003800000 */
.L_x_927:
[----:B------:R-:W-:-:S04]  /*30170*/  @!P1 IADD3 R3, P4, R37, R3, RZ ;  /* 0x0000000325039210 */ /* 0x000fc80007f9e0ff */
[----:B------:R-:W-:-:S04]  /*30180*/  @!P1 IADD3.X R2, RZ, R2, RZ, P4, !PT ;  /* 0x00000002ff029210 */ /* 0x000fc800027fe4ff */
        /* <DEDUP_REMOVED lines=10> */
[----:B------:R-:W-:Y:S02]  /*30230*/  ISETP.GE.AND P1, PT, R6, R5, PT ;  /* 0x000000050600720c */ /* 0x000fe40003f26270 */
[----:B0-----:R-:W-:-:S11]  /*30240*/  MOV R2, R14 ;  /* 0x0000000e00027202 */ /* 0x001fd60000000f00 */
[----:B------:R-:W-:Y:S05]  /*30250*/  WARPSYNC.COLLECTIVE R15, `(.L_x_928) ;  /* 0x000000000f087348 */ /* 0x000fea0003c00000 */
[----:B------:R0:W1:Y:S02]  /*30260*/  SHFL.IDX P6, R14, R13, R12, R11 ;  /* 0x0000000c0d0e7389 */ /* 0x00006400000c000b */
[----:B01----:R-:W-:Y:S01]  /*30270*/  ENDCOLLECTIVE ;  /* 0x000000000000791b */ /* 0x003fe20003800000 */
.L_x_928:
[----:B------:R-:W-:Y:S01]  /*30280*/  MOV R13, R4 ;  /* 0x00000004000d7202 */ /* 0x000fe20000000f00 */
[----:B------:R-:W-:Y:S02]  /*30290*/  IMAD.MOV.U32 R12, RZ, RZ, 0x3 ;  /* 0x00000003ff0c7424 */ /* 0x000fe400078e00ff */
[----:B------:R-:W-:-:S07]  /*302a0*/  IMAD.MOV.U32 R3, RZ, RZ, R14 ;  /* 0x000000ffff037224 */ /* 0x000fce00078e000e */
[----:B------:R-:W-:Y:S05]  /*302b0*/  WARPSYNC.COLLECTIVE R15, `(.L_x_929) ;  /* 0x000000000f087348 */ /* 0x000fea0003c00000 */
[----:B------:R0:W1:Y:S02]  /*302c0*/  SHFL.IDX P6, R14, R13, R12, R11 ;  /* 0x0000000c0d0e7389 */ /* 0x00006400000c000b */
[----:B01----:R-:W-:Y:S01]  /*302d0*/  ENDCOLLECTIVE ;  /* 0x000000000000791b */ /* 0x003fe20003800000 */
.L_x_929:
[----:B------:R-:W-:-:S05]  /*302e0*/  @!P1 IADD3 R3, P4, R37, R3, RZ ;  /* 0x0000000325039210 */ /* 0x000fca0007f9e0ff */
[----:B------:R-:W-:-:S05]  /*302f0*/  @!P1 IMAD.X R2, RZ, RZ, R2, P4 ;  /* 0x000000ffff029224 */ /* 0x000fca00020e0602 */
[----:B------:R-:W-:Y:S01]  /*30300*/  @!P1 LOP3.LUT R3, R3, R2, RZ, 0x3c, !PT ;  /* 0x0000000203039212 */ /* 0x000fe200078e3cff */
[----:B------:R-:W-:-:S03]  /*30310*/  IMAD.MOV.U32 R13, RZ, RZ, R0 ;  /* 0x000000ffff0d7224 */ /* 0x000fc600078e0000 */
[----:B------:R-:W-:-:S04]  /*30320*/  @!P1 LOP3.LUT R2, R3, R2, RZ, 0x3c, !PT ;  /* 0x0000000203029212 */ /* 0x000fc800078e3cff */
[----:B------:R-:W-:Y:S01]  /*30330*/  @!P1 LOP3.LUT R3, R3, R2, RZ, 0x3c, !PT ;  /* 0x0000000203039212 */ /* 0x000fe200078e3cff */
[----:B------:R-:W-:-:S04]  /*30340*/  IMAD.MOV.U32 R4, RZ, RZ, R14 ;  /* 0x000000ffff047224 */ /* 0x000fc800078e000e */
[----:B------:R-:W-:Y:S01]  /*30350*/  @!PT LDS RZ, [RZ] ;  /* 0x00000000fffff984 */ /* 0x000fe20000000800 */
[----:B------:R-:W-:Y:S01]  /*30360*/  @!PT LDS RZ, [RZ] ;  /* 0x00000000fffff984 */ /* 0x000fe20000000800 */
[----:B------:R-:W-:Y:S01]  /*30370*/  @!PT LDS RZ, [RZ] ;  /* 0x00000000fffff984 */ /* 0x000fe20000000800 */
[----:B------:R0:W-:Y:S04]  /*30380*/  @!P1 LDGSTS.E.BYPASS.LTC128B.128 [R8+0x1f200], desc[UR50][R2.64], !P3 ;  /* 0x1f20000002089fae */ /* 0x0001e8000d901d72 */
[----:B------:R0:W-:Y:S04]  /*30390*/  @!P1 LDGSTS.E.BYPASS.LTC128B.128 [R8+0x21200], desc[UR50][R2.64+0x40], !P2 ;  /* 0x2120004002089fae */ /* 0x0001e8000d101d72 */
[----:B------:R0:W-:Y:S02]  /*303a0*/  @!P1 LDGSTS.E.BYPASS.LTC128B.128 [R8+0x23200], desc[UR50][R2.64+0x80], !P0 ;  /* 0x2320008002089fae */ /* 0x0001e4000c101d72 */
[----:B0-----:R-:W-:Y:S05]  /*303b0*/  WARPSYNC.COLLECTIVE R15, `(.L_x_930) ;  /* 0x000000000f087348 */ /* 0x001fea0003c00000 */
[----:B------:R1:W2:Y:S02]  /*303c0*/  SHFL.IDX P6, R14, R13, R12, R11 ;  /* 0x0000000c0d0e7389 */ /* 0x0002a400000c000b */
[----:B012---:R-:W-:Y:S01]  /*303d0*/  ENDCOLLECTIVE ;  /* 0x000000000000791b */ /* 0x007fe20003800000 */
.L_x_930:
[----:B------:R-:W-:Y:S05]  /*303e0*/  BRA `(.L_x_931) ;  /* 0xffffff8800387947 */ /* 0x000fea000383ffff */
.L_x_715:
[----:B0-----:R0:W1:Y:S02]  /*303f0*/  SYNCS.PHASECHK.TRANS64.TRYWAIT P0, [R22+URZ+0x33420], R3 ;  /* 0x03342003160075a7 */ /* 0x001064000800017f */
[----:B-1----:R-:W-:Y:S05]  /*30400*/  @!P0 NANOSLEEP.SYNCS 0x989680 ;  /* 0x009896800000895d */ /* 0x002fea0003900000 */
[----:B------:R-:W1:Y:S02]  /*30410*/  @!P0 SYNCS.PHASECHK.TRANS64 P0, [R22+URZ+0x33420], R3 ;  /* 0x03342003160085a7 */ /* 0x000e64000800007f */
[----:B-1----:R-:W-:Y:S05]  /*30420*/  @!P0 BRA `(.L_x_715) ;  /* 0xfffffffc00f08947 */ /* 0x002fea000383ffff */
[----:B------:R-:W-:Y:S05]  /*30430*/  BRA `(.L_x_932) ;  /* 0xffffff8800a87947 */ /* 0x000fea000383ffff */
.L_x_719:
[----:B0-----:R0:W1:Y:S02]  /*30440*/  SYNCS.PHASECHK.TRANS64.TRYWAIT P0, [R4+URZ+0x33480], R28 ;  /* 0x0334801c040075a7 */ /* 0x001064000800017f */
[----:B-1----:R-:W-:Y:S05]  /*30450*/  @!P0 NANOSLEEP.SYNCS 0x989680 ;  /* 0x009896800000895d */ /* 0x002fea0003900000 */
[----:B------:R-:W1:Y:S02]  /*30460*/  @!P0 SYNCS.PHASECHK.TRANS64 P0, [R4+URZ+0x33480], R28 ;  /* 0x0334801c040085a7 */ /* 0x000e64000800007f */
[----:B-1----:R-:W-:Y:S05]  /*30470*/  @!P0 BRA `(.L_x_719) ;  /* 0xfffffffc00f08947 */ /* 0x002fea000383ffff */
[----:B------:R-:W-:Y:S05]  /*30480*/  BRA `(.L_x_933) ;  /* 0xffffff8c00c87947 */ /* 0x000fea000383ffff */
.L_x_720:
        /* <DEDUP_REMOVED lines=8> */
.L_x_935:
[----:B------:R-:W-:Y:S05]  /*30510*/  BSYNC B0 ;  /* 0x0000000000007941 */ /* 0x000fea0003800000 */
.L_x_934:
        /* <DEDUP_REMOVED lines=8> */
.L_x_936:
[----:B------:R-:W-:Y:S01]  /*305a0*/  MOV R13, R10 ;  /* 0x0000000a000d7202 */ /* 0x000fe20000000f00 */
[----:B------:R-:W-:Y:S02]  /*305b0*/  IMAD.MOV.U32 R12, RZ, RZ, 0x1 ;  /* 0x00000001ff0c7424 */ /* 0x000fe400078e00ff */
[----:B------:R-:W-:-:S07]  /*305c0*/  IMAD.MOV.U32 R2, RZ, RZ, R14 ;  /* 0x000000ffff027224 */ /* 0x000fce00078e000e */
[----:B------:R-:W-:Y:S05]  /*305d0*/  WARPSYNC.COLLECTIVE R15, `(.L_x_937) ;  /* 0x000000000f087348 */ /* 0x000fea0003c00000 */
[----:B------:R0:W1:Y:S02]  /*305e0*/  SHFL.IDX P6, R14, R13, R12, R11 ;  /* 0x0000000c0d0e7389 */ /* 0x00006400000c000b */
[----:B01----:R-:W-:Y:S01]  /*305f0*/  ENDCOLLECTIVE ;  /* 0x000000000000791b */ /* 0x003fe20003800000 */
.L_x_937:
        /* <DEDUP_REMOVED lines=14> */
.L_x_938:
[----:B------:R-:W-:Y:S02]  /*306e0*/  IMAD.MOV.U32 R13, RZ, RZ, R10 ;  /* 0x000000ffff0d7224 */ /* 0x000fe400078e000a */
[----:B------:R-:W-:Y:S01]  /*306f0*/  IMAD.MOV.U32 R12, RZ, RZ, 0x2 ;  /* 0x00000002ff0c7424 */ /* 0x000fe200078e00ff */
[----:B------:R-:W-:-:S07]  /*30700*/  MOV R2, R14 ;  /* 0x0000000e00027202 */ /* 0x000fce0000000f00 */
[----:B------:R-:W-:Y:S05]  /*30710*/  WARPSYNC.COLLECTIVE R15, `(.L_x_939) ;  /* 0x000000000f087348 */ /* 0x000fea0003c00000 */
[----:B------:R0:W1:Y:S02]  /*30720*/  SHFL.IDX P6, R14, R13, R12, R11 ;  /* 0x0000000c0d0e7389 */ /* 0x00006400000c000b */
[----:B01----:R-:W-:Y:S01]  /*30730*/  ENDCOLLECTIVE ;  /* 0x000000000000791b */ /* 0x003fe20003800000 */
.L_x_939:
        /* <DEDUP_REMOVED lines=9> */
[----:B------:R-:W-:-:S07]  /*307d0*/  MOV R35, R14 ;  /* 0x0000000e00237202 */ /* 0x000fce0000000f00 */
[----:B0-----:R-:W-:Y:S05]  /*307e0*/  WARPSYNC.COLLECTIVE R15, `(.L_x_940) ;  /* 0x000000000f087348 */ /* 0x001fea0003c00000 */
[----:B------:R1:W2:Y:S02]  /*307f0*/  SHFL.IDX P6, R14, R13, R12, R11 ;  /* 0x0000000c0d0e7389 */ /* 0x0002a400000c000b */
[----:B012---:R-:W-:Y:S01]  /*30800*/  ENDCOLLECTIVE ;  /* 0x000000000000791b */ /* 0x007fe20003800000 */
.L_x_940:
[----:B------:R-:W-:Y:S01]  /*30810*/  MOV R13, R10 ;  /* 0x0000000a000d7202 */ /* 0x000fe20000000f00 */
[----:B------:R-:W-:Y:S02]  /*30820*/  IMAD.MOV.U32 R12, RZ, RZ, 0x3 ;  /* 0x00000003ff0c7424 */ /* 0x000fe400078e00ff */
[----:B------:R-:W-:-:S07]  /*30830*/  IMAD.MOV.U32 R2, RZ, RZ, R14 ;  /* 0x000000ffff027224 */ /* 0x000fce00078e000e */
[----:B------:R-:W-:Y:S05]  /*30840*/  WARPSYNC.COLLECTIVE R15, `(.L_x_941) ;  /* 0x000000000f087348 */ /* 0x000fea0003c00000 */
[----:B------:R0:W1:Y:S02]  /*30850*/  SHFL.IDX P6, R14, R13, R12, R11 ;  /* 0x0000000c0d0e7389 */ /* 0x00006400000c000b */
[----:B01----:R-:W-:Y:S01]  /*30860*/  ENDCOLLECTIVE ;  /* 0x000000000000791b */ /* 0x003fe20003800000 */
.L_x_941:
        /* <DEDUP_REMOVED lines=13> */
.L_x_942:
[----:B------:R-:W-:Y:S02]  /*30940*/  IMAD.MOV.U32 R13, RZ, RZ, R23 ;  /* 0x000000ffff0d7224 */ /* 0x000fe400078e0017 */
[----:B------:R-:W-:Y:S01]  /*30950*/  IMAD.MOV.U32 R12, RZ, RZ, RZ ;  /* 0x000000ffff0c7224 */ /* 0x000fe200078e00ff */
[----:B------:R-:W-:-:S07]  /*30960*/  MOV R2, R14 ;  /* 0x0000000e00027202 */ /* 0x000fce0000000f00 */
[----:B------:R-:W-:Y:S05]  /*30970*/  WARPSYNC.COLLECTIVE R15, `(.L_x_943) ;  /* 0x000000000f087348 */ /* 0x000fea0003c00000 */
[----:B------:R0:W1:Y:S02]  /*30980*/  SHFL.IDX P6, R14, R13, R12, R11 ;  /* 0x0000000c0d0e7389 */ /* 0x00006400000c000b */
[----:B01----:R-:W-:Y:S01]  /*30990*/  ENDCOLLECTIVE ;  /* 0x000000000000791b */ /* 0x003fe20003800000 */
.L_x_943:
        /* <DEDUP_REMOVED lines=13> */
.L_x_944:
[----:B------:R-:W-:Y:S01]  /*30a70*/  IMAD.MOV.U32 R2, RZ, RZ, R14 ;  /* 0x000000ffff027224 */ /* 0x000fe200078e000e */
[----:B------:R-:W-:Y:S06]  /*30a80*/  BRA `(.L_x_945) ;  /* 0xffffff8c006c7947 */ /* 0x000fec000383ffff */
.L_x_725:
[----:B---3--:R3:W4:Y:S02]  /*30a90*/  SYNCS.PHASECHK.TRANS64.TRYWAIT P0, [R4+URZ+0x33440], R28 ;  /* 0x0334401c040075a7 */ /* 0x008724000800017f */
[----:B----4-:R-:W-:Y:S05]  /*30aa0*/  @!P0 NANOSLEEP.SYNCS 0x989680 ;  /* 0x009896800000895d */ /* 0x010fea0003900000 */
[----:B------:R-:W4:Y:S02]  /*30ab0*/  @!P0 SYNCS.PHASECHK.TRANS64 P0, [R4+URZ+0x33440], R28 ;  /* 0x0334401c040085a7 */ /* 0x000f24000800007f */
[----:B----4-:R-:W-:Y:S05]  /*30ac0*/  @!P0 BRA `(.L_x_725) ;  /* 0xfffffffc00f08947 */ /* 0x010fea000383ffff */
[----:B------:R-:W-:Y:S05]  /*30ad0*/  BRA `(.L_x_946) ;  /* 0xffffff8c00c47947 */ /* 0x000fea000383ffff */
.L_x_726:
[----:B------:R-:W-:Y:S01]  /*30ae0*/  BSSY B0, `(.L_x_947) ;  /* 0x0000008000007945 */ /* 0x000fe20003800000 */
[----:B------:R-:W-:Y:S01]  /*30af0*/  IMAD.MOV.U32 R13, RZ, RZ, R8 ;  /* 0x000000ffff0d7224 */ /* 0x000fe200078e0008 */
[----:B------:R-:W-:Y:S01]  /*30b00*/  MOV R12, RZ ;  /* 0x000000ff000c7202 */ /* 0x000fe20000000f00 */
[----:B------:R-:W-:Y:S02]  /*30b10*/  IMAD.MOV.U32 R11, RZ, RZ, 0x1c1f ;  /* 0x00001c1fff0b7424 */ /* 0x000fe400078e00ff */
[----:B------:R-:W-:-:S07]  /*30b20*/  IMAD.MOV.U32 R15, RZ, RZ, -0x1 ;  /* 0xffffffffff0f7424 */ /* 0x000fce00078e00ff */
[----:B0123--:R-:W-:Y:S05]  /*30b30*/  WARPSYNC.COLLECTIVE R15, `(.L_x_948) ;  /* 0x000000000f087348 */ /* 0x00ffea0003c00000 */
[----:B------:R4:W0:Y:S02]  /*30b40*/  SHFL.IDX P6, R14, R13, R12, R11 ;  /* 0x0000000c0d0e7389 */ /* 0x00082400000c000b */
[----:B01234-:R-:W-:Y:S01]  /*30b50*/  ENDCOLLECTIVE ;  /* 0x000000000000791b */ /* 0x01ffe20003800000 */
.L_x_948:
[----:B------:R-:W-:Y:S05]  /*30b60*/  BSYNC B0 ;  /* 0x0000000000007941 */ /* 0x000fea0003800000 */
.L_x_947:
        /* <DEDUP_REMOVED lines=8> */
.L_x_949:
[----:B------:R-:W-:Y:S02]  /*30bf0*/  IMAD.MOV.U32 R13, RZ, RZ, R8 ;  /* 0x000000ffff0d7224 */ /* 0x000fe400078e0008 */
[----:B------:R-:W-:Y:S01]  /*30c00*/  IMAD.MOV.U32 R12, RZ, RZ, 0x1 ;  /* 0x00000001ff0c7424 */ /* 0x000fe200078e00ff */
[----:B------:R-:W-:-:S07]  /*30c10*/  MOV R2, R14 ;  /* 0x0000000e00027202 */ /* 0x000fce0000000f00 */
[----:B------:R-:W-:Y:S05]  /*30c20*/  WARPSYNC.COLLECTIVE R15, `(.L_x_950) ;  /* 0x000000000f087348 */ /* 0x000fea0003c00000 */
[----:B------:R0:W1:Y:S02]  /*30c30*/  SHFL.IDX P6, R14, R13, R12, R11 ;  /* 0x0000000c0d0e7389 */ /* 0x00006400000c000b */
[----:B01----:R-:W-:Y:S01]  /*30c40*/  ENDCOLLECTIVE ;  /* 0x000000000000791b */ /* 0x003fe20003800000 */
.L_x_950:
        /* <DEDUP_REMOVED lines=9> */
[----:B0-----:R-:W-:-:S07]  /*30ce0*/  MOV R3, R14 ;  /* 0x0000000e00037202 */ /* 0x001fce0000000f00 */
[----:B------:R-:W-:Y:S05]  /*30cf0*/  WARPSYNC.COLLECTIVE R15, `(.L_x_951) ;  /* 0x000000000f087348 */ /* 0x000fea0003c00000 */
[----:B------:R0:W1:Y:S02]  /*30d00*/  SHFL.IDX P6, R14, R13, R12, R11 ;  /* 0x0000000c0d0e7389 */ /* 0x00006400000c000b */
[----:B01----:R-:W-:Y:S01]  /*30d10*/  ENDCOLLECTIVE ;  /* 0x000000000000791b */ /* 0x003fe20003800000 */
.L_x_951:
[----:B------:R-:W-:Y:S01]  /*30d20*/  MOV R13, R8 ;  /* 0x00000008000d7202 */ /* 0x000fe20000000f00 */
[----:B------:R-:W-:Y:S02]  /*30d30*/  IMAD.MOV.U32 R12, RZ, RZ, 0x2 ;  /* 0x00000002ff0c7424 */ /* 0x000fe400078e00ff */
[----:B------:R-:W-:-:S07]  /*30d40*/  IMAD.MOV.U32 R2, RZ, RZ, R14 ;  /* 0x000000ffff027224 */ /* 0x000fce00078e000e */
[----:B------:R-:W-:Y:S05]  /*30d50*/  WARPSYNC.COLLECTIVE R15, `(.L_x_952) ;  /* 0x000000000f087348 */ /* 0x000fea0003c00000 */
[----:B------:R0:W1:Y:S02]  /*30d60*/  SHFL.IDX P6, R14, R13, R12, R11 ;  /* 0x0000000c0d0e7389 */ /* 0x00006400000c000b */
[----:B01----:R-:W-:Y:S01]  /*30d70*/  ENDCOLLECTIVE ;  /* 0x000000000000791b */ /* 0x003fe20003800000 */
.L_x_952:
        /* <DEDUP_REMOVED lines=13> */
.L_x_953:
[----:B------:R-:W-:Y:S02]  /*30e50*/  IMAD.MOV.U32 R13, RZ, RZ, R8 ;  /* 0x000000ffff0d7224 */ /* 0x000fe400078e0008 */
[----:B------:R-:W-:Y:S01]  /*30e60*/  IMAD.MOV.U32 R12, RZ, RZ, 0x3 ;  /* 0x00000003ff0c7424 */ /* 0x000fe200078e00ff */
[----:B------:R-:W-:-:S07]  /*30e70*/  MOV R2, R14 ;  /* 0x0000000e00027202 */ /* 0x000fce0000000f00 */
[----:B------:R-:W-:Y:S05]  /*30e80*/  WARPSYNC.COLLECTIVE R15, `(.L_x_954) ;  /* 0x000000000f087348 */ /* 0x000fea0003c00000 */
[----:B------:R0:W1:Y:S02]  /*30e90*/  SHFL.IDX P6, R14, R13, R12, R11 ;  /* 0x0000000c0d0e7389 */ /* 0x00006400000c000b */
[----:B01----:R-:W-:Y:S01]  /*30ea0*/  ENDCOLLECTIVE ;  /* 0x000000000000791b */ /* 0x003fe20003800000 */
.L_x_954:
        /* <DEDUP_REMOVED lines=13> */
.L_x_955:
[----:B------:R-:W-:Y:S01]  /*30f80*/  MOV R13, R7 ;  /* 0x00000007000d7202 */ /* 0x000fe20000000f00 */
[----:B------:R-:W-:Y:S02]  /*30f90*/  IMAD.MOV.U32 R12, RZ, RZ, RZ ;  /* 0x000000ffff0c7224 */ /* 0x000fe400078e00ff */
[----:B------:R-:W-:-:S07]  /*30fa0*/  IMAD.MOV.U32 R2, RZ, RZ, R14 ;  /* 0x000000ffff027224 */ /* 0x000fce00078e000e */
[----:B------:R-:W-:Y:S05]  /*30fb0*/  WARPSYNC.COLLECTIVE R15, `(.L_x_956) ;  /* 0x000000000f087348 */ /* 0x000fea0003c00000 */
[----:B------:R0:W1:Y:S02]  /*30fc0*/  SHFL.IDX P6, R14, R13, R12, R11 ;  /* 0x0000000c0d0e7389 */ /* 0x00006400000c000b */
[----:B01----:R-:W-:Y:S01]  /*30fd0*/  ENDCOLLECTIVE ;  /* 0x000000000000791b */ /* 0x003fe20003800000 */
.L_x_956:
        /* <DEDUP_REMOVED lines=13> */
.L_x_957:
[----:B------:R-:W-:Y:S05]  /*310b0*/  BRA `(.L_x_958) ;  /* 0xffffff8c00607947 */ /* 0x000fea000383ffff */
.L_x_731:
[----:B----4-:R4:W0:Y:S02]  /*310c0*/  SYNCS.PHASECHK.TRANS64.TRYWAIT P2, [R0+URZ+0x33470], R3 ;  /* 0x03347003000075a7 */ /* 0x010824000804017f */
[----:B0-----:R-:W-:Y:S05]  /*310d0*/  @!P2 NANOSLEEP.SYNCS 0x989680 ;  /* 0x009896800000a95d */ /* 0x001fea0003900000 */
[----:B------:R-:W0:Y:S02]  /*310e0*/  @!P2 SYNCS.PHASECHK.TRANS64 P2, [R0+URZ+0x33470], R3 ;  /* 0x033470030000a5a7 */ /* 0x000e24000804007f */
[----:B0-----:R-:W-:Y:S05]  /*310f0*/  @!P2 BRA `(.L_x_731) ;  /* 0xfffffffc00f0a947 */ /* 0x001fea000383ffff */
[----:B------:R-:W-:Y:S05]  /*31100*/  BRA `(.L_x_959) ;  /* 0xffffff8c00cc7947 */ /* 0x000fea000383ffff */
.L_x_733:
[----:B----4-:R4:W0:Y:S02]  /*31110*/  SYNCS.PHASECHK.TRANS64.TRYWAIT P2, [R0+URZ+0x33460], R3 ;  /* 0x03346003000075a7 */ /* 0x010824000804017f */
[----:B0-----:R-:W-:Y:S05]  /*31120*/  @!P2 NANOSLEEP.SYNCS 0x989680 ;  /* 0x009896800000a95d */ /* 0x001fea0003900000 */
[----:B------:R-:W0:Y:S02]  /*31130*/  @!P2 SYNCS.PHASECHK.TRANS64 P2, [R0+URZ+0x33460], R3 ;  /* 0x033460030000a5a7 */ /* 0x000e24000804007f */
[----:B0-----:R-:W-:Y:S05]  /*31140*/  @!P2 BRA `(.L_x_733) ;  /* 0xfffffffc00f0a947 */ /* 0x001fea000383ffff */
[----:B------:R-:W-:Y:S05]  /*31150*/  BRA `(.L_x_960) ;  /* 0xffffff8c00dc7947 */ /* 0x000fea000383ffff */
.L_x_741:
[----:B0-----:R0:W2:Y:S02]  /*31160*/  SYNCS.PHASECHK.TRANS64.TRYWAIT P1, [R3+URZ+0x33470], R0 ;  /* 0x03347000030075a7 */ /* 0x0010a4000802017f */
[----:B--2---:R-:W-:Y:S05]  /*31170*/  @!P1 NANOSLEEP.SYNCS 0x989680 ;  /* 0x009896800000995d */ /* 0x004fea0003900000 */
[----:B------:R-:W2:Y:S02]  /*31180*/  @!P1 SYNCS.PHASECHK.TRANS64 P1, [R3+URZ+0x33470], R0 ;  /* 0x03347000030095a7 */ /* 0x000ea4000802007f */
[----:B--2---:R-:W-:Y:S05]  /*31190*/  @!P1 BRA `(.L_x_741) ;  /* 0xfffffffc00f09947 */ /* 0x004fea000383ffff */
[----:B------:R-:W-:Y:S05]  /*311a0*/  BRA `(.L_x_961) ;  /* 0xffffff9800107947 */ /* 0x000fea000383ffff */
.L_x_743:
[----:B0-----:R0:W2:Y:S02]  /*311b0*/  SYNCS.PHASECHK.TRANS64.TRYWAIT P1, [R3+URZ+0x33460], R0 ;  /* 0x03346000030075a7 */ /* 0x0010a4000802017f */
[----:B--2---:R-:W-:Y:S05]  /*311c0*/  @!P1 NANOSLEEP.SYNCS 0x989680 ;  /* 0x009896800000995d */ /* 0x004fea0003900000 */
[----:B------:R-:W2:Y:S02]  /*311d0*/  @!P1 SYNCS.PHASECHK.TRANS64 P1, [R3+URZ+0x33460], R0 ;  /* 0x03346000030095a7 */ /* 0x000ea4000802007f */
[----:B--2---:R-:W-:Y:S05]  /*311e0*/  @!P1 BRA `(.L_x_743) ;  /* 0xfffffffc00f09947 */ /* 0x004fea000383ffff */
[----:B------:R-:W-:Y:S05]  /*311f0*/  BRA `(.L_x_962) ;  /* 0xffffff98001c7947 */ /* 0x000fea000383ffff */
.L_x_748:
[----:B------:R-:W-:Y:S01]  /*31200*/  BSSY B0, `(.L_x_963) ;  /* 0x0000008000007945 */ /* 0x000fe20003800000 */
[----:B------:R-:W-:Y:S01]  /*31210*/  MOV R13, R16 ;  /* 0x00000010000d7202 */ /* 0x000fe20000000f00 */
[----:B------:R-:W-:Y:S02]  /*31220*/  IMAD.MOV.U32 R12, RZ, RZ, RZ ;  /* 0x000000ffff0c7224 */ /* 0x000fe400078e00ff */
[----:B------:R-:W-:Y:S02]  /*31230*/  IMAD.MOV.U32 R11, RZ, RZ, 0x1f ;  /* 0x0000001fff0b7424 */ /* 0x000fe400078e00ff */
[----:B------:R-:W-:-:S07]  /*31240*/  IMAD.MOV.U32 R15, RZ, RZ, -0x1 ;  /* 0xffffffffff0f7424 */ /* 0x000fce00078e00ff */
[----:B-12---:R-:W-:Y:S05]  /*31250*/  WARPSYNC.COLLECTIVE R15, `(.L_x_964) ;  /* 0x000000000f087348 */ /* 0x006fea0003c00000 */
[----:B------:R0:W3:Y:S02]  /*31260*/  SHFL.IDX P6, R14, R13, R12, R11 ;  /* 0x0000000c0d0e7389 */ /* 0x0000e400000c000b */
[----:B0123--:R-:W-:Y:S01]  /*31270*/  ENDCOLLECTIVE ;  /* 0x000000000000791b */ /* 0x00ffe20003800000 */
.L_x_964:
[----:B------:R-:W-:Y:S05]  /*31280*/  BSYNC B0 ;  /* 0x0000000000007941 */ /* 0x000fea0003800000 */
.L_x_963:
[----:B------:R-:W-:Y:S01]  /*31290*/  IMAD.MOV.U32 R13, RZ, RZ, R16 ;  /* 0x000000ffff0d7224 */ /* 0x000fe200078e0010 */
[----:B------:R-:W-:Y:S01]  /*312a0*/  MOV R15, 0xffffffff ;  /* 0xffffffff000f7802 */ /* 0x000fe20000000f00 */
[----:B------:R-:W-:Y:S01]  /*312b0*/  IMAD.MOV.U32 R12, RZ, RZ, 0x1 ;  /* 0x00000001ff0c7424 */ /* 0x000fe200078e00ff */
[----:B------:R-:W-:Y:S01]  /*312c0*/  MOV R0, R14 ;  /* 0x0000000e00007202 */ /* 0x000fe20000000f00 */
[----:B------:R-:W-:Y:S02]  /*312d0*/  IMAD.MOV.U32 R11, RZ, RZ, 0x1f ;  /* 0x0000001fff0b7424 */ /* 0x000fe400078e00ff */
[----:B------:R-:W-:-:S07]  /*312e0*/  IMAD.IADD R5, R19, 0x1, R8 ;  /* 0x0000000113057824 */ /* 0x000fce00078e0208 */
[----:B------:R-:W-:Y:S05]  /*312f0*/  WARPSYNC.COLLECTIVE R15, `(.L_x_965) ;  /* 0x000000000f087348 */ /* 0x000fea0003c00000 */
[----:B------:R0:W1:Y:S02]  /*31300*/  SHFL.IDX P6, R14, R13, R12, R11 ;  /* 0x0000000c0d0e7389 */ /* 0x00006400000c000b */
[----:B01----:R-:W-:Y:S01]  /*31310*/  ENDCOLLECTIVE ;  /* 0x000000000000791b */ /* 0x003fe20003800000 */
.L_x_965:
[----:B------:R-:W-:Y:S02]  /*31320*/  ULDC UR4, c[0x0][0xc3c] ;  /* 0x00030f0000047ab9 */ /* 0x000fe40000000800 */
[----:B------:R-:W-:-:S13]  /*31330*/  ISETP.GE.OR P1, PT, R5, UR4, !P0 ;  /* 0x0000000405007c0c */ /* 0x000fda000c726670 */
[----:B------:R-:W0:Y:S01]  /*31340*/  @!P1 LDC.64 R2, c[0x0][0xc80] ;  /* 0x00032000ff029b82 */ /* 0x000e220000000a00 */
[----:B------:R-:W-:Y:S02]  /*31350*/  IMAD.MOV.U32 R11, RZ, RZ, RZ ;  /* 0x000000ffff0b7224 */ /* 0x000fe400078e00ff */
[----:B------:R-:W-:Y:S02]  /*31360*/  IMAD.MOV.U32 R4, RZ, RZ, R14 ;  /* 0x000000ffff047224 */ /* 0x000fe400078e000e */
[----:B0-----:R-:W-:-:S06]  /*31370*/  @!P1 IMAD.WIDE R2, R5, 0x4, R2 ;  /* 0x0000000405029825 */ /* 0x001fcc00078e0202 */
[----:B------:R-:W2:Y:S01]  /*31380*/  @!P1 LDG.E R2, desc[UR50][R2.64] ;  /* 0x0000003202029981 */ /* 0x000ea2000c1e1900 */
[----:B------:R-:W-:Y:S01]  /*31390*/  IMAD.MOV.U32 R5, RZ, RZ, RZ ;  /* 0x000000ffff057224 */ /* 0x000fe200078e00ff */
[C---:B------:R-:W-:Y:S02]  /*313a0*/  ISETP.GE.U32.AND P2, PT, R8.reuse, 0x2, PT ;  /* 0x000000020800780c */ /* 0x040fe40003f46070 */
[C---:B------:R-:W-:Y:S02]  /*313b0*/  ISETP.GE.U32.AND P3, PT, R8.reuse, 0x4, PT ;  /* 0x000000040800780c */ /* 0x040fe40003f66070 */
[C---:B------:R-:W-:Y:S02]  /*313c0*/  ISETP.GE.U32.AND P4, PT, R8.reuse, 0x8, PT ;  /* 0x000000080800780c */ /* 0x040fe40003f86070 */
[----:B------:R-:W-:Y:S02]  /*313d0*/  ISETP.GE.U32.AND P5, PT, R8, 0x10, PT ;  /* 0x000000100800780c */ /* 0x000fe40003fa6070 */
[----:B--2---:R-:W-:-:S02]  /*313e0*/  @!P1 MOV R5, R2 ;  /* 0x0000000200059202 */ /* 0x004fc40000000f00 */
[----:B------:R-:W-:-:S03]  /*313f0*/  ISETP.NE.AND P1, PT, R8, RZ, PT ;  /* 0x000000ff0800720c */ /* 0x000fc60003f25270 */
[----:B------:R-:W-:-:S10]  /*31400*/  IMAD.MOV.U32 R13, RZ, RZ, R5 ;  /* 0x000000ffff0d7224 */ /* 0x000fd400078e0005 */
[----:B------:R-:W-:Y:S05]  /*31410*/  WARPSYNC.COLLECTIVE R15, `(.L_x_966) ;  /* 0x000000000f087348 */ /* 0x000fea0003c00000 */
[----:B------:R0:W1:Y:S02]  /*31420*/  SHFL.UP P6, R14, R13, R12, R11 ;  /* 0x0400000c0d0e7389 */ /* 0x00006400000c000b */
[----:B01----:R-:W-:Y:S01]  /*31430*/  ENDCOLLECTIVE ;  /* 0x000000000000791b */ /* 0x003fe20003800000 */
.L_x_966:
[----:B------:R-:W-:Y:S01]  /*31440*/  IMAD.MOV.U32 R12, RZ, RZ, 0x2 ;  /* 0x00000002ff0c7424 */ /* 0x000fe200078e00ff */
[----:B------:R-:W-:-:S05]  /*31450*/  SEL R6, R14, RZ, P1 ;  /* 0x000000ff0e067207 */ /* 0x000fca0000800000 */
[----:B------:R-:W-:-:S05]  /*31460*/  IMAD.IADD R6, R5, 0x1, R6 ;  /* 0x0000000105067824 */ /* 0x000fca00078e0206 */
[----:B------:R-:W-:-:S07]  /*31470*/  MOV R13, R6 ;  /* 0x00000006000d7202 */ /* 0x000fce0000000f00 */
[----:B------:R-:W-:Y:S05]  /*31480*/  WARPSYNC.COLLECTIVE R15, `(.L_x_967) ;  /* 0x000000000f087348 */ /* 0x000fea0003c00000 */
[----:B------:R0:W1:Y:S02]  /*31490*/  SHFL.UP P6, R14, R13, R12, R11 ;  /* 0x0400000c0d0e7389 */ /* 0x00006400000c000b */
[----:B01----:R-:W-:Y:S01]  /*314a0*/  ENDCOLLECTIVE ;  /* 0x000000000000791b */ /* 0x003fe20003800000 */
.L_x_967:
[----:B------:R-:W-:Y:S02]  /*314b0*/  MOV R12, 0x4 ;  /* 0x00000004000c7802 */ /* 0x000fe40000000f00 */
[----:B------:R-:W-:-:S05]  /*314c0*/  SEL R7, R14, RZ, P2 ;  /* 0x000000ff0e077207 */ /* 0x000fca0001000000 */
[----:B------:R-:W-:-:S04]  /*314d0*/  IMAD.IADD R7, R6, 0x1, R7 ;  /* 0x0000000106077824 */ /* 0x000fc800078e0207 */
[----:B------:R-:W-:-:S07]  /*314e0*/  IMAD.MOV.U32 R13, RZ, RZ, R7 ;  /* 0x000000ffff0d7224 */ /* 0x000fce00078e0007 */
[----:B------:R-:W-:Y:S05]  /*314f0*/  WARPSYNC.COLLECTIVE R15, `(.L_x_968) ;  /* 0x000000000f087348 */ /* 0x000fea0003c00000 */
[----:B------:R0:W1:Y:S02]  /*31500*/  SHFL.UP P6, R14, R13, R12, R11 ;  /* 0x0400000c0d0e7389 */ /* 0x00006400000c000b */
[----:B01----:R-:W-:Y:S01]  /*31510*/  ENDCOLLECTIVE ;  /* 0x000000000000791b */ /* 0x003fe20003800000 */
.L_x_968:
[----:B------:R-:W-:Y:S01]  /*31520*/  IMAD.MOV.U32 R12, RZ, RZ, 0x8 ;  /* 0x00000008ff0c7424 */ /* 0x000fe200078e00ff */
[----:B------:R-:W-:-:S05]  /*31530*/  SEL R2, R14, RZ, P3 ;  /* 0x000000ff0e027207 */ /* 0x000fca0001800000 */
[----:B------:R-:W-:-:S04]  /*31540*/  IMAD.IADD R2, R7, 0x1, R2 ;  /* 0x0000000107027824 */ /* 0x000fc800078e0202 */
[----:B------:R-:W-:-:S07]  /*31550*/  IMAD.MOV.U32 R13, RZ, RZ, R2 ;  /* 0x000000ffff0d7224 */ /* 0x000fce00078e0002 */
[----:B------:R-:W-:Y:S05]  /*31560*/  WARPSYNC.COLLECTIVE R15, `(.L_x_969) ;  /* 0x000000000f087348 */ /* 0x000fea0003c00000 */
[----:B------:R0:W1:Y:S02]  /*31570*/  SHFL.UP P6, R14, R13, R12, R11 ;  /* 0x0400000c0d0e7389 */ /* 0x00006400000c000b */
[----:B01----:R-:W-:Y:S01]  /*31580*/  ENDCOLLECTIVE ;  /* 0x000000000000791b */ /* 0x003fe20003800000 */
.L_x_969:
[----:B------:R-:W-:Y:S01]  /*31590*/  IMAD.MOV.U32 R12, RZ, RZ, 0x10 ;  /* 0x00000010ff0c7424 */ /* 0x000fe200078e00ff */
[----:B------:R-:W-:-:S04]  /*315a0*/  SEL R3, R14, RZ, P4 ;  /* 0x000000ff0e037207 */ /* 0x000fc80002000000 */
[----:B------:R-:W-:-:S05]  /*315b0*/  IADD3 R3, R2, R3, RZ ;  /* 0x0000000302037210 */ /* 0x000fca0007ffe0ff */
[----:B------:R-:W-:-:S07]  /*315c0*/  IMAD.MOV.U32 R13, RZ, RZ, R3 ;  /* 0x000000ffff0d7224 */ /* 0x000fce00078e0003 */
[----:B------:R-:W-:Y:S05]  /*315d0*/  WARPSYNC.COLLECTIVE R15, `(.L_x_970) ;  /* 0x000000000f087348 */ /* 0x000fea0003c00000 */
[----:B------:R0:W1:Y:S02]  /*315e0*/  SHFL.UP P6, R14, R13, R12, R11 ;  /* 0x0400000c0d0e7389 */ /* 0x00006400000c000b */
[----:B01----:R-:W-:Y:S01]  /*315f0*/  ENDCOLLECTIVE ;  /* 0x000000000000791b */ /* 0x003fe20003800000 */
.L_x_970:
[----:B------:R-:W-:Y:S02]  /*31600*/  IMAD.MOV.U32 R12, RZ, RZ, 0x1f ;  /* 0x0000001fff0c7424 */ /* 0x000fe400078e00ff */
[----:B------:R-:W-:Y:S01]  /*31610*/  IMAD.MOV.U32 R11, RZ, RZ, 0x1f ;  /* 0x0000001fff0b7424 */ /* 0x000fe200078e00ff */
[----:B------:R-:W-:-:S05]  /*31620*/  SEL R2, R14, RZ, P5 ;  /* 0x000000ff0e027207 */ /* 0x000fca0002800000 */
[----:B------:R-:W-:-:S05]  /*31630*/  IMAD.IADD R2, R3, 0x1, R2 ;  /* 0x0000000103027824 */ /* 0x000fca00078e0202 */
[----:B------:R-:W-:-:S07]  /*31640*/  MOV R13, R2 ;  /* 0x00000002000d7202 */ /* 0x000fce0000000f00 */
[----:B------:R-:W-:Y:S05]  /*31650*/  WARPSYNC.COLLECTIVE R15, `(.L_x_971) ;  /* 0x000000000f087348 */ /* 0x000fea0003c00000 */
[----:B------:R0:W1:Y:S02]  /*31660*/  SHFL.IDX P6, R14, R13, R12, R11 ;  /* 0x0000000c0d0e7389 */ /* 0x00006400000c000b */
[----:B01----:R-:W-:Y:S01]  /*31670*/  ENDCOLLECTIVE ;  /* 0x000000000000791b */ /* 0x003fe20003800000 */
.L_x_971:
[----:B------:R-:W-:Y:S05]  /*31680*/  BRA `(.L_x_972) ;  /* 0xffffff9c009c7947 */ /* 0x000fea000383ffff */
.L_x_753:
[----:B------:R-:W-:Y:S01]  /*31690*/  BSSY B0, `(.L_x_973) ;  /* 0x0000008000007945 */ /* 0x000fe20003800000 */
[----:B-----5:R-:W-:Y:S01]  /*316a0*/  IMAD.MOV.U32 R13, RZ, RZ, R5 ;  /* 0x000000ffff0d7224 */ /* 0x020fe200078e0005 */
[----:B------:R-:W-:Y:S01]  /*316b0*/  MOV R12, 0x1 ;  /* 0x00000001000c7802 */ /* 0x000fe20000000f00 */
[----:B------:R-:W-:Y:S02]  /*316c0*/  IMAD.MOV.U32 R11, RZ, RZ, RZ ;  /* 0x000000ffff0b7224 */ /* 0x000fe400078e00ff */
[----:B------:R-:W-:-:S07]  /*316d0*/  IMAD.MOV.U32 R15, RZ, RZ, -0x1 ;  /* 0xffffffffff0f7424 */ /* 0x000fce00078e00ff */
[----:B0-----:R-:W-:Y:S05]  /*316e0*/  WARPSYNC.COLLECTIVE R15, `(.L_x_974) ;  /* 0x000000000f087348 */ /* 0x001fea0003c00000 */
[----:B------:R1:W2:Y:S02]  /*316f0*/  SHFL.UP P6, R14, R13, R12, R11 ;  /* 0x0400000c0d0e7389 */ /* 0x0002a400000c000b */
[----:B012---:R-:W-:Y:S01]  /*31700*/  ENDCOLLECTIVE ;  /* 0x000000000000791b */ /* 0x007fe20003800000 */
.L_x_974:
[----:B------:R-:W-:Y:S05]  /*31710*/  BSYNC B0 ;  /* 0x0000000000007941 */ /* 0x000fea0003800000 */
.L_x_973:
[----:B------:R-:W-:Y:S01]  /*31720*/  SEL R14, R14, RZ, P1 ;  /* 0x000000ff0e0e7207 */ /* 0x000fe20000800000 */
[----:B------:R-:W-:Y:S01]  /*31730*/  IMAD.MOV.U32 R11, RZ, RZ, RZ ;  /* 0x000000ffff0b7224 */ /* 0x000fe200078e00ff */
[----:B------:R-:W-:Y:S01]  /*31740*/  MOV R12, 0x2 ;  /* 0x00000002000c7802 */ /* 0x000fe20000000f00 */
[----:B------:R-:W-:Y:S02]  /*31750*/  IMAD.MOV.U32 R15, RZ, RZ, -0x1 ;  /* 0xffffffffff0f7424 */ /* 0x000fe400078e00ff */
[----:B------:R-:W-:-:S07]  /*31760*/  IMAD.IADD R13, R5, 0x1, R14 ;  /* 0x00000001050d7824 */ /* 0x000fce00078e020e */
[----:B------:R-:W-:Y:S05]  /*31770*/  WARPSYNC.COLLECTIVE R15, `(.L_x_975) ;  /* 0x000000000f087348 */ /* 0x000fea0003c00000 */
[----:B------:R0:W1:Y:S02]  /*31780*/  SHFL.UP P6, R14, R13, R12, R11 ;  /* 0x0400000c0d0e7389 */ /* 0x00006400000c000b */
[----:B01----:R-:W-:Y:S01]  /*31790*/  ENDCOLLECTIVE ;  /* 0x000000000000791b */ /* 0x003fe20003800000 */
.L_x_975:
[----:B------:R-:W-:Y:S01]  /*317a0*/  IMAD.MOV.U32 R12, RZ, RZ, 0x4 ;  /* 0x00000004ff0c7424 */ /* 0x000fe200078e00ff */
[----:B------:R-:W-:-:S05]  /*317b0*/  SEL R2, R14, RZ, P2 ;  /* 0x000000ff0e027207 */ /* 0x000fca0001000000 */
[----:B------:R-:W-:-:S05]  /*317c0*/  IMAD.IADD R2, R13, 0x1, R2 ;  /* 0x000000010d027824 */ /* 0x000fca00078e0202 */
[----:B------:R-:W-:-:S07]  /*317d0*/  MOV R13, R2 ;  /* 0x00000002000d7202 */ /* 0x000fce0000000f00 */
[----:B------:R-:W-:Y:S05]  /*317e0*/  WARPSYNC.COLLECTIVE R15, `(.L_x_976) ;  /* 0x000000000f087348 */ /* 0x000fea0003c00000 */
[----:B------:R0:W1:Y:S02]  /*317f0*/  SHFL.UP P6, R14, R13, R12, R11 ;  /* 0x0400000c0d0e7389 */ /* 0x00006400000c000b */
[----:B01----:R-:W-:Y:S01]  /*31800*/  ENDCOLLECTIVE ;  /* 0x000000000000791b */ /* 0x003fe20003800000 */
.L_x_976:
[----:B------:R-:W-:Y:S02]  /*31810*/  MOV R12, 0x8 ;  /* 0x00000008000c7802 */ /* 0x000fe40000000f00 */
[----:B------:R-:W-:-:S05]  /*31820*/  SEL R3, R14, RZ, P3 ;  /* 0x000000ff0e037207 */ /* 0x000fca0001800000 */
[----:B------:R-:W-:-:S04]  /*31830*/  IMAD.IADD R3, R2, 0x1, R3 ;  /* 0x0000000102037824 */ /* 0x000fc800078e0203 */
[----:B------:R-:W-:-:S07]  /*31840*/  IMAD.MOV.U32 R13, RZ, RZ, R3 ;  /* 0x000000ffff0d7224 */ /* 0x000fce00078e0003 */
[----:B------:R-:W-:Y:S05]  /*31850*/  WARPSYNC.COLLECTIVE R15, `(.L_x_977) ;  /* 0x000000000f087348 */ /* 0x000fea0003c00000 */
[----:B------:R0:W1:Y:S02]  /*31860*/  SHFL.UP P6, R14, R13, R12, R11 ;  /* 0x0400000c0d0e7389 */ /* 0x00006400000c000b */
[----:B01----:R-:W-:Y:S01]  /*31870*/  ENDCOLLECTIVE ;  /* 0x000000000000791b */ /* 0x003fe20003800000 */
.L_x_977:
[----:B------:R-:W-:Y:S01]  /*31880*/  IMAD.MOV.U32 R12, RZ, RZ, 0x10 ;  /* 0x00000010ff0c7424 */ /* 0x000fe200078e00ff */
[----:B------:R-:W-:-:S05]  /*31890*/  SEL R4, R14, RZ, P4 ;  /* 0x000000ff0e047207 */ /* 0x000fca0002000000 */
[----:B------:R-:W-:-:S04]  /*318a0*/  IMAD.IADD R4, R3, 0x1, R4 ;  /* 0x0000000103047824 */ /* 0x000fc800078e0204 */
[----:B------:R-:W-:-:S07]  /*318b0*/  IMAD.MOV.U32 R13, RZ, RZ, R4 ;  /* 0x000000ffff0d7224 */ /* 0x000fce00078e0004 */
[----:B------:R-:W-:Y:S05]  /*318c0*/  WARPSYNC.COLLECTIVE R15, `(.L_x_978) ;  /* 0x000000000f087348 */ /* 0x000fea0003c00000 */
[----:B------:R0:W1:Y:S02]  /*318d0*/  SHFL.UP P6, R14, R13, R12, R11 ;  /* 0x0400000c0d0e7389 */ /* 0x00006400000c000b */
[----:B01----:R-:W-:Y:S01]  /*318e0*/  ENDCOLLECTIVE ;  /* 0x000000000000791b */ /* 0x003fe20003800000 */
.L_x_978:
[----:B------:R-:W-:Y:S02]  /*318f0*/  IMAD.MOV.U32 R12, RZ, RZ, 0x1f ;  /* 0x0000001fff0c7424 */ /* 0x000fe400078e00ff */
[----:B------:R-:W-:Y:S01]  /*31900*/  IMAD.MOV.U32 R11, RZ, RZ, 0x1f ;  /* 0x0000001fff0b7424 */ /* 0x000fe200078e00ff */
[----:B------:R-:W-:-:S04]  /*31910*/  SEL R3, R14, RZ, P5 ;  /* 0x000000ff0e037207 */ /* 0x000fc80002800000 */
[----:B------:R-:W-:-:S05]  /*31920*/  IADD3 R2, R4, R3, RZ ;  /* 0x0000000304027210 */ /* 0x000fca0007ffe0ff */
[----:B------:R-:W-:-:S07]  /*31930*/  IMAD.MOV.U32 R13, RZ, RZ, R2 ;  /* 0x000000ffff0d7224 */ /* 0x000fce00078e0002 */
[----:B------:R-:W-:Y:S05]  /*31940*/  WARPSYNC.COLLECTIVE R15, `(.L_x_979) ;  /* 0x000000000f087348 */ /* 0x000fea0003c00000 */
[----:B------:R0:W1:Y:S02]  /*31950*/  SHFL.IDX P6, R14, R13, R12, R11 ;  /* 0x0000000c0d0e7389 */ /* 0x00006400000c000b */
[----:B01----:R-:W-:Y:S01]  /*31960*/  ENDCOLLECTIVE ;  /* 0x000000000000791b */ /* 0x003fe20003800000 */
.L_x_979:
[----:B------:R-:W-:Y:S05]  /*31970*/  BRA `(.L_x_980) ;  /* 0xffffff9c007c7947 */ /* 0x000fea000383ffff */
.L_x_755:
[----:B------:R-:W-:Y:S01]  /*31980*/  BSSY B0, `(.L_x_981) ;  /* 0x0000006000007945 */ /* 0x000fe20003800000 */
[----:B------:R-:W-:Y:S02]  /*31990*/  PLOP3.LUT P6, PT, P6, PT, PT, 0x8, 0x0 ;  /* 0x000000000000781c */ /* 0x000fe400037ce170 */
[----:B------:R-:W-:-:S11]  /*319a0*/  MOV R15, 0xffffffff ;  /* 0xffffffff000f7802 */ /* 0x000fd60000000f00 */
[----:B0-----:R-:W-:Y:S05]  /*319b0*/  WARPSYNC.COLLECTIVE R15, `(.L_x_982) ;  /* 0x000000000f087348 */ /* 0x001fea0003c00000 */
[----:B------:R-:W-:Y:S01]  /*319c0*/  VOTE.ANY R14, PT, P6 ;  /* 0x00000000000e7806 */ /* 0x000fe200030e0100 */
[----:B0-----:R-:W-:Y:S06]  /*319d0*/  ENDCOLLECTIVE ;  /* 0x000000000000791b */ /* 0x001fec0003800000 */
.L_x_982:
[----:B------:R-:W-:Y:S05]  /*319e0*/  BSYNC B0 ;  /* 0x0000000000007941 */ /* 0x000fea0003800000 */
.L_x_981:
[----:B------:R-:W-:Y:S01]  /*319f0*/  IMAD.MOV.U32 R3, RZ, RZ, R14 ;  /* 0x000000ffff037224 */ /* 0x000fe200078e000e */
[----:B------:R-:W-:Y:S01]  /*31a00*/  MOV R11, 0x1f ;  /* 0x0000001f000b7802 */ /* 0x000fe20000000f00 */
[----:B------:R-:W-:Y:S02]  /*31a10*/  IMAD.MOV.U32 R13, RZ, RZ, R5 ;  /* 0x000000ffff0d7224 */ /* 0x000fe400078e0005 */
[----:B------:R-:W0:Y:S01]  /*31a20*/  POPC R4, R3 ;  /* 0x0000000300047309 */ /* 0x000e220000000000 */
[----:B------:R-:W-:Y:S02]  /*31a30*/  IMAD.MOV.U32 R15, RZ, RZ, -0x1 ;  /* 0xffffffffff0f7424 */ /* 0x000fe400078e00ff */
[----:B0-----:R-:W-:-:S07]  /*31a40*/  IMAD.MOV.U32 R12, RZ, RZ, R4 ;  /* 0x000000ffff0c7224 */ /* 0x001fce00078e0004 */
[----:B------:R-:W-:Y:S05]  /*31a50*/  WARPSYNC.COLLECTIVE R15, `(.L_x_983) ;  /* 0x000000000f087348 */ /* 0x000fea0003c00000 */
[----:B------:R0:W1:Y:S02]  /*31a60*/  SHFL.IDX P6, R14, R13, R12, R11 ;  /* 0x0000000c0d0e7389 */ /* 0x00006400000c000b */
[----:B01----:R-:W-:Y:S01]  /*31a70*/  ENDCOLLECTIVE ;  /* 0x000000000000791b */ /* 0x003fe20003800000 */
.L_x_983:
[----:B------:R-:W-:Y:S01]  /*31a80*/  IMAD.MOV.U32 R5, RZ, RZ, R14 ;  /* 0x000000ffff057224 */ /* 0x000fe200078e000e */
[----:B------:R-:W-:Y:S06]  /*31a90*/  BRA `(.L_x_984) ;  /* 0xffffff9c006c7947 */ /* 0x000fec000383ffff */
.L_x_757:
[----:B------:R-:W-:Y:S01]  /*31aa0*/  BSSY B0, `(.L_x_985) ;  /* 0x0000007000007945 */ /* 0x000fe20003800000 */
[----:B------:R-:W-:Y:S01]  /*31ab0*/  IMAD.MOV.U32 R13, RZ, RZ, R2 ;  /* 0x000000ffff0d7224 */ /* 0x000fe200078e0002 */
[----:B------:R-:W-:Y:S01]  /*31ac0*/  MOV R11, 0x1f ;  /* 0x0000001f000b7802 */ /* 0x000fe20000000f00 */
[----:B------:R-:W-:-:S07]  /*31ad0*/  IMAD.MOV.U32 R15, RZ, RZ, -0x1 ;  /* 0xffffffffff0f7424 */ /* 0x000fce00078e00ff */
[----:B012---:R-:W-:Y:S05]  /*31ae0*/  WARPSYNC.COLLECTIVE R15, `(.L_x_986) ;  /* 0x000000000f087348 */ /* 0x007fea0003c00000 */
[----:B------:R3:W4:Y:S02]  /*31af0*/  SHFL.IDX P6, R14, R13, R12, R11 ;  /* 0x0000000c0d0e7389 */ /* 0x00072400000c000b */
[----:B01234-:R-:W-:Y:S01]  /*31b00*/  ENDCOLLECTIVE ;  /* 0x000000000000791b */ /* 0x01ffe20003800000 */
.L_x_986:
[----:B------:R-:W-:Y:S05]  /*31b10*/  BSYNC B0 ;  /* 0x0000000000007941 */ /* 0x000fea0003800000 */
.L_x_985:
[----:B------:R-:W-:Y:S05]  /*31b20*/  BRA `(.L_x_756) ;  /* 0xffffff9c00647947 */ /* 0x000fea000383ffff */
.L_x_761:
[----:B0-----:R0:W1:Y:S02]  /*31b30*/  SYNCS.PHASECHK.TRANS64.TRYWAIT P0, [R5+URZ+0x33420], R0 ;  /* 0x03342000050075a7 */ /* 0x001064000800017f */
[----:B-1----:R-:W-:Y:S05]  /*31b40*/  @!P0 NANOSLEEP.SYNCS 0x989680 ;  /* 0x009896800000895d */ /* 0x002fea0003900000 */
[----:B------:R-:W1:Y:S02]  /*31b50*/  @!P0 SYNCS.PHASECHK.TRANS64 P0, [R5+URZ+0x33420], R0 ;  /* 0x03342000050085a7 */ /* 0x000e64000800007f */
[----:B-1----:R-:W-:Y:S05]  /*31b60*/  @!P0 BRA `(.L_x_761) ;  /* 0xfffffffc00f08947 */ /* 0x002fea000383ffff */
[----:B------:R-:W-:Y:S05]  /*31b70*/  BRA `(.L_x_987) ;  /* 0xffffffa000587947 */ /* 0x000fea000383ffff */
.L_x_762:
[----:B------:R-:W1:Y:S01]  /*31b80*/  S2R R2, SR_TID.X ;  /* 0x0000000000027919 */ /* 0x000e620000002100 */
[----:B------:R-:W-:Y:S01]  /*31b90*/  BSSY B0, `(.L_x_988) ;  /* 0x000000a000007945 */ /* 0x000fe20003800000 */
[----:B------:R-:W-:Y:S01]  /*31ba0*/  IMAD.MOV.U32 R12, RZ, RZ, RZ ;  /* 0x000000ffff0c7224 */ /* 0x000fe200078e00ff */
[----:B------:R-:W-:Y:S01]  /*31bb0*/  MOV R11, 0x1f ;  /* 0x0000001f000b7802 */ /* 0x000fe20000000f00 */
[----:B------:R-:W-:Y:S01]  /*31bc0*/  IMAD.MOV.U32 R15, RZ, RZ, -0x1 ;  /* 0xffffffffff0f7424 */ /* 0x000fe200078e00ff */
[----:B-1----:R-:W-:-:S04]  /*31bd0*/  SHF.R.U32.HI R2, RZ, 0x5, R2 ;  /* 0x00000005ff027819 */ /* 0x002fc80000011602 */
[----:B------:R-:W-:-:S05]  /*31be0*/  LOP3.LUT R2, R2, 0x3, RZ, 0xc0, !PT ;  /* 0x0000000302027812 */ /* 0x000fca00078ec0ff */
[----:B------:R-:W-:-:S07]  /*31bf0*/  IMAD.MOV.U32 R13, RZ, RZ, R2 ;  /* 0x000000ffff0d7224 */ /* 0x000fce00078e0002 */
[----:B0-----:R-:W-:Y:S05]  /*31c00*/  WARPSYNC.COLLECTIVE R15, `(.L_x_989) ;  /* 0x000000000f087348 */ /* 0x001fea0003c00000 */
[----:B------:R1:W2:Y:S02]  /*31c10*/  SHFL.IDX P6, R14, R13, R12, R11 ;  /* 0x0000000c0d0e7389 */ /* 0x0002a400000c000b */
[----:B012---:R-:W-:Y:S01]  /*31c20*/  ENDCOLLECTIVE ;  /* 0x000000000000791b */ /* 0x007fe20003800000 */
.L_x_989:
[----:B------:R-:W-:Y:S05]  /*31c30*/  BSYNC B0 ;  /* 0x0000000000007941 */ /* 0x000fea0003800000 */
.L_x_988:
[----:B------:R-:W-:Y:S05]  /*31c40*/  BRA `(.L_x_990) ;  /* 0xffffffa000407947 */ /* 0x000fea000383ffff */
.L_x_763:
[----:B------:R-:W-:Y:S01]  /*31c50*/  BSSY B0, `(.L_x_991) ;  /* 0x0000006000007945 */ /* 0x000fe20003800000 */
[----:B------:R-:W-:-:S07]  /*31c60*/  IMAD.MOV.U32 R15, RZ, RZ, -0x1 ;  /* 0xffffffffff0f7424 */ /* 0x000fce00078e00ff */
[----:B0-----:R-:W-:Y:S05]  /*31c70*/  WARPSYNC.COLLECTIVE R15, `(.L_x_992) ;  /* 0x000000000f0c7348 */ /* 0x001fea0003c00000 */
[----:B------:R-:W-:Y:S02]  /*31c80*/  ELECT P6, UR62, PT ;  /* 0x00000000003e782f */ /* 0x000fe400038c0000 */
[----:B------:R-:W-:Y:S01]  /*31c90*/  MOV R14, UR62 ;  /* 0x0000003e000e7c02 */ /* 0x000fe20008000f00 */
[----:B0-----:R-:W-:Y:S10]  /*31ca0*/  ENDCOLLECTIVE ;  /* 0x000000000000791b */ /* 0x001ff40003800000 */
.L_x_992:
[----:B------:R-:W-:Y:S05]  /*31cb0*/  BSYNC B0 ;  /* 0x0000000000007941 */ /* 0x000fea0003800000 */
.L_x_991:
[----:B------:R-:W-:Y:S05]  /*31cc0*/  BRA `(.L_x_993) ;  /* 0xffffffa000347947 */ /* 0x000fea000383ffff */
.L_x_765:
[----:B0-----:R0:W1:Y:S02]  /*31cd0*/  SYNCS.PHASECHK.TRANS64.TRYWAIT P1, [R3+URZ+0x33440], R2 ;  /* 0x03344002030075a7 */ /* 0x001064000802017f */
[----:B-1----:R-:W-:Y:S05]  /*31ce0*/  @!P1 NANOSLEEP.SYNCS 0x989680 ;  /* 0x009896800000995d */ /* 0x002fea0003900000 */
[----:B------:R-:W1:Y:S02]  /*31cf0*/  @!P1 SYNCS.PHASECHK.TRANS64 P1, [R3+URZ+0x33440], R2 ;  /* 0x03344002030095a7 */ /* 0x000e64000802007f */
[----:B-1----:R-:W-:Y:S05]  /*31d00*/  @!P1 BRA `(.L_x_765) ;  /* 0xfffffffc00f09947 */ /* 0x002fea000383ffff */
[----:B------:R-:W-:Y:S05]  /*31d10*/  BRA `(.L_x_994) ;  /* 0xffffffa000547947 */ /* 0x000fea000383ffff */
.L_x_767:
[----:B-1----:R1:W2:Y:S02]  /*31d20*/  SYNCS.PHASECHK.TRANS64.TRYWAIT P1, [R29+URZ+0x33440], R0 ;  /* 0x033440001d0075a7 */ /* 0x0022a4000802017f */
[----:B--2---:R-:W-:Y:S05]  /*31d30*/  @!P1 NANOSLEEP.SYNCS 0x989680 ;  /* 0x009896800000995d */ /* 0x004fea0003900000 */
[----:B------:R-:W2:Y:S02]  /*31d40*/  @!P1 SYNCS.PHASECHK.TRANS64 P1, [R29+URZ+0x33440], R0 ;  /* 0x033440001d0095a7 */ /* 0x000ea4000802007f */
[----:B--2---:R-:W-:Y:S05]  /*31d50*/  @!P1 BRA `(.L_x_767) ;  /* 0xfffffffc00f09947 */ /* 0x004fea000383ffff */
[----:B------:R-:W-:Y:S05]  /*31d60*/  BRA `(.L_x_995) ;  /* 0xffffffa000607947 */ /* 0x000fea000383ffff */
.L_x_769:
[----:B--2---:R2:W3:Y:S02]  /*31d70*/  SYNCS.PHASECHK.TRANS64.TRYWAIT P1, [R3+URZ+0x33460], R2 ;  /* 0x03346002030075a7 */ /* 0x0044e4000802017f */
[----:B---3--:R-:W-:Y:S05]  /*31d80*/  @!P1 NANOSLEEP.SYNCS 0x989680 ;  /* 0x009896800000995d */ /* 0x008fea0003900000 */
[----:B------:R-:W3:Y:S02]  /*31d90*/  @!P1 SYNCS.PHASECHK.TRANS64 P1, [R3+URZ+0x33460], R2 ;  /* 0x03346002030095a7 */ /* 0x000ee4000802007f */
[----:B---3--:R-:W-:Y:S05]  /*31da0*/  @!P1 BRA `(.L_x_769) ;  /* 0xfffffffc00f09947 */ /* 0x008fea000383ffff */
[----:B------:R-:W-:Y:S05]  /*31db0*/  BRA `(.L_x_996) ;  /* 0xffffffa0005c7947 */ /* 0x000fea000383ffff */
.L_x_771:
[----:B---3--:R3:W4:Y:S02]  /*31dc0*/  SYNCS.PHASECHK.TRANS64.TRYWAIT P1, [R29+URZ+0x33460], R0 ;  /* 0x033460001d0075a7 */ /* 0x008724000802017f */
[----:B----4-:R-:W-:Y:S05]  /*31dd0*/  @!P1 NANOSLEEP.SYNCS 0x989680 ;  /* 0x009896800000995d */ /* 0x010fea0003900000 */
[----:B------:R-:W4:Y:S02]  /*31de0*/  @!P1 SYNCS.PHASECHK.TRANS64 P1, [R29+URZ+0x33460], R0 ;  /* 0x033460001d0095a7 */ /* 0x000f24000802007f */
[----:B----4-:R-:W-:Y:S05]  /*31df0*/  @!P1 BRA `(.L_x_771) ;  /* 0xfffffffc00f09947 */ /* 0x010fea000383ffff */
[----:B------:R-:W-:Y:S05]  /*31e00*/  BRA `(.L_x_997) ;  /* 0xffffffa000587947 */ /* 0x000fea000383ffff */
.L_x_773:
[----:B----4-:R4:W0:Y:S02]  /*31e10*/  SYNCS.PHASECHK.TRANS64.TRYWAIT P1, [R3+URZ+0x33480], R2 ;  /* 0x03348002030075a7 */ /* 0x010824000802017f */
[----:B0-----:R-:W-:Y:S05]  /*31e20*/  @!P1 NANOSLEEP.SYNCS 0x989680 ;  /* 0x009896800000995d */ /* 0x001fea0003900000 */
[----:B------:R-:W0:Y:S02]  /*31e30*/  @!P1 SYNCS.PHASECHK.TRANS64 P1, [R3+URZ+0x33480], R2 ;  /* 0x03348002030095a7 */ /* 0x000e24000802007f */
[----:B0-----:R-:W-:Y:S05]  /*31e40*/  @!P1 BRA `(.L_x_773) ;  /* 0xfffffffc00f09947 */ /* 0x001fea000383ffff */
[----:B------:R-:W-:Y:S05]  /*31e50*/  BRA `(.L_x_998) ;  /* 0xffffffa000547947 */ /* 0x000fea000383ffff */
.L_x_999:
        /* <DEDUP_REMOVED lines=10> */
.L_x_3248:


//--------------------- .text._ZN7cutlass13device_kernelIN5flash11enable_sm90INS1_16FlashAttnFwdSm90INS1_25CollectiveMainloopFwdSm90ILi2EN4cute5tupleIJNS5_1CILi1EEES8_S8_EEENS6_IJNS7_ILi128EEESA_NS7_ILi192EEEEEELi192ENS_12float_e4m3_tEfNS_4arch4Sm90ELb0ELb1ELb1ELb0ELb1ELb0ELb0ELb1ELb1ELb1ELb0ELb0EEENS1_21CollectiveEpilogueFwdINS6_IJSA_SB_SA_EEES9_NS_10bfloat16_tESF_Li256ELb0ELb1ELb0ELb1EEENS1_30DynamicPersistentTileSchedulerILi256ELi128ELb0ELb1ELb1EEEEEEEEEvNT_6ParamsE --------------------------
	.section	.text._ZN7cutlass13device_kernelIN5flash11enable_sm90INS1_16FlashAttnFwdSm90INS1_25CollectiveMainloopFwdSm90ILi2EN4cute5tupleIJNS5_1CILi1EEES8_S8_EEENS6_IJNS7_ILi128EEESA_NS7_ILi192EEEEEELi192ENS_12float_e4m3_tEfNS_4arch4Sm90ELb0ELb1ELb1ELb0ELb1ELb0ELb0ELb1ELb1ELb1ELb0ELb0EEENS1_21CollectiveEpilogueFwdINS6_IJSA_SB_SA_EEES9_NS_10bfloat16_tESF_Li256ELb0ELb1ELb0ELb1EEENS1_30DynamicPersistentTileSchedulerILi256ELi128ELb0ELb1ELb1EEEEEEEEEvNT_6ParamsE,"ax",@progbits
	.align	128
.text._ZN7cutlass13device_kernelIN5flash11enable_sm90INS1_16FlashAttnFwdSm90INS1_25CollectiveMainloopFwdSm90ILi2EN4cute5tupleIJNS5_1CILi1EEES8_S8_EEENS6_IJNS7_ILi128EEESA_NS7_ILi192EEEEEELi192ENS_12float_e4m3_tEfNS_4arch4Sm90ELb0ELb1ELb1ELb0ELb1ELb0ELb0ELb1ELb1ELb1ELb0ELb0EEENS1_21CollectiveEpilogueFwdINS6_IJSA_SB_SA_EEES9_NS_10bfloat16_tESF_Li256ELb0ELb1ELb0ELb1EEENS1_30DynamicPersistentTileSchedulerILi256ELi128ELb0ELb1ELb1EEEEEEEEEvNT_6ParamsE:
        .type           _ZN7cutlass13device_kernelIN5flash11enable_sm90INS1_16FlashAttnFwdSm90INS1_25CollectiveMainloopFwdSm90ILi2EN4cute5tupleIJNS5_1CILi1EEES8_S8_EEENS6_IJNS7_ILi128EEESA_NS7_ILi192EEEEEELi192ENS_12float_e4m3_tEfNS_4arch4Sm90ELb0ELb1ELb1ELb0ELb1ELb0ELb0ELb1ELb1ELb1ELb0ELb0EEENS1_21CollectiveEpilogueFwdINS6_IJSA_SB_SA_EEES9_NS_10bfloat16_tESF_Li256ELb0ELb1ELb0ELb1EEENS1_30DynamicPersistentTileSchedulerILi256ELi128ELb0ELb1ELb1EEEEEEEEEvNT_6ParamsE,@function
        .size           _ZN7cutlass13device_kernelIN5flash11enable_sm90INS1_16FlashAttnFwdSm90INS1_25CollectiveMainloopFwdSm90ILi2EN4cute5tupleIJNS5_1CILi1EEES8_S8_EEENS6_IJNS7_ILi128EEESA_NS7_ILi192EEEEEELi192ENS_12float_e4m3_tEfNS_4arch4Sm90ELb0ELb1ELb1ELb0ELb1ELb0ELb0ELb1ELb1ELb1ELb0ELb0EEENS1_21CollectiveEpilogueFwdINS6_IJSA_SB_SA_EEES9_NS_10bfloat16_tESF_Li256ELb0ELb1ELb0ELb1EEENS1_30DynamicPersistentTileSchedulerILi256ELi128ELb0ELb1ELb1EEEEEEEEEvNT_6ParamsE,(.L_x_3249 - _ZN7cutlass13device_kernelIN5flash11enable_sm90INS1_16FlashAttnFwdSm90INS1_25CollectiveMainloopFwdSm90ILi2EN4cute5tupleIJNS5_1CILi1EEES8_S8_EEENS6_IJNS7_ILi128EEESA_NS7_ILi192EEEEEELi192ENS_12float_e4m3_tEfNS_4arch4Sm90ELb0ELb1ELb1ELb0ELb1ELb0ELb0ELb1ELb1ELb1ELb0ELb0EEENS1_21CollectiveEpilogueFwdINS6_IJSA_SB_SA_EEES9_NS_10bfloat16_tESF_Li256ELb0ELb1ELb0ELb1EEENS1_30DynamicPersistentTileSchedulerILi256ELi128ELb0ELb1ELb1EEEEEEEEEvNT_6ParamsE)
        .other          _ZN7cutlass13device_kernelIN5flash11enable_sm90INS1_16FlashAttnFwdSm90INS1_25CollectiveMainloopFwdSm90ILi2EN4cute5tupleIJNS5_1CILi1EEES8_S8_EEENS6_IJNS7_ILi128EEESA_NS7_ILi192EEEEEELi192ENS_12float_e4m3_tEfNS_4arch4Sm90ELb0ELb1ELb1ELb0ELb1ELb0ELb0ELb1ELb1ELb1ELb0ELb0EEENS1_21CollectiveEpilogueFwdINS6_IJSA_SB_SA_EEES9_NS_10bfloat16_tESF_Li256ELb0ELb1ELb0ELb1EEENS1_30DynamicPersistentTileSchedulerILi256ELi128ELb0ELb1ELb1EEEEEEEEEvNT_6ParamsE,@"STO_CUDA_ENTRY STV_DEFAULT"
_ZN7cutlass13device_kernelIN5flash11enable_sm90INS1_16FlashAttnFwdSm90INS1_25CollectiveMainloopFwdSm90ILi2EN4cute5tupleIJNS5_1CILi1EEES8_S8_EEENS6_IJNS7_ILi128EEESA_NS7_ILi192EEEEEELi192ENS_12float_e4m3_tEfNS_4arch4Sm90ELb0ELb1ELb1ELb0ELb1ELb0ELb0ELb1ELb1ELb1ELb0ELb0EEENS1_21CollectiveEpilogueFwdINS6_IJSA_SB_SA_EEES9_NS_10bfloat16_tESF_Li256ELb0ELb1ELb0ELb1EEENS1_30DynamicPersistentTileSchedulerILi256ELi128ELb0ELb1ELb1EEEEEEEEEvNT_6ParamsE:
        /* <DEDUP_REMOVED lines=9> */
[----:B------:R-:W1:Y:S01]  /*0090*/  SHFL.IDX PT, R3, R3, RZ, 0x1f ;  /* 0x00001fff03037589 */ /* 0x000e6200000e0000 */
        /* <DEDUP_REMOVED lines=14> */
[----:B------:R0:W2:Y:S06]  /*0180*/  @!UP0 SYNCS.EXCH.64 URZ, [UR8+0x2a800], UR4 ;  /* 0x02a80004083f85b2 */ /* 0x0000ac0008000100 */
[----:B------:R0:W3:Y:S02]  /*0190*/  @!UP1 SYNCS.EXCH.64 URZ, [UR8+0x2a820], UR6 ;  /* 0x02a82006083f95b2 */ /* 0x0000e40008000100 */
[----:B01----:R-:W-:Y:S05]  /*01a0*/  @P1 BRA `(.L_x_1000) ;  /* 0x0000000000481947 */ /* 0x003fea0003800000 */
        /* <DEDUP_REMOVED lines=14> */
[----:B------:R0:W4:Y:S01]  /*0290*/  SYNCS.EXCH.64 URZ, [UR8+0x2a840], UR6 ;  /* 0x02a84006083f75b2 */ /* 0x0001220008000100 */
[----:B------:R0:W0:Y:S01]  /*02a0*/  SYNCS.EXCH.64 URZ, [UR8+0x2a838], UR4 ;  /* 0x02a83804083f75b2 */ /* 0x0000220008000100 */
[----:B------:R0:W0:Y:S01]  /*02b0*/  SYNCS.EXCH.64 URZ, [UR8+0x2a848], UR6 ;  /* 0x02a84806083f75b2 */ /* 0x0000220008000100 */
[----:B------:R-:W-:Y:S01]  /*02c0*/  NOP ;  /* 0x0000000000007918 */ /* 0x000fe20000000000 */
.L_x_1000:
[----:B------:R-:W5:Y:S01]  /*02d0*/  SHFL.IDX PT, R2, R0, RZ, 0x1f ;  /* 0x00001fff00027589 */ /* 0x000f6200000e0000 */
[----:B------:R-:W-:Y:S01]  /*02e0*/  NOP ;  /* 0x0000000000007918 */ /* 0x000fe20000000000 */
[----:B-----5:R-:W-:-:S13]  /*02f0*/  ISETP.NE.AND P0, PT, R2, RZ, PT ;  /* 0x000000ff0200720c */ /* 0x020fda0003f05270 */
        /* <DEDUP_REMOVED lines=17> */
[----:B------:R0:W0:Y:S01]  /*0410*/  SYNCS.EXCH.64 URZ, [UR8+0x2a868], UR6 ;  /* 0x02a86806083f75b2 */ /* 0x0000220008000100 */
[----:B------:R-:W-:Y:S01]  /*0420*/  NOP ;  /* 0x0000000000007918 */ /* 0x000fe20000000000 */
.L_x_1001:
[----:B------:R-:W5:Y:S01]  /*0430*/  SHFL.IDX PT, R2, R0, RZ, 0x1f ;  /* 0x00001fff00027589 */ /* 0x000f6200000e0000 */
[----:B------:R-:W-:Y:S01]  /*0440*/  NOP ;  /* 0x0000000000007918 */ /* 0x000fe20000000000 */
[----:B-----5:R-:W-:-:S13]  /*0450*/  ISETP.NE.AND P0, PT, R2, RZ, PT ;  /* 0x000000ff0200720c */ /* 0x020fda0003f05270 */
        /* <DEDUP_REMOVED lines=13> */
[----:B------:R0:W0:Y:S01]  /*0530*/  SYNCS.EXCH.64 URZ, [UR6+0x2a888], UR4 ;  /* 0x02a88804063f75b2 */ /* 0x0000220008000100 */
[----:B------:R-:W-:Y:S01]  /*0540*/  NOP ;  /* 0x0000000000007918 */ /* 0x000fe20000000000 */
.L_x_1002:
        /* <DEDUP_REMOVED lines=22> */
.L_x_1003:
[----:B------:R-:W5:Y:S01]  /*06b0*/  SHFL.IDX PT, R2, R0, RZ, 0x1f ;  /* 0x00001fff00027589 */ /* 0x000f6200000e0000 */
[----:B------:R-:W0:Y:S01]  /*06c0*/  S2UR UR10, SR_CgaCtaId ;  /* 0x00000000000a79c3 */ /* 0x000e220000008800 */
[----:B------:R-:W-:Y:S01]  /*06d0*/  R2UR UR9, R3 ;  /* 0x00000000030972ca */ /* 0x000fe200000e0000 */
[----:B------:R-:W-:Y:S01]  /*06e0*/  NOP ;  /* 0x0000000000007918 */ /* 0x000fe20000000000 */
[----:B-----5:R-:W-:-:S13]  /*06f0*/  ISETP.NE.AND P0, PT, R2, RZ, PT ;  /* 0x000000ff0200720c */ /* 0x020fda0003f05270 */
        /* <DEDUP_REMOVED lines=19> */
.L_x_1004:
[----:B------:R-:W-:Y:S01]  /*0830*/  UISETP.NE.AND UP0, UPT, UR9, URZ, UPT ;  /* 0x0000003f0900728c */ /* 0x000fe2000bf05270 */
[----:B------:R-:W-:Y:S01]  /*0840*/  NOP ;  /* 0x0000000000007918 */ /* 0x000fe20000000000 */
[----:B------:R-:W-:Y:S01]  /*0850*/  UMOV UR43, 0x1 ;  /* 0x00000001002b7882 */ /* 0x000fe20000000000 */
[----:B------:R-:W-:Y:S01]  /*0860*/  IMAD.U32 R31, RZ, RZ, UR10 ;  /* 0x0000000aff1f7e24 */ /* 0x000fe2000f8e00ff */
[----:B------:R-:W-:Y:S01]  /*0870*/  USEL UR43, UR43, 0x2, !UP0 ;  /* 0x000000022b2b7887 */ /* 0x000fe2000c000000 */
[----:B01234-:R-:W-:Y:S01]  /*0880*/  BAR.SYNC.DEFER_BLOCKING 0x0 ;  /* 0x0000000000007b1d */ /* 0x01ffe20000010000 */
[----:B------:R-:W-:-:S05]  /*0890*/  PLOP3.LUT P0, PT, PT, PT, UP0, 0x80, 0x0 ;  /* 0x000000000000781c */ /* 0x000fca0003f0f008 */
[----:B------:R-:W-:-:S08]  /*08a0*/  ULDC.64 UR52, c[0x0][0x208] ;  /* 0x0000820000347ab9 */ /* 0x000fd00000000a00 */
[----:B------:R-:W-:Y:S05]  /*08b0*/  @!P0 BRA `(.L_x_1005) ;  /* 0x0000012800288947 */ /* 0x000fea0003800000 */
.L_x_1006:
[----:B------:R-:W-:-:S08]  /*08c0*/  NOP ;  /* 0x0000000000007918 */ /* 0x000fd00000000000 */
[----:B------:R-:W0:Y:S02]  /*08d0*/  USETMAXREG.TRY_ALLOC.CTAPOOL UP0, 0xe8 ;  /* 0x000000e8000079c8 */ /* 0x000e240008000600 */
[----:B0-----:R-:W-:-:S13]  /*08e0*/  PLOP3.LUT P0, PT, PT, PT, UP0, 0x80, 0x0 ;  /* 0x000000000000781c */ /* 0x001fda0003f0f008 */
[----:B------:R-:W-:Y:S05]  /*08f0*/  @!P0 BRA `(.L_x_1006) ;  /* 0xfffffffc00f08947 */ /* 0x000fea000383ffff */
[----:B------:R-:W0:Y:S01]  /*0900*/  S2R R2, SR_TID.X ;  /* 0x0000000000027919 */ /* 0x000e220000002100 */
[----:B------:R-:W1:Y:S08]  /*0910*/  S2UR UR4, SR_CTAID.X ;  /* 0x00000000000479c3 */ /* 0x000e700000002500 */
[----:B------:R-:W-:Y:S08]  /*0920*/  BAR.ARV 0x4, 0x180 ;  /* 0x0106000000007b1d */ /* 0x000ff00000002000 */
        /* <DEDUP_REMOVED lines=9> */
[----:B------:R-:W-:Y:S01]  /*09c0*/  UMOV UR47, URZ ;  /* 0x0000003f002f7c82 */ /* 0x000fe20008000000 */
[----:B------:R-:W-:Y:S02]  /*09d0*/  UMOV UR46, URZ ;  /* 0x0000003f002e7c82 */ /* 0x000fe40008000000 */
[----:B------:R-:W-:Y:S01]  /*09e0*/  SHF.R.S32.HI R3, RZ, 0x1f, R208 ;  /* 0x0000001fff037819 */ /* 0x000fe200000114d0 */
[----:B------:R-:W-:-:S03]  /*09f0*/  UMOV UR45, URZ ;  /* 0x0000003f002d7c82 */ /* 0x000fc60008000000 */
[CC--:B------:R-:W-:Y:S02]  /*0a00*/  LEA.HI R5, R3.reuse, R208.reuse, RZ, 0x7 ;  /* 0x000000d003057211 */ /* 0x0c0fe400078f38ff */
[----:B------:R-:W-:Y:S02]  /*0a10*/  LEA.HI R0, R3, R208, RZ, 0x4 ;  /* 0x000000d003007211 */ /* 0x000fe400078f20ff */
[----:B------:R-:W-:Y:S02]  /*0a20*/  LOP3.LUT R201, R5, 0xffffff80, RZ, 0xc0, !PT ;  /* 0xffffff8005c97812 */ /* 0x000fe400078ec0ff */
[----:B------:R-:W-:Y:S02]  /*0a30*/  SHF.R.S32.HI R9, RZ, 0x4, R0 ;  /* 0x00000004ff097819 */ /* 0x000fe40000011400 */
[----:B------:R-:W-:Y:S01]  /*0a40*/  LOP3.LUT R7, R0, 0x3fffff0, RZ, 0xc0, !PT ;  /* 0x03fffff000077812 */ /* 0x000fe200078ec0ff */
[----:B------:R-:W-:Y:S01]  /*0a50*/  IMAD.IADD R201, R208, 0x1, -R201 ;  /* 0x00000001d0c97824 */ /* 0x000fe200078e0ac9 */
[----:B------:R-:W-:-:S02]  /*0a60*/  LEA.HI R0, R0, R9, RZ, 0x1 ;  /* 0x0000000900007211 */ /* 0x000fc400078f08ff */
[CC--:B------:R-:W-:Y:S01]  /*0a70*/  LEA.HI R2, R3.reuse, R208.reuse, RZ, 0x5 ;  /* 0x000000d003027211 */ /* 0x0c0fe200078f28ff */
[----:B------:R-:W-:Y:S01]  /*0a80*/  IMAD.IADD R7, R208, 0x1, -R7 ;  /* 0x00000001d0077824 */ /* 0x000fe200078e0a07 */
[----:B------:R-:W-:Y:S02]  /*0a90*/  SHF.R.S32.HI R4, RZ, 0x1f, R201 ;  /* 0x0000001fff047819 */ /* 0x000fe400000114c9 */
[----:B------:R-:W-:Y:S01]  /*0aa0*/  LOP3.LUT R0, R0, 0x1ffffffe, RZ, 0xc0, !PT ;  /* 0x1ffffffe00007812 */ /* 0x000fe200078ec0ff */
[----:B------:R-:W-:Y:S01]  /*0ab0*/  IMAD.SHL.U32 R2, R2, 0x20, RZ ;  /* 0x0000002002027824 */ /* 0x000fe200078e00ff */
[----:B------:R-:W-:Y:S02]  /*0ac0*/  LEA.HI R6, R4, R201, RZ, 0x2 ;  /* 0x000000c904067211 */ /* 0x000fe400078f10ff */
[----:B------:R-:W-:Y:S01]  /*0ad0*/  LEA.HI R10, R3, R208, RZ, 0x2 ;  /* 0x000000d0030a7211 */ /* 0x000fe200078f10ff */
[----:B------:R-:W-:Y:S01]  /*0ae0*/  IMAD.IADD R0, R9, 0x1, -R0 ;  /* 0x0000000109007824 */ /* 0x000fe200078e0a00 */
[----:B------:R-:W-:-:S02]  /*0af0*/  SHF.R.S32.HI R8, RZ, 0x2, R6 ;  /* 0x00000002ff087819 */ /* 0x000fc40000011406 */
[----:B------:R-:W-:Y:S02]  /*0b00*/  SHF.R.S32.HI R11, RZ, 0x1f, R6 ;  /* 0x0000001fff0b7819 */ /* 0x000fe40000011406 */
[----:B------:R-:W-:Y:S02]  /*0b10*/  LOP3.LUT R9, R10, 0xfffffffc, RZ, 0xc0, !PT ;  /* 0xfffffffc0a097812 */ /* 0x000fe400078ec0ff */
[----:B------:R-:W-:Y:S02]  /*0b20*/  LEA.HI R3, R3, R208, RZ, 0x3 ;  /* 0x000000d003037211 */ /* 0x000fe400078f18ff */
[----:B------:R-:W-:Y:S01]  /*0b30*/  LEA.HI R11, R11, R8, RZ, 0x3 ;  /* 0x000000080b0b7211 */ /* 0x000fe200078f18ff */
[----:B------:R-:W-:Y:S01]  /*0b40*/  IMAD.IADD R9, R208, 0x1, -R9 ;  /* 0x00000001d0097824 */ /* 0x000fe200078e0a09 */
[----:B------:R-:W-:Y:S02]  /*0b50*/  SHF.R.S32.HI R202, RZ, 0x7, R5 ;  /* 0x00000007ffca7819 */ /* 0x000fe40000011405 */
[----:B------:R-:W-:-:S02]  /*0b60*/  LOP3.LUT R2, R2, 0xfffffc00, RZ, 0xc0, !PT ;  /* 0xfffffc0002027812 */ /* 0x000fc400078ec0ff */
[----:B------:R-:W-:Y:S02]  /*0b70*/  LOP3.LUT R23, R3, 0xfffffff8, RZ, 0xc0, !PT ;  /* 0xfffffff803177812 */ /* 0x000fe400078ec0ff */
[----:B------:R-:W-:Y:S01]  /*0b80*/  LOP3.LUT R11, R11, 0xfffffff8, RZ, 0xc0, !PT ;  /* 0xfffffff80b0b7812 */ /* 0x000fe200078ec0ff */
[----:B------:R-:W-:Y:S01]  /*0b90*/  IMAD R7, R7, 0x40, R2 ;  /* 0x0000004007077824 */ /* 0x000fe200078e0202 */
[----:B------:R-:W-:Y:S01]  /*0ba0*/  LEA.HI R4, R4, R201, RZ, 0x5 ;  /* 0x000000c904047211 */ /* 0x000fe200078f28ff */
[----:B------:R-:W-:Y:S01]  /*0bb0*/  IMAD.IADD R23, R208, 0x1, -R23 ;  /* 0x00000001d0177824 */ /* 0x000fe200078e0a17 */
[----:B------:R-:W-:Y:S01]  /*0bc0*/  LEA.HI R5, R5, R202, RZ, 0x1 ;  /* 0x000000ca05057211 */ /* 0x000fe200078f08ff */
[----:B------:R-:W-:Y:S01]  /*0bd0*/  IMAD.IADD R11, R8, 0x1, -R11 ;  /* 0x00000001080b7824 */ /* 0x000fe200078e0a0b */
[----:B------:R-:W-:Y:S01]  /*0be0*/  SHF.R.S32.HI R4, RZ, 0x5, R4 ;  /* 0x00000005ff047819 */ /* 0x000fe20000011404 */
[----:B------:R-:W-:Y:S01]  /*0bf0*/  IMAD.SHL.U32 R18, R23, 0x8, RZ ;  /* 0x0000000817127824 */ /* 0x000fe200078e00ff */
[----:B------:R-:W-:Y:S01]  /*0c00*/  LEA.HI R2, R9, R9, RZ, 0x1 ;  /* 0x0000000909027211 */ /* 0x000fe200078f08ff */
[----:B------:R-:W-:Y:S01]  /*0c10*/  IMAD R204, R0, 0x8, R7 ;  /* 0x0000000800cc7824 */ /* 0x000fe200078e0207 */
[----:B------:R-:W-:Y:S01]  /*0c20*/  LOP3.LUT R5, R5, 0x3fffffe, RZ, 0xc0, !PT ;  /* 0x03fffffe05057812 */ /* 0x000fe200078ec0ff */
[----:B------:R-:W-:Y:S01]  /*0c30*/  IMAD R4, R4, 0x10, R11 ;  /* 0x0000001004047824 */ /* 0x000fe200078e020b */
[----:B------:R-:W-:Y:S01]  /*0c40*/  LOP3.LUT R2, R2, 0x1ffffffe, RZ, 0xc0, !PT ;  /* 0x1ffffffe02027812 */ /* 0x000fe200078ec0ff */
[----:B------:R-:W-:Y:S01]  /*0c50*/  VIADD R19, R18, 0x40 ;  /* 0x0000004012137836 */ /* 0x000fe20000000000 */
[----:B------:R-:W-:Y:S01]  /*0c60*/  LOP3.LUT R16, R6, 0x7ffffffc, RZ, 0xc0, !PT ;  /* 0x7ffffffc06107812 */ /* 0x000fe200078ec0ff */
[----:B------:R-:W-:Y:S01]  /*0c70*/  IMAD.IADD R5, R202, 0x1, -R5 ;  /* 0x00000001ca057824 */ /* 0x000fe200078e0a05 */
[----:B------:R-:W-:Y:S01]  /*0c80*/  SHF.R.S32.HI R200, RZ, 0x3, R3 ;  /* 0x00000003ffc87819 */ /* 0x000fe20000011403 */
[----:B------:R-:W-:Y:S01]  /*0c90*/  VIADD R22, R18, 0x80 ;  /* 0x0000008012167836 */ /* 0x000fe20000000000 */
[----:B------:R-:W-:Y:S01]  /*0ca0*/  SHF.R.S32.HI R207, RZ, 0x1f, R18 ;  /* 0x0000001fffcf7819 */ /* 0x000fe20000011412 */
[----:B------:R-:W-:Y:S01]  /*0cb0*/  IMAD.IADD R2, R9, 0x1, -R2 ;  /* 0x0000000109027824 */ /* 0x000fe200078e0a02 */
[----:B------:R-:W-:Y:S01]  /*0cc0*/  SHF.R.S32.HI R206, RZ, 0x1f, R19 ;  /* 0x0000001fffce7819 */ /* 0x000fe20000011413 */
[----:B------:R-:W-:Y:S01]  /*0cd0*/  IMAD R203, R5, 0x40, R4 ;  /* 0x0000004005cb7824 */ /* 0x000fe200078e0204 */
[----:B------:R-:W-:Y:S01]  /*0ce0*/  SHF.R.S32.HI R205, RZ, 0x1f, R22 ;  /* 0x0000001fffcd7819 */ /* 0x000fe20000011416 */
[----:B------:R-:W-:-:S02]  /*0cf0*/  IMAD.IADD R16, R201, 0x1, -R16 ;  /* 0x00000001c9107824 */ /* 0x000fc400078e0a10 */
[----:B------:R-:W-:-:S07]  /*0d00*/  IMAD R17, R2, 0x8, R203 ;  /* 0x0000000802117824 */ /* 0x000fce00078e02cb */
.L_x_1111:
[----:B------:R-:W-:Y:S01]  /*0d10*/  ULDC UR5, c[0x0][0xc60] ;  /* 0x0003180000057ab9 */ /* 0x000fe20000000800 */
[----:B------:R-:W-:Y:S01]  /*0d20*/  UMOV UR8, UR4 ;  /* 0x0000000400087c82 */ /* 0x000fe20008000000 */
[----:B------:R-:W-:-:S11]  /*0d30*/  UISETP.NE.AND UP0, UPT, UR5, 0x1, UPT ;  /* 0x000000010500788c */ /* 0x000fd6000bf05270 */
[----:B------:R-:W-:Y:S01]  /*0d40*/  @UP0 ULDC UR6, c[0x0][0xc64] ;  /* 0x0003190000060ab9 */ /* 0x000fe20000000800 */
[----:B------:R-:W-:Y:S01]  /*0d50*/  @UP0 ULDC UR9, c[0x0][0xc68] ;  /* 0x00031a0000090ab9 */ /* 0x000fe20000000800 */
[----:B------:R-:W-:-:S04]  /*0d60*/  UIMAD.WIDE.U32 UR6, UR4, UR6, URZ ;  /* 0x00000006040672a5 */ /* 0x000fc8000f8e003f */
[----:B------:R-:W-:-:S03]  /*0d70*/  @UP0 USHF.R.U32.HI UR8, URZ, UR9, UR7 ;  /* 0x000000093f080299 */ /* 0x000fc60008011607 */
[----:B------:R-:W-:Y:S02]  /*0d80*/  ULDC UR6, c[0x0][0xc78] ;  /* 0x00031e0000067ab9 */ /* 0x000fe40000000800 */
[----:B------:R-:W-:Y:S02]  /*0d90*/  UISETP.GE.AND UP0, UPT, UR8, UR6, UPT ;  /* 0x000000060800728c */ /* 0x000fe4000bf06270 */
[----:B------:R-:W-:-:S04]  /*0da0*/  UIADD3 UR6, -UR8, URZ, URZ ;  /* 0x0000003f08067290 */ /* 0x000fc8000fffe13f */
[----:B------:R-:W-:Y:S01]  /*0db0*/  PLOP3.LUT P0, PT, PT, PT, UP0, 0x80, 0x0 ;  /* 0x000000000000781c */ /* 0x000fe20003f0f008 */
[----:B------:R-:W-:-:S12]  /*0dc0*/  UIMAD UR9, UR5, UR6, UR4 ;  /* 0x00000006050972a4 */ /* 0x000fd8000f8e0204 */
[----:B012345:R-:W-:Y:S05]  /*0dd0*/  @!P0 BRA `(.L_x_1007) ;  /* 0x0000000000208947 */ /* 0x03ffea0003800000 */
[----:B------:R-:W-:Y:S01]  /*0de0*/  ULDC UR7, c[0x0][0xc6c] ;  /* 0x00031b0000077ab9 */ /* 0x000fe20000000800 */
[----:B------:R-:W-:Y:S01]  /*0df0*/  UMOV UR6, UR9 ;  /* 0x0000000900067c82 */ /* 0x000fe20008000000 */
[----:B------:R-:W-:-:S11]  /*0e00*/  UISETP.NE.AND UP0, UPT, UR7, 0x1, UPT ;  /* 0x000000010700788c */ /* 0x000fd6000bf05270 */
[----:B------:R-:W-:Y:S02]  /*0e10*/  @UP0 ULDC.64 UR10, c[0x0][0xc70] ;  /* 0x00031c00000a0ab9 */ /* 0x000fe40000000a00 */
[----:B------:R-:W-:-:S04]  /*0e20*/  UIMAD.WIDE.U32 UR4, UR9, UR10, URZ ;  /* 0x0000000a090472a5 */ /* 0x000fc8000f8e003f */
[----:B------:R-:W-:-:S04]  /*0e30*/  @UP0 USHF.R.U32.HI UR6, URZ, UR11, UR5 ;  /* 0x0000000b3f060299 */ /* 0x000fc80008011605 */
[----:B------:R-:W-:Y:S01]  /*0e40*/  UIMAD UR4, UR6, UR7, URZ ;  /* 0x00000007060472a4 */ /* 0x000fe2000f8e023f */
[----:B------:R-:W-:Y:S11]  /*0e50*/  BRA `(.L_x_1008) ;  /* 0x00000000001c7947 */ /* 0x000ff60003800000 */
.L_x_1007:
[----:B------:R-:W-:Y:S01]  /*0e60*/  ULDC UR7, c[0x0][0xc54] ;  /* 0x0003150000077ab9 */ /* 0x000fe20000000800 */
[----:B------:R-:W-:Y:S01]  /*0e70*/  UMOV UR6, UR9 ;  /* 0x0000000900067c82 */ /* 0x000fe20008000000 */
[----:B------:R-:W-:-:S11]  /*0e80*/  UISETP.NE.AND UP0, UPT, UR7, 0x1, UPT ;  /* 0x000000010700788c */ /* 0x000fd6000bf05270 */
[----:B------:R-:W-:Y:S02]  /*0e90*/  @UP0 ULDC.64 UR10, c[0x0][0xc58] ;  /* 0x00031600000a0ab9 */ /* 0x000fe40000000a00 */
[----:B------:R-:W-:-:S04]  /*0ea0*/  UIMAD.WIDE.U32 UR4, UR9, UR10, URZ ;  /* 0x0000000a090472a5 */ /* 0x000fc8000f8e003f */
[----:B------:R-:W-:-:S04]  /*0eb0*/  @UP0 USHF.R.U32.HI UR6, URZ, UR11, UR5 ;  /* 0x0000000b3f060299 */ /* 0x000fc80008011605 */
[----:B------:R-:W-:-:S12]  /*0ec0*/  UIMAD UR4, UR6, UR7, URZ ;  /* 0x00000007060472a4 */ /* 0x000fd8000f8e023f */
.L_x_1008:
[----:B------:R-:W-:Y:S01]  /*0ed0*/  ULOP3.LUT UR6, URZ, UR6, URZ, 0x33, !UPT ;  /* 0x000000063f067292 */ /* 0x000fe2000f8e333f */
[----:B------:R-:W-:Y:S01]  /*0ee0*/  ULDC UR7, c[0x0][0x448] ;  /* 0x0001120000077ab9 */ /* 0x000fe20000000800 */
[----:B------:R-:W-:Y:S01]  /*0ef0*/  ULDC UR5, c[0x0][0xc3c] ;  /* 0x00030f0000057ab9 */ /* 0x000fe20000000800 */
[----:B------:R-:W-:Y:S02]  /*0f00*/  UISETP.NE.AND UP3, UPT, UR7, 0x1, UPT ;  /* 0x000000010700788c */ /* 0x000fe4000bf65270 */
[----:B------:R-:W-:Y:S01]  /*0f10*/  UIADD3 UR6, UR6, UR5, URZ ;  /* 0x0000000506067290 */ /* 0x000fe2000fffe03f */
[----:B------:R-:W-:Y:S01]  /*0f20*/  ULDC.64 UR10, c[0x0][0x418] ;  /* 0x00010600000a7ab9 */ /* 0x000fe20000000a00 */
[----:B------:R-:W-:Y:S01]  /*0f30*/  UIADD3 UR4, UR9, -UR4, URZ ;  /* 0x8000000409047290 */ /* 0x000fe2000fffe03f */
[----:B------:R-:W-:Y:S01]  /*0f40*/  ULDC UR40, c[0x0][0xc48] ;  /* 0x0003120000287ab9 */ /* 0x000fe20000000800 */
[----:B------:R-:W-:Y:S02]  /*0f50*/  UISETP.NE.U32.AND UP0, UPT, UR10, URZ, UPT ;  /* 0x0000003f0a00728c */ /* 0x000fe4000bf05070 */
[----:B------:R-:W-:-:S02]  /*0f60*/  USHF.L.U32 UR42, UR6, 0x7, URZ ;  /* 0x00000007062a7899 */ /* 0x000fc4000800063f */
[----:B------:R-:W-:Y:S01]  /*0f70*/  UISETP.NE.AND UP1, UPT, UR40, 0x1, UPT ;  /* 0x000000012800788c */ /* 0x000fe2000bf25270 */
[----:B------:R-:W-:Y:S01]  /*0f80*/  ULDC UR13, c[0x0][0xc54] ;  /* 0x00031500000d7ab9 */ /* 0x000fe20000000800 */
[----:B------:R-:W-:Y:S02]  /*0f90*/  UISETP.NE.AND.EX UP0, UPT, UR11, URZ, UPT, UP0 ;  /* 0x0000003f0b00728c */ /* 0x000fe4000bf05300 */
[----:B------:R-:W-:Y:S02]  /*0fa0*/  UIADD3 UR10, UR42, 0x7f, URZ ;  /* 0x0000007f2a0a7890 */ /* 0x000fe4000fffe03f */
[----:B------:R-:W-:Y:S01]  /*0fb0*/  UIMAD UR13, UR8, UR13, UR4 ;  /* 0x0000000d080d72a4 */ /* 0x000fe2000f8e0204 */
[----:B------:R-:W-:Y:S01]  /*0fc0*/  ULDC UR41, c[0x0][0x424] ;  /* 0x0001090000297ab9 */ /* 0x000fe20000000800 */
[----:B------:R-:W-:Y:S01]  /*0fd0*/  ULDC UR51, c[0x0][0x288] ;  /* 0x0000a20000337ab9 */ /* 0x000fe20000000800 */
[----:B------:R-:W-:Y:S01]  /*0fe0*/  ULDC.64 UR4, c[0x0][0x9e0] ;  /* 0x0002780000047ab9 */ /* 0x000fe20000000a00 */
[----:B------:R-:W-:Y:S01]  /*0ff0*/  @UP3 ULDC UR8, c[0x0][0x44c] ;  /* 0x0001130000083ab9 */ /* 0x000fe20000000800 */
[----:B------:R-:W-:-:S02]  /*1000*/  UIADD3 UR11, -UR51, 0x1, URZ ;  /* 0x00000001330b7890 */ /* 0x000fc4000fffe13f */
[----:B------:R-:W-:Y:S02]  /*1010*/  UISETP.GE.AND UP2, UPT, UR5, 0x1, UPT ;  /* 0x000000010500788c */ /* 0x000fe4000bf46270 */
[----:B------:R-:W-:Y:S02]  /*1020*/  USEL UR41, UR41, 0x1, UP0 ;  /* 0x0000000129297887 */ /* 0x000fe40008000000 */
[----:B------:R-:W-:Y:S01]  /*1030*/  UIMAD.WIDE.U32 UR8, UR10, UR8, URZ ;  /* 0x000000080a0872a5 */ /* 0x000fe2000f8e003f */
[----:B------:R-:W-:Y:S01]  /*1040*/  ULDC UR12, c[0x0][0x2f0] ;  /* 0x0000bc00000c7ab9 */ /* 0x000fe20000000800 */
[----:B------:R-:W-:Y:S01]  /*1050*/  @UP3 ULDC UR15, c[0x0][0x450] ;  /* 0x00011400000f3ab9 */ /* 0x000fe20000000800 */
[----:B------:R-:W-:Y:S01]  /*1060*/  @UP1 ULDC UR6, c[0x0][0xc4c] ;  /* 0x0003130000061ab9 */ /* 0x000fe20000000800 */
[----:B------:R-:W-:Y:S01]  /*1070*/  UIMAD UR11, UR41, UR12, UR11 ;  /* 0x0000000c290b72a4 */ /* 0x000fe2000f8e020b */
[----:B------:R-:W-:Y:S01]  /*1080*/  PLOP3.LUT P0, PT, PT, PT, UP2, 0x40, 0x0 ;  /* 0x000000000000781c */ /* 0x000fe20003f0e828 */
[----:B------:R-:W-:-:S02]  /*1090*/  @UP3 USHF.R.U32.HI UR10, URZ, UR15, UR9 ;  /* 0x0000000f3f0a3299 */ /* 0x000fc40008011609 */
[----:B------:R-:W-:Y:S01]  /*10a0*/  UIMAD.WIDE.U32 UR6, UR13, UR6, URZ ;  /* 0x000000060d0672a5 */ /* 0x000fe2000f8e003f */
[----:B------:R-:W-:Y:S01]  /*10b0*/  @UP1 ULDC UR14, c[0x0][0xc50] ;  /* 0x00031400000e1ab9 */ /* 0x000fe20000000800 */
[----:B------:R-:W-:Y:S01]  /*10c0*/  UIADD3 UR10, UR11, UR10, URZ ;  /* 0x0000000a0b0a7290 */ /* 0x000fe2000fffe03f */
[----:B------:R-:W-:Y:S01]  /*10d0*/  UMOV UR44, UR13 ;  /* 0x0000000d002c7c82 */ /* 0x000fe20008000000 */
[----:B------:R-:W-:Y:S02]  /*10e0*/  @UP1 USHF.R.U32.HI UR44, URZ, UR14, UR7 ;  /* 0x0000000e3f2c1299 */ /* 0x000fe40008011607 */
[----:B------:R-:W-:Y:S02]  /*10f0*/  UIADD3 UR4, UR10, UR4, URZ ;  /* 0x000000040a047290 */ /* 0x000fe4000fffe03f */
[----:B------:R-:W-:Y:S02]  /*1100*/  UIADD3 UR6, -UR44, URZ, URZ ;  /* 0x0000003f2c067290 */ /* 0x000fe4000fffe13f */
[----:B------:R-:W-:-:S02]  /*1110*/  UP2UR UR50, UPR, URZ, 0x8 ;  /* 0x000000083f327883 */ /* 0x000fc40008000000 */
[----:B------:R-:W-:Y:S01]  /*1120*/  UP2UR UR49, UPR, URZ, 0x4 ;  /* 0x000000043f317883 */ /* 0x000fe20008000000 */
[----:B------:R-:W-:Y:S01]  /*1130*/  IMAD.U32 R0, RZ, RZ, UR4 ;  /* 0x00000004ff007e24 */ /* 0x000fe2000f8e00ff */
[----:B------:R-:W-:Y:S01]  /*1140*/  UIMAD UR40, UR40, UR6, UR13 ;  /* 0x00000006282872a4 */ /* 0x000fe2000f8e020d */
[----:B------:R-:W-:Y:S11]  /*1150*/  @P0 BRA `(.L_x_1009) ;  /* 0x0000000000400947 */ /* 0x000ff60003800000 */
[----:B------:R-:W-:Y:S01]  /*1160*/  ISETP.LT.AND P0, PT, RZ, UR10, PT ;  /* 0x0000000aff007c0c */ /* 0x000fe2000bf01270 */
[----:B------:R-:W-:-:S12]  /*1170*/  UIADD3 UR4, UR10, -0x1, URZ ;  /* 0xffffffff0a047890 */ /* 0x000fd8000fffe03f */
[----:B------:R-:W-:Y:S05]  /*1180*/  @P0 BRA `(.L_x_1010) ;  /* 0x00000000001c0947 */ /* 0x000fea0003800000 */
[----:B------:R-:W-:Y:S02]  /*1190*/  UISETP.NE.AND UP0, UPT, UR5, 0x1, UPT ;  /* 0x000000010500788c */ /* 0x000fe4000bf05270 */
[----:B------:R-:W-:-:S09]  /*11a0*/  UIADD3 UR4, -UR10, URZ, URZ ;  /* 0x0000003f0a047290 */ /* 0x000fd2000fffe13f */
[----:B------:R-:W-:Y:S02]  /*11b0*/  @UP0 ULDC.64 UR8, c[0x0][0x9e8] ;  /* 0x00027a0000080ab9 */ /* 0x000fe40000000a00 */
[----:B------:R-:W-:-:S04]  /*11c0*/  UIMAD.WIDE.U32 UR6, UR4, UR8, URZ ;  /* 0x00000008040672a5 */ /* 0x000fc8000f8e003f */
[----:B------:R-:W-:-:S04]  /*11d0*/  @UP0 USHF.R.U32.HI UR4, URZ, UR9, UR7 ;  /* 0x000000093f040299 */ /* 0x000fc80008011607 */
[----:B------:R-:W-:Y:S01]  /*11e0*/  ULOP3.LUT UR4, URZ, UR4, URZ, 0x33, !UPT ;  /* 0x000000043f047292 */ /* 0x000fe2000f8e333f */
[----:B------:R-:W-:Y:S11]  /*11f0*/  BRA `(.L_x_1011) ;  /* 0x0000000000107947 */ /* 0x000ff60003800000 */
.L_x_1010:
[----:B------:R-:W-:-:S11]  /*1200*/  UISETP.NE.AND UP0, UPT, UR5, 0x1, UPT ;  /* 0x000000010500788c */ /* 0x000fd6000bf05270 */
[----:B------:R-:W-:Y:S02]  /*1210*/  @UP0 ULDC.64 UR8, c[0x0][0x9e8] ;  /* 0x00027a0000080ab9 */ /* 0x000fe40000000a00 */
[----:B------:R-:W-:-:S04]  /*1220*/  UIMAD.WIDE.U32 UR6, UR4, UR8, URZ ;  /* 0x00000008040672a5 */ /* 0x000fc8000f8e003f */
[----:B------:R-:W-:-:S12]  /*1230*/  @UP0 USHF.R.U32.HI UR4, URZ, UR9, UR7 ;  /* 0x000000093f040299 */ /* 0x000fd80008011607 */
.L_x_1011:
[----:B------:R-:W-:-:S06]  /*1240*/  UIMAD UR4, UR4, UR5, UR5 ;  /* 0x00000005040472a4 */ /* 0x000fcc000f8e0205 */
[----:B------:R-:W-:-:S07]  /*1250*/  VIMNMX R0, R0, UR4, PT ;  /* 0x0000000400007c48 */ /* 0x000fce000bfe0100 */
.L_x_1009:
[----:B------:R-:W-:Y:S01]  /*1260*/  UISETP.NE.AND UP0, UPT, UR50, URZ, UPT ;  /* 0x0000003f3200728c */ /* 0x000fe2000bf05270 */
[----:B------:R-:W-:Y:S01]  /*1270*/  VIADD R0, R0, 0x7f ;  /* 0x0000007f00007836 */ /* 0x000fe20000000000 */
[----:B------:R-:W-:Y:S01]  /*1280*/  UMOV UR9, UR42 ;  /* 0x0000002a00097c82 */ /* 0x000fe20008000000 */
[----:B------:R-:W-:Y:S02]  /*1290*/  UIMAD UR4, UR41, UR12, 0x7f ;  /* 0x0000007f290474a4 */ /* 0x000fe4000f8e020c */
[----:B------:R-:W-:Y:S01]  /*12a0*/  UIMAD UR51, UR41, UR12, -UR51 ;  /* 0x0000000c293372a4 */ /* 0x000fe2000f8e0a33 */
[----:B------:R-:W-:Y:S01]  /*12b0*/  SHF.R.S32.HI R3, RZ, 0x1f, R0 ;  /* 0x0000001fff037819 */ /* 0x000fe20000011400 */
[----:B------:R-:W-:Y:S01]  /*12c0*/  USHF.R.S32.HI UR8, URZ, 0x1f, UR4 ;  /* 0x0000001f3f087899 */ /* 0x000fe20008011404 */
[----:B------:R-:W-:Y:S02]  /*12d0*/  ULDC UR10, c[0x0][0x9dc] ;  /* 0x00027700000a7ab9 */ /* 0x000fe40000000800 */
[----:B------:R-:W-:Y:S01]  /*12e0*/  LEA.HI R3, R3, R0, RZ, 0x7 ;  /* 0x0000000003037211 */ /* 0x000fe200078f38ff */
[----:B------:R-:W-:Y:S01]  /*12f0*/  @UP0 ULDC UR6, c[0x0][0x44c] ;  /* 0x0001130000060ab9 */ /* 0x000fe20000000800 */
[----:B------:R-:W-:Y:S01]  /*1300*/  @UP0 ULDC UR11, c[0x0][0x450] ;  /* 0x00011400000b0ab9 */ /* 0x000fe20000000800 */
[----:B------:R-:W-:Y:S01]  /*1310*/  UIMAD.WIDE.U32 UR6, UR42, UR6, URZ ;  /* 0x000000062a0672a5 */ /* 0x000fe2000f8e003f */
[----:B------:R-:W-:Y:S01]  /*1320*/  SHF.R.S32.HI R3, RZ, 0x7, R3 ;  /* 0x00000007ff037819 */ /* 0x000fe20000011403 */
[----:B------:R-:W-:-:S02]  /*1330*/  ULEA.HI UR8, UR8, UR4, URZ, 0x7 ;  /* 0x0000000408087291 */ /* 0x000fc4000f8f383f */
[----:B------:R-:W-:Y:S02]  /*1340*/  @UP0 USHF.R.U32.HI UR9, URZ, UR11, UR7 ;  /* 0x0000000b3f090299 */ /* 0x000fe40008011607 */
[----:B------:R-:W-:Y:S02]  /*1350*/  UISETP.GE.AND UP0, UPT, UR5, 0x1, UPT ;  /* 0x000000010500788c */ /* 0x000fe4000bf06270 */
[----:B------:R-:W-:Y:S02]  /*1360*/  USHF.R.S32.HI UR8, URZ, 0x7, UR8 ;  /* 0x000000073f087899 */ /* 0x000fe40008011408 */
[----:B------:R-:W-:Y:S02]  /*1370*/  UIADD3 UR4, UR51, UR9, URZ ;  /* 0x0000000933047290 */ /* 0x000fe4000fffe03f */
[----:B------:R-:W-:Y:S02]  /*1380*/  PLOP3.LUT P0, PT, PT, PT, UP0, 0x40, 0x0 ;  /* 0x000000000000781c */ /* 0x000fe40003f0e808 */
[----:B------:R-:W-:Y:S01]  /*1390*/  UIADD3 UR9, UR4, -UR10, URZ ;  /* 0x8000000a04097290 */ /* 0x000fe2000fffe03f */
[----:B------:R-:W-:-:S10]  /*13a0*/  VIMNMX R88, R3, UR8, PT ;  /* 0x0000000803587c48 */ /* 0x000fd4000bfe0100 */
[----:B------:R-:W-:Y:S05]  /*13b0*/  @P0 BRA `(.L_x_1012) ;  /* 0x0000000000440947 */ /* 0x000fea0003800000 */
[----:B------:R-:W-:-:S06]  /*13c0*/  UISETP.GT.AND UP0, UPT, UR4, -0x1, UPT ;  /* 0xffffffff0400788c */ /* 0x000fcc000bf04270 */
[----:B------:R-:W-:-:S13]  /*13d0*/  PLOP3.LUT P0, PT, PT, PT, UP0, 0x80, 0x0 ;  /* 0x000000000000781c */ /* 0x000fda0003f0f008 */
[----:B------:R-:W-:Y:S05]  /*13e0*/  @P0 BRA `(.L_x_1013) ;  /* 0x00000000001c0947 */ /* 0x000fea0003800000 */
[----:B------:R-:W-:Y:S02]  /*13f0*/  UISETP.NE.AND UP0, UPT, UR5, 0x1, UPT ;  /* 0x000000010500788c */ /* 0x000fe4000bf05270 */
[----:B------:R-:W-:-:S09]  /*1400*/  ULOP3.LUT UR4, URZ, UR4, URZ, 0x33, !UPT ;  /* 0x000000043f047292 */ /* 0x000fd2000f8e333f */
[----:B------:R-:W-:Y:S02]  /*1410*/  @UP0 ULDC.64 UR10, c[0x0][0x9e8] ;  /* 0x00027a00000a0ab9 */ /* 0x000fe40000000a00 */
[----:B------:R-:W-:-:S04]  /*1420*/  UIMAD.WIDE.U32 UR6, UR4, UR10, URZ ;  /* 0x0000000a040672a5 */ /* 0x000fc8000f8e003f */
[----:B------:R-:W-:-:S04]  /*1430*/  @UP0 USHF.R.U32.HI UR4, URZ, UR11, UR7 ;  /* 0x0000000b3f040299 */ /* 0x000fc80008011607 */
[----:B------:R-:W-:Y:S01]  /*1440*/  ULOP3.LUT UR4, URZ, UR4, URZ, 0x33, !UPT ;  /* 0x000000043f047292 */ /* 0x000fe2000f8e333f */
[----:B------:R-:W-:Y:S11]  /*1450*/  BRA `(.L_x_1014) ;  /* 0x0000000000107947 */ /* 0x000ff60003800000 */
.L_x_1013:
[----:B------:R-:W-:-:S11]  /*1460*/  UISETP.NE.AND UP0, UPT, UR5, 0x1, UPT ;  /* 0x000000010500788c */ /* 0x000fd6000bf05270 */
[----:B------:R-:W-:Y:S02]  /*1470*/  @UP0 ULDC.64 UR10, c[0x0][0x9e8] ;  /* 0x00027a00000a0ab9 */ /* 0x000fe40000000a00 */
[----:B------:R-:W-:-:S04]  /*1480*/  UIMAD.WIDE.U32 UR6, UR4, UR10, URZ ;  /* 0x0000000a040672a5 */ /* 0x000fc8000f8e003f */
[----:B------:R-:W-:-:S12]  /*1490*/  @UP0 USHF.R.U32.HI UR4, URZ, UR11, UR7 ;  /* 0x0000000b3f040299 */ /* 0x000fd80008011607 */
.L_x_1014:
[----:B------:R-:W-:-:S04]  /*14a0*/  UIMAD UR4, UR4, UR5, URZ ;  /* 0x00000005040472a4 */ /* 0x000fc8000f8e023f */
[----:B------:R-:W-:-:S04]  /*14b0*/  UISETP.LT.AND UP0, UPT, UR9, UR4, UPT ;  /* 0x000000040900728c */ /* 0x000fc8000bf01270 */
[----:B------:R-:W-:-:S12]  /*14c0*/  USEL UR9, UR9, UR4, !UP0 ;  /* 0x0000000409097287 */ /* 0x000fd8000c000000 */
.L_x_1012:
[----:B------:R-:W-:Y:S01]  /*14d0*/  USHF.R.S32.HI UR4, URZ, 0x1f, UR9 ;  /* 0x0000001f3f047899 */ /* 0x000fe20008011409 */
[----:B------:R-:W-:Y:S01]  /*14e0*/  PLOP3.LUT P0, PT, PT, PT, PT, 0x80, 0x0 ;  /* 0x000000000000781c */ /* 0x000fe20003f0f070 */
[----:B------:R-:W-:Y:S01]  /*14f0*/  IMAD.MOV.U32 R0, RZ, RZ, RZ ;  /* 0x000000ffff007224 */ /* 0x000fe200078e00ff */
[----:B------:R-:W-:Y:S01]  /*1500*/  CS2R R118, SRZ ;  /* 0x0000000000767805 */ /* 0x000fe2000001ff00 */
[----:B------:R-:W-:Y:S01]  /*1510*/  ULEA.HI UR4, UR4, UR9, URZ, 0x7 ;  /* 0x0000000904047291 */ /* 0x000fe2000f8f383f */
[----:B------:R-:W-:Y:S01]  /*1520*/  IMAD.MOV.U32 R2, RZ, RZ, RZ ;  /* 0x000000ffff027224 */ /* 0x000fe200078e00ff */
[----:B------:R-:W-:Y:S02]  /*1530*/  CS2R R6, SRZ ;  /* 0x0000000000067805 */ /* 0x000fe4000001ff00 */
[----:B------:R-:W-:Y:S01]  /*1540*/  CS2R R116, SRZ ;  /* 0x0000000000747805 */ /* 0x000fe2000001ff00 */
[----:B------:R-:W-:Y:S01]  /*1550*/  USHF.R.S32.HI UR4, URZ, 0x7, UR4 ;  /* 0x000000073f047899 */ /* 0x000fe20008011404 */
[----:B------:R-:W-:-:S02]  /*1560*/  CS2R R8, SRZ ;  /* 0x0000000000087805 */ /* 0x000fc4000001ff00 */
[----:B------:R-:W-:Y:S02]  /*1570*/  CS2R R110, SRZ ;  /* 0x00000000006e7805 */ /* 0x000fe4000001ff00 */
[----:B------:R-:W-:Y:S01]  /*1580*/  CS2R R10, SRZ ;  /* 0x00000000000a7805 */ /* 0x000fe2000001ff00 */
[----:B------:R-:W-:Y:S01]  /*1590*/  UISETP.LT.AND UP0, UPT, URZ, UR4, UPT ;  /* 0x000000043f00728c */ /* 0x000fe2000bf01270 */
[----:B------:R-:W-:Y:S02]  /*15a0*/  CS2R R108, SRZ ;  /* 0x00000000006c7805 */ /* 0x000fe4000001ff00 */
[----:B------:R-:W-:Y:S02]  /*15b0*/  CS2R R12, SRZ ;  /* 0x00000000000c7805 */ /* 0x000fe4000001ff00 */
[----:B------:R-:W-:Y:S01]  /*15c0*/  CS2R R102, SRZ ;  /* 0x0000000000667805 */ /* 0x000fe2000001ff00 */
[----:B------:R-:W-:Y:S01]  /*15d0*/  USEL UR39, URZ, UR4, !UP0 ;  /* 0x000000043f277287 */ /* 0x000fe2000c000000 */
[----:B------:R-:W-:-:S02]  /*15e0*/  CS2R R14, SRZ ;  /* 0x00000000000e7805 */ /* 0x000fc4000001ff00 */
[----:B------:R-:W-:Y:S02]  /*15f0*/  CS2R R100, SRZ ;  /* 0x0000000000647805 */ /* 0x000fe4000001ff00 */
[----:B------:R-:W-:Y:S02]  /*1600*/  CS2R R20, SRZ ;  /* 0x0000000000147805 */ /* 0x000fe4000001ff00 */
[----:B------:R-:W-:Y:S02]  /*1610*/  CS2R R94, SRZ ;  /* 0x00000000005e7805 */ /* 0x000fe4000001ff00 */
[----:B------:R-:W-:Y:S02]  /*1620*/  CS2R R24, SRZ ;  /* 0x0000000000187805 */ /* 0x000fe4000001ff00 */
[----:B------:R-:W-:Y:S02]  /*1630*/  ISETP.GT.AND P1, PT, R88, UR39, PT ;  /* 0x0000002758007c0c */ /* 0x000fe4000bf24270 */
        /* <DEDUP_REMOVED lines=32> */
[----:B------:R-:W-:Y:S01]  /*1840*/  IMAD.MOV.U32 R96, RZ, RZ, RZ ;  /* 0x000000ffff607224 */ /* 0x000fe200078e00ff */
[----:B------:R-:W-:Y:S01]  /*1850*/  CS2R R130, SRZ ;  /* 0x0000000000827805 */ /* 0x000fe2000001ff00 */
[----:B------:R-:W-:-:S02]  /*1860*/  IMAD.MOV.U32 R104, RZ, RZ, RZ ;  /* 0x000000ffff687224 */ /* 0x000fc400078e00ff */
[----:B------:R-:W-:Y:S01]  /*1870*/  IMAD.MOV.U32 R133, RZ, RZ, RZ ;  /* 0x000000ffff857224 */ /* 0x000fe200078e00ff */
[----:B------:R-:W-:Y:S06]  /*1880*/  @!P1 BRA `(.L_x_1015) ;  /* 0x000000ec00089947 */ /* 0x000fec0003800000 */
        /* <DEDUP_REMOVED lines=22> */
[----:B------:R-:W-:Y:S02]  /*19f0*/  IMAD.U32 R10, RZ, RZ, UR6 ;  /* 0x00000006ff0a7e24 */ /* 0x000fe4000f8e00ff */
[----:B------:R-:W-:Y:S02]  /*1a00*/  IMAD.U32 R6, RZ, RZ, UR4 ;  /* 0x00000004ff067e24 */ /* 0x000fe4000f8e00ff */
[----:B------:R-:W-:-:S02]  /*1a10*/  IMAD.U32 R7, RZ, RZ, UR5 ;  /* 0x00000005ff077e24 */ /* 0x000fc4000f8e00ff */
[----:B------:R-:W-:Y:S02]  /*1a20*/  IMAD.U32 R11, RZ, RZ, UR7 ;  /* 0x00000007ff0b7e24 */ /* 0x000fe4000f8e00ff */
[----:B------:R-:W-:Y:S02]  /*1a30*/  IMAD.MOV.U32 R8, RZ, RZ, 0x70 ;  /* 0x00000070ff087424 */ /* 0x000fe400078e00ff */
[----:B------:R-:W-:Y:S02]  /*1a40*/  IMAD.MOV.U32 R12, RZ, RZ, 0x1 ;  /* 0x00000001ff0c7424 */ /* 0x000fe400078e00ff */
[----:B0-----:R-:W-:-:S07]  /*1a50*/  IMAD.MOV.U32 R13, RZ, RZ, RZ ;  /* 0x000000ffff0d7224 */ /* 0x001fce00078e00ff */
[----:B------:R-:W-:-:S07]  /*1a60*/  LEPC R20, `(.L_x_1016) ;  /* 0x000000001014794e */ /* 0x000fce0000000000 */
[----:B-1----:R-:W-:Y:S05]  /*1a70*/  CALL.ABS.NOINC R2 ;  /* 0x0000000002007343 */ /* 0x002fea0003c00000 */
.L_x_1016:
        /* <DEDUP_REMOVED lines=11> */
[----:B------:R-:W-:Y:S01]  /*1b30*/  @UP1 USHF.R.S32.HI UR9, URZ, 0x1f, UR44 ;  /* 0x0000001f3f091899 */ /* 0x000fe2000801142c */
[----:B------:R-:W-:Y:S01]  /*1b40*/  @UP0 ULDC.64 UR16, c[0x0][0x9a8] ;  /* 0x00026a0000100ab9 */ /* 0x000fe20000000a00 */
[----:B------:R-:W-:Y:S01]  /*1b50*/  @UP1 ULDC.64 UR12, c[0x0][0x9b8] ;  /* 0x00026e00000c1ab9 */ /* 0x000fe20000000a00 */
[----:B------:R-:W-:Y:S02]  /*1b60*/  @UP0 UIMAD UR8, UR8, UR16, URZ ;  /* 0x00000010080802a4 */ /* 0x000fe4000f8e023f */
[----:B------:R-:W-:Y:S02]  /*1b70*/  @UP1 UIMAD UR9, UR9, UR12, URZ ;  /* 0x0000000c090912a4 */ /* 0x000fe4000f8e023f */
[----:B------:R-:W-:Y:S02]  /*1b80*/  @UP0 UIMAD.WIDE.U32 UR14, UR44, UR16, URZ ;  /* 0x000000102c0e02a5 */ /* 0x000fe4000f8e003f */
[----:B------:R-:W-:-:S02]  /*1b90*/  @UP0 UIMAD UR17, UR44, UR17, UR8 ;  /* 0x000000112c1102a4 */ /* 0x000fc4000f8e0208 */
[----:B------:R-:W-:Y:S02]  /*1ba0*/  @UP0 USHF.R.S32.HI UR16, URZ, 0x1f, UR40 ;  /* 0x0000001f3f100899 */ /* 0x000fe40008011428 */
[----:B------:R-:W-:Y:S02]  /*1bb0*/  @UP1 USHF.R.S32.HI UR19, URZ, 0x1f, UR40 ;  /* 0x0000001f3f131899 */ /* 0x000fe40008011428 */
[----:B------:R-:W-:Y:S02]  /*1bc0*/  @UP1 UIMAD.WIDE.U32 UR10, UR44, UR12, URZ ;  /* 0x0000000c2c0a12a5 */ /* 0x000fe4000f8e003f */
[----:B------:R-:W-:Y:S02]  /*1bd0*/  @UP1 UIMAD UR18, UR44, UR13, UR9 ;  /* 0x0000000d2c1212a4 */ /* 0x000fe4000f8e0209 */
[----:B------:R-:W-:Y:S01]  /*1be0*/  @UP0 UIADD3 UR15, UR15, UR17, URZ ;  /* 0x000000110f0f0290 */ /* 0x000fe2000fffe03f */
[----:B------:R-:W-:Y:S01]  /*1bf0*/  @UP0 ULDC.64 UR12, c[0x0][0x9b0] ;  /* 0x00026c00000c0ab9 */ /* 0x000fe20000000a00 */
[----:B------:R-:W-:Y:S01]  /*1c00*/  @UP1 ULDC.64 UR8, c[0x0][0x9c0] ;  /* 0x0002700000081ab9 */ /* 0x000fe20000000a00 */
[----:B------:R-:W-:-:S02]  /*1c10*/  @UP0 UIMAD UR16, UR16, UR12, URZ ;  /* 0x0000000c101002a4 */ /* 0x000fc4000f8e023f */
[----:B------:R-:W-:Y:S02]  /*1c20*/  @UP1 UIMAD UR17, UR19, UR8, URZ ;  /* 0x00000008131112a4 */ /* 0x000fe4000f8e023f */
[----:B------:R-:W-:Y:S02]  /*1c30*/  @UP1 UIADD3 UR11, UR11, UR18, URZ ;  /* 0x000000120b0b1290 */ /* 0x000fe4000fffe03f */
[----:B------:R-:W-:Y:S02]  /*1c40*/  @UP0 UIMAD UR16, UR40, UR13, UR16 ;  /* 0x0000000d281002a4 */ /* 0x000fe4000f8e0210 */
[----:B------:R-:W-:Y:S02]  /*1c50*/  @UP1 UIMAD UR17, UR40, UR9, UR17 ;  /* 0x00000009281112a4 */ /* 0x000fe4000f8e0211 */
[----:B------:R-:W-:Y:S02]  /*1c60*/  @UP0 UIMAD.WIDE.U32 UR12, UR40, UR12, UR14 ;  /* 0x0000000c280c02a5 */ /* 0x000fe4000f8e000e */
[----:B------:R-:W-:-:S02]  /*1c70*/  @UP1 UIMAD.WIDE.U32 UR8, UR40, UR8, UR10 ;  /* 0x00000008280812a5 */ /* 0x000fc4000f8e000a */
[----:B------:R-:W-:Y:S02]  /*1c80*/  @UP0 UIADD3 UR10, UR13, UR16, URZ ;  /* 0x000000100d0a0290 */ /* 0x000fe4000fffe03f */
[----:B------:R-:W-:Y:S02]  /*1c90*/  @UP0 ULEA UR6, UP2, UR12, UR6, 0x2 ;  /* 0x000000060c060291 */ /* 0x000fe4000f84103f */
[----:B------:R-:W-:Y:S02]  /*1ca0*/  @UP1 UIADD3 UR9, UR9, UR17, URZ ;  /* 0x0000001109091290 */ /* 0x000fe4000fffe03f */
[----:B------:R-:W-:Y:S02]  /*1cb0*/  @UP1 ULEA UR4, UP3, UR8, UR4, 0x2 ;  /* 0x0000000408041291 */ /* 0x000fe4000f86103f */
[----:B------:R-:W-:Y:S01]  /*1cc0*/  @UP0 ULEA.HI.X UR7, UR12, UR7, UR10, 0x2, UP2 ;  /* 0x000000070c070291 */ /* 0x000fe200090f140a */
[----:B------:R-:W-:Y:S01]  /*1cd0*/  IMAD.U32 R2, RZ, RZ, UR6 ;  /* 0x00000006ff027e24 */ /* 0x000fe2000f8e00ff */
[----:B------:R-:W-:-:S02]  /*1ce0*/  @UP1 ULEA.HI.X UR5, UR8, UR5, UR9, 0x2, UP3 ;  /* 0x0000000508051291 */ /* 0x000fc400098f1409 */
[----:B------:R-:W-:Y:S02]  /*1cf0*/  IMAD.U32 R4, RZ, RZ, UR4 ;  /* 0x00000004ff047e24 */ /* 0x000fe4000f8e00ff */
        /* <DEDUP_REMOVED lines=16> */
.L_x_1201:
[----:B------:R-:W-:Y:S05]  /*1e00*/  @!P0 BRA `(.L_x_1018) ;  /* 0x0000000000048947 */ /* 0x000fea0003800000 */
[----:B------:R-:W-:Y:S01]  /*1e10*/  BPT.TRAP 0x1 ;  /* 0x000000040000795c */ /* 0x000fe20000300000 */
.L_x_1018:
[----:B------:R-:W-:Y:S02]  /*1e20*/  IMAD.U32 R15, RZ, RZ, UR45 ;  /* 0x0000002dff0f7e24 */ /* 0x000fe4000f8e00ff */
[----:B------:R-:W-:-:S03]  /*1e30*/  IMAD.U32 R2, RZ, RZ, UR46 ;  /* 0x0000002eff027e24 */ /* 0x000fc6000f8e00ff */
[----:B------:R-:W-:Y:S02]  /*1e40*/  LEA R15, R15, UR36, 0x3 ;  /* 0x000000240f0f7c11 */ /* 0x000fe4000f8e18ff */
[----:B------:R-:W-:-:S04]  /*1e50*/  SHF.L.U32 R2, R2, 0x1f, RZ ;  /* 0x0000001f02027819 */ /* 0x000fc800000006ff */
[----:B------:R1:W2:Y:S01]  /*1e60*/  SYNCS.PHASECHK.TRANS64.TRYWAIT P1, [R15+URZ+0x2a830], R2 ;  /* 0x02a830020f0075a7 */ /* 0x0002a2000802017f */
[----:B------:R-:W-:Y:S05]  /*1e70*/  @!P0 BRA `(.L_x_1019) ;  /* 0x0000000000048947 */ /* 0x000fea0003800000 */
[----:B------:R-:W-:Y:S01]  /*1e80*/  BPT.TRAP 0x1 ;  /* 0x000000040000795c */ /* 0x000fe20000300000 */
.L_x_1019:
[----:B--2---:R-:W-:Y:S05]  /*1e90*/  @P1 BRA `(.L_x_1020) ;  /* 0x0000000000081947 */ /* 0x004fea0003800000 */
[----:B------:R-:W2:Y:S02]  /*1ea0*/  SYNCS.PHASECHK.TRANS64.TRYWAIT P1, [R15+URZ+0x2a830], R2 ;  /* 0x02a830020f0075a7 */ /* 0x000ea4000802017f */
[----:B--2---:R-:W-:Y:S05]  /*1eb0*/  @!P1 BRA `(.L_x_1021) ;  /* 0x00000160007c9947 */ /* 0x004fea0003800000 */
.L_x_1020:
        /* <DEDUP_REMOVED lines=8> */
[----:B------:R-:W-:Y:S01]  /*1f40*/  UMOV UR5, 0x80000020 ;  /* 0x8000002000057882 */ /* 0x000fe20000000000 */
[----:B------:R-:W-:Y:S02]  /*1f50*/  UMOV UR7, 0x80000020 ;  /* 0x8000002000077882 */ /* 0x000fe40000000000 */
[----:B------:R-:W-:Y:S02]  /*1f60*/  ULOP3.LUT UR28, UR4, 0x10000, URZ, 0xfc, !UPT ;  /* 0x00010000041c7892 */ /* 0x000fe4000f8efc3f */
[----:B------:R-:W-:Y:S02]  /*1f70*/  UIADD3 UR4, UR24, 0x2, URZ ;  /* 0x0000000218047890 */ /* 0x000fe4000fffe03f */
[----:B------:R-:W-:Y:S02]  /*1f80*/  UIMAD UR26, UR45, 0x600, UR28 ;  /* 0x000006002d1a78a4 */ /* 0x000fe4000f8e021c */
[----:B------:R-:W-:-:S02]  /*1f90*/  UIADD3 UR8, UR24, 0x200, URZ ;  /* 0x0000020018087890 */ /* 0x000fc4000fffe03f */
[----:B------:R-:W-:Y:S02]  /*1fa0*/  UIADD3 UR6, UR26, 0x2, URZ ;  /* 0x000000021a067890 */ /* 0x000fe4000fffe03f */
[----:B------:R-:W-:Y:S01]  /*1fb0*/  UIADD3 UR10, UR26, 0x200, URZ ;  /* 0x000002001a0a7890 */ /* 0x000fe2000fffe03f */
[----:B------:R-:W-:Y:S02]  /*1fc0*/  UMOV UR9, 0x80000020 ;  /* 0x8000002000097882 */ /* 0x000fe40000000000 */
[----:B------:R-:W-:Y:S01]  /*1fd0*/  QGMMA.64x128x32.F32.E4M3.E4M3 R24, gdesc[UR24], RZ, !UPT, gsb0 ;  /* 0x01e00000181879f3 */ /* 0x000fe2000c0008ff */
[----:B------:R-:W-:Y:S01]  /*1fe0*/  UMOV UR11, 0x80000020 ;  /* 0x80000020000b7882 */ /* 0x000fe20000000000 */
[----:B------:R-:W-:Y:S02]  /*1ff0*/  UIADD3 UR12, UR24, 0x202, URZ ;  /* 0x00000202180c7890 */ /* 0x000fe4000fffe03f */
[----:B------:R-:W-:Y:S01]  /*2000*/  UIADD3 UR14, UR26, 0x202, URZ ;  /* 0x000002021a0e7890 */ /* 0x000fe2000fffe03f */
[----:B------:R-:W-:Y:S01]  /*2010*/  UMOV UR13, 0x80000020 ;  /* 0x80000020000d7882 */ /* 0x000fe20000000000 */
[----:B------:R-:W-:Y:S01]  /*2020*/  UMOV UR15, 0x80000020 ;  /* 0x80000020000f7882 */ /* 0x000fe20000000000 */
[----:B------:R-:W-:-:S02]  /*2030*/  UIADD3 UR16, UR24, 0x400, URZ ;  /* 0x0000040018107890 */ /* 0x000fc4000fffe03f */
[----:B------:R-:W-:Y:S01]  /*2040*/  UIADD3 UR18, UR26, 0x400, URZ ;  /* 0x000004001a127890 */ /* 0x000fe2000fffe03f */
[----:B------:R-:W-:Y:S01]  /*2050*/  UMOV UR17, 0x80000020 ;  /* 0x8000002000117882 */ /* 0x000fe20000000000 */
[----:B------:R-:W-:Y:S01]  /*2060*/  UMOV UR19, 0x80000020 ;  /* 0x8000002000137882 */ /* 0x000fe20000000000 */
[----:B------:R-:W-:Y:S02]  /*2070*/  UIADD3 UR20, UR24, 0x402, URZ ;  /* 0x0000040218147890 */ /* 0x000fe4000fffe03f */
[----:B------:R-:W-:Y:S01]  /*2080*/  UIADD3 UR22, UR26, 0x402, URZ ;  /* 0x000004021a167890 */ /* 0x000fe2000fffe03f */
[----:B------:R-:W-:Y:S01]  /*2090*/  UMOV UR21, 0x80000020 ;  /* 0x8000002000157882 */ /* 0x000fe20000000000 */
[----:B------:R-:W-:Y:S01]  /*20a0*/  UMOV UR23, 0x80000020 ;  /* 0x8000002000177882 */ /* 0x000fe20000000000 */
[----:B------:R-:W-:Y:S02]  /*20b0*/  WARPGROUP.DEPBAR.LE gsb0, 0x0 ;  /* 0x00008000000079c5 */ /* 0x000fe40000010000 */
[----:B------:R-:W-:-:S06]  /*20c0*/  WARPGROUP.ARRIVE ;  /* 0x00000000000079c5 */ /* 0x000fcc0000000000 */
[----:B------:R-:W-:Y:S03]  /*20d0*/  QGMMA.64x128x32.F32.E4M3.E4M3 R24, gdesc[UR4], R24, gsb0 ;  /* 0x01e00000041879f3 */ /* 0x000fe60008000818 */
[----:B------:R-:W-:Y:S02]  /*20e0*/  WARPGROUP.DEPBAR.LE gsb0, 0x0 ;  /* 0x00008000000079c5 */ /* 0x000fe40000010000 */
[----:B------:R-:W-:-:S07]  /*20f0*/  WARPGROUP.ARRIVE ;  /* 0x00000000000079c5 */ /* 0x000fce0000000000 */
        /* <DEDUP_REMOVED lines=11> */
[----:B------:R-:W-:Y:S05]  /*21b0*/  @!P0 BRA `(.L_x_1022) ;  /* 0x0000000000048947 */ /* 0x000fea0003800000 */
[----:B------:R-:W-:Y:S01]  /*21c0*/  BPT.TRAP 0x1 ;  /* 0x000000040000795c */ /* 0x000fe20000300000 */
.L_x_1022:
[----:B------:R-:W-:Y:S01]  /*21d0*/  UISETP.NE.AND UP1, UPT, UR50, URZ, UPT ;  /* 0x0000003f3200728c */ /* 0x000fe2000bf25270 */
[C---:B------:R-:W-:Y:S01]  /*21e0*/  FMUL.FTZ R56, R0.reuse, R56 ;  /* 0x0000003800387220 */ /* 0x040fe20000410000 */
[----:B------:R-:W-:Y:S01]  /*21f0*/  R2UR UR6, R15 ;  /* 0x000000000f0672ca */ /* 0x000fe200000e0000 */
[----:B------:R-:W3:Y:S01]  /*2200*/  LDC R137, c[0x0][0x2f0] ;  /* 0x0000bc00ff897b82 */ /* 0x000ee20000000800 */
[----:B-12---:R-:W-:Y:S01]  /*2210*/  IMAD.MOV.U32 R15, RZ, RZ, -0x80 ;  /* 0xffffff80ff0f7424 */ /* 0x006fe200078e00ff */
[----:B------:R1:W2:Y:S01]  /*2220*/  MUFU.TANH R93, R56 ;  /* 0x00000038005d7308 */ /* 0x0002a20000002400 */
[----:B------:R-:W-:Y:S01]  /*2230*/  PLOP3.LUT P1, PT, PT, PT, UP1, 0x80, 0x0 ;  /* 0x000000000000781c */ /* 0x000fe20003f2f018 */
[C---:B------:R-:W-:Y:S01]  /*2240*/  FMUL.FTZ R45, R0.reuse, R45 ;  /* 0x0000002d002d7220 */ /* 0x040fe20000410000 */
[----:B------:R-:W-:Y:S01]  /*2250*/  PLOP3.LUT P2, PT, PT, PT, UP1, 0x80, 0x0 ;  /* 0x000000000000781c */ /* 0x000fe20003f4f018 */
[C---:B------:R-:W-:Y:S01]  /*2260*/  FMUL.FTZ R10, R0.reuse, R82 ;  /* 0x00000052000a7220 */ /* 0x040fe20000410000 */
[----:B------:R-:W-:Y:S01]  /*2270*/  FMUL.FTZ R5, R0, R31 ;  /* 0x0000001f00057220 */ /* 0x000fe20000410000 */
[----:B------:R-:W-:Y:S01]  /*2280*/  @UP1 ULDC UR7, c[0x0][0x44c] ;  /* 0x0001130000071ab9 */ /* 0x000fe20000000800 */
[----:B------:R-:W4:Y:S01]  /*2290*/  LDC R136, c[0x0][0x288] ;  /* 0x0000a200ff887b82 */ /* 0x000f220000000800 */
[----:B------:R-:W-:Y:S01]  /*22a0*/  IMAD R82, R88, R15, 0x80 ;  /* 0x0000008058527424 */ /* 0x000fe200078e020f */
[----:B------:R5:W2:Y:S01]  /*22b0*/  MUFU.TANH R31, R45 ;  /* 0x0000002d001f7308 */ /* 0x000aa20000002400 */
[----:B-1----:R-:W-:-:S02]  /*22c0*/  VIADD R56, R17, UR42 ;  /* 0x0000002a11387c36 */ /* 0x002fc40008000000 */
[C---:B0-----:R-:W-:Y:S01]  /*22d0*/  FMUL.FTZ R6, R0.reuse, R33 ;  /* 0x0000002100067220 */ /* 0x041fe20000410000 */
[C---:B------:R-:W-:Y:S01]  /*22e0*/  FMUL.FTZ R40, R0.reuse, R40 ;  /* 0x0000002800287220 */ /* 0x040fe20000410000 */
[----:B------:R-:W-:Y:S01]  /*22f0*/  FMUL.FTZ R41, R0, R41 ;  /* 0x0000002900297220 */ /* 0x000fe20000410000 */
[----:B------:R-:W-:Y:S01]  /*2300*/  @P1 IMAD.HI.U32 R12, R56, UR7, RZ ;  /* 0x00000007380c1c27 */ /* 0x000fe2000f8e00ff */
[----:B------:R-:W-:Y:S01]  /*2310*/  @UP1 ULDC UR7, c[0x0][0x450] ;  /* 0x0001140000071ab9 */ /* 0x000fe20000000800 */
[----:B------:R-:W-:Y:S02]  /*2320*/  UIADD3 UR6, UR6, 0x2a840, URZ ;  /* 0x0002a84006067890 */ /* 0x000fe4000fffe03f */
[C---:B------:R-:W-:Y:S01]  /*2330*/  FMUL.FTZ R33, R0.reuse, R34 ;  /* 0x0000002200217220 */ /* 0x040fe20000410000 */
[C---:B-----5:R-:W-:Y:S01]  /*2340*/  FMUL.FTZ R45, R0.reuse, R58 ;  /* 0x0000003a002d7220 */ /* 0x060fe20000410000 */
[----:B------:R-:W-:Y:S01]  /*2350*/  @P2 SHF.R.U32.HI R56, RZ, UR7, R12 ;  /* 0x00000007ff382c19 */ /* 0x000fe2000801160c */
[C---:B------:R-:W-:Y:S01]  /*2360*/  FMUL.FTZ R7, R0.reuse, R36 ;  /* 0x0000002400077220 */ /* 0x040fe20000410000 */
[C---:B------:R-:W-:Y:S01]  /*2370*/  FMUL.FTZ R8, R0.reuse, R37 ;  /* 0x0000002500087220 */ /* 0x040fe20000410000 */
[C---:B------:R-:W-:Y:S01]  /*2380*/  FMUL.FTZ R44, R0.reuse, R44 ;  /* 0x0000002c002c7220 */ /* 0x040fe20000410000 */
[C---:B------:R-:W-:Y:S01]  /*2390*/  FMUL.FTZ R48, R0.reuse, R48 ;  /* 0x0000003000307220 */ /* 0x040fe20000410000 */
[----:B------:R-:W0:Y:S01]  /*23a0*/  SHFL.IDX PT, R58, R56, RZ, 0x1c1f ;  /* 0x001c1fff383a7589 */ /* 0x000e2200000e0000 */
[C---:B------:R-:W-:Y:S01]  /*23b0*/  FMUL.FTZ R49, R0.reuse, R49 ;  /* 0x0000003100317220 */ /* 0x040fe20000410000 */
[C---:B------:R-:W-:Y:S01]  /*23c0*/  FMUL.FTZ R52, R0.reuse, R52 ;  /* 0x0000003400347220 */ /* 0x040fe20000410000 */
[----:B------:R-:W-:Y:S01]  /*23d0*/  FMUL.FTZ R53, R0, R53 ;  /* 0x0000003500357220 */ /* 0x000fe20000410000 */
[----:B------:R-:W-:-:S02]  /*23e0*/  VIADD R15, R82, 0x1 ;  /* 0x00000001520f7836 */ /* 0x000fc40000000000 */
[C---:B------:R-:W-:Y:S01]  /*23f0*/  FMUL.FTZ R34, R0.reuse, R35 ;  /* 0x0000002300227220 */ /* 0x040fe20000410000 */
[----:B------:R-:W-:Y:S01]  /*2400*/  UISETP.NE.AND UP0, UPT, UR49, URZ, UPT ;  /* 0x0000003f3100728c */ /* 0x000fe2000bf05270 */
        /* <DEDUP_REMOVED lines=8> */
[----:B------:R1:W0:Y:S01]  /*2490*/  MUFU.TANH R28, R40 ;  /* 0x00000028001c7308 */ /* 0x0002220000002400 */
[C---:B------:R-:W-:Y:S01]  /*24a0*/  FMUL.FTZ R37, R0.reuse, R42 ;  /* 0x0000002a00257220 */ /* 0x040fe20000410000 */
[C---:B------:R-:W-:Y:S01]  /*24b0*/  FMUL.FTZ R38, R0.reuse, R43 ;  /* 0x0000002b00267220 */ /* 0x040fe20000410000 */
[----:B------:R-:W-:Y:S01]  /*24c0*/  UPRMT UR6, UR38, 0x654, UR6 ;  /* 0x0000065426067896 */ /* 0x000fe20008000006 */
[C---:B------:R-:W-:Y:S01]  /*24d0*/  FMUL.FTZ R39, R0.reuse, R46 ;  /* 0x0000002e00277220 */ /* 0x040fe20000410000 */
[C---:B------:R-:W-:Y:S01]  /*24e0*/  FMUL.FTZ R42, R0.reuse, R51 ;  /* 0x00000033002a7220 */ /* 0x040fe20000410000 */
[----:B------:R-:W-:Y:S01]  /*24f0*/  FMUL.FTZ R43, R0, R54 ;  /* 0x00000036002b7220 */ /* 0x000fe20000410000 */
[----:B------:R-:W-:Y:S01]  /*2500*/  IMAD R20, R16, -0x2, R15 ;  /* 0xfffffffe10147824 */ /* 0x000fe200078e020f */
[----:B------:R5:W0:Y:S01]  /*2510*/  MUFU.TANH R29, R41 ;  /* 0x00000029001d7308 */ /* 0x000a220000002400 */
[C---:B-1----:R-:W-:Y:S01]  /*2520*/  FMUL.FTZ R40, R0.reuse, R47 ;  /* 0x0000002f00287220 */ /* 0x042fe20000410000 */
[C---:B------:R-:W-:Y:S01]  /*2530*/  FMUL.FTZ R11, R0.reuse, R25 ;  /* 0x00000019000b7220 */ /* 0x040fe20000410000 */
[C---:B------:R-:W-:Y:S01]  /*2540*/  FMUL.FTZ R32, R0.reuse, R32 ;  /* 0x0000002000207220 */ /* 0x040fe20000410000 */
[C---:B------:R-:W-:Y:S01]  /*2550*/  FMUL.FTZ R46, R0.reuse, R59 ;  /* 0x0000003b002e7220 */ /* 0x040fe20000410000 */
[C---:B------:R-:W-:Y:S01]  /*2560*/  FMUL.FTZ R47, R0.reuse, R62 ;  /* 0x0000003e002f7220 */ /* 0x040fe20000410000 */
[C---:B------:R-:W-:Y:S01]  /*2570*/  FMUL.FTZ R51, R0.reuse, R70 ;  /* 0x0000004600337220 */ /* 0x040fe20000410000 */
[C---:B------:R-:W-:Y:S01]  /*2580*/  FMUL.FTZ R72, R0.reuse, R72 ;  /* 0x0000004800487220 */ /* 0x040fe20000410000 */
[----:B------:R1:W0:Y:S01]  /*2590*/  MUFU.TANH R24, R6 ;  /* 0x0000000600187308 */ /* 0x0002220000002400 */
[C---:B-----5:R-:W-:Y:S01]  /*25a0*/  FMUL.FTZ R41, R0.reuse, R50 ;  /* 0x0000003200297220 */ /* 0x060fe20000410000 */
[C---:B------:R-:W-:Y:S01]  /*25b0*/  FMUL.FTZ R50, R0.reuse, R67 ;  /* 0x0000004300327220 */ /* 0x040fe20000410000 */
[C---:B------:R-:W-:Y:S01]  /*25c0*/  FMUL.FTZ R54, R0.reuse, R75 ;  /* 0x0000004b00367220 */ /* 0x040fe20000410000 */
[C---:B------:R-:W-:Y:S01]  /*25d0*/  FMUL.FTZ R76, R0.reuse, R76 ;  /* 0x0000004c004c7220 */ /* 0x040fe20000410000 */
[C---:B------:R-:W-:Y:S01]  /*25e0*/  FMUL.FTZ R77, R0.reuse, R77 ;  /* 0x0000004d004d7220 */ /* 0x040fe20000410000 */
[C---:B------:R-:W-:Y:S01]  /*25f0*/  FMUL.FTZ R80, R0.reuse, R80 ;  /* 0x0000005000507220 */ /* 0x040fe20000410000 */
[C---:B------:R-:W-:Y:S01]  /*2600*/  FMUL.FTZ R81, R0.reuse, R81 ;  /* 0x0000005100517220 */ /* 0x040fe20000410000 */
        /* <DEDUP_REMOVED lines=14> */
[----:B------:R-:W-:Y:S01]  /*26f0*/  PLOP3.LUT P1, PT, PT, PT, UP0, 0x40, 0x0 ;  /* 0x000000000000781c */ /* 0x000fe20003f2e808 */
[C---:B---3--:R-:W-:Y:S01]  /*2700*/  IMAD R25, R137.reuse, UR41, R20 ;  /* 0x0000002989197c24 */ /* 0x048fe2000f8e0214 */
[----:B------:R3:W0:Y:S01]  /*2710*/  MUFU.TANH R30, R44 ;  /* 0x0000002c001e7308 */ /* 0x0006220000002400 */
[C---:B-1----:R-:W-:Y:S01]  /*2720*/  FMUL.FTZ R8, R0.reuse, R83 ;  /* 0x0000005300087220 */ /* 0x042fe20000410000 */
[----:B------:R-:W-:Y:S01]  /*2730*/  ULDC UR31, c[0x0][0x9dc] ;  /* 0x00027700001f7ab9 */ /* 0x000fe20000000800 */
[----:B------:R-:W-:Y:S01]  /*2740*/  SYNCS.ARRIVE.TRANS64.RED.A1T0 RZ, [UR6], RZ ;  /* 0x000000ffffff79a7 */ /* 0x000fe20008100406 */
[----:B------:R-:W-:Y:S01]  /*2750*/  ULOP3.LUT UR6, URZ, UR31, URZ, 0x33, !UPT ;  /* 0x0000001f3f067292 */ /* 0x000fe2000f8e333f */
[----:B------:R-:W-:Y:S01]  /*2760*/  IMAD R21, R137, UR41, R82 ;  /* 0x0000002989157c24 */ /* 0x000fe2000f8e0252 */
[----:B------:R-:W-:Y:S01]  /*2770*/  ULDC UR14, c[0x0][0x9e0] ;  /* 0x00027800000e7ab9 */ /* 0x000fe20000000800 */
[----:B----4-:R-:W-:Y:S01]  /*2780*/  IMAD.IADD R25, R25, 0x1, -R136 ;  /* 0x0000000119197824 */ /* 0x010fe200078e0a88 */
[----:B------:R1:W4:Y:S01]  /*2790*/  MUFU.TANH R89, R48 ;  /* 0x0000003000597308 */ /* 0x0003220000002400 */
[C---:B---3--:R-:W-:Y:S01]  /*27a0*/  FMUL.FTZ R44, R0.reuse, R55 ;  /* 0x00000037002c7220 */ /* 0x048fe20000410000 */
[C---:B------:R-:W-:Y:S01]  /*27b0*/  FMUL.FTZ R57, R0.reuse, R57 ;  /* 0x0000003900397220 */ /* 0x040fe20000410000 */
[----:B------:R-:W-:Y:S01]  /*27c0*/  FMUL.FTZ R69, R0, R69 ;  /* 0x0000004500457220 */ /* 0x000fe20000410000 */
[----:B------:R-:W-:Y:S01]  /*27d0*/  IMAD R79, R16, -0x2, R21 ;  /* 0xfffffffe104f7824 */ /* 0x000fe200078e0215 */
[----:B------:R-:W-:Y:S01]  /*27e0*/  LEA R78, R88, 0xffffff80, 0x7 ;  /* 0xffffff80584e7811 */ /* 0x000fe200078e38ff */
[----:B------:R-:W-:-:S02]  /*27f0*/  VIADD R86, R25, UR14 ;  /* 0x0000000e19567c36 */ /* 0x000fc40008000000 */
[----:B------:R3:W0:Y:S01]  /*2800*/  MUFU.TANH R90, R49 ;  /* 0x00000031005a7308 */ /* 0x0006220000002400 */
[----:B-1----:R-:W-:Y:S01]  /*2810*/  FMUL.FTZ R48, R0, R63 ;  /* 0x0000003f00307220 */ /* 0x002fe20000410000 */
[----:B------:R-:W-:-:S06]  /*2820*/  VIADD R83, R25, UR6 ;  /* 0x0000000619537c36 */ /* 0x000fcc0008000000 */
[----:B------:R1:W0:Y:S01]  /*2830*/  MUFU.TANH R91, R52 ;  /* 0x00000034005b7308 */ /* 0x0002220000002400 */
[----:B---3--:R-:W-:-:S07]  /*2840*/  FMUL.FTZ R49, R0, R66 ;  /* 0x0000004200317220 */ /* 0x008fce0000410000 */
[----:B------:R3:W0:Y:S01]  /*2850*/  MUFU.TANH R92, R53 ;  /* 0x00000035005c7308 */ /* 0x0006220000002400 */
[----:B-1----:R-:W-:-:S07]  /*2860*/  FMUL.FTZ R52, R0, R71 ;  /* 0x0000004700347220 */ /* 0x002fce0000410000 */
[----:B------:R-:W1:Y:S01]  /*2870*/  MUFU.TANH R9, R9 ;  /* 0x0000000900097308 */ /* 0x000e620000002400 */
[----:B---3--:R-:W-:-:S07]  /*2880*/  FMUL.FTZ R53, R0, R74 ;  /* 0x0000004a00357220 */ /* 0x008fce0000410000 */
[----:B------:R-:W3:Y:S08]  /*2890*/  MUFU.TANH R11, R11 ;  /* 0x0000000b000b7308 */ /* 0x000ef00000002400 */
[----:B------:R-:W0:Y:S08]  /*28a0*/  MUFU.TANH R2, R2 ;  /* 0x0000000200027308 */ /* 0x000e300000002400 */
        /* <DEDUP_REMOVED lines=47> */
[----:B------:R0:W1:Y:S08]  /*2ba0*/  MUFU.TANH R94, R57 ;  /* 0x00000039005e7308 */ /* 0x0000700000002400 */
[----:B------:R5:W1:Y:S01]  /*2bb0*/  MUFU.TANH R100, R69 ;  /* 0x0000004500647308 */ /* 0x000a620000002400 */
[----:B0-----:R-:W-:Y:S01]  /*2bc0*/  VIADDMNMX R57, R58, R86, R79, PT ;  /* 0x000000563a397246 */ /* 0x001fe2000380014f */
[----:B-----5:R-:W-:Y:S01]  /*2bd0*/  IMAD.IADD R69, R83, 0x1, R58 ;  /* 0x0000000153457824 */ /* 0x020fe200078e023a */
[----:B--234-:R-:W-:Y:S06]  /*2be0*/  @P1 BRA `(.L_x_1023) ;  /* 0x0000000000641947 */ /* 0x01cfec0003800000 */
[----:B------:R-:W-:Y:S01]  /*2bf0*/  IMAD R21, R137, UR41, R58 ;  /* 0x0000002989157c24 */ /* 0x000fe2000f8e023a */
[----:B------:R-:W-:Y:S03]  /*2c00*/  BSSY B0, `(.L_x_1024) ;  /* 0x0000013000007945 */ /* 0x000fe60003800000 */
[----:B------:R-:W-:-:S05]  /*2c10*/  IMAD.IADD R21, R21, 0x1, -R136 ;  /* 0x0000000115157824 */ /* 0x000fca00078e0a88 */
[----:B------:R-:W-:-:S13]  /*2c20*/  ISETP.GT.AND P1, PT, R21, -0x1, PT ;  /* 0xffffffff1500780c */ /* 0x000fda0003f24270 */
[----:B------:R-:W-:Y:S05]  /*2c30*/  @P1 BRA `(.L_x_1025) ;  /* 0x0000000000241947 */ /* 0x000fea0003800000 */
[----:B------:R-:W-:Y:S01]  /*2c40*/  ULDC UR6, c[0x0][0x9e4] ;  /* 0x0002790000067ab9 */ /* 0x000fe20000000800 */
[----:B------:R-:W-:Y:S01]  /*2c50*/  LOP3.LUT R21, RZ, R21, RZ, 0x33, !PT ;  /* 0x00000015ff157212 */ /* 0x000fe200078e33ff */
[----:B------:R-:W-:-:S05]  /*2c60*/  IMAD.U32 R25, RZ, RZ, UR6 ;  /* 0x00000006ff197e24 */ /* 0x000fca000f8e00ff */
[----:B------:R-:W-:-:S13]  /*2c70*/  ISETP.NE.AND P1, PT, R25, 0x1, PT ;  /* 0x000000011900780c */ /* 0x000fda0003f25270 */
[----:B------:R-:W0:Y:S02]  /*2c80*/  @P1 LDC.64 R58, c[0x0][0x9e8] ;  /* 0x00027a00ff3a1b82 */ /* 0x000e240000000a00 */
[----:B0-----:R-:W-:-:S05]  /*2c90*/  @P1 IMAD.HI.U32 R20, R21, R58, RZ ;  /* 0x0000003a15141227 */ /* 0x001fca00078e00ff */
[----:B------:R-:W-:-:S04]  /*2ca0*/  @P1 SHF.R.U32.HI R21, RZ, R59, R20 ;  /* 0x0000003bff151219 */ /* 0x000fc80000011614 */
[----:B------:R-:W-:Y:S01]  /*2cb0*/  LOP3.LUT R21, RZ, R21, RZ, 0x33, !PT ;  /* 0x00000015ff157212 */ /* 0x000fe200078e33ff */
[----:B------:R-:W-:Y:S06]  /*2cc0*/  BRA `(.L_x_1026) ;  /* 0x0000000000187947 */ /* 0x000fec0003800000 */
.L_x_1025:
[----:B------:R-:W-:Y:S02]  /*2cd0*/  ULDC UR6, c[0x0][0x9e4] ;  /* 0x0002790000067ab9 */ /* 0x000fe40000000800 */
[----:B------:R-:W-:-:S05]  /*2ce0*/  IMAD.U32 R25, RZ, RZ, UR6 ;  /* 0x00000006ff197e24 */ /* 0x000fca000f8e00ff */
[----:B------:R-:W-:-:S13]  /*2cf0*/  ISETP.NE.AND P1, PT, R25, 0x1, PT ;  /* 0x000000011900780c */ /* 0x000fda0003f25270 */
[----:B------:R-:W0:Y:S02]  /*2d00*/  @P1 LDC.64 R58, c[0x0][0x9e8] ;  /* 0x00027a00ff3a1b82 */ /* 0x000e240000000a00 */
[----:B0-----:R-:W-:-:S05]  /*2d10*/  @P1 IMAD.HI.U32 R20, R21, R58, RZ ;  /* 0x0000003a15141227 */ /* 0x001fca00078e00ff */
[----:B------:R-:W-:-:S07]  /*2d20*/  @P1 SHF.R.U32.HI R21, RZ, R59, R20 ;  /* 0x0000003bff151219 */ /* 0x000fce0000011614 */
.L_x_1026:
[----:B------:R-:W-:Y:S05]  /*2d30*/  BSYNC B0 ;  /* 0x0000000000007941 */ /* 0x000fea0003800000 */
.L_x_1024:
[----:B------:R-:W-:-:S04]  /*2d40*/  IMAD R21, R21, R25, -R78 ;  /* 0x0000001915157224 */ /* 0x000fc800078e0a4e */
[----:B------:R-:W-:-:S05]  /*2d50*/  IMAD R20, R16, -0x2, R21 ;  /* 0xfffffffe10147824 */ /* 0x000fca00078e0215 */
[----:B------:R-:W-:Y:S02]  /*2d60*/  VIADDMNMX R57, R20, R25, R57, PT ;  /* 0x0000001914397246 */ /* 0x000fe40003800139 */
[----:B------:R-:W-:-:S07]  /*2d70*/  VIMNMX R69, R69, R20, !PT ;  /* 0x0000001445457248 */ /* 0x000fce0007fe0100 */
.L_x_1023:
[C---:B------:R-:W-:Y:S01]  /*2d80*/  ISETP.GE.AND P2, PT, R82.reuse, 0x9, PT ;  /* 0x000000095200780c */ /* 0x040fe20003f46270 */
[----:B------:R-:W0:Y:S01]  /*2d90*/  SHFL.IDX PT, R56, R56, 0x1, 0x1c1f ;  /* 0x003c1f0038387f89 */ /* 0x000e2200000e0000 */
[C---:B------:R-:W-:Y:S01]  /*2da0*/  ISETP.GE.AND P1, PT, R82.reuse, 0x2, PT ;  /* 0x000000025200780c */ /* 0x040fe20003f26270 */
[----:B------:R-:W-:Y:S01]  /*2db0*/  UISETP.NE.AND UP0, UPT, UR49, URZ, UPT ;  /* 0x0000003f3100728c */ /* 0x000fe2000bf05270 */
[C---:B------:R-:W-:Y:S02]  /*2dc0*/  ISETP.GT.AND P3, PT, R69.reuse, 0x8, !P2 ;  /* 0x000000084500780c */ /* 0x040fe40005764270 */
[----:B------:R-:W-:Y:S02]  /*2dd0*/  ISETP.GT.AND P4, PT, R69, 0x1, !P1 ;  /* 0x000000014500780c */ /* 0x000fe40004f84270 */
[----:B------:R-:W-:Y:S02]  /*2de0*/  ISETP.LT.OR P3, PT, R57, 0x9, P3 ;  /* 0x000000093900780c */ /* 0x000fe40001f61670 */
[----:B------:R-:W-:-:S02]  /*2df0*/  ISETP.GE.AND P5, PT, R82, 0x11, PT ;  /* 0x000000115200780c */ /* 0x000fc40003fa6270 */
[----:B------:R-:W-:Y:S02]  /*2e00*/  FSEL R75, R13, -INF , !P3 ;  /* 0xff8000000d4b7808 */ /* 0x000fe40005800000 */
[----:B------:R-:W-:Y:S02]  /*2e10*/  ISETP.LT.OR P4, PT, R57, 0x2, P4 ;  /* 0x000000023900780c */ /* 0x000fe40002781670 */
[----:B------:R-:W-:Y:S02]  /*2e20*/  ISETP.GT.AND P3, PT, R69, 0x10, !P5 ;  /* 0x000000104500780c */ /* 0x000fe40006f64270 */
[----:B------:R-:W-:Y:S02]  /*2e30*/  ISETP.GE.AND P6, PT, R82, 0xa, PT ;  /* 0x0000000a5200780c */ /* 0x000fe40003fc6270 */
[----:B------:R-:W-:Y:S02]  /*2e40*/  FSEL R55, R11, -INF , !P4 ;  /* 0xff8000000b377808 */ /* 0x000fe40006000000 */
[----:B------:R-:W-:-:S02]  /*2e50*/  P2R R102, PR, RZ, 0x20 ;  /* 0x00000020ff667803 */ /* 0x000fc40000000000 */
[----:B------:R-:W-:Y:S02]  /*2e60*/  ISETP.LT.OR P3, PT, R57, 0x11, P3 ;  /* 0x000000113900780c */ /* 0x000fe40001f61670 */
[----:B------:R-:W-:Y:S02]  /*2e70*/  ISETP.GT.AND P4, PT, R69, 0x9, !P6 ;  /* 0x000000094500780c */ /* 0x000fe40007784270 */
[----:B------:R-:W-:Y:S02]  /*2e80*/  ISETP.GE.AND P5, PT, R82, 0x12, PT ;  /* 0x000000125200780c */ /* 0x000fe40003fa6270 */
[----:B------:R-:W-:Y:S02]  /*2e90*/  FSEL R58, R32, -INF , !P3 ;  /* 0xff800000203a7808 */ /* 0x000fe40005800000 */
[----:B------:R-:W-:Y:S02]  /*2ea0*/  ISETP.LT.OR P4, PT, R57, 0xa, P4 ;  /* 0x0000000a3900780c */ /* 0x000fe40002781670 */
[----:B------:R-:W-:-:S02]  /*2eb0*/  ISETP.GT.AND P3, PT, R69, 0x11, !P5 ;  /* 0x000000114500780c */ /* 0x000fc40006f64270 */
[----:B------:R-:W-:Y:S02]  /*2ec0*/  FSEL R74, R14, -INF , !P4 ;  /* 0xff8000000e4a7808 */ /* 0x000fe40006000000 */
[----:B------:R-:W-:Y:S02]  /*2ed0*/  ISETP.LT.OR P3, PT, R57, 0x12, P3 ;  /* 0x000000123900780c */ /* 0x000fe40001f61670 */
[----:B------:R-:W-:Y:S02]  /*2ee0*/  ISETP.GE.AND P4, PT, R82, 0x19, PT ;  /* 0x000000195200780c */ /* 0x000fe40003f86270 */
[----:B------:R-:W-:Y:S02]  /*2ef0*/  FSEL R59, R24, -INF , !P3 ;  /* 0xff800000183b7808 */ /* 0x000fe40005800000 */
[----:B------:R-:W-:Y:S02]  /*2f00*/  ISETP.GT.AND P3, PT, R69, 0x18, !P4 ;  /* 0x000000184500780c */ /* 0x000fe40006764270 */
[----:B------:R-:W-:-:S02]  /*2f10*/  P2R R104, PR, RZ, 0x10 ;  /* 0x00000010ff687803 */ /* 0x000fc40000000000 */
[----:B------:R-:W-:Y:S02]  /*2f20*/  ISETP.LT.OR P3, PT, R57, 0x19, P3 ;  /* 0x000000193900780c */ /* 0x000fe40001f61670 */
[----:B------:R-:W-:Y:S02]  /*2f30*/  ISETP.GE.AND P4, PT, R82, 0x1a, PT ;  /* 0x0000001a5200780c */ /* 0x000fe40003f86270 */
[----:B------:R-:W-:Y:S02]  /*2f40*/  FSEL R60, R26, -INF , !P3 ;  /* 0xff8000001a3c7808 */ /* 0x000fe40005800000 */
[----:B------:R-:W-:Y:S02]  /*2f50*/  ISETP.GT.AND P3, PT, R69, 0x19, !P4 ;  /* 0x000000194500780c */ /* 0x000fe40006764270 */
[----:B------:R-:W-:Y:S02]  /*2f60*/  P2R R105, PR, RZ, 0x10 ;  /* 0x00000010ff697803 */ /* 0x000fe40000000000 */
[----:B------:R-:W-:-:S02]  /*2f70*/  ISETP.LT.OR P3, PT, R57, 0x1a, P3 ;  /* 0x0000001a3900780c */ /* 0x000fc40001f61670 */
[C---:B------:R-:W-:Y:S02]  /*2f80*/  ISETP.GE.AND P4, PT, R82.reuse, 0x21, PT ;  /* 0x000000215200780c */ /* 0x040fe40003f86270 */
[----:B------:R-:W-:Y:S02]  /*2f90*/  FSEL R73, R27, -INF , !P3 ;  /* 0xff8000001b497808 */ /* 0x000fe40005800000 */
[----:B------:R-:W-:Y:S02]  /*2fa0*/  ISETP.GT.AND P3, PT, R69, 0x20, !P4 ;  /* 0x000000204500780c */ /* 0x000fe40006764270 */
[----:B------:R-:W-:Y:S02]  /*2fb0*/  P2R R106, PR, RZ, 0x10 ;  /* 0x00000010ff6a7803 */ /* 0x000fe40000000000 */
[----:B------:R-:W-:Y:S02]  /*2fc0*/  ISETP.LT.OR P3, PT, R57, 0x21, P3 ;  /* 0x000000213900780c */ /* 0x000fe40001f61670 */
[----:B------:R-:W-:-:S02]  /*2fd0*/  ISETP.GE.AND P4, PT, R82, 0x22, PT ;  /* 0x000000225200780c */ /* 0x000fc40003f86270 */
[----:B------:R-:W-:Y:S02]  /*2fe0*/  FSEL R61, R28, -INF , !P3 ;  /* 0xff8000001c3d7808 */ /* 0x000fe40005800000 */
[----:B------:R-:W-:Y:S02]  /*2ff0*/  ISETP.GT.AND P3, PT, R69, 0x21, !P4 ;  /* 0x000000214500780c */ /* 0x000fe40006764270 */
[----:B------:R-:W-:Y:S02]  /*3000*/  P2R R107, PR, RZ, 0x10 ;  /* 0x00000010ff6b7803 */ /* 0x000fe40000000000 */
[----:B------:R-:W-:Y:S02]  /*3010*/  ISETP.LT.OR P3, PT, R57, 0x22, P3 ;  /* 0x000000223900780c */ /* 0x000fe40001f61670 */
[----:B------:R-:W-:Y:S02]  /*3020*/  ISETP.GE.AND P4, PT, R82, 0x29, PT ;  /* 0x000000295200780c */ /* 0x000fe40003f86270 */
[----:B------:R-:W-:-:S02]  /*3030*/  FSEL R62, R29, -INF , !P3 ;  /* 0xff8000001d3e7808 */ /* 0x000fc40005800000 */
[----:B------:R-:W-:Y:S02]  /*3040*/  ISETP.GT.AND P3, PT, R69, 0x28, !P4 ;  /* 0x000000284500780c */ /* 0x000fe40006764270 */
[----:B------:R-:W-:Y:S02]  /*3050*/  P2R R108, PR, RZ, 0x10 ;  /* 0x00000010ff6c7803 */ /* 0x000fe40000000000 */
[----:B------:R-:W-:Y:S02]  /*3060*/  ISETP.LT.OR P3, PT, R57, 0x29, P3 ;  /* 0x000000293900780c */ /* 0x000fe40001f61670 */
[----:B------:R-:W-:Y:S02]  /*3070*/  ISETP.GE.AND P4, PT, R82, 0x2a, PT ;  /* 0x0000002a5200780c */ /* 0x000fe40003f86270 */
[----:B------:R-:W-:Y:S02]  /*3080*/  FSEL R71, R30, -INF , !P3 ;  /* 0xff8000001e477808 */ /* 0x000fe40005800000 */
[----:B------:R-:W-:-:S02]  /*3090*/  ISETP.GT.AND P3, PT, R69, 0x29, !P4 ;  /* 0x000000294500780c */ /* 0x000fc40006764270 */
[----:B------:R-:W-:Y:S02]  /*30a0*/  P2R R109, PR, RZ, 0x10 ;  /* 0x00000010ff6d7803 */ /* 0x000fe40000000000 */
        /* <DEDUP_REMOVED lines=11> */
[----:B------:R-:W-:Y:S02]  /*3160*/  ISETP.GE.AND P4, PT, R82, 0x39, PT ;  /* 0x000000395200780c */ /* 0x000fe40003f86270 */
        /* <DEDUP_REMOVED lines=20> */
[----:B-1----:R-:W-:Y:S02]  /*32b0*/  FSEL R66, R94, -INF , !P3 ;  /* 0xff8000005e427808 */ /* 0x002fe40005800000 */
        /* <DEDUP_REMOVED lines=34> */
[----:B------:R-:W-:Y:S01]  /*34e0*/  FSEL R26, R72, -INF , !P3 ;  /* 0xff800000481a7808 */ /* 0x000fe20005800000 */
[----:B0-----:R-:W-:Y:S01]  /*34f0*/  IMAD.IADD R72, R83, 0x1, R56 ;  /* 0x0000000153487824 */ /* 0x001fe200078e0238 */
        /* <DEDUP_REMOVED lines=13> */
[----:B------:R-:W-:Y:S02]  /*35d0*/  P2R R103, PR, RZ, 0x20 ;  /* 0x00000020ff677803 */ /* 0x000fe40000000000 */
[----:B------:R-:W-:-:S02]  /*35e0*/  FSEL R21, R77, -INF , !P3 ;  /* 0xff8000004d157808 */ /* 0x000fc40005800000 */
[----:B------:R-:W-:Y:S02]  /*35f0*/  ISETP.GE.AND P3, PT, R82, 0x71, PT ;  /* 0x000000715200780c */ /* 0x000fe40003f66270 */
[----:B------:R-:W-:Y:S02]  /*3600*/  P2R R87, PR, RZ, 0x40 ;  /* 0x00000040ff577803 */ /* 0x000fe40000000000 */
[----:B------:R-:W-:-:S04]  /*3610*/  ISETP.GT.AND P4, PT, R69, 0x70, !P3 ;  /* 0x000000704500780c */ /* 0x000fc80005f84270 */
[----:B------:R-:W-:-:S04]  /*3620*/  ISETP.LT.OR P4, PT, R57, 0x71, P4 ;  /* 0x000000713900780c */ /* 0x000fc80002781670 */
[----:B------:R-:W-:Y:S02]  /*3630*/  FSEL R20, R80, -INF , !P4 ;  /* 0xff80000050147808 */ /* 0x000fe40006000000 */
[----:B------:R-:W-:-:S04]  /*3640*/  ISETP.GE.AND P4, PT, R82, 0x72, PT ;  /* 0x000000725200780c */ /* 0x000fc80003f86270 */
        /* <DEDUP_REMOVED lines=8> */
[----:B------:R-:W-:Y:S02]  /*36d0*/  P2R R80, PR, RZ, 0x40 ;  /* 0x00000040ff507803 */ /* 0x000fe40000000000 */
[----:B------:R-:W-:-:S04]  /*36e0*/  ISETP.GT.AND P6, PT, R69, RZ, !P6 ;  /* 0x000000ff4500720c */ /* 0x000fc800077c4270 */
[----:B------:R-:W-:-:S04]  /*36f0*/  ISETP.LT.OR P6, PT, R57, 0x1, P6 ;  /* 0x000000013900780c */ /* 0x000fc800037c1670 */
[----:B------:R-:W-:Y:S02]  /*3700*/  FSEL R77, R9, -INF , !P6 ;  /* 0xff800000094d7808 */ /* 0x000fe40007000000 */
[----:B------:R-:W-:-:S04]  /*3710*/  ISETP.GE.AND P6, PT, R82, 0x7a, PT ;  /* 0x0000007a5200780c */ /* 0x000fc80003fc6270 */
[----:B------:R-:W-:Y:S02]  /*3720*/  P2R R81, PR, RZ, 0x40 ;  /* 0x00000040ff517803 */ /* 0x000fe40000000000 */
[----:B------:R-:W-:Y:S02]  /*3730*/  ISETP.GT.AND P6, PT, R69, 0x79, !P6 ;  /* 0x000000794500780c */ /* 0x000fe400077c4270 */
[----:B------:R-:W-:Y:S02]  /*3740*/  VIADDMNMX R69, R56, R86, R79, PT ;  /* 0x0000005638457246 */ /* 0x000fe4000380014f */
[----:B------:R-:W-:-:S04]  /*3750*/  ISETP.LT.OR P6, PT, R57, 0x7a, P6 ;  /* 0x0000007a3900780c */ /* 0x000fc800037c1670 */
[----:B------:R-:W-:Y:S02]  /*3760*/  FSEL R13, R85, -INF , !P6 ;  /* 0xff800000550d7808 */ /* 0x000fe40007000000 */
[----:B------:R-:W-:-:S13]  /*3770*/  PLOP3.LUT P6, PT, PT, PT, UP0, 0x40, 0x0 ;  /* 0x000000000000781c */ /* 0x000fda0003fce808 */
[----:B------:R-:W-:Y:S05]  /*3780*/  @P6 BRA `(.L_x_1027) ;  /* 0x0000000000646947 */ /* 0x000fea0003800000 */
        /* <DEDUP_REMOVED lines=14> */
.L_x_1029:
[----:B------:R-:W-:Y:S02]  /*3870*/  ULDC UR6, c[0x0][0x9e4] ;  /* 0x0002790000067ab9 */ /* 0x000fe40000000800 */
[----:B------:R-:W-:-:S05]  /*3880*/  IMAD.U32 R76, RZ, RZ, UR6 ;  /* 0x00000006ff4c7e24 */ /* 0x000fca000f8e00ff */
[----:B------:R-:W-:-:S13]  /*3890*/  ISETP.NE.AND P6, PT, R76, 0x1, PT ;  /* 0x000000014c00780c */ /* 0x000fda0003fc5270 */
[----:B------:R-:W0:Y:S02]  /*38a0*/  @P6 LDC.64 R56, c[0x0][0x9e8] ;  /* 0x00027a00ff386b82 */ /* 0x000e240000000a00 */
[----:B0-----:R-:W-:-:S05]  /*38b0*/  @P6 IMAD.HI.U32 R56, R9, R56, RZ ;  /* 0x0000003809386227 */ /* 0x001fca00078e00ff */
[----:B------:R-:W-:-:S07]  /*38c0*/  @P6 SHF.R.U32.HI R9, RZ, R57, R56 ;  /* 0x00000039ff096219 */ /* 0x000fce0000011638 */
.L_x_1030:
[----:B------:R-:W-:Y:S05]  /*38d0*/  BSYNC B0 ;  /* 0x0000000000007941 */ /* 0x000fea0003800000 */
.L_x_1028:
[----:B------:R-:W-:-:S04]  /*38e0*/  IMAD R9, R9, R76, -R78 ;  /* 0x0000004c09097224 */ /* 0x000fc800078e0a4e */
[----:B------:R-:W-:-:S05]  /*38f0*/  IMAD R9, R16, -0x2, R9 ;  /* 0xfffffffe10097824 */ /* 0x000fca00078e0209 */
[----:B------:R-:W-:Y:S02]  /*3900*/  VIADDMNMX R69, R9, R76, R69, PT ;  /* 0x0000004c09457246 */ /* 0x000fe40003800145 */
[----:B------:R-:W-:-:S07]  /*3910*/  VIMNMX R72, R72, R9, !PT ;  /* 0x0000000948487248 */ /* 0x000fce0007fe0100 */
.L_x_1027:
[C---:B------:R-:W-:Y:S01]  /*3920*/  ISETP.GT.AND P1, PT, R72.reuse, 0x1, !P1 ;  /* 0x000000014800780c */ /* 0x040fe20004f24270 */
[----:B------:R-:W-:Y:S01]  /*3930*/  ULDC UR29, c[0x0][0x988] ;  /* 0x00026200001d7ab9 */ /* 0x000fe20000000800 */
[----:B------:R-:W-:Y:S01]  /*3940*/  ISETP.NE.AND P6, PT, R87, RZ, PT ;  /* 0x000000ff5700720c */ /* 0x000fe20003fc5270 */
[----:B------:R-:W-:Y:S01]  /*3950*/  UISETP.NE.AND UP1, UPT, UR50, URZ, UPT ;  /* 0x0000003f3200728c */ /* 0x000fe2000bf25270 */
[----:B------:R-:W-:Y:S01]  /*3960*/  ISETP.LT.OR P1, PT, R69, 0x2, P1 ;  /* 0x000000024500780c */ /* 0x000fe20000f21670 */
[----:B------:R-:W-:Y:S01]  /*3970*/  UISETP.NE.AND UP0, UPT, UR49, URZ, UPT ;  /* 0x0000003f3100728c */ /* 0x000fe2000bf05270 */
[----:B------:R-:W-:Y:S01]  /*3980*/  FMNMX.FTZ R56, R77, R55, !PT ;  /* 0x000000374d387209 */ /* 0x000fe20007810000 */
[----:B------:R-:W-:Y:S01]  /*3990*/  UMOV UR10, UR42 ;  /* 0x0000002a000a7c82 */ /* 0x000fe20008000000 */
[----:B------:R-:W-:Y:S02]  /*39a0*/  FSEL R3, R3, -INF , !P1 ;  /* 0xff80000003037808 */ /* 0x000fe40004800000 */
[----:B------:R-:W-:-:S02]  /*39b0*/  ISETP.GT.AND P1, PT, R72, 0x9, !P6 ;  /* 0x000000094800780c */ /* 0x000fc40007724270 */
[----:B------:R-:W-:Y:S02]  /*39c0*/  FMNMX.FTZ R9, R75, R56, !PT ;  /* 0x000000384b097209 */ /* 0x000fe40007810000 */
[----:B------:R-:W-:Y:S01]  /*39d0*/  ISETP.LT.OR P1, PT, R69, 0xa, P1 ;  /* 0x0000000a4500780c */ /* 0x000fe20000f21670 */
[----:B------:R-:W-:Y:S01]  /*39e0*/  @UP1 ULDC UR6, c[0x0][0x44c] ;  /* 0x0001130000061ab9 */ /* 0x000fe20000000800 */
[----:B------:R-:W-:Y:S01]  /*39f0*/  FMNMX.FTZ R9, R74, R9, !PT ;  /* 0x000000094a097209 */ /* 0x000fe20007810000 */
[----:B------:R-:W-:Y:S01]  /*3a00*/  UIMAD.WIDE.U32 UR6, UR42, UR6, URZ ;  /* 0x000000062a0672a5 */ /* 0x000fe2000f8e003f */
[----:B------:R-:W-:Y:S01]  /*3a10*/  FSEL R5, R5, -INF , !P1 ;  /* 0xff80000005057808 */ /* 0x000fe20004800000 */
[----:B------:R-:W-:Y:S01]  /*3a20*/  @UP1 ULDC UR11, c[0x0][0x450] ;  /* 0x00011400000b1ab9 */ /* 0x000fe20000000800 */
[----:B------:R-:W-:Y:S01]  /*3a30*/  ISETP.NE.AND P1, PT, R102, RZ, PT ;  /* 0x000000ff6600720c */ /* 0x000fe20003f25270 */
[----:B------:R-:W-:Y:S01]  /*3a40*/  @UP1 USHF.R.U32.HI UR10, URZ, UR11, UR7 ;  /* 0x0000000b3f0a1299 */ /* 0x000fe20008011607 */
[----:B------:R-:W-:-:S02]  /*3a50*/  FMNMX.FTZ R56, R58, R9, !PT ;  /* 0x000000093a387209 */ /* 0x000fc40007810000 */
[C---:B------:R-:W-:Y:S01]  /*3a60*/  ISETP.GT.AND P1, PT, R72.reuse, 0x10, !P1 ;  /* 0x000000104800780c */ /* 0x040fe20004f24270 */
[----:B------:R-:W-:Y:S01]  /*3a70*/  UIADD3 UR51, UR51, UR10, URZ ;  /* 0x0000000a33337290 */ /* 0x000fe2000fffe03f */
[----:B------:R-:W-:Y:S02]  /*3a80*/  FMNMX.FTZ R9, R59, R56, !PT ;  /* 0x000000383b097209 */ /* 0x000fe40007810000 */
[----:B------:R-:W-:Y:S01]  /*3a90*/  ISETP.LT.OR P1, PT, R69, 0x11, P1 ;  /* 0x000000114500780c */ /* 0x000fe20000f21670 */
[----:B------:R-:W-:Y:S01]  /*3aa0*/  UIADD3 UR14, UR51, UR14, URZ ;  /* 0x0000000e330e7290 */ /* 0x000fe2000fffe03f */
[----:B------:R-:W-:Y:S02]  /*3ab0*/  ISETP.GT.AND P2, PT, R72, 0x8, !P2 ;  /* 0x000000084800780c */ /* 0x000fe40005744270 */
[----:B------:R-:W-:Y:S02]  /*3ac0*/  FSEL R33, R33, -INF , !P1 ;  /* 0xff80000021217808 */ /* 0x000fe40004800000 */
[----:B------:R-:W-:-:S02]  /*3ad0*/  ISETP.NE.AND P1, PT, R103, RZ, PT ;  /* 0x000000ff6700720c */ /* 0x000fc40003f25270 */
[----:B------:R-:W-:Y:S02]  /*3ae0*/  FMNMX.FTZ R56, R60, R9, !PT ;  /* 0x000000093c387209 */ /* 0x000fe40007810000 */
[----:B------:R-:W-:Y:S02]  /*3af0*/  ISETP.GT.AND P1, PT, R72, 0x11, !P1 ;  /* 0x000000114800780c */ /* 0x000fe40004f24270 */
[C---:B------:R-:W-:Y:S02]  /*3b00*/  ISETP.LT.OR P2, PT, R69.reuse, 0x9, P2 ;  /* 0x000000094500780c */ /* 0x040fe40001741670 */
[----:B------:R-:W-:Y:S02]  /*3b10*/  ISETP.LT.OR P1, PT, R69, 0x12, P1 ;  /* 0x000000124500780c */ /* 0x000fe40000f21670 */
[----:B------:R-:W-:Y:S02]  /*3b20*/  FMNMX.FTZ R56, R73, R56, !PT ;  /* 0x0000003849387209 */ /* 0x000fe40007810000 */
[----:B------:R-:W-:-:S02]  /*3b30*/  FSEL R34, R34, -INF , !P1 ;  /* 0xff80000022227808 */ /* 0x000fc40004800000 */
[----:B------:R-:W-:Y:S02]  /*3b40*/  ISETP.NE.AND P1, PT, R104, RZ, PT ;  /* 0x000000ff6800720c */ /* 0x000fe40003f25270 */
[----:B------:R-:W-:Y:S02]  /*3b50*/  FSEL R4, R4, -INF , !P2 ;  /* 0xff80000004047808 */ /* 0x000fe40005000000 */
[----:B------:R-:W-:Y:S02]  /*3b60*/  ISETP.GT.AND P1, PT, R72, 0x18, !P1 ;  /* 0x000000184800780c */ /* 0x000fe40004f24270 */
[----:B------:R-:W-:Y:S02]  /*3b70*/  ISETP.NE.AND P2, PT, R89, RZ, PT ;  /* 0x000000ff5900720c */ /* 0x000fe40003f45270 */
[----:B------:R-:W-:Y:S02]  /*3b80*/  ISETP.LT.OR P1, PT, R69, 0x19, P1 ;  /* 0x000000194500780c */ /* 0x000fe40000f21670 */
[----:B------:R-:W-:-:S02]  /*3b90*/  FMNMX.FTZ R9, R61, R56, !PT ;  /* 0x000000383d097209 */ /* 0x000fc40007810000 */
[----:B------:R-:W-:Y:S02]  /*3ba0*/  FSEL R35, R35, -INF , !P1 ;  /* 0xff80000023237808 */ /* 0x000fe40004800000 */
[----:B------:R-:W-:Y:S02]  /*3bb0*/  ISETP.NE.AND P1, PT, R105, RZ, PT ;  /* 0x000000ff6900720c */ /* 0x000fe40003f25270 */
[----:B------:R-:W-:Y:S02]  /*3bc0*/  FMNMX.FTZ R56, R62, R9, !PT ;  /* 0x000000093e387209 */ /* 0x000fe40007810000 */
[----:B------:R-:W-:Y:S02]  /*3bd0*/  ISETP.GT.AND P1, PT, R72, 0x19, !P1 ;  /* 0x000000194800780c */ /* 0x000fe40004f24270 */
[----:B------:R-:W-:Y:S02]  /*3be0*/  ISETP.NE.AND P6, PT, R90, RZ, PT ;  /* 0x000000ff5a00720c */ /* 0x000fe40003fc5270 */
[----:B------:R-:W-:-:S02]  /*3bf0*/  ISETP.LT.OR P1, PT, R69, 0x1a, P1 ;  /* 0x0000001a4500780c */ /* 0x000fc40000f21670 */
[----:B------:R-:W-:Y:S02]  /*3c00*/  FMNMX.FTZ R9, R71, R56, !PT ;  /* 0x0000003847097209 */ /* 0x000fe40007810000 */
[----:B------:R-:W-:Y:S02]  /*3c10*/  FSEL R36, R36, -INF , !P1 ;  /* 0xff80000024247808 */ /* 0x000fe40004800000 */
[----:B------:R-:W-:Y:S02]  /*3c20*/  ISETP.NE.AND P1, PT, R106, RZ, PT ;  /* 0x000000ff6a00720c */ /* 0x000fe40003f25270 */
[----:B------:R-:W-:Y:S02]  /*3c30*/  FMNMX.FTZ R56, R70, R9, !PT ;  /* 0x0000000946387209 */ /* 0x000fe40007810000 */
[----:B------:R-:W-:Y:S02]  /*3c40*/  ISETP.GT.AND P1, PT, R72, 0x20, !P1 ;  /* 0x000000204800780c */ /* 0x000fe40004f24270 */
[----:B------:R-:W-:-:S02]  /*3c50*/  FMNMX.FTZ R9, R63, R56, !PT ;  /* 0x000000383f097209 */ /* 0x000fc40007810000 */
[----:B------:R-:W-:Y:S02]  /*3c60*/  ISETP.LT.OR P1, PT, R69, 0x21, P1 ;  /* 0x000000214500780c */ /* 0x000fe40000f21670 */
[----:B------:R-:W-:Y:S02]  /*3c70*/  FMNMX.FTZ R56, R68, R9, !PT ;  /* 0x0000000944387209 */ /* 0x000fe40007810000 */
[----:B------:R-:W-:Y:S02]  /*3c80*/  FSEL R37, R37, -INF , !P1 ;  /* 0xff80000025257808 */ /* 0x000fe40004800000 */
[----:B------:R-:W-:Y:S02]  /*3c90*/  ISETP.NE.AND P1, PT, R107, RZ, PT ;  /* 0x000000ff6b00720c */ /* 0x000fe40003f25270 */
[----:B------:R-:W-:Y:S02]  /*3ca0*/  FMNMX.FTZ R9, R65, R56, !PT ;  /* 0x0000003841097209 */ /* 0x000fe40007810000 */
[----:B------:R-:W-:-:S02]  /*3cb0*/  ISETP.GT.AND P1, PT, R72, 0x21, !P1 ;  /* 0x000000214800780c */ /* 0x000fc40004f24270 */
[----:B------:R-:W-:Y:S02]  /*3cc0*/  FMNMX.FTZ R56, R64, R9, !PT ;  /* 0x0000000940387209 */ /* 0x000fe40007810000 */
[----:B------:R-:W-:Y:S02]  /*3cd0*/  ISETP.LT.OR P1, PT, R69, 0x22, P1 ;  /* 0x000000224500780c */ /* 0x000fe40000f21670 */
[----:B------:R-:W-:Y:S02]  /*3ce0*/  FMNMX.FTZ R9, R67, R56, !PT ;  /* 0x0000003843097209 */ /* 0x000fe40007810000 */
[----:B------:R-:W-:Y:S02]  /*3cf0*/  FSEL R38, R38, -INF , !P1 ;  /* 0xff80000026267808 */ /* 0x000fe40004800000 */
[----:B------:R-:W-:Y:S02]  /*3d00*/  ISETP.NE.AND P1, PT, R108, RZ, PT ;  /* 0x000000ff6c00720c */ /* 0x000fe40003f25270 */
[----:B------:R-:W-:-:S02]  /*3d10*/  FMNMX.FTZ R9, R66, R9, !PT ;  /* 0x0000000942097209 */ /* 0x000fc40007810000 */
[----:B------:R-:W-:Y:S02]  /*3d20*/  ISETP.GT.AND P1, PT, R72, 0x28, !P1 ;  /* 0x000000284800780c */ /* 0x000fe40004f24270 */
[----:B------:R-:W-:Y:S02]  /*3d30*/  FMNMX.FTZ R56, R32, R9, !PT ;  /* 0x0000000920387209 */ /* 0x000fe40007810000 */
[----:B------:R-:W-:Y:S02]  /*3d40*/  ISETP.LT.OR P1, PT, R69, 0x29, P1 ;  /* 0x000000294500780c */ /* 0x000fe40000f21670 */
[----:B------:R-:W-:Y:S02]  /*3d50*/  FMNMX.FTZ R9, R31, R56, !PT ;  /* 0x000000381f097209 */ /* 0x000fe40007810000 */
[----:B------:R-:W-:Y:S02]  /*3d60*/  FSEL R39, R39, -INF , !P1 ;  /* 0xff80000027277808 */ /* 0x000fe40004800000 */
[----:B------:R-:W-:-:S02]  /*3d70*/  ISETP.NE.AND P1, PT, R109, RZ, PT ;  /* 0x000000ff6d00720c */ /* 0x000fc40003f25270 */
[----:B------:R-:W-:Y:S02]  /*3d80*/  FMNMX.FTZ R9, R28, R9, !PT ;  /* 0x000000091c097209 */ /* 0x000fe40007810000 */
[----:B------:R-:W-:Y:S02]  /*3d90*/  ISETP.GT.AND P1, PT, R72, 0x29, !P1 ;  /* 0x000000294800780c */ /* 0x000fe40004f24270 */
[----:B------:R-:W-:Y:S02]  /*3da0*/  FMNMX.FTZ R56, R30, R9, !PT ;  /* 0x000000091e387209 */ /* 0x000fe40007810000 */
[----:B------:R-:W-:Y:S02]  /*3db0*/  ISETP.LT.OR P1, PT, R69, 0x2a, P1 ;  /* 0x0000002a4500780c */ /* 0x000fe40000f21670 */
[----:B------:R-:W-:Y:S02]  /*3dc0*/  FMNMX.FTZ R56, R29, R56, !PT ;  /* 0x000000381d387209 */ /* 0x000fe40007810000 */
[----:B------:R-:W-:-:S02]  /*3dd0*/  FSEL R40, R40, -INF , !P1 ;  /* 0xff80000028287808 */ /* 0x000fc40004800000 */
[----:B------:R-:W-:Y:S02]  /*3de0*/  ISETP.NE.AND P1, PT, R110, RZ, PT ;  /* 0x000000ff6e00720c */ /* 0x000fe40003f25270 */
[----:B------:R-:W-:Y:S02]  /*3df0*/  FMNMX.FTZ R9, R27, R56, !PT ;  /* 0x000000381b097209 */ /* 0x000fe40007810000 */
[----:B------:R-:W-:Y:S02]  /*3e00*/  ISETP.GT.AND P1, PT, R72, 0x30, !P1 ;  /* 0x000000304800780c */ /* 0x000fe40004f24270 */
[----:B------:R-:W-:Y:S02]  /*3e10*/  FMNMX.FTZ R56, R26, R9, !PT ;  /* 0x000000091a387209 */ /* 0x000fe40007810000 */
[----:B------:R-:W-:Y:S02]  /*3e20*/  ISETP.LT.OR P1, PT, R69, 0x31, P1 ;  /* 0x000000314500780c */ /* 0x000fe40000f21670 */
[----:B------:R-:W-:-:S02]  /*3e30*/  FMNMX.FTZ R9, R25, R56, !PT ;  /* 0x0000003819097209 */ /* 0x000fc40007810000 */
[----:B------:R-:W-:Y:S02]  /*3e40*/  FSEL R41, R41, -INF , !P1 ;  /* 0xff80000029297808 */ /* 0x000fe40004800000 */
[----:B------:R-:W-:Y:S02]  /*3e50*/  ISETP.GT.AND P1, PT, R72, 0x31, !P2 ;  /* 0x000000314800780c */ /* 0x000fe40005724270 */
[----:B------:R-:W-:Y:S02]  /*3e60*/  FMNMX.FTZ R56, R24, R9, !PT ;  /* 0x0000000918387209 */ /* 0x000fe40007810000 */
[----:B------:R-:W-:Y:S02]  /*3e70*/  ISETP.LT.OR P1, PT, R69, 0x32, P1 ;  /* 0x000000324500780c */ /* 0x000fe40000f21670 */
[----:B------:R-:W-:Y:S02]  /*3e80*/  FMNMX.FTZ R9, R21, R56, !PT ;  /* 0x0000003815097209 */ /* 0x000fe40007810000 */
[----:B------:R-:W-:-:S02]  /*3e90*/  FSEL R42, R42, -INF , !P1 ;  /* 0xff8000002a2a7808 */ /* 0x000fc40004800000 */
        /* <DEDUP_REMOVED lines=10> */
[----:B------:R-:W-:Y:S01]  /*3f40*/  ISETP.NE.AND P2, PT, R100, RZ, PT ;  /* 0x000000ff6400720c */ /* 0x000fe20003f45270 */
[----:B------:R-:W0:Y:S01]  /*3f50*/  SHFL.BFLY PT, R9, R56, 0x2, 0x1f ;  /* 0x0c401f0038097f89 */ /* 0x000e2200000e0000 */
[----:B------:R-:W-:-:S02]  /*3f60*/  FSEL R44, R44, -INF , !P1 ;  /* 0xff8000002c2c7808 */ /* 0x000fc40004800000 */
[----:B------:R-:W-:Y:S02]  /*3f70*/  ISETP.NE.AND P1, PT, R92, RZ, PT ;  /* 0x000000ff5c00720c */ /* 0x000fe40003f25270 */
[----:B------:R-:W-:Y:S02]  /*3f80*/  ISETP.NE.AND P6, PT, R111, RZ, PT ;  /* 0x000000ff6f00720c */ /* 0x000fe40003fc5270 */
[C---:B------:R-:W-:Y:S02]  /*3f90*/  ISETP.GT.AND P1, PT, R72.reuse, 0x40, !P1 ;  /* 0x000000404800780c */ /* 0x040fe40004f24270 */
[C---:B------:R-:W-:Y:S02]  /*3fa0*/  ISETP.GT.AND P3, PT, R72.reuse, 0x70, !P3 ;  /* 0x000000704800780c */ /* 0x040fe40005f64270 */
[----:B------:R-:W-:Y:S02]  /*3fb0*/  ISETP.LT.OR P1, PT, R69, 0x41, P1 ;  /* 0x000000414500780c */ /* 0x000fe40000f21670 */
[----:B------:R-:W-:-:S02]  /*3fc0*/  ISETP.GT.AND P4, PT, R72, 0x71, !P4 ;  /* 0x000000714800780c */ /* 0x000fc40006784270 */
[----:B------:R-:W-:Y:S02]  /*3fd0*/  FSEL R45, R45, -INF , !P1 ;  /* 0xff8000002d2d7808 */ /* 0x000fe40004800000 */
[----:B------:R-:W-:Y:S02]  /*3fe0*/  ISETP.NE.AND P1, PT, R93, RZ, PT ;  /* 0x000000ff5d00720c */ /* 0x000fe40003f25270 */
[C---:B------:R-:W-:Y:S02]  /*3ff0*/  ISETP.GT.AND P5, PT, R72.reuse, 0x78, !P5 ;  /* 0x000000784800780c */ /* 0x040fe40006fa4270 */
[----:B------:R-:W-:Y:S02]  /*4000*/  ISETP.GT.AND P1, PT, R72, 0x41, !P1 ;  /* 0x000000414800780c */ /* 0x000fe40004f24270 */
[C---:B------:R-:W-:Y:S02]  /*4010*/  ISETP.LT.OR P3, PT, R69.reuse, 0x71, P3 ;  /* 0x000000714500780c */ /* 0x040fe40001f61670 */
[----:B------:R-:W-:-:S02]  /*4020*/  ISETP.LT.OR P1, PT, R69, 0x42, P1 ;  /* 0x000000424500780c */ /* 0x000fc40000f21670 */
[----:B0-----:R-:W-:Y:S02]  /*4030*/  FMNMX.FTZ R57, R56, R9, !PT ;  /* 0x0000000938397209 */ /* 0x001fe40007810000 */
[----:B------:R-:W-:Y:S02]  /*4040*/  FSEL R46, R46, -INF , !P1 ;  /* 0xff8000002e2e7808 */ /* 0x000fe40004800000 */
[----:B------:R-:W-:Y:S01]  /*4050*/  ISETP.NE.AND P1, PT, R94, RZ, PT ;  /* 0x000000ff5e00720c */ /* 0x000fe20003f25270 */
[----:B------:R-:W0:Y:S01]  /*4060*/  SHFL.BFLY PT, R76, R57, 0x1, 0x1f ;  /* 0x0c201f00394c7f89 */ /* 0x000e2200000e0000 */
[C---:B------:R-:W-:Y:S02]  /*4070*/  ISETP.LT.OR P4, PT, R69.reuse, 0x72, P4 ;  /* 0x000000724500780c */ /* 0x040fe40002781670 */
[----:B------:R-:W-:Y:S02]  /*4080*/  ISETP.GT.AND P1, PT, R72, 0x48, !P1 ;  /* 0x000000484800780c */ /* 0x000fe40004f24270 */
[----:B------:R-:W-:-:S02]  /*4090*/  ISETP.LT.OR P5, PT, R69, 0x79, P5 ;  /* 0x000000794500780c */ /* 0x000fc40002fa1670 */
[----:B------:R-:W-:-:S04]  /*40a0*/  ISETP.LT.OR P1, PT, R69, 0x49, P1 ;  /* 0x000000494500780c */ /* 0x000fc80000f21670 */
[----:B------:R-:W-:Y:S02]  /*40b0*/  FSEL R47, R47, -INF , !P1 ;  /* 0xff8000002f2f7808 */ /* 0x000fe40004800000 */
[----:B------:R-:W-:-:S04]  /*40c0*/  ISETP.NE.AND P1, PT, R95, RZ, PT ;  /* 0x000000ff5f00720c */ /* 0x000fc80003f25270 */
[----:B------:R-:W-:-:S04]  /*40d0*/  ISETP.GT.AND P1, PT, R72, 0x49, !P1 ;  /* 0x000000494800780c */ /* 0x000fc80004f24270 */
[----:B------:R-:W-:Y:S02]  /*40e0*/  ISETP.LT.OR P1, PT, R69, 0x4a, P1 ;  /* 0x0000004a4500780c */ /* 0x000fe40000f21670 */
[----:B0-----:R-:W-:Y:S01]  /*40f0*/  FMNMX.FTZ R9, R57, R76, !PT ;  /* 0x0000004c39097209 */ /* 0x001fe20007810000 */
[----:B------:R-:W-:Y:S01]  /*4100*/  IMAD.U32 R76, RZ, RZ, UR29 ;  /* 0x0000001dff4c7e24 */ /* 0x000fe2000f8e00ff */
[----:B------:R-:W-:Y:S02]  /*4110*/  FSEL R48, R48, -INF , !P1 ;  /* 0xff80000030307808 */ /* 0x000fe40004800000 */
[----:B------:R-:W-:Y:S01]  /*4120*/  ISETP.NE.AND P1, PT, R96, RZ, PT ;  /* 0x000000ff6000720c */ /* 0x000fe20003f25270 */
[----:B------:R-:W-:-:S03]  /*4130*/  FFMA.FTZ R76, R9, R76, -8 ;  /* 0xc1000000094c7423 */ /* 0x000fc6000001004c */
[----:B------:R-:W-:-:S04]  /*4140*/  ISETP.GT.AND P1, PT, R72, 0x50, !P1 ;  /* 0x000000504800780c */ /* 0x000fc80004f24270 */
[----:B------:R-:W-:-:S04]  /*4150*/  ISETP.LT.OR P1, PT, R69, 0x51, P1 ;  /* 0x000000514500780c */ /* 0x000fc80000f21670 */
[----:B------:R-:W-:Y:S02]  /*4160*/  FSEL R49, R49, -INF , !P1 ;  /* 0xff80000031317808 */ /* 0x000fe40004800000 */
[----:B------:R-:W-:-:S04]  /*4170*/  ISETP.NE.AND P1, PT, R97, RZ, PT ;  /* 0x000000ff6100720c */ /* 0x000fc80003f25270 */
        /* <DEDUP_REMOVED lines=11> */
[----:B------:R-:W-:Y:S02]  /*4230*/  ISETP.GT.AND P1, PT, R72, 0x60, !P2 ;  /* 0x000000604800780c */ /* 0x000fe40005724270 */
[----:B------:R-:W-:Y:S02]  /*4240*/  ISETP.NE.AND P2, PT, R112, RZ, PT ;  /* 0x000000ff7000720c */ /* 0x000fe40003f45270 */
[----:B------:R-:W-:Y:S02]  /*4250*/  ISETP.LT.OR P1, PT, R69, 0x61, P1 ;  /* 0x000000614500780c */ /* 0x000fe40000f21670 */
[----:B------:R-:W-:Y:S02]  /*4260*/  ISETP.GT.AND P2, PT, R72, 0x69, !P2 ;  /* 0x000000694800780c */ /* 0x000fe40005744270 */
[----:B------:R-:W-:-:S02]  /*4270*/  FSEL R53, R53, -INF , !P1 ;  /* 0xff80000035357808 */ /* 0x000fc40004800000 */
[----:B------:R-:W-:Y:S02]  /*4280*/  ISETP.GT.AND P1, PT, R72, 0x61, !P6 ;  /* 0x000000614800780c */ /* 0x000fe40007724270 */
[----:B------:R-:W-:Y:S02]  /*4290*/  ISETP.NE.AND P6, PT, R80, RZ, PT ;  /* 0x000000ff5000720c */ /* 0x000fe40003fc5270 */
[C---:B------:R-:W-:Y:S02]  /*42a0*/  ISETP.LT.OR P1, PT, R69.reuse, 0x62, P1 ;  /* 0x000000624500780c */ /* 0x040fe40000f21670 */
[----:B------:R-:W-:Y:S02]  /*42b0*/  ISETP.LT.OR P2, PT, R69, 0x6a, P2 ;  /* 0x0000006a4500780c */ /* 0x000fe40001741670 */
[----:B------:R-:W-:Y:S02]  /*42c0*/  FSEL R54, R54, -INF , !P1 ;  /* 0xff80000036367808 */ /* 0x000fe40004800000 */
[----:B------:R-:W-:-:S04]  /*42d0*/  FSETP.NEU.FTZ.AND P1, PT, R9, -INF , PT ;  /* 0xff8000000900780b */ /* 0x000fc80003f3d000 */
[----:B------:R-:W-:Y:S02]  /*42e0*/  FSEL R78, R76, RZ, P1 ;  /* 0x000000ff4c4e7208 */ /* 0x000fe40000800000 */
[----:B------:R-:W-:Y:S02]  /*42f0*/  ISETP.GT.AND P1, PT, R72, RZ, !P6 ;  /* 0x000000ff4800720c */ /* 0x000fe40007724270 */
[----:B------:R-:W-:Y:S01]  /*4300*/  ISETP.NE.AND P6, PT, R81, RZ, PT ;  /* 0x000000ff5100720c */ /* 0x000fe20003fc5270 */
[----:B------:R-:W-:-:S01]  /*4310*/  FFMA.FTZ R56, R75, UR29, -R78 ;  /* 0x0000001d4b387c23 */ /* 0x000fc2000801084e */
[----:B------:R-:W-:Y:S01]  /*4320*/  ISETP.LT.OR P1, PT, R69, 0x1, P1 ;  /* 0x000000014500780c */ /* 0x000fe20000f21670 */
[----:B------:R-:W-:-:S01]  /*4330*/  FFMA.FTZ R57, R74, UR29, -R78 ;  /* 0x0000001d4a397c23 */ /* 0x000fc2000801084e */
[--C-:B------:R-:W-:Y:S01]  /*4340*/  FFMA.FTZ R79, R68, UR29, -R78.reuse ;  /* 0x0000001d444f7c23 */ /* 0x100fe2000801084e */
[----:B------:R-:W-:Y:S01]  /*4350*/  ISETP.GT.AND P6, PT, R72, 0x79, !P6 ;  /* 0x000000794800780c */ /* 0x000fe200077c4270 */
[--C-:B------:R-:W-:Y:S01]  /*4360*/  FFMA.FTZ R55, R55, UR29, -R78.reuse ;  /* 0x0000001d37377c23 */ /* 0x100fe2000801084e */
[----:B------:R-:W-:Y:S01]  /*4370*/  FSEL R76, R2, -INF , !P1 ;  /* 0xff800000024c7808 */ /* 0x000fe20004800000 */
[--C-:B------:R-:W-:Y:S01]  /*4380*/  FFMA.FTZ R2, R77, UR29, -R78.reuse ;  /* 0x0000001d4d027c23 */ /* 0x100fe2000801084e */
[----:B------:R-:W-:-:S01]  /*4390*/  FFMA.FTZ R77, R70, UR29, -R78 ;  /* 0x0000001d464d7c23 */ /* 0x000fc2000801084e */
[----:B------:R-:W-:Y:S01]  /*43a0*/  ISETP.NE.AND P1, PT, R101, RZ, PT ;  /* 0x000000ff6500720c */ /* 0x000fe20003f25270 */
[----:B------:R-:W-:Y:S01]  /*43b0*/  MUFU.EX2 R56, R56 ;  /* 0x0000003800387308 */ /* 0x000fe20000000800 */
[----:B------:R-:W-:Y:S01]  /*43c0*/  FMNMX.FTZ R75, R76, R3, !PT ;  /* 0x000000034c4b7209 */ /* 0x000fe20007810000 */
[--C-:B------:R-:W-:Y:S01]  /*43d0*/  FFMA.FTZ R58, R58, UR29, -R78.reuse ;  /* 0x0000001d3a3a7c23 */ /* 0x100fe2000801084e */
[----:B------:R-:W-:Y:S01]  /*43e0*/  ISETP.GT.AND P1, PT, R72, 0x68, !P1 ;  /* 0x000000684800780c */ /* 0x000fe20004f24270 */
[--C-:B------:R-:W-:Y:S01]  /*43f0*/  FFMA.FTZ R72, R64, UR29, -R78.reuse ;  /* 0x0000001d40487c23 */ /* 0x100fe2000801084e */
[----:B------:R-:W-:Y:S01]  /*4400*/  FMNMX.FTZ R74, R4, R75, !PT ;  /* 0x0000004b044a7209 */ /* 0x000fe20007810000 */
[--C-:B------:R-:W-:Y:S01]  /*4410*/  FFMA.FTZ R59, R59, UR29, -R78.reuse ;  /* 0x0000001d3b3b7c23 */ /* 0x100fe2000801084e */
[----:B------:R-:W-:Y:S01]  /*4420*/  ISETP.LT.OR P1, PT, R69, 0x69, P1 ;  /* 0x000000694500780c */ /* 0x000fe20000f21670 */
[----:B------:R-:W-:Y:S01]  /*4430*/  MUFU.EX2 R2, R2 ;  /* 0x0000000200027308 */ /* 0x000fe20000000800 */
[----:B------:R-:W-:Y:S01]  /*4440*/  FMNMX.FTZ R74, R5, R74, !PT ;  /* 0x0000004a054a7209 */ /* 0x000fe20007810000 */
[--C-:B------:R-:W-:Y:S01]  /*4450*/  FFMA.FTZ R60, R60, UR29, -R78.reuse ;  /* 0x0000001d3c3c7c23 */ /* 0x100fe2000801084e */
[----:B------:R-:W-:Y:S01]  /*4460*/  FSEL R64, R7, -INF , !P1 ;  /* 0xff80000007407808 */ /* 0x000fe20004800000 */
[--C-:B------:R-:W-:Y:S01]  /*4470*/  FFMA.FTZ R61, R61, UR29, -R78.reuse ;  /* 0x0000001d3d3d7c23 */ /* 0x100fe2000801084e */
[----:B------:R-:W-:Y:S01]  /*4480*/  FMNMX.FTZ R75, R33, R74, !PT ;  /* 0x0000004a214b7209 */ /* 0x000fe20007810000 */
[--C-:B------:R-:W-:Y:S01]  /*4490*/  FFMA.FTZ R62, R62, UR29, -R78.reuse ;  /* 0x0000001d3e3e7c23 */ /* 0x100fe2000801084e */
[----:B------:R-:W-:Y:S01]  /*44a0*/  ISETP.LT.OR P6, PT, R69, 0x7a, P6 ;  /* 0x0000007a4500780c */ /* 0x000fe200037c1670 */
[----:B------:R-:W0:Y:S01]  /*44b0*/  MUFU.EX2 R55, R55 ;  /* 0x0000003700377308 */ /* 0x000e220000000800 */
[----:B------:R-:W-:Y:S01]  /*44c0*/  FMNMX.FTZ R74, R34, R75, !PT ;  /* 0x0000004b224a7209 */ /* 0x000fe20007810000 */
[--C-:B------:R-:W-:Y:S01]  /*44d0*/  FFMA.FTZ R63, R63, UR29, -R78.reuse ;  /* 0x0000001d3f3f7c23 */ /* 0x100fe2000801084e */
[----:B------:R-:W-:Y:S01]  /*44e0*/  FSEL R69, R15, -INF , !P6 ;  /* 0xff8000000f457808 */ /* 0x000fe20007000000 */
[--C-:B------:R-:W-:Y:S01]  /*44f0*/  FFMA.FTZ R15, R24, UR29, -R78.reuse ;  /* 0x0000001d180f7c23 */ /* 0x100fe2000801084e */
[----:B------:R-:W-:Y:S01]  /*4500*/  FMNMX.FTZ R75, R35, R74, !PT ;  /* 0x0000004a234b7209 */ /* 0x000fe20007810000 */
[--C-:B------:R-:W-:Y:S01]  /*4510*/  FFMA.FTZ R32, R32, UR29, -R78.reuse ;  /* 0x0000001d20207c23 */ /* 0x100fe2000801084e */
[----:B------:R-:W-:-:S01]  /*4520*/  FFMA.FTZ R31, R31, UR29, -R78 ;  /* 0x0000001d1f1f7c23 */ /* 0x000fc2000801084e */
[----:B------:R-:W1:Y:S01]  /*4530*/  MUFU.EX2 R57, R57 ;  /* 0x0000003900397308 */ /* 0x000e620000000800 */
[----:B------:R-:W-:Y:S01]  /*4540*/  FMNMX.FTZ R74, R36, R75, !PT ;  /* 0x0000004b244a7209 */ /* 0x000fe20007810000 */
[--C-:B------:R-:W-:Y:S01]  /*4550*/  FFMA.FTZ R75, R73, UR29, -R78.reuse ;  /* 0x0000001d494b7c23 */ /* 0x100fe2000801084e */
[----:B------:R-:W-:-:S01]  /*4560*/  FFMA.FTZ R27, R27, UR29, -R78 ;  /* 0x0000001d1b1b7c23 */ /* 0x000fc2000801084e */
[--C-:B------:R-:W-:Y:S01]  /*4570*/  FFMA.FTZ R30, R30, UR29, -R78.reuse ;  /* 0x0000001d1e1e7c23 */ /* 0x100fe2000801084e */
[----:B------:R-:W-:Y:S01]  /*4580*/  FMNMX.FTZ R73, R37, R74, !PT ;  /* 0x0000004a25497209 */ /* 0x000fe20007810000 */
[--C-:B------:R-:W-:Y:S01]  /*4590*/  FFMA.FTZ R26, R26, UR29, -R78.reuse ;  /* 0x0000001d1a1a7c23 */ /* 0x100fe2000801084e */
[----:B------:R-:W-:-:S01]  /*45a0*/  FFMA.FTZ R25, R25, UR29, -R78 ;  /* 0x0000001d19197c23 */ /* 0x000fc2000801084e */
[----:B------:R-:W2:Y:S01]  /*45b0*/  MUFU.EX2 R58, R58 ;  /* 0x0000003a003a7308 */ /* 0x000ea20000000800 */
[----:B------:R-:W-:-:S04]  /*45c0*/  FMNMX.FTZ R74, R38, R73, !PT ;  /* 0x00000049264a7209 */ /* 0x000fc80007810000 */
[----:B------:R-:W-:-:S03]  /*45d0*/  FMNMX.FTZ R73, R39, R74, !PT ;  /* 0x0000004a27497209 */ /* 0x000fc60007810000 */
[----:B------:R-:W3:Y:S01]  /*45e0*/  MUFU.EX2 R59, R59 ;  /* 0x0000003b003b7308 */ /* 0x000ee20000000800 */
[----:B------:R-:W-:-:S04]  /*45f0*/  FMNMX.FTZ R74, R40, R73, !PT ;  /* 0x00000049284a7209 */ /* 0x000fc80007810000 */
[----:B------:R-:W-:-:S03]  /*4600*/  FMNMX.FTZ R73, R41, R74, !PT ;  /* 0x0000004a29497209 */ /* 0x000fc60007810000 */
[----:B------:R-:W4:Y:S01]  /*4610*/  MUFU.EX2 R60, R60 ;  /* 0x0000003c003c7308 */ /* 0x000f220000000800 */
[----:B------:R-:W-:Y:S01]  /*4620*/  FMNMX.FTZ R74, R42, R73, !PT ;  /* 0x000000492a4a7209 */ /* 0x000fe20007810000 */
[----:B------:R-:W-:-:S03]  /*4630*/  FFMA.FTZ R73, R71, UR29, -R78 ;  /* 0x0000001d47497c23 */ /* 0x000fc6000801084e */
[----:B------:R-:W-:-:S03]  /*4640*/  FMNMX.FTZ R71, R43, R74, !PT ;  /* 0x0000004a2b477209 */ /* 0x000fc60007810000 */
[----:B------:R-:W5:Y:S01]  /*4650*/  MUFU.EX2 R75, R75 ;  /* 0x0000004b004b7308 */ /* 0x000f620000000800 */
[----:B------:R-:W-:-:S04]  /*4660*/  FMNMX.FTZ R74, R44, R71, !PT ;  /* 0x000000472c4a7209 */ /* 0x000fc80007810000 */
[----:B------:R-:W-:-:S03]  /*4670*/  FMNMX.FTZ R71, R45, R74, !PT ;  /* 0x0000004a2d477209 */ /* 0x000fc60007810000 */
[----:B------:R0:W-:Y:S01]  /*4680*/  MUFU.EX2 R74, R77 ;  /* 0x0000004d004a7308 */ /* 0x0001e20000000800 */
[----:B------:R-:W-:-:S04]  /*4690*/  FMNMX.FTZ R70, R46, R71, !PT ;  /* 0x000000472e467209 */ /* 0x000fc80007810000 */
[----:B------:R-:W-:-:S03]  /*46a0*/  FMNMX.FTZ R71, R47, R70, !PT ;  /* 0x000000462f477209 */ /* 0x000fc60007810000 */
[----:B------:R-:W5:Y:S01]  /*46b0*/  MUFU.EX2 R61, R61 ;  /* 0x0000003d003d7308 */ /* 0x000f620000000800 */
[----:B------:R-:W-:Y:S01]  /*46c0*/  FMNMX.FTZ R70, R48, R71, !PT ;  /* 0x0000004730467209 */ /* 0x000fe20007810000 */
[--C-:B0-----:R-:W-:Y:S01]  /*46d0*/  FFMA.FTZ R77, R67, UR29, -R78.reuse ;  /* 0x0000001d434d7c23 */ /* 0x101fe2000801084e */
[----:B------:R-:W-:Y:S01]  /*46e0*/  FSEL R67, R10, -INF , !P3 ;  /* 0xff8000000a437808 */ /* 0x000fe20005800000 */
[--C-:B------:R-:W-:Y:S01]  /*46f0*/  FFMA.FTZ R10, R28, UR29, -R78.reuse ;  /* 0x0000001d1c0a7c23 */ /* 0x100fe2000801084e */
[----:B------:R-:W-:Y:S01]  /*4700*/  FMNMX.FTZ R71, R49, R70, !PT ;  /* 0x0000004631477209 */ /* 0x000fe20007810000 */
[--C-:B------:R-:W-:Y:S02]  /*4710*/  FFMA.FTZ R28, R29, UR29, -R78.reuse ;  /* 0x0000001d1d1c7c23 */ /* 0x100fe4000801084e */
[----:B------:R-:W-:Y:S01]  /*4720*/  MUFU.EX2 R70, R79 ;  /* 0x0000004f00467308 */ /* 0x000fe20000000800 */
[----:B------:R-:W-:Y:S01]  /*4730*/  FMNMX.FTZ R68, R50, R71, !PT ;  /* 0x0000004732447209 */ /* 0x000fe20007810000 */
[----:B------:R-:W-:-:S03]  /*4740*/  FFMA.FTZ R71, R65, UR29, -R78 ;  /* 0x0000001d41477c23 */ /* 0x000fc6000801084e */
[----:B------:R-:W-:-:S03]  /*4750*/  FMNMX.FTZ R65, R51, R68, !PT ;  /* 0x0000004433417209 */ /* 0x000fc60007810000 */
[----:B------:R-:W-:Y:S01]  /*4760*/  MUFU.EX2 R79, R10 ;  /* 0x0000000a004f7308 */ /* 0x000fe20000000800 */
[----:B------:R-:W-:-:S04]  /*4770*/  FMNMX.FTZ R68, R52, R65, !PT ;  /* 0x0000004134447209 */ /* 0x000fc80007810000 */
[----:B------:R-:W-:Y:S02]  /*4780*/  FMNMX.FTZ R65, R53, R68, !PT ;  /* 0x0000004435417209 */ /* 0x000fe40007810000 */
[----:B------:R-:W-:Y:S01]  /*4790*/  FSEL R68, R8, -INF , !P4 ;  /* 0xff80000008447808 */ /* 0x000fe20006000000 */
[--C-:B------:R-:W-:Y:S01]  /*47a0*/  FFMA.FTZ R8, R66, UR29, -R78.reuse ;  /* 0x0000001d42087c23 */ /* 0x100fe2000801084e */
[----:B------:R-:W-:Y:S01]  /*47b0*/  FMNMX.FTZ R7, R54, R65, !PT ;  /* 0x0000004136077209 */ /* 0x000fe20007810000 */
[----:B------:R-:W-:Y:S01]  /*47c0*/  MUFU.EX2 R62, R62 ;  /* 0x0000003e003e7308 */ /* 0x000fe20000000800 */
[----:B------:R-:W-:Y:S02]  /*47d0*/  FSEL R65, R6, -INF , !P2 ;  /* 0xff80000006417808 */ /* 0x000fe40005000000 */
[----:B------:R-:W-:Y:S02]  /*47e0*/  FMNMX.FTZ R6, R64, R7, !PT ;  /* 0x0000000740067209 */ /* 0x000fe40007810000 */
[----:B------:R-:W-:Y:S01]  /*47f0*/  FSEL R66, R12, -INF , !P5 ;  /* 0xff8000000c427808 */ /* 0x000fe20006800000 */
[----:B------:R-:W-:Y:S01]  /*4800*/  FFMA.FTZ R12, R21, UR29, -R78 ;  /* 0x0000001d150c7c23 */ /* 0x000fe2000801084e */
[----:B------:R-:W-:Y:S01]  /*4810*/  FMNMX.FTZ R6, R65, R6, !PT ;  /* 0x0000000641067209 */ /* 0x000fe20007810000 */
[----:B------:R0:W-:Y:S01]  /*4820*/  MUFU.EX2 R80, R8 ;  /* 0x0000000800507308 */ /* 0x0001e20000000800 */
[----:B------:R-:W-:-:S02]  /*4830*/  IMAD.U32 R21, RZ, RZ, UR29 ;  /* 0x0000001dff157e24 */ /* 0x000fc4000f8e00ff */
[----:B------:R-:W-:-:S04]  /*4840*/  FMNMX.FTZ R7, R67, R6, !PT ;  /* 0x0000000643077209 */ /* 0x000fc80007810000 */
[----:B------:R-:W-:Y:S01]  /*4850*/  FMNMX.FTZ R7, R68, R7, !PT ;  /* 0x0000000744077209 */ /* 0x000fe20007810000 */
[----:B------:R-:W-:Y:S03]  /*4860*/  MUFU.EX2 R73, R73 ;  /* 0x0000004900497308 */ /* 0x000fe60000000800 */
[----:B------:R-:W-:-:S04]  /*4870*/  FMNMX.FTZ R6, R66, R7, !PT ;  /* 0x0000000742067209 */ /* 0x000fc80007810000 */
[----:B------:R-:W-:Y:S01]  /*4880*/  FMNMX.FTZ R6, R69, R6, !PT ;  /* 0x0000000645067209 */ /* 0x000fe20007810000 */
[----:B------:R-:W-:Y:S04]  /*4890*/  MUFU.EX2 R63, R63 ;  /* 0x0000003f003f7308 */ /* 0x000fe80000000800 */
[----:B------:R-:W0:Y:S04]  /*48a0*/  SHFL.BFLY PT, R7, R6, 0x2, 0x1f ;  /* 0x0c401f0006077f89 */ /* 0x000e2800000e0000 */
[----:B------:R-:W-:Y:S08]  /*48b0*/  MUFU.EX2 R71, R71 ;  /* 0x0000004700477308 */ /* 0x000ff00000000800 */
[----:B------:R-:W-:Y:S08]  /*48c0*/  MUFU.EX2 R72, R72 ;  /* 0x0000004800487308 */ /* 0x000ff00000000800 */
[----:B------:R-:W-:Y:S01]  /*48d0*/  MUFU.EX2 R77, R77 ;  /* 0x0000004d004d7308 */ /* 0x000fe20000000800 */
[----:B0-----:R-:W-:Y:S01]  /*48e0*/  FMNMX.FTZ R8, R6, R7, !PT ;  /* 0x0000000706087209 */ /* 0x001fe20007810000 */
[--C-:B------:R-:W-:Y:S01]  /*48f0*/  FFMA.FTZ R6, R14, UR29, -R78.reuse ;  /* 0x0000001d0e067c23 */ /* 0x100fe2000801084e */
[----:B------:R-:W-:-:S05]  /*4900*/  FFMA.FTZ R7, R20, UR29, -R78 ;  /* 0x0000001d14077c23 */ /* 0x000fca000801084e */
[----:B------:R-:W-:Y:S01]  /*4910*/  MUFU.EX2 R32, R32 ;  /* 0x0000002000207308 */ /* 0x000fe20000000800 */
[----:B------:R-:W0:Y:S07]  /*4920*/  SHFL.BFLY PT, R29, R8, 0x1, 0x1f ;  /* 0x0c201f00081d7f89 */ /* 0x000e2e00000e0000 */
[----:B------:R-:W-:Y:S08]  /*4930*/  MUFU.EX2 R31, R31 ;  /* 0x0000001f001f7308 */ /* 0x000ff00000000800 */
[----:B------:R-:W-:Y:S08]  /*4940*/  MUFU.EX2 R28, R28 ;  /* 0x0000001c001c7308 */ /* 0x000ff00000000800 */
[----:B------:R-:W-:Y:S01]  /*4950*/  MUFU.EX2 R27, R27 ;  /* 0x0000001b001b7308 */ /* 0x000fe20000000800 */
[----:B0-----:R-:W-:Y:S01]  /*4960*/  FMNMX.FTZ R10, R8, R29, !PT ;  /* 0x0000001d080a7209 */ /* 0x001fe20007810000 */
[--C-:B------:R-:W-:Y:S01]  /*4970*/  FFMA.FTZ R8, R11, UR29, -R78.reuse ;  /* 0x0000001d0b087c23 */ /* 0x100fe2000801084e */
[----:B------:R-:W-:-:S01]  /*4980*/  FFMA.FTZ R11, R13, UR29, -R78 ;  /* 0x0000001d0d0b7c23 */ /* 0x000fc2000801084e */
[----:B------:R-:W-:Y:S01]  /*4990*/  FADD.FTZ R13, R2, R55 ;  /* 0x00000037020d7221 */ /* 0x000fe20000010000 */
[C---:B------:R-:W-:Y:S01]  /*49a0*/  FSETP.NEU.FTZ.AND P1, PT, R10.reuse, -INF , PT ;  /* 0xff8000000a00780b */ /* 0x040fe20003f3d000 */
[----:B------:R-:W-:-:S02]  /*49b0*/  FFMA.FTZ R14, R10, R21, -8 ;  /* 0xc10000000a0e7423 */ /* 0x000fc40000010015 */
[----:B------:R-:W-:-:S01]  /*49c0*/  FADD.FTZ R20, R56, R13 ;  /* 0x0000000d38147221 */ /* 0x000fc20000010000 */
[C---:B-1----:R-:W-:Y:S01]  /*49d0*/  F2FP.SATFINITE.E4M3.F32.PACK_AB_MERGE_C R56, R57.reuse, R56, RZ ;  /* 0x000000383938723e */ /* 0x042fe200048070ff */
[----:B------:R-:W-:Y:S01]  /*49e0*/  MUFU.EX2 R30, R30 ;  /* 0x0000001e001e7308 */ /* 0x000fe20000000800 */
[----:B------:R-:W-:Y:S01]  /*49f0*/  FSEL R14, R14, RZ, P1 ;  /* 0x000000ff0e0e7208 */ /* 0x000fe20000800000 */
[----:B------:R-:W-:Y:S01]  /*4a00*/  FADD.FTZ R13, R57, R20 ;  /* 0x00000014390d7221 */ /* 0x000fe20000010000 */
[----:B------:R-:W-:Y:S02]  /*4a10*/  F2FP.SATFINITE.E4M3.F32.PACK_AB_MERGE_C R196, R55, R2, R56 ;  /* 0x0000000237c4723e */ /* 0x000fe40004807038 */
[----:B------:R-:W-:Y:S01]  /*4a20*/  PLOP3.LUT P1, PT, PT, PT, UP0, 0x40, 0x0 ;  /* 0x000000000000781c */ /* 0x000fe20003f2e808 */
[----:B------:R-:W-:-:S01]  /*4a30*/  FFMA.FTZ R76, R76, UR29, -R14 ;  /* 0x0000001d4c4c7c23 */ /* 0x000fc2000801080e */
[--C-:B------:R-:W-:Y:S01]  /*4a40*/  FFMA.FTZ R3, R3, UR29, -R14.reuse ;  /* 0x0000001d03037c23 */ /* 0x100fe2000801080e */
[----:B------:R-:W-:-:S01]  /*4a50*/  FFMA.FTZ R4, R4, UR29, -R14 ;  /* 0x0000001d04047c23 */ /* 0x000fc2000801080e */
[--C-:B------:R-:W-:Y:S01]  /*4a60*/  FFMA.FTZ R5, R5, UR29, -R14.reuse ;  /* 0x0000001d05057c23 */ /* 0x100fe2000801080e */
[----:B------:R-:W-:-:S01]  /*4a70*/  FFMA.FTZ R33, R33, UR29, -R14 ;  /* 0x0000001d21217c23 */ /* 0x000fc2000801080e */
[--C-:B------:R-:W-:Y:S01]  /*4a80*/  FFMA.FTZ R34, R34, UR29, -R14.reuse ;  /* 0x0000001d22227c23 */ /* 0x100fe2000801080e */
[----:B------:R-:W-:Y:S01]  /*4a90*/  MUFU.EX2 R76, R76 ;  /* 0x0000004c004c7308 */ /* 0x000fe20000000800 */
[----:B------:R-:W-:-:S01]  /*4aa0*/  FFMA.FTZ R35, R35, UR29, -R14 ;  /* 0x0000001d23237c23 */ /* 0x000fc2000801080e */
[----:B--2---:R-:W-:Y:S01]  /*4ab0*/  FADD.FTZ R20, R58, R13 ;  /* 0x0000000d3a147221 */ /* 0x004fe20000010000 */
[----:B------:R-:W-:-:S01]  /*4ac0*/  FFMA.FTZ R36, R36, UR29, -R14 ;  /* 0x0000001d24247c23 */ /* 0x000fc2000801080e */
[--C-:B------:R-:W-:Y:S01]  /*4ad0*/  FFMA.FTZ R37, R37, UR29, -R14.reuse ;  /* 0x0000001d25257c23 */ /* 0x100fe2000801080e */
[----:B------:R-:W-:-:S01]  /*4ae0*/  FFMA.FTZ R38, R38, UR29, -R14 ;  /* 0x0000001d26267c23 */ /* 0x000fc2000801080e */
[----:B---3--:R-:W-:Y:S01]  /*4af0*/  FADD.FTZ R21, R59, R20 ;  /* 0x000000143b157221 */ /* 0x008fe20000010000 */
[----:B------:R-:W-:-:S01]  /*4b00*/  FFMA.FTZ R39, R39, UR29, -R14 ;  /* 0x0000001d27277c23 */ /* 0x000fc2000801080e */
[----:B------:R-:W0:Y:S01]  /*4b10*/  MUFU.EX2 R3, R3 ;  /* 0x0000000300037308 */ /* 0x000e220000000800 */
[----:B------:R-:W-:-:S01]  /*4b20*/  FFMA.FTZ R40, R40, UR29, -R14 ;  /* 0x0000001d28287c23 */ /* 0x000fc2000801080e */
[----:B----4-:R-:W-:Y:S01]  /*4b30*/  FADD.FTZ R24, R60, R21 ;  /* 0x000000153c187221 */ /* 0x010fe20000010000 */
[----:B------:R-:W-:-:S01]  /*4b40*/  FFMA.FTZ R41, R41, UR29, -R14 ;  /* 0x0000001d29297c23 */ /* 0x000fc2000801080e */
[--C-:B------:R-:W-:Y:S01]  /*4b50*/  FFMA.FTZ R42, R42, UR29, -R14.reuse ;  /* 0x0000001d2a2a7c23 */ /* 0x100fe2000801080e */
[----:B------:R-:W-:-:S01]  /*4b60*/  FFMA.FTZ R43, R43, UR29, -R14 ;  /* 0x0000001d2b2b7c23 */ /* 0x000fc2000801080e */
[----:B-----5:R-:W-:Y:S01]  /*4b70*/  FADD.FTZ R24, R75, R24 ;  /* 0x000000184b187221 */ /* 0x020fe20000010000 */
[----:B------:R-:W-:-:S01]  /*4b80*/  FFMA.FTZ R44, R44, UR29, -R14 ;  /* 0x0000001d2c2c7c23 */ /* 0x000fc2000801080e */
[----:B------:R-:W1:Y:S01]  /*4b90*/  MUFU.EX2 R4, R4 ;  /* 0x0000000400047308 */ /* 0x000e620000000800 */
[----:B------:R-:W-:-:S01]  /*4ba0*/  FFMA.FTZ R45, R45, UR29, -R14 ;  /* 0x0000001d2d2d7c23 */ /* 0x000fc2000801080e */
[----:B------:R-:W-:Y:S01]  /*4bb0*/  FADD.FTZ R21, R61, R24 ;  /* 0x000000183d157221 */ /* 0x000fe20000010000 */
        /* <DEDUP_REMOVED lines=19> */
[----:B------:R-:W-:-:S02]  /*4cf0*/  F2FP.SATFINITE.E4M3.F32.PACK_AB_MERGE_C R60, R75, R60, RZ ;  /* 0x0000003c4b3c723e */ /* 0x000fc400048070ff */
[----:B------:R-:W1:Y:S01]  /*4d00*/  MUFU.EX2 R34, R34 ;  /* 0x0000002200227308 */ /* 0x000e620000000800 */
[----:B--2---:R-:W-:-:S01]  /*4d10*/  FADD.FTZ R20, R5, R20 ;  /* 0x0000001405147221 */ /* 0x004fc20000010000 */
[----:B------:R-:W-:Y:S02]  /*4d20*/  F2FP.SATFINITE.E4M3.F32.PACK_AB_MERGE_C R4, R5, R4, RZ ;  /* 0x000000040504723e */ /* 0x000fe400048070ff */
[----:B------:R-:W-:Y:S02]  /*4d30*/  F2FP.SATFINITE.E4M3.F32.PACK_AB_MERGE_C R198, R59, R58, R60 ;  /* 0x0000003a3bc6723e */ /* 0x000fe4000480703c */
[----:B------:R-:W-:Y:S02]  /*4d40*/  F2FP.SATFINITE.E4M3.F32.PACK_AB_MERGE_C R197, R3, R76, R4 ;  /* 0x0000004c03c5723e */ /* 0x000fe40004807004 */
[----:B------:R-:W2:Y:S01]  /*4d50*/  MUFU.EX2 R35, R35 ;  /* 0x0000002300237308 */ /* 0x000ea20000000800 */
[----:B0-----:R-:W-:-:S01]  /*4d60*/  FADD.FTZ R13, R33, R20 ;  /* 0x00000014210d7221 */ /* 0x001fc20000010000 */
[----:B------:R-:W-:-:S04]  /*4d70*/  FADD.FTZ R20, R62, R21 ;  /* 0x000000153e147221 */ /* 0x000fc80000010000 */
[----:B------:R-:W-:Y:S01]  /*4d80*/  FADD.FTZ R21, R73, R20 ;  /* 0x0000001449157221 */ /* 0x000fe20000010000 */
[----:B------:R-:W-:Y:S01]  /*4d90*/  F2FP.SATFINITE.E4M3.F32.PACK_AB_MERGE_C R73, R74, R73, RZ ;  /* 0x000000494a49723e */ /* 0x000fe200048070ff */
[----:B------:R-:W0:Y:S01]  /*4da0*/  MUFU.EX2 R36, R36 ;  /* 0x0000002400247308 */ /* 0x000e220000000800 */
[----:B-1----:R-:W-:-:S01]  /*4db0*/  FADD.FTZ R2, R34, R13 ;  /* 0x0000000d22027221 */ /* 0x002fc20000010000 */
[----:B------:R-:W-:Y:S01]  /*4dc0*/  FADD.FTZ R74, R74, R21 ;  /* 0x000000154a4a7221 */ /* 0x000fe20000010000 */
[----:B------:R-:W-:-:S03]  /*4dd0*/  F2FP.SATFINITE.E4M3.F32.PACK_AB_MERGE_C R192, R62, R61, R73 ;  /* 0x0000003d3ec0723e */ /* 0x000fc60004807049 */
[----:B------:R-:W-:Y:S02]  /*4de0*/  FADD.FTZ R21, R63, R74 ;  /* 0x0000004a3f157221 */ /* 0x000fe40000010000 */
[----:B------:R-:W1:Y:S01]  /*4df0*/  MUFU.EX2 R37, R37 ;  /* 0x0000002500257308 */ /* 0x000e620000000800 */
[----:B--2---:R-:W-:-:S01]  /*4e00*/  FADD.FTZ R13, R35, R2 ;  /* 0x00000002230d7221 */ /* 0x004fc20000010000 */
[----:B------:R-:W-:Y:S01]  /*4e10*/  FADD.FTZ R20, R70, R21 ;  /* 0x0000001546147221 */ /* 0x000fe20000010000 */
[----:B------:R-:W-:-:S03]  /*4e20*/  F2FP.SATFINITE.E4M3.F32.PACK_AB_MERGE_C R21, R72, R71, RZ ;  /* 0x000000474815723e */ /* 0x000fc600048070ff */
[----:B------:R-:W-:Y:S01]  /*4e30*/  FADD.FTZ R71, R71, R20 ;  /* 0x0000001447477221 */ /* 0x000fe20000010000 */
[----:B------:R-:W-:Y:S01]  /*4e40*/  F2FP.SATFINITE.E4M3.F32.PACK_AB_MERGE_C R194, R70, R63, R21 ;  /* 0x0000003f46c2723e */ /* 0x000fe20004807015 */
[----:B------:R-:W2:Y:S01]  /*4e50*/  MUFU.EX2 R38, R38 ;  /* 0x0000002600267308 */ /* 0x000ea20000000800 */
[----:B0-----:R-:W-:-:S01]  /*4e60*/  FADD.FTZ R2, R36, R13 ;  /* 0x0000000d24027221 */ /* 0x001fc20000010000 */
[----:B------:R-:W-:Y:S01]  /*4e70*/  FADD.FTZ R72, R72, R71 ;  /* 0x0000004748487221 */ /* 0x000fe20000010000 */
[----:B------:R-:W-:Y:S02]  /*4e80*/  F2FP.SATFINITE.E4M3.F32.PACK_AB_MERGE_C R20, R31, R32, RZ ;  /* 0x000000201f14723e */ /* 0x000fe400048070ff */
[----:B------:R-:W-:Y:S01]  /*4e90*/  F2FP.SATFINITE.E4M3.F32.PACK_AB_MERGE_C R35, R36, R35, RZ ;  /* 0x000000232423723e */ /* 0x000fe200048070ff */
[----:B------:R-:W-:-:S01]  /*4ea0*/  FADD.FTZ R21, R77, R72 ;  /* 0x000000484d157221 */ /* 0x000fc20000010000 */
[----:B------:R-:W-:Y:S01]  /*4eb0*/  F2FP.SATFINITE.E4M3.F32.PACK_AB_MERGE_C R188, R80, R77, R20 ;  /* 0x0000004d50bc723e */ /* 0x000fe20004807014 */
[----:B------:R-:W0:Y:S01]  /*4ec0*/  MUFU.EX2 R39, R39 ;  /* 0x0000002700277308 */ /* 0x000e220000000800 */
[----:B-1----:R-:W-:-:S01]  /*4ed0*/  FADD.FTZ R13, R37, R2 ;  /* 0x00000002250d7221 */ /* 0x002fc20000010000 */
[----:B------:R-:W-:Y:S01]  /*4ee0*/  FADD.FTZ R21, R80, R21 ;  /* 0x0000001550157221 */ /* 0x000fe20000010000 */
[----:B------:R-:W-:-:S03]  /*4ef0*/  F2FP.SATFINITE.E4M3.F32.PACK_AB_MERGE_C R199, R34, R33, R35 ;  /* 0x0000002122c7723e */ /* 0x000fc60004807023 */
[----:B------:R-:W-:Y:S02]  /*4f00*/  FADD.FTZ R32, R32, R21 ;  /* 0x0000001520207221 */ /* 0x000fe40000010000 */
[----:B------:R-:W1:Y:S01]  /*4f10*/  MUFU.EX2 R40, R40 ;  /* 0x0000002800287308 */ /* 0x000e620000000800 */
[----:B--2---:R-:W-:-:S01]  /*4f20*/  FADD.FTZ R2, R38, R13 ;  /* 0x0000000d26027221 */ /* 0x004fc20000010000 */
[----:B------:R-:W-:-:S06]  /*4f30*/  FADD.FTZ R32, R31, R32 ;  /* 0x000000201f207221 */ /* 0x000fcc0000010000 */
[----:B------:R-:W2:Y:S01]  /*4f40*/  MUFU.EX2 R41, R41 ;  /* 0x0000002900297308 */ /* 0x000ea20000000800 */
[----:B0-----:R-:W-:-:S07]  /*4f50*/  FADD.FTZ R13, R39, R2 ;  /* 0x00000002270d7221 */ /* 0x001fce0000010000 */
[----:B------:R-:W0:Y:S01]  /*4f60*/  MUFU.EX2 R42, R42 ;  /* 0x0000002a002a7308 */ /* 0x000e220000000800 */
[----:B-1----:R-:W-:-:S01]  /*4f70*/  FADD.FTZ R2, R40, R13 ;  /* 0x0000000d28027221 */ /* 0x002fc20000010000 */
[----:B------:R-:W-:-:S04]  /*4f80*/  F2FP.SATFINITE.E4M3.F32.PACK_AB_MERGE_C R39, R40, R39, RZ ;  /* 0x000000272827723e */ /* 0x000fc800048070ff */
[----:B------:R-:W-:Y:S02]  /*4f90*/  F2FP.SATFINITE.E4M3.F32.PACK_AB_MERGE_C R193, R38, R37, R39 ;  /* 0x0000002526c1723e */ /* 0x000fe40004807027 */
        /* <DEDUP_REMOVED lines=8> */
[----:B------:R-:W-:Y:S02]  /*5020*/  F2FP.SATFINITE.E4M3.F32.PACK_AB_MERGE_C R13, R27, R28, RZ ;  /* 0x0000001c1b0d723e */ /* 0x000fe400048070ff */
[----:B------:R-:W-:Y:S02]  /*5030*/  F2FP.SATFINITE.E4M3.F32.PACK_AB_MERGE_C R43, R44, R43, RZ ;  /* 0x0000002b2c2b723e */ /* 0x000fe400048070ff */
[----:B------:R-:W-:Y:S01]  /*5040*/  F2FP.SATFINITE.E4M3.F32.PACK_AB_MERGE_C R190, R30, R79, R13 ;  /* 0x0000004f1ebe723e */ /* 0x000fe2000480700d */
[----:B------:R-:W-:-:S01]  /*5050*/  FADD.FTZ R79, R79, R32 ;  /* 0x000000204f4f7221 */ /* 0x000fc20000010000 */
[----:B------:R-:W2:Y:S01]  /*5060*/  MUFU.EX2 R47, R47 ;  /* 0x0000002f002f7308 */ /* 0x000ea20000000800 */
[----:B0-----:R-:W-:-:S01]  /*5070*/  FADD.FTZ R5, R45, R2 ;  /* 0x000000022d057221 */ /* 0x001fc20000010000 */
[----:B------:R-:W-:Y:S01]  /*5080*/  F2FP.SATFINITE.E4M3.F32.PACK_AB_MERGE_C R195, R42, R41, R43 ;  /* 0x000000292ac3723e */ /* 0x000fe2000480702b */
[----:B------:R-:W-:-:S04]  /*5090*/  FADD.FTZ R79, R30, R79 ;  /* 0x0000004f1e4f7221 */ /* 0x000fc80000010000 */
[----:B------:R-:W-:Y:S01]  /*50a0*/  FADD.FTZ R28, R28, R79 ;  /* 0x0000004f1c1c7221 */ /* 0x000fe20000010000 */
[----:B------:R-:W0:Y:S01]  /*50b0*/  MUFU.EX2 R48, R48 ;  /* 0x0000003000307308 */ /* 0x000e220000000800 */
[----:B-1----:R-:W-:-:S02]  /*50c0*/  FADD.FTZ R2, R46, R5 ;  /* 0x000000052e027221 */ /* 0x002fc40000010000 */
[----:B------:R-:W-:-:S05]  /*50d0*/  FADD.FTZ R27, R27, R28 ;  /* 0x0000001c1b1b7221 */ /* 0x000fca0000010000 */
[----:B------:R-:W1:Y:S01]  /*50e0*/  MUFU.EX2 R49, R49 ;  /* 0x0000003100317308 */ /* 0x000e620000000800 */
[----:B--2---:R-:W-:-:S07]  /*50f0*/  FADD.FTZ R5, R47, R2 ;  /* 0x000000022f057221 */ /* 0x004fce0000010000 */
[----:B------:R-:W2:Y:S01]  /*5100*/  MUFU.EX2 R50, R50 ;  /* 0x0000003200327308 */ /* 0x000ea20000000800 */
[----:B0-----:R-:W-:-:S01]  /*5110*/  FADD.FTZ R2, R48, R5 ;  /* 0x0000000530027221 */ /* 0x001fc20000010000 */
[----:B------:R-:W-:-:S04]  /*5120*/  F2FP.SATFINITE.E4M3.F32.PACK_AB_MERGE_C R47, R48, R47, RZ ;  /* 0x0000002f302f723e */ /* 0x000fc800048070ff */
[----:B------:R-:W-:Y:S02]  /*5130*/  F2FP.SATFINITE.E4M3.F32.PACK_AB_MERGE_C R189, R46, R45, R47 ;  /* 0x0000002d2ebd723e */ /* 0x000fe4000480702f */
[----:B------:R-:W0:Y:S01]  /*5140*/  MUFU.EX2 R51, R51 ;  /* 0x0000003300337308 */ /* 0x000e220000000800 */
[----:B-1----:R-:W-:-:S07]  /*5150*/  FADD.FTZ R5, R49, R2 ;  /* 0x0000000231057221 */ /* 0x002fce0000010000 */
[----:B------:R-:W-:Y:S01]  /*5160*/  MUFU.EX2 R15, R15 ;  /* 0x0000000f000f7308 */ /* 0x000fe20000000800 */
[----:B--2---:R-:W-:-:S07]  /*5170*/  FADD.FTZ R2, R50, R5 ;  /* 0x0000000532027221 */ /* 0x004fce0000010000 */
[----:B------:R-:W1:Y:S01]  /*5180*/  MUFU.EX2 R12, R12 ;  /* 0x0000000c000c7308 */ /* 0x000e620000000800 */
[----:B0-----:R-:W-:-:S07]  /*5190*/  FADD.FTZ R3, R51, R2 ;  /* 0x0000000233037221 */ /* 0x001fce0000010000 */
[----:B------:R-:W0:Y:S08]  /*51a0*/  MUFU.EX2 R52, R52 ;  /* 0x0000003400347308 */ /* 0x000e300000000800 */
[----:B------:R-:W-:Y:S01]  /*51b0*/  MUFU.EX2 R26, R26 ;  /* 0x0000001a001a7308 */ /* 0x000fe20000000800 */
[----:B-1----:R-:W-:-:S07]  /*51c0*/  F2FP.SATFINITE.E4M3.F32.PACK_AB_MERGE_C R13, R12, R15, RZ ;  /* 0x0000000f0c0d723e */ /* 0x002fce00048070ff */
[----:B------:R-:W1:Y:S01]  /*51d0*/  MUFU.EX2 R25, R25 ;  /* 0x0000001900197308 */ /* 0x000e620000000800 */
[C---:B0-----:R-:W-:Y:S01]  /*51e0*/  F2FP.SATFINITE.E4M3.F32.PACK_AB_MERGE_C R51, R52.reuse, R51, RZ ;  /* 0x000000333433723e */ /* 0x041fe200048070ff */
[----:B------:R-:W-:-:S03]  /*51f0*/  FADD.FTZ R52, R52, R3 ;  /* 0x0000000334347221 */ /* 0x000fc60000010000 */
[----:B------:R-:W-:-:S03]  /*5200*/  F2FP.SATFINITE.E4M3.F32.PACK_AB_MERGE_C R191, R50, R49, R51 ;  /* 0x0000003132bf723e */ /* 0x000fc60004807033 */
[----:B------:R-:W0:Y:S08]  /*5210*/  MUFU.EX2 R53, R53 ;  /* 0x0000003500357308 */ /* 0x000e300000000800 */
[----:B------:R-:W-:Y:S01]  /*5220*/  MUFU.EX2 R8, R8 ;  /* 0x0000000800087308 */ /* 0x000fe20000000800 */
[----:B-1----:R-:W-:Y:S01]  /*5230*/  F2FP.SATFINITE.E4M3.F32.PACK_AB_MERGE_C R184, R25, R26, R13 ;  /* 0x0000001a19b8723e */ /* 0x002fe2000480700d */
[----:B------:R-:W-:-:S04]  /*5240*/  FADD.FTZ R26, R26, R27 ;  /* 0x0000001b1a1a7221 */ /* 0x000fc80000010000 */
[----:B------:R-:W-:Y:S02]  /*5250*/  FADD.FTZ R26, R25, R26 ;  /* 0x0000001a191a7221 */ /* 0x000fe40000010000 */
[----:B------:R-:W1:Y:S01]  /*5260*/  MUFU.EX2 R11, R11 ;  /* 0x0000000b000b7308 */ /* 0x000e620000000800 */
[----:B0-----:R-:W-:-:S01]  /*5270*/  FADD.FTZ R3, R53, R52 ;  /* 0x0000003435037221 */ /* 0x001fc20000010000 */
[----:B------:R-:W-:-:S04]  /*5280*/  FADD.FTZ R15, R15, R26 ;  /* 0x0000001a0f0f7221 */ /* 0x000fc80000010000 */
[----:B------:R-:W-:Y:S02]  /*5290*/  FADD.FTZ R12, R12, R15 ;  /* 0x0000000f0c0c7221 */ /* 0x000fe40000010000 */
[----:B------:R-:W0:Y:S08]  /*52a0*/  MUFU.EX2 R54, R54 ;  /* 0x0000003600367308 */ /* 0x000e300000000800 */
[----:B------:R-:W-:Y:S01]  /*52b0*/  MUFU.EX2 R7, R7 ;  /* 0x0000000700077308 */ /* 0x000fe20000000800 */
[----:B-1----:R-:W-:-:S07]  /*52c0*/  F2FP.SATFINITE.E4M3.F32.PACK_AB_MERGE_C R2, R11, R8, RZ ;  /* 0x000000080b02723e */ /* 0x002fce00048070ff */
[----:B------:R-:W1:Y:S01]  /*52d0*/  MUFU.EX2 R6, R6 ;  /* 0x0000000600067308 */ /* 0x000e620000000800 */
[----:B0-----:R-:W-:-:S07]  /*52e0*/  FADD.FTZ R3, R54, R3 ;  /* 0x0000000336037221 */ /* 0x001fce0000010000 */
[----:B------:R-:W0:Y:S08]  /*52f0*/  MUFU.EX2 R64, R64 ;  /* 0x0000004000407308 */ /* 0x000e300000000800 */
[----:B------:R-:W2:Y:S01]  /*5300*/  MUFU.EX2 R65, R65 ;  /* 0x0000004100417308 */ /* 0x000ea20000000800 */
[----:B-1----:R-:W-:Y:S01]  /*5310*/  F2FP.SATFINITE.E4M3.F32.PACK_AB_MERGE_C R186, R6, R7, R2 ;  /* 0x0000000706ba723e */ /* 0x002fe20004807002 */
[----:B------:R-:W-:-:S04]  /*5320*/  FADD.FTZ R7, R7, R12 ;  /* 0x0000000c07077221 */ /* 0x000fc80000010000 */
[----:B------:R-:W-:Y:S01]  /*5330*/  FADD.FTZ R7, R6, R7 ;  /* 0x0000000706077221 */ /* 0x000fe20000010000 */
[----:B------:R-:W-:Y:S01]  /*5340*/  VIADD R6, R88, 0xfffffffe ;  /* 0xfffffffe58067836 */ /* 0x000fe20000000000 */
[----:B------:R-:W1:Y:S01]  /*5350*/  MUFU.EX2 R67, R67 ;  /* 0x0000004300437308 */ /* 0x000e620000000800 */
[----:B0-----:R-:W-:-:S01]  /*5360*/  FADD.FTZ R2, R64, R3 ;  /* 0x0000000340027221 */ /* 0x001fc20000010000 */
[----:B------:R-:W-:-:S06]  /*5370*/  FADD.FTZ R8, R8, R7 ;  /* 0x0000000708087221 */ /* 0x000fcc0000010000 */
[----:B------:R-:W0:Y:S01]  /*5380*/  MUFU.EX2 R68, R68 ;  /* 0x0000004400447308 */ /* 0x000e220000000800 */
[----:B--2---:R-:W-:-:S01]  /*5390*/  FADD.FTZ R2, R65, R2 ;  /* 0x0000000241027221 */ /* 0x004fc20000010000 */
[----:B------:R-:W-:-:S04]  /*53a0*/  F2FP.SATFINITE.E4M3.F32.PACK_AB_MERGE_C R64, R65, R64, RZ ;  /* 0x000000404140723e */ /* 0x000fc800048070ff */
[----:B------:R-:W-:Y:S02]  /*53b0*/  F2FP.SATFINITE.E4M3.F32.PACK_AB_MERGE_C R185, R54, R53, R64 ;  /* 0x0000003536b9723e */ /* 0x000fe40004807040 */
[----:B------:R-:W2:Y:S01]  /*53c0*/  MUFU.EX2 R66, R66 ;  /* 0x0000004200427308 */ /* 0x000ea20000000800 */
[----:B-1----:R-:W-:-:S07]  /*53d0*/  FADD.FTZ R3, R67, R2 ;  /* 0x0000000243037221 */ /* 0x002fce0000010000 */
[----:B------:R-:W1:Y:S01]  /*53e0*/  MUFU.EX2 R5, R14 ;  /* 0x0000000e00057308 */ /* 0x000e620000000800 */
[----:B0-----:R-:W-:-:S04]  /*53f0*/  FADD.FTZ R3, R68, R3 ;  /* 0x0000000344037221 */ /* 0x001fc80000010000 */
[----:B--2---:R-:W-:Y:S01]  /*5400*/  FADD.FTZ R2, R66, R3 ;  /* 0x0000000342027221 */ /* 0x004fe20000010000 */
[----:B------:R-:W-:-:S01]  /*5410*/  FADD.FTZ R3, R11, R8 ;  /* 0x000000080b037221 */ /* 0x000fc20000010000 */
[C---:B-1----:R-:W-:Y:S02]  /*5420*/  F2FP.SATFINITE.E4M3.F32.PACK_AB_MERGE_C R4, R5.reuse, R66, RZ ;  /* 0x000000420504723e */ /* 0x042fe400048070ff */
[----:B------:R-:W-:-:S02]  /*5430*/  FADD.FTZ R2, R5, R2 ;  /* 0x0000000205027221 */ /* 0x000fc40000010000 */
[----:B------:R-:W-:Y:S01]  /*5440*/  F2FP.SATFINITE.E4M3.F32.PACK_AB_MERGE_C R187, R68, R67, R4 ;  /* 0x0000004344bb723e */ /* 0x000fe20004807004 */
[----:B------:R-:W-:Y:S06]  /*5450*/  @P1 BRA `(.L_x_1031) ;  /* 0x00000000004c1947 */ /* 0x000fec0003800000 */
[----:B------:R-:W-:Y:S01]  /*5460*/  ISETP.LT.AND P1, PT, RZ, UR51, PT ;  /* 0x00000033ff007c0c */ /* 0x000fe2000bf21270 */
[----:B------:R-:W-:-:S12]  /*5470*/  UIADD3 UR15, UR51, -0x1, URZ ;  /* 0xffffffff330f7890 */ /* 0x000fd8000fffe03f */
[----:B------:R-:W-:Y:S05]  /*5480*/  @P1 BRA `(.L_x_1032) ;  /* 0x0000000000201947 */ /* 0x000fea0003800000 */
[----:B------:R-:W-:Y:S01]  /*5490*/  ULDC UR18, c[0x0][0x9e4] ;  /* 0x0002790000127ab9 */ /* 0x000fe20000000800 */
[----:B------:R-:W-:Y:S02]  /*54a0*/  UIADD3 UR15, -UR51, URZ, URZ ;  /* 0x0000003f330f7290 */ /* 0x000fe4000fffe13f */
[----:B------:R-:W-:-:S11]  /*54b0*/  UISETP.NE.AND UP0, UPT, UR18, 0x1, UPT ;  /* 0x000000011200788c */ /* 0x000fd6000bf05270 */
[----:B------:R-:W-:Y:S02]  /*54c0*/  @UP0 ULDC.64 UR6, c[0x0][0x9e8] ;  /* 0x00027a0000060ab9 */ /* 0x000fe40000000a00 */
[----:B------:R-:W-:-:S04]  /*54d0*/  UIMAD.WIDE.U32 UR10, UR15, UR6, URZ ;  /* 0x000000060f0a72a5 */ /* 0x000fc8000f8e003f */
[----:B------:R-:W-:-:S04]  /*54e0*/  @UP0 USHF.R.U32.HI UR15, URZ, UR7, UR11 ;  /* 0x000000073f0f0299 */ /* 0x000fc8000801160b */
[----:B------:R-:W-:Y:S01]  /*54f0*/  ULOP3.LUT UR15, URZ, UR15, URZ, 0x33, !UPT ;  /* 0x0000000f3f0f7292 */ /* 0x000fe2000f8e333f */
[----:B------:R-:W-:Y:S11]  /*5500*/  BRA `(.L_x_1033) ;  /* 0x0000000000147947 */ /* 0x000ff60003800000 */
.L_x_1032:
[----:B------:R-:W-:Y:S02]  /*5510*/  ULDC UR18, c[0x0][0x9e4] ;  /* 0x0002790000127ab9 */ /* 0x000fe40000000800 */
[----:B------:R-:W-:-:S11]  /*5520*/  UISETP.NE.AND UP0, UPT, UR18, 0x1, UPT ;  /* 0x000000011200788c */ /* 0x000fd6000bf05270 */
[----:B------:R-:W-:Y:S02]  /*5530*/  @UP0 ULDC.64 UR6, c[0x0][0x9e8] ;  /* 0x00027a0000060ab9 */ /* 0x000fe40000000a00 */
[----:B------:R-:W-:-:S04]  /*5540*/  UIMAD.WIDE.U32 UR10, UR15, UR6, URZ ;  /* 0x000000060f0a72a5 */ /* 0x000fc8000f8e003f */
[----:B------:R-:W-:-:S12]  /*5550*/  @UP0 USHF.R.U32.HI UR15, URZ, UR7, UR11 ;  /* 0x000000073f0f0299 */ /* 0x000fd8000801160b */
.L_x_1033:
[----:B------:R-:W-:-:S04]  /*5560*/  UIMAD UR15, UR15, UR18, UR18 ;  /* 0x000000120f0f72a4 */ /* 0x000fc8000f8e0212 */
[----:B------:R-:W-:-:S04]  /*5570*/  UISETP.LT.AND UP0, UPT, UR14, UR15, UPT ;  /* 0x0000000f0e00728c */ /* 0x000fc8000bf01270 */
[----:B------:R-:W-:-:S12]  /*5580*/  USEL UR14, UR14, UR15, UP0 ;  /* 0x0000000f0e0e7287 */ /* 0x000fd80008000000 */
.L_x_1031:
[----:B------:R-:W-:Y:S01]  /*5590*/  USHF.R.S32.HI UR6, URZ, 0x1f, UR14 ;  /* 0x0000001f3f067899 */ /* 0x000fe2000801140e */
[----:B------:R-:W-:Y:S02]  /*55a0*/  CS2R R118, SRZ ;  /* 0x0000000000767805 */ /* 0x000fe4000001ff00 */
[----:B------:R-:W-:Y:S02]  /*55b0*/  CS2R R116, SRZ ;  /* 0x0000000000747805 */ /* 0x000fe4000001ff00 */
[----:B------:R-:W-:Y:S01]  /*55c0*/  CS2R R114, SRZ ;  /* 0x0000000000727805 */ /* 0x000fe2000001ff00 */
[----:B------:R-:W-:Y:S01]  /*55d0*/  ULEA.HI UR6, UR6, UR14, URZ, 0x7 ;  /* 0x0000000e06067291 */ /* 0x000fe2000f8f383f */
[----:B------:R-:W-:Y:S02]  /*55e0*/  CS2R R112, SRZ ;  /* 0x0000000000707805 */ /* 0x000fe4000001ff00 */
[----:B------:R-:W-:Y:S02]  /*55f0*/  CS2R R110, SRZ ;  /* 0x00000000006e7805 */ /* 0x000fe4000001ff00 */
[----:B------:R-:W-:Y:S01]  /*5600*/  CS2R R108, SRZ ;  /* 0x00000000006c7805 */ /* 0x000fe2000001ff00 */
[----:B------:R-:W-:Y:S01]  /*5610*/  USHF.R.S32.HI UR6, URZ, 0x7, UR6 ;  /* 0x000000073f067899 */ /* 0x000fe20008011406 */
[----:B------:R-:W-:-:S02]  /*5620*/  CS2R R106, SRZ ;  /* 0x00000000006a7805 */ /* 0x000fc4000001ff00 */
[----:B------:R-:W-:Y:S02]  /*5630*/  CS2R R104, SRZ ;  /* 0x0000000000687805 */ /* 0x000fe4000001ff00 */
[----:B------:R-:W-:Y:S01]  /*5640*/  CS2R R102, SRZ ;  /* 0x0000000000667805 */ /* 0x000fe2000001ff00 */
[----:B------:R-:W-:Y:S01]  /*5650*/  UISETP.LT.AND UP0, UPT, UR39, UR6, UPT ;  /* 0x000000062700728c */ /* 0x000fe2000bf01270 */
[----:B------:R-:W-:Y:S02]  /*5660*/  CS2R R100, SRZ ;  /* 0x0000000000647805 */ /* 0x000fe4000001ff00 */
[----:B------:R-:W-:Y:S02]  /*5670*/  CS2R R98, SRZ ;  /* 0x0000000000627805 */ /* 0x000fe4000001ff00 */
[----:B------:R-:W-:Y:S01]  /*5680*/  CS2R R96, SRZ ;  /* 0x0000000000607805 */ /* 0x000fe2000001ff00 */
[----:B------:R-:W-:Y:S01]  /*5690*/  USEL UR33, UR39, UR6, !UP0 ;  /* 0x0000000627217287 */ /* 0x000fe2000c000000 */
[----:B------:R-:W-:-:S02]  /*56a0*/  CS2R R94, SRZ ;  /* 0x00000000005e7805 */ /* 0x000fc4000001ff00 */
[----:B------:R-:W-:Y:S02]  /*56b0*/  CS2R R92, SRZ ;  /* 0x00000000005c7805 */ /* 0x000fe4000001ff00 */
[----:B------:R-:W-:Y:S02]  /*56c0*/  CS2R R90, SRZ ;  /* 0x00000000005a7805 */ /* 0x000fe4000001ff00 */
[----:B------:R-:W-:Y:S02]  /*56d0*/  CS2R R88, SRZ ;  /* 0x0000000000587805 */ /* 0x000fe4000001ff00 */
[----:B------:R-:W-:Y:S02]  /*56e0*/  CS2R R86, SRZ ;  /* 0x0000000000567805 */ /* 0x000fe4000001ff00 */
[----:B------:R-:W-:Y:S02]  /*56f0*/  ISETP.GE.AND P1, PT, R6, UR33, PT ;  /* 0x0000002106007c0c */ /* 0x000fe4000bf26270 */
        /* <DEDUP_REMOVED lines=31> */
[----:B------:R-:W-:Y:S06]  /*58f0*/  @!P1 BRA `(.L_x_1034) ;  /* 0x0000003800889947 */ /* 0x000fec0003800000 */
[----:B------:R-:W-:Y:S01]  /*5900*/  IMAD.MOV.U32 R5, RZ, RZ, R10 ;  /* 0x000000ffff057224 */ /* 0x000fe200078e000a */
[----:B------:R-:W-:Y:S01]  /*5910*/  UMOV UR35, UR46 ;  /* 0x0000002e00237c82 */ /* 0x000fe20008000000 */
[----:B------:R-:W-:Y:S01]  /*5920*/  IMAD.MOV.U32 R4, RZ, RZ, R9 ;  /* 0x000000ffff047224 */ /* 0x000fe200078e0009 */
[----:B------:R-:W-:Y:S01]  /*5930*/  UMOV UR34, UR45 ;  /* 0x0000002d00227c82 */ /* 0x000fe20008000000 */
[----:B------:R-:W-:Y:S01]  /*5940*/  IMAD.MOV.U32 R119, RZ, RZ, RZ ;  /* 0x000000ffff777224 */ /* 0x000fe200078e00ff */
[----:B------:R-:W-:Y:S01]  /*5950*/  ULDC UR30, c[0x0][0x9e4] ;  /* 0x00027900001e7ab9 */ /* 0x000fe20000000800 */
[----:B------:R-:W-:Y:S01]  /*5960*/  ULDC UR31, c[0x0][0x9dc] ;  /* 0x00027700001f7ab9 */ /* 0x000fe20000000800 */
[----:B------:R-:W-:Y:S01]  /*5970*/  ULDC UR29, c[0x0][0x988] ;  /* 0x00026200001d7ab9 */ /* 0x000fe20000000800 */
[----:B------:R-:W-:-:S05]  /*5980*/  ULDC UR32, c[0x0][0x9e0] ;  /* 0x0002780000207ab9 */ /* 0x000fca0000000800 */
.L_x_1053:
[----:B------:R-:W-:Y:S01]  /*5990*/  ISETP.NE.AND P2, PT, RZ, UR37, PT ;  /* 0x00000025ff007c0c */ /* 0x000fe2000bf45270 */
[----:B------:R-:W-:-:S04]  /*59a0*/  UISETP.NE.AND UP0, UPT, UR34, 0x1, UPT ;  /* 0x000000012200788c */ /* 0x000fc8000bf05270 */
[----:B------:R-:W-:-:S04]  /*59b0*/  USEL UR46, URZ, 0x1, UP0 ;  /* 0x000000013f2e7887 */ /* 0x000fc80008000000 */
[----:B------:R-:W-:-:S04]  /*59c0*/  ULOP3.LUT UR46, UR35, UR46, URZ, 0x3c, !UPT ;  /* 0x0000002e232e7292 */ /* 0x000fc8000f8e3c3f */
[----:B------:R-:W-:Y:S08]  /*59d0*/  @P2 BRA `(.L_x_1035) ;  /* 0x0000000000382947 */ /* 0x000ff00003800000 */
[----:B------:R-:W-:Y:S05]  /*59e0*/  @!P0 BRA `(.L_x_1036) ;  /* 0x0000000000048947 */ /* 0x000fea0003800000 */
[----:B------:R-:W-:Y:S01]  /*59f0*/  BPT.TRAP 0x1 ;  /* 0x000000040000795c */ /* 0x000fe20000300000 */
.L_x_1036:
        /* <DEDUP_REMOVED lines=9> */
.L_x_1037:
[----:B-1----:R-:W-:Y:S05]  /*5a90*/  @P1 BRA `(.L_x_1035) ;  /* 0x0000000000081947 */ /* 0x002fea0003800000 */
[----:B------:R-:W1:Y:S02]  /*5aa0*/  SYNCS.PHASECHK.TRANS64.TRYWAIT P1, [UR6+0x2a830], R7 ;  /* 0x02a83007ff0075a7 */ /* 0x000e640008020146 */
[----:B-1----:R-:W-:Y:S05]  /*5ab0*/  @!P1 BRA `(.L_x_1038) ;  /* 0x0000012400909947 */ /* 0x002fea0003800000 */
.L_x_1035:
[----:B-1----:R-:W1:Y:S01]  /*5ac0*/  S2R R8, SR_TID.X ;  /* 0x0000000000087919 */ /* 0x002e620000002100 */
[----:B------:R-:W-:Y:S01]  /*5ad0*/  UIADD3 UR45, UR34, 0x1, URZ ;  /* 0x00000001222d7890 */ /* 0x000fe2000fffe03f */
[----:B------:R-:W-:Y:S01]  /*5ae0*/  UMOV UR27, 0x80000020 ;  /* 0x80000020001b7882 */ /* 0x000fe20000000000 */
[----:B------:R-:W-:Y:S02]  /*5af0*/  UMOV UR7, 0x80000020 ;  /* 0x8000002000077882 */ /* 0x000fe40000000000 */
[----:B------:R-:W-:Y:S01]  /*5b00*/  UISETP.NE.AND UP0, UPT, UR45, 0x2, UPT ;  /* 0x000000022d00788c */ /* 0x000fe2000bf05270 */
[----:B------:R-:W-:Y:S01]  /*5b10*/  UMOV UR11, 0x80000020 ;  /* 0x80000020000b7882 */ /* 0x000fe20000000000 */
[----:B------:R-:W-:Y:S02]  /*5b20*/  UMOV UR15, 0x80000020 ;  /* 0x80000020000f7882 */ /* 0x000fe40000000000 */
[----:B------:R-:W-:Y:S01]  /*5b30*/  USEL UR45, UR45, URZ, UP0 ;  /* 0x0000003f2d2d7287 */ /* 0x000fe20008000000 */
[----:B------:R-:W-:Y:S01]  /*5b40*/  UMOV UR19, 0x80000020 ;  /* 0x8000002000137882 */ /* 0x000fe20000000000 */
[----:B------:R-:W-:-:S02]  /*5b50*/  UMOV UR23, 0x80000020 ;  /* 0x8000002000177882 */ /* 0x000fc40000000000 */
[----:B------:R-:W-:-:S04]  /*5b60*/  UIMAD UR26, UR45, 0x600, UR28 ;  /* 0x000006002d1a78a4 */ /* 0x000fc8000f8e021c */
[----:B------:R-:W-:Y:S02]  /*5b70*/  UIADD3 UR6, UR26, 0x2, URZ ;  /* 0x000000021a067890 */ /* 0x000fe4000fffe03f */
[----:B------:R-:W-:Y:S02]  /*5b80*/  UIADD3 UR10, UR26, 0x200, URZ ;  /* 0x000002001a0a7890 */ /* 0x000fe4000fffe03f */
[----:B------:R-:W-:Y:S02]  /*5b90*/  UIADD3 UR14, UR26, 0x202, URZ ;  /* 0x000002021a0e7890 */ /* 0x000fe4000fffe03f */
[----:B------:R-:W-:Y:S02]  /*5ba0*/  UIADD3 UR18, UR26, 0x400, URZ ;  /* 0x000004001a127890 */ /* 0x000fe4000fffe03f */
[----:B------:R-:W-:Y:S01]  /*5bb0*/  UIADD3 UR22, UR26, 0x402, URZ ;  /* 0x000004021a167890 */ /* 0x000fe2000fffe03f */
[----:B-1----:R-:W-:-:S05]  /*5bc0*/  SHF.R.U32.HI R8, RZ, 0x7, R8 ;  /* 0x00000007ff087819 */ /* 0x002fca0000011608 */
[----:B0-----:R-:W-:-:S05]  /*5bd0*/  VIADD R7, R8, 0x8 ;  /* 0x0000000808077836 */ /* 0x001fca0000000000 */
[----:B------:R0:W-:Y:S06]  /*5be0*/  BAR.SYNC.DEFER_BLOCKING R7, 0x100 ;  /* 0x000400070000751d */ /* 0x0001ec0000010000 */
[----:B------:R-:W-:-:S06]  /*5bf0*/  WARPGROUP.ARRIVE ;  /* 0x00000000000079c5 */ /* 0x000fcc0000000000 */
[----:B------:R-:W-:Y:S03]  /*5c00*/  QGMMA.64x128x32.F32.E4M3.E4M3 R120, gdesc[UR24], RZ, !UPT, gsb0 ;  /* 0x01e00000187879f3 */ /* 0x000fe6000c0008ff */
        /* <DEDUP_REMOVED lines=16> */
[----:B0-----:R-:W-:Y:S05]  /*5d10*/  @P2 BRA `(.L_x_1039) ;  /* 0x00000000002c2947 */ /* 0x001fea0003800000 */
[----:B------:R-:W-:Y:S05]  /*5d20*/  @!P0 BRA `(.L_x_1040) ;  /* 0x0000000000048947 */ /* 0x000fea0003800000 */
[----:B------:R-:W-:Y:S01]  /*5d30*/  BPT.TRAP 0x1 ;  /* 0x000000040000795c */ /* 0x000fe20000300000 */
.L_x_1040:
[----:B------:R-:W-:Y:S01]  /*5d40*/  ULEA UR6, UR34, UR36, 0x3 ;  /* 0x0000002422067291 */ /* 0x000fe2000f8e183f */
[----:B------:R-:W-:-:S05]  /*5d50*/  IMAD.U32 R7, RZ, RZ, UR35 ;  /* 0x00000023ff077e24 */ /* 0x000fca000f8e00ff */
[----:B------:R-:W-:-:S04]  /*5d60*/  SHF.L.U32 R7, R7, 0x1f, RZ ;  /* 0x0000001f07077819 */ /* 0x000fc800000006ff */
[----:B------:R0:W1:Y:S01]  /*5d70*/  SYNCS.PHASECHK.TRANS64.TRYWAIT P1, [UR6+0x2a850], R7 ;  /* 0x02a85007ff0075a7 */ /* 0x0000620008020146 */
[----:B------:R-:W-:Y:S05]  /*5d80*/  @!P0 BRA `(.L_x_1041) ;  /* 0x0000000000048947 */ /* 0x000fea0003800000 */
[----:B------:R-:W-:Y:S01]  /*5d90*/  BPT.TRAP 0x1 ;  /* 0x000000040000795c */ /* 0x000fe20000300000 */
.L_x_1041:
[----:B-1----:R-:W-:Y:S05]  /*5da0*/  @P1 BRA `(.L_x_1039) ;  /* 0x0000000000081947 */ /* 0x002fea0003800000 */
[----:B------:R-:W1:Y:S02]  /*5db0*/  SYNCS.PHASECHK.TRANS64.TRYWAIT P1, [UR6+0x2a850], R7 ;  /* 0x02a85007ff0075a7 */ /* 0x000e640008020146 */
[----:B-1----:R-:W-:Y:S05]  /*5dc0*/  @!P1 BRA `(.L_x_1042) ;  /* 0x0000012000e49947 */ /* 0x002fea0003800000 */
.L_x_1039:
[----:B------:R-:W-:Y:S01]  /*5dd0*/  UIADD3 UR6, UR36, 0x400, URZ ;  /* 0x0000040024067890 */ /* 0x000fe2000fffe03f */
[----:B------:R-:W-:Y:S01]  /*5de0*/  WARPGROUP.ARRIVE ;  /* 0x00000000000079c5 */ /* 0x000fe20000000000 */
[----:B------:R-:W-:-:S05]  /*5df0*/  UMOV UR7, 0x40000040 ;  /* 0x4000004000077882 */ /* 0x000fca0000000000 */
[----:B-1----:R-:W1:Y:S01]  /*5e00*/  S2R R8, SR_TID.X ;  /* 0x0000000000087919 */ /* 0x002e620000002100 */
        /* <DEDUP_REMOVED lines=8> */
[----:B-1----:R-:W-:-:S04]  /*5e90*/  SHF.R.U32.HI R8, RZ, 0x7, R8 ;  /* 0x00000007ff087819 */ /* 0x002fc80000011608 */
[----:B0-----:R-:W-:Y:S01]  /*5ea0*/  IADD3 R7, -R8, 0xb, RZ ;  /* 0x0000000b08077810 */ /* 0x001fe20007ffe1ff */
        /* <DEDUP_REMOVED lines=17> */
.L_x_1043:
[----:B------:R-:W-:Y:S01]  /*5fc0*/  UISETP.NE.AND UP1, UPT, UR50, URZ, UPT ;  /* 0x0000003f3200728c */ /* 0x000fe2000bf25270 */
[C---:B------:R-:W-:Y:S01]  /*5fd0*/  FMUL.FTZ R189, R0.reuse, R141 ;  /* 0x0000008d00bd7220 */ /* 0x040fe20000410000 */
[C---:B------:R-:W-:Y:S01]  /*5fe0*/  FMUL.FTZ R141, R0.reuse, R167 ;  /* 0x000000a7008d7220 */ /* 0x040fe20000410000 */
[----:B------:R-:W-:Y:S02]  /*5ff0*/  VIADD R167, R17, UR42 ;  /* 0x0000002a11a77c36 */ /* 0x000fe40008000000 */
[C---:B------:R-:W-:Y:S01]  /*6000*/  FMUL.FTZ R187, R0.reuse, R137 ;  /* 0x0000008900bb7220 */ /* 0x040fe20000410000 */
[C---:B------:R-:W-:Y:S01]  /*6010*/  FMUL.FTZ R188, R0.reuse, R136 ;  /* 0x0000008800bc7220 */ /* 0x040fe20000410000 */
[----:B------:R-:W-:Y:S01]  /*6020*/  PLOP3.LUT P1, PT, PT, PT, UP1, 0x80, 0x0 ;  /* 0x000000000000781c */ /* 0x000fe20003f2f018 */
[----:B------:R-:W1:Y:S01]  /*6030*/  LDC R137, c[0x0][0x2f0] ;  /* 0x0000bc00ff897b82 */ /* 0x000e620000000800 */
[----:B------:R-:W-:Y:S01]  /*6040*/  PLOP3.LUT P2, PT, PT, PT, UP1, 0x80, 0x0 ;  /* 0x000000000000781c */ /* 0x000fe20003f4f018 */
[C---:B------:R-:W-:Y:S01]  /*6050*/  FMUL.FTZ R9, R0.reuse, R120 ;  /* 0x0000007800097220 */ /* 0x040fe20000410000 */
[C---:B------:R-:W-:Y:S01]  /*6060*/  FMUL.FTZ R120, R0.reuse, R131 ;  /* 0x0000008300787220 */ /* 0x040fe20000410000 */
[----:B------:R-:W-:Y:S01]  /*6070*/  @UP1 ULDC UR7, c[0x0][0x44c] ;  /* 0x0001130000071ab9 */ /* 0x000fe20000000800 */
[C---:B------:R-:W-:Y:S01]  /*6080*/  FMUL.FTZ R131, R0.reuse, R151 ;  /* 0x0000009700837220 */ /* 0x040fe20000410000 */
[C---:B------:R-:W-:Y:S01]  /*6090*/  FMUL.FTZ R20, R0.reuse, R130 ;  /* 0x0000008200147220 */ /* 0x040fe20000410000 */
[C---:B------:R-:W-:Y:S01]  /*60a0*/  FMUL.FTZ R151, R0.reuse, R152 ;  /* 0x0000009800977220 */ /* 0x040fe20000410000 */
[----:B------:R-:W2:Y:S01]  /*60b0*/  LDC R136, c[0x0][0x288] ;  /* 0x0000a200ff887b82 */ /* 0x000ea20000000800 */
[C---:B------:R-:W-:Y:S01]  /*60c0*/  FMUL.FTZ R130, R0.reuse, R150 ;  /* 0x0000009600827220 */ /* 0x040fe20000410000 */
[----:B------:R-:W-:Y:S01]  /*60d0*/  FMUL.FTZ R152, R0, R157 ;  /* 0x0000009d00987220 */ /* 0x000fe20000410000 */
[----:B------:R-:W-:Y:S01]  /*60e0*/  ULEA UR6, UR45, UR36, 0x3 ;  /* 0x000000242d067291 */ /* 0x000fe2000f8e183f */
[----:B------:R-:W-:Y:S01]  /*60f0*/  @P1 IMAD.HI.U32 R10, R167, UR7, RZ ;  /* 0x00000007a70a1c27 */ /* 0x000fe2000f8e00ff */
[----:B------:R-:W-:-:S03]  /*6100*/  @UP1 ULDC UR7, c[0x0][0x450] ;  /* 0x0001140000071ab9 */ /* 0x000fc60000000800 */
[C---:B------:R-:W-:Y:S01]  /*6110*/  FMUL.FTZ R150, R0.reuse, R153 ;  /* 0x0000009900967220 */ /* 0x040fe20000410000 */
[C---:B------:R-:W-:Y:S01]  /*6120*/  FMUL.FTZ R157, R0.reuse, R164 ;  /* 0x000000a4009d7220 */ /* 0x040fe20000410000 */
[----:B------:R-:W-:Y:S01]  /*6130*/  FMUL.FTZ R153, R0, R156 ;  /* 0x0000009c00997220 */ /* 0x000fe20000410000 */
[----:B------:R-:W-:Y:S01]  /*6140*/  @P2 SHF.R.U32.HI R167, RZ, UR7, R10 ;  /* 0x00000007ffa72c19 */ /* 0x000fe2000801160a */
[----:B------:R-:W-:Y:S02]  /*6150*/  IMAD.SHL.U32 R164, R6, 0x80, RZ ;  /* 0x0000008006a47824 */ /* 0x000fe400078e00ff */
[C---:B------:R-:W-:Y:S01]  /*6160*/  FMUL.FTZ R156, R0.reuse, R165 ;  /* 0x000000a5009c7220 */ /* 0x040fe20000410000 */
[----:B------:R-:W-:Y:S01]  /*6170*/  UIADD3 UR6, UR6, 0x2a840, URZ ;  /* 0x0002a84006067890 */ /* 0x000fe2000fffe03f */
[C---:B------:R-:W-:Y:S01]  /*6180*/  FMUL.FTZ R8, R0.reuse, R123 ;  /* 0x0000007b00087220 */ /* 0x040fe20000410000 */
[----:B------:R-:W3:Y:S01]  /*6190*/  SHFL.IDX PT, R165, R167, RZ, 0x1c1f ;  /* 0x001c1fffa7a57589 */ /* 0x000ee200000e0000 */
[----:B------:R-:W-:Y:S01]  /*61a0*/  UISETP.NE.AND UP0, UPT, UR49, URZ, UPT ;  /* 0x0000003f3100728c */ /* 0x000fe2000bf05270 */
[C---:B------:R-:W-:Y:S01]  /*61b0*/  FMUL.FTZ R13, R0.reuse, R121 ;  /* 0x00000079000d7220 */ /* 0x040fe20000410000 */
[C---:B0-----:R-:W-:Y:S01]  /*61c0*/  FMUL.FTZ R7, R0.reuse, R122 ;  /* 0x0000007a00077220 */ /* 0x041fe20000410000 */
[C---:B------:R-:W-:Y:S01]  /*61d0*/  FMUL.FTZ R15, R0.reuse, R124 ;  /* 0x0000007c000f7220 */ /* 0x040fe20000410000 */
[C---:B------:R-:W-:Y:S01]  /*61e0*/  FMUL.FTZ R21, R0.reuse, R125 ;  /* 0x0000007d00157220 */ /* 0x040fe20000410000 */
[C---:B------:R-:W-:Y:S01]  /*61f0*/  FMUL.FTZ R186, R0.reuse, R132 ;  /* 0x0000008400ba7220 */ /* 0x040fe20000410000 */
[C---:B------:R-:W-:Y:S01]  /*6200*/  FMUL.FTZ R185, R0.reuse, R133 ;  /* 0x0000008500b97220 */ /* 0x040fe20000410000 */
[----:B------:R-:W-:Y:S01]  /*6210*/  FMUL.FTZ R123, R0, R135 ;  /* 0x00000087007b7220 */ /* 0x000fe20000410000 */
[----:B------:R-:W-:Y:S01]  /*6220*/  IADD3 R11, -R164, 0x1, RZ ;  /* 0x00000001a40b7810 */ /* 0x000fe20007ffe1ff */
        /* <DEDUP_REMOVED lines=11> */
[----:B------:R-:W-:Y:S01]  /*62e0*/  UPRMT UR6, UR38, 0x654, UR6 ;  /* 0x0000065426067896 */ /* 0x000fe20008000006 */
        /* <DEDUP_REMOVED lines=29> */
[----:B------:R-:W-:Y:S01]  /*64c0*/  FMUL.FTZ R149, R0, R183 ;  /* 0x000000b700957220 */ /* 0x000fe20000410000 */
[----:B------:R-:W-:Y:S01]  /*64d0*/  IMAD R10, R16, -0x2, R11 ;  /* 0xfffffffe100a7824 */ /* 0x000fe200078e020b */
[----:B------:R-:W-:Y:S01]  /*64e0*/  PLOP3.LUT P1, PT, PT, PT, UP0, 0x40, 0x0 ;  /* 0x000000000000781c */ /* 0x000fe20003f2e808 */
[----:B------:R-:W0:Y:S01]  /*64f0*/  MUFU.TANH R9, R9 ;  /* 0x0000000900097308 */ /* 0x000e220000002400 */
[----:B------:R-:W-:Y:S01]  /*6500*/  SYNCS.ARRIVE.TRANS64.RED.A1T0 RZ, [UR6], RZ ;  /* 0x000000ffffff79a7 */ /* 0x000fe20008100406 */
[----:B-1----:R-:W-:Y:S01]  /*6510*/  IMAD R11, R137, UR41, R10 ;  /* 0x00000029890b7c24 */ /* 0x002fe2000f8e020a */
[----:B------:R-:W-:-:S03]  /*6520*/  ULOP3.LUT UR6, URZ, UR31, URZ, 0x33, !UPT ;  /* 0x0000001f3f067292 */ /* 0x000fc6000f8e333f */
[----:B--2---:R-:W-:Y:S02]  /*6530*/  IMAD.IADD R11, R11, 0x1, -R136 ;  /* 0x000000010b0b7824 */ /* 0x004fe400078e0a88 */
[----:B------:R-:W1:Y:S02]  /*6540*/  MUFU.TANH R13, R13 ;  /* 0x0000000d000d7308 */ /* 0x000e640000002400 */
[C---:B------:R-:W-:Y:S02]  /*6550*/  VIADD R170, R11.reuse, UR32 ;  /* 0x000000200baa7c36 */ /* 0x040fe40008000000 */
[----:B------:R-:W-:Y:S02]  /*6560*/  VIADD R172, R11, UR6 ;  /* 0x000000060bac7c36 */ /* 0x000fe40008000000 */
[--C-:B---3--:R-:W-:Y:S02]  /*6570*/  IMAD.IADD R174, R170, 0x1, R165.reuse ;  /* 0x00000001aaae7824 */ /* 0x108fe400078e02a5 */
[----:B------:R-:W2:Y:S01]  /*6580*/  MUFU.TANH R7, R7 ;  /* 0x0000000700077308 */ /* 0x000ea20000002400 */
[----:B------:R-:W-:-:S07]  /*6590*/  IMAD.IADD R176, R172, 0x1, R165 ;  /* 0x00000001acb07824 */ /* 0x000fce00078e02a5 */
[----:B------:R-:W3:Y:S08]  /*65a0*/  MUFU.TANH R8, R8 ;  /* 0x0000000800087308 */ /* 0x000ef00000002400 */
[----:B------:R-:W4:Y:S08]  /*65b0*/  MUFU.TANH R15, R15 ;  /* 0x0000000f000f7308 */ /* 0x000f300000002400 */
        /* <DEDUP_REMOVED lines=58> */
[----:B------:R-:W0:Y:S01]  /*6960*/  MUFU.TANH R149, R149 ;  /* 0x0000009500957308 */ /* 0x000e220000002400 */
[----:B-1234-:R-:W-:Y:S05]  /*6970*/  @P1 BRA `(.L_x_1044) ;  /* 0x00000000005c1947 */ /* 0x01efea0003800000 */
[----:B------:R-:W-:Y:S01]  /*6980*/  IMAD R11, R137, UR41, R165 ;  /* 0x00000029890b7c24 */ /* 0x000fe2000f8e02a5 */
[----:B------:R-:W-:Y:S03]  /*6990*/  BSSY B0, `(.L_x_1045) ;  /* 0x0000011000007945 */ /* 0x000fe60003800000 */
[----:B------:R-:W-:-:S05]  /*69a0*/  IMAD.IADD R165, R11, 0x1, -R136 ;  /* 0x000000010ba57824 */ /* 0x000fca00078e0a88 */
[----:B------:R-:W-:-:S13]  /*69b0*/  ISETP.GT.AND P1, PT, R165, -0x1, PT ;  /* 0xffffffffa500780c */ /* 0x000fda0003f24270 */
[----:B------:R-:W-:Y:S05]  /*69c0*/  @P1 BRA `(.L_x_1046) ;  /* 0x0000000000201947 */ /* 0x000fea0003800000 */
[----:B------:R-:W-:Y:S01]  /*69d0*/  IMAD.U32 R169, RZ, RZ, UR30 ;  /* 0x0000001effa97e24 */ /* 0x000fe2000f8e00ff */
[----:B------:R-:W-:-:S04]  /*69e0*/  LOP3.LUT R165, RZ, R165, RZ, 0x33, !PT ;  /* 0x000000a5ffa57212 */ /* 0x000fc800078e33ff */
[----:B------:R-:W-:-:S13]  /*69f0*/  ISETP.NE.AND P1, PT, R169, 0x1, PT ;  /* 0x00000001a900780c */ /* 0x000fda0003f25270 */
[----:B------:R-:W1:Y:S02]  /*6a00*/  @P1 LDC.64 R10, c[0x0][0x9e8] ;  /* 0x00027a00ff0a1b82 */ /* 0x000e640000000a00 */
[----:B-1----:R-:W-:-:S05]  /*6a10*/  @P1 IMAD.HI.U32 R10, R165, R10, RZ ;  /* 0x0000000aa50a1227 */ /* 0x002fca00078e00ff */
[----:B------:R-:W-:-:S04]  /*6a20*/  @P1 SHF.R.U32.HI R165, RZ, R11, R10 ;  /* 0x0000000bffa51219 */ /* 0x000fc8000001160a */
[----:B------:R-:W-:Y:S01]  /*6a30*/  LOP3.LUT R165, RZ, R165, RZ, 0x33, !PT ;  /* 0x000000a5ffa57212 */ /* 0x000fe200078e33ff */
[----:B------:R-:W-:Y:S06]  /*6a40*/  BRA `(.L_x_1047) ;  /* 0x0000000000147947 */ /* 0x000fec0003800000 */
.L_x_1046:
[----:B------:R-:W-:-:S05]  /*6a50*/  IMAD.U32 R169, RZ, RZ, UR30 ;  /* 0x0000001effa97e24 */ /* 0x000fca000f8e00ff */
[----:B------:R-:W-:-:S13]  /*6a60*/  ISETP.NE.AND P1, PT, R169, 0x1, PT ;  /* 0x00000001a900780c */ /* 0x000fda0003f25270 */
[----:B------:R-:W1:Y:S02]  /*6a70*/  @P1 LDC.64 R10, c[0x0][0x9e8] ;  /* 0x00027a00ff0a1b82 */ /* 0x000e640000000a00 */
[----:B-1----:R-:W-:-:S05]  /*6a80*/  @P1 IMAD.HI.U32 R10, R165, R10, RZ ;  /* 0x0000000aa50a1227 */ /* 0x002fca00078e00ff */
[----:B------:R-:W-:-:S07]  /*6a90*/  @P1 SHF.R.U32.HI R165, RZ, R11, R10 ;  /* 0x0000000bffa51219 */ /* 0x000fce000001160a */
.L_x_1047:
[----:B------:R-:W-:Y:S05]  /*6aa0*/  BSYNC B0 ;  /* 0x0000000000007941 */ /* 0x000fea0003800000 */
.L_x_1045:
[----:B------:R-:W-:-:S04]  /*6ab0*/  IMAD R165, R165, R169, -R164 ;  /* 0x000000a9a5a57224 */ /* 0x000fc800078e0aa4 */
[----:B------:R-:W-:-:S05]  /*6ac0*/  IMAD R165, R16, -0x2, R165 ;  /* 0xfffffffe10a57824 */ /* 0x000fca00078e02a5 */
[----:B------:R-:W-:Y:S02]  /*6ad0*/  VIADDMNMX R174, R165, R169, R174, PT ;  /* 0x000000a9a5ae7246 */ /* 0x000fe400038001ae */
[----:B------:R-:W-:-:S07]  /*6ae0*/  VIMNMX R176, R176, R165, !PT ;  /* 0x000000a5b0b07248 */ /* 0x000fce0007fe0100 */
.L_x_1044:
[----:B------:R-:W-:Y:S01]  /*6af0*/  ISETP.GT.AND P1, PT, R6, -0x1, PT ;  /* 0xffffffff0600780c */ /* 0x000fe20003f24270 */
[----:B------:R1:W2:Y:S01]  /*6b00*/  SHFL.IDX PT, R11, R167, 0x1, 0x1c1f ;  /* 0x003c1f00a70b7f89 */ /* 0x0002a200000e0000 */
[----:B------:R-:W-:Y:S02]  /*6b10*/  UISETP.NE.AND UP0, UPT, UR49, URZ, UPT ;  /* 0x0000003f3100728c */ /* 0x000fe4000bf05270 */
[C---:B------:R-:W-:Y:S02]  /*6b20*/  ISETP.GT.AND P3, PT, R176.reuse, 0x8, P1 ;  /* 0x00000008b000780c */ /* 0x040fe40000f64270 */
[----:B------:R-:W-:Y:S02]  /*6b30*/  ISETP.GT.AND P6, PT, R176, RZ, P1 ;  /* 0x000000ffb000720c */ /* 0x000fe40000fc4270 */
[----:B------:R-:W-:Y:S02]  /*6b40*/  ISETP.LT.OR P3, PT, R174, 0x9, P3 ;  /* 0x00000009ae00780c */ /* 0x000fe40001f61670 */
[----:B------:R-:W-:-:S02]  /*6b50*/  ISETP.GT.AND P2, PT, R176, 0x1, P1 ;  /* 0x00000001b000780c */ /* 0x000fc40000f44270 */
[C---:B------:R-:W-:Y:S02]  /*6b60*/  ISETP.GT.AND P4, PT, R176.reuse, 0x10, P1 ;  /* 0x00000010b000780c */ /* 0x040fe40000f84270 */
[----:B------:R-:W-:Y:S02]  /*6b70*/  FSEL R173, R15, -INF , !P3 ;  /* 0xff8000000fad7808 */ /* 0x000fe40005800000 */
[----:B------:R-:W-:Y:S02]  /*6b80*/  ISETP.GT.AND P3, PT, R176, 0x19, P1 ;  /* 0x00000019b000780c */ /* 0x000fe40000f64270 */
[C---:B------:R-:W-:Y:S02]  /*6b90*/  ISETP.LT.OR P6, PT, R174.reuse, 0x1, P6 ;  /* 0x00000001ae00780c */ /* 0x040fe400037c1670 */
[C---:B------:R-:W-:Y:S02]  /*6ba0*/  ISETP.LT.OR P2, PT, R174.reuse, 0x2, P2 ;  /* 0x00000002ae00780c */ /* 0x040fe40001741670 */
[----:B------:R-:W-:-:S02]  /*6bb0*/  ISETP.LT.OR P4, PT, R174, 0x11, P4 ;  /* 0x00000011ae00780c */ /* 0x000fc40002781670 */
[----:B------:R-:W-:Y:S02]  /*6bc0*/  ISETP.LT.OR P3, PT, R174, 0x1a, P3 ;  /* 0x0000001aae00780c */ /* 0x000fe40001f61670 */
[C---:B------:R-:W-:Y:S02]  /*6bd0*/  ISETP.GT.AND P5, PT, R176.reuse, 0x9, P1 ;  /* 0x00000009b000780c */ /* 0x040fe40000fa4270 */
[----:B0-----:R-:W-:Y:S02]  /*6be0*/  FSEL R175, R9, -INF , !P6 ;  /* 0xff80000009af7808 */ /* 0x001fe40007000000 */
[----:B------:R-:W-:Y:S02]  /*6bf0*/  FSEL R165, R13, -INF , !P2 ;  /* 0xff8000000da57808 */ /* 0x000fe40005000000 */
[C---:B------:R-:W-:Y:S02]  /*6c00*/  ISETP.GT.AND P6, PT, R176.reuse, 0x11, P1 ;  /* 0x00000011b000780c */ /* 0x040fe40000fc4270 */
[----:B------:R-:W-:-:S02]  /*6c10*/  ISETP.GT.AND P2, PT, R176, 0x18, P1 ;  /* 0x00000018b000780c */ /* 0x000fc40000f44270 */
[----:B------:R-:W-:Y:S02]  /*6c20*/  FSEL R169, R121, -INF , !P4 ;  /* 0xff80000079a97808 */ /* 0x000fe40006000000 */
[C---:B------:R-:W-:Y:S02]  /*6c30*/  ISETP.GT.AND P4, PT, R176.reuse, 0x21, P1 ;  /* 0x00000021b000780c */ /* 0x040fe40000f84270 */
[----:B------:R-:W-:Y:S02]  /*6c40*/  FSEL R185, R185, -INF , !P3 ;  /* 0xff800000b9b97808 */ /* 0x000fe40005800000 */
[----:B------:R-:W-:Y:S02]  /*6c50*/  ISETP.GT.AND P3, PT, R176, 0x30, P1 ;  /* 0x00000030b000780c */ /* 0x000fe40000f64270 */
[C---:B------:R-:W-:Y:S02]  /*6c60*/  ISETP.LT.OR P5, PT, R174.reuse, 0xa, P5 ;  /* 0x0000000aae00780c */ /* 0x040fe40002fa1670 */
[----:B------:R-:W-:-:S02]  /*6c70*/  ISETP.LT.OR P6, PT, R174, 0x12, P6 ;  /* 0x00000012ae00780c */ /* 0x000fc400037c1670 */
[C---:B------:R-:W-:Y:S02]  /*6c80*/  ISETP.LT.OR P2, PT, R174.reuse, 0x19, P2 ;  /* 0x00000019ae00780c */ /* 0x040fe40001741670 */
[C---:B------:R-:W-:Y:S02]  /*6c90*/  ISETP.LT.OR P4, PT, R174.reuse, 0x22, P4 ;  /* 0x00000022ae00780c */ /* 0x040fe40002781670 */
[----:B------:R-:W-:Y:S02]  /*6ca0*/  ISETP.LT.OR P3, PT, R174, 0x31, P3 ;  /* 0x00000031ae00780c */ /* 0x000fe40001f61670 */
[----:B------:R-:W-:Y:S02]  /*6cb0*/  FSEL R171, R21, -INF , !P5 ;  /* 0xff80000015ab7808 */ /* 0x000fe40006800000 */
[----:B------:R-:W-:Y:S02]  /*6cc0*/  ISETP.GT.AND P5, PT, R176, 0x20, P1 ;  /* 0x00000020b000780c */ /* 0x000fe40000fa4270 */
[----:B-1----:R-:W-:-:S02]  /*6cd0*/  FSEL R167, R184, -INF , !P6 ;  /* 0xff800000b8a77808 */ /* 0x002fc40007000000 */
[----:B------:R-:W-:Y:S02]  /*6ce0*/  FSEL R186, R186, -INF , !P2 ;  /* 0xff800000baba7808 */ /* 0x000fe40005000000 */
[C---:B------:R-:W-:Y:S02]  /*6cf0*/  ISETP.GT.AND P6, PT, R176.reuse, 0x28, P1 ;  /* 0x00000028b000780c */ /* 0x040fe40000fc4270 */
[C---:B------:R-:W-:Y:S02]  /*6d00*/  ISETP.GT.AND P2, PT, R176.reuse, 0x29, P1 ;  /* 0x00000029b000780c */ /* 0x040fe40000f44270 */
[----:B------:R-:W-:Y:S02]  /*6d10*/  FSEL R187, R187, -INF , !P4 ;  /* 0xff800000bbbb7808 */ /* 0x000fe40006000000 */
[----:B------:R-:W-:Y:S02]  /*6d20*/  ISETP.GT.AND P4, PT, R176, 0x38, P1 ;  /* 0x00000038b000780c */ /* 0x000fe40000f84270 */
[----:B------:R-:W-:-:S02]  /*6d30*/  FSEL R192, R192, -INF , !P3 ;  /* 0xff800000c0c07808 */ /* 0x000fc40005800000 */
[----:B------:R-:W-:Y:S02]  /*6d40*/  ISETP.GT.AND P3, PT, R176, 0x41, P1 ;  /* 0x00000041b000780c */ /* 0x000fe40000f64270 */
[C---:B------:R-:W-:Y:S02]  /*6d50*/  ISETP.LT.OR P5, PT, R174.reuse, 0x21, P5 ;  /* 0x00000021ae00780c */ /* 0x040fe40002fa1670 */
[C---:B------:R-:W-:Y:S02]  /*6d60*/  ISETP.LT.OR P6, PT, R174.reuse, 0x29, P6 ;  /* 0x00000029ae00780c */ /* 0x040fe400037c1670 */
[C---:B------:R-:W-:Y:S02]  /*6d70*/  ISETP.LT.OR P2, PT, R174.reuse, 0x2a, P2 ;  /* 0x0000002aae00780c */ /* 0x040fe40001741670 */
[C---:B------:R-:W-:Y:S02]  /*6d80*/  ISETP.LT.OR P4, PT, R174.reuse, 0x39, P4 ;  /* 0x00000039ae00780c */ /* 0x040fe40002781670 */
[----:B------:R-:W-:-:S02]  /*6d90*/  ISETP.LT.OR P3, PT, R174, 0x42, P3 ;  /* 0x00000042ae00780c */ /* 0x000fc40001f61670 */
[----:B------:R-:W-:Y:S02]  /*6da0*/  FSEL R188, R188, -INF , !P5 ;  /* 0xff800000bcbc7808 */ /* 0x000fe40006800000 */
[----:B------:R-:W-:Y:S02]  /*6db0*/  ISETP.GT.AND P5, PT, R176, 0x31, P1 ;  /* 0x00000031b000780c */ /* 0x000fe40000fa4270 */
[----:B------:R-:W-:Y:S02]  /*6dc0*/  FSEL R190, R190, -INF , !P6 ;  /* 0xff800000bebe7808 */ /* 0x000fe40007000000 */
[----:B------:R-:W-:Y:S02]  /*6dd0*/  FSEL R189, R189, -INF , !P2 ;  /* 0xff800000bdbd7808 */ /* 0x000fe40005000000 */
[C---:B------:R-:W-:Y:S02]  /*6de0*/  ISETP.GT.AND P6, PT, R176.reuse, 0x39, P1 ;  /* 0x00000039b000780c */ /* 0x040fe40000fc4270 */
[----:B------:R-:W-:-:S02]  /*6df0*/  ISETP.GT.AND P2, PT, R176, 0x40, P1 ;  /* 0x00000040b000780c */ /* 0x000fc40000f44270 */
[----:B------:R-:W-:Y:S02]  /*6e00*/  FSEL R194, R194, -INF , !P4 ;  /* 0xff800000c2c27808 */ /* 0x000fe40006000000 */
[----:B------:R-:W-:Y:S02]  /*6e10*/  ISETP.GT.AND P4, PT, R176, 0x49, P1 ;  /* 0x00000049b000780c */ /* 0x000fe40000f84270 */
        /* <DEDUP_REMOVED lines=9> */
[----:B------:R-:W-:-:S02]  /*6eb0*/  FSEL R193, R193, -INF , !P6 ;  /* 0xff800000c1c17808 */ /* 0x000fc40007000000 */
[----:B------:R-:W-:Y:S02]  /*6ec0*/  FSEL R151, R151, -INF , !P2 ;  /* 0xff80000097977808 */ /* 0x000fe40005000000 */
[C---:B------:R-:W-:Y:S02]  /*6ed0*/  ISETP.GT.AND P6, PT, R176.reuse, 0x50, P1 ;  /* 0x00000050b000780c */ /* 0x040fe40000fc4270 */
[----:B------:R-:W-:Y:S02]  /*6ee0*/  ISETP.GT.AND P2, PT, R176, 0x51, P1 ;  /* 0x00000051b000780c */ /* 0x000fe40000f44270 */
[----:B------:R-:W-:Y:S02]  /*6ef0*/  FSEL R15, R152, -INF , !P4 ;  /* 0xff800000980f7808 */ /* 0x000fe40006000000 */
[----:B------:R-:W-:Y:S02]  /*6f00*/  FSEL R152, R157, -INF , !P3 ;  /* 0xff8000009d987808 */ /* 0x000fe40005800000 */
[----:B------:R-:W-:-:S02]  /*6f10*/  ISETP.GT.AND P3, PT, R176, 0x69, P1 ;  /* 0x00000069b000780c */ /* 0x000fc40000f64270 */
[C---:B------:R-:W-:Y:S02]  /*6f20*/  ISETP.LT.OR P5, PT, R174.reuse, 0x49, P5 ;  /* 0x00000049ae00780c */ /* 0x040fe40002fa1670 */
[C---:B------:R-:W-:Y:S02]  /*6f30*/  ISETP.LT.OR P6, PT, R174.reuse, 0x51, P6 ;  /* 0x00000051ae00780c */ /* 0x040fe400037c1670 */
[C---:B------:R-:W-:Y:S02]  /*6f40*/  ISETP.LT.OR P2, PT, R174.reuse, 0x52, P2 ;  /* 0x00000052ae00780c */ /* 0x040fe40001741670 */
[----:B------:R-:W-:Y:S02]  /*6f50*/  ISETP.LT.OR P3, PT, R174, 0x6a, P3 ;  /* 0x0000006aae00780c */ /* 0x000fe40001f61670 */
[----:B------:R-:W-:Y:S02]  /*6f60*/  FSEL R13, R153, -INF , !P5 ;  /* 0xff800000990d7808 */ /* 0x000fe40006800000 */
[----:B------:R-:W-:-:S02]  /*6f70*/  ISETP.GT.AND P5, PT, R176, 0x59, P1 ;  /* 0x00000059b000780c */ /* 0x000fc40000fa4270 */
[----:B------:R-:W-:Y:S02]  /*6f80*/  FSEL R21, R155, -INF , !P6 ;  /* 0xff8000009b157808 */ /* 0x000fe40007000000 */
[----:B------:R-:W-:Y:S02]  /*6f90*/  FSEL R121, R154, -INF , !P2 ;  /* 0xff8000009a797808 */ /* 0x000fe40005000000 */
[C---:B------:R-:W-:Y:S02]  /*6fa0*/  ISETP.GT.AND P4, PT, R176.reuse, 0x60, P1 ;  /* 0x00000060b000780c */ /* 0x040fe40000f84270 */
[C---:B------:R-:W-:Y:S02]  /*6fb0*/  ISETP.GT.AND P6, PT, R176.reuse, 0x61, P1 ;  /* 0x00000061b000780c */ /* 0x040fe40000fc4270 */
[----:B------:R-:W-:Y:S02]  /*6fc0*/  ISETP.GT.AND P2, PT, R176, 0x68, P1 ;  /* 0x00000068b000780c */ /* 0x000fe40000f44270 */
[----:B------:R-:W-:Y:S01]  /*6fd0*/  FSEL R155, R162, -INF , !P3 ;  /* 0xff800000a29b7808 */ /* 0x000fe20005800000 */
[----:B--2---:R-:W-:Y:S01]  /*6fe0*/  IMAD.IADD R162, R172, 0x1, R11 ;  /* 0x00000001aca27824 */ /* 0x004fe200078e020b */
[----:B------:R-:W-:-:S02]  /*6ff0*/  PLOP3.LUT P3, PT, PT, PT, UP0, 0x40, 0x0 ;  /* 0x000000000000781c */ /* 0x000fc40003f6e808 */
        /* <DEDUP_REMOVED lines=8> */
[----:B------:R-:W-:Y:S01]  /*7080*/  FSEL R156, R163, -INF , !P2 ;  /* 0xff800000a39c7808 */ /* 0x000fe20005000000 */
[----:B------:R-:W-:Y:S01]  /*7090*/  IMAD.IADD R163, R170, 0x1, R11 ;  /* 0x00000001aaa37824 */ /* 0x000fe200078e020b */
[C---:B------:R-:W-:Y:S02]  /*70a0*/  ISETP.GT.AND P4, PT, R176.reuse, 0x71, P1 ;  /* 0x00000071b000780c */ /* 0x040fe40000f84270 */
[C---:B------:R-:W-:Y:S02]  /*70b0*/  ISETP.GT.AND P6, PT, R176.reuse, 0x78, P1 ;  /* 0x00000078b000780c */ /* 0x040fe40000fc4270 */
[----:B------:R-:W-:-:S02]  /*70c0*/  ISETP.GT.AND P2, PT, R176, 0x79, P1 ;  /* 0x00000079b000780c */ /* 0x000fc40000f44270 */
[C---:B------:R-:W-:Y:S02]  /*70d0*/  ISETP.LT.OR P5, PT, R174.reuse, 0x71, P5 ;  /* 0x00000071ae00780c */ /* 0x040fe40002fa1670 */
[C---:B------:R-:W-:Y:S02]  /*70e0*/  ISETP.LT.OR P4, PT, R174.reuse, 0x72, P4 ;  /* 0x00000072ae00780c */ /* 0x040fe40002781670 */
[C---:B------:R-:W-:Y:S02]  /*70f0*/  ISETP.LT.OR P6, PT, R174.reuse, 0x79, P6 ;  /* 0x00000079ae00780c */ /* 0x040fe400037c1670 */
[----:B------:R-:W-:Y:S02]  /*7100*/  ISETP.LT.OR P2, PT, R174, 0x7a, P2 ;  /* 0x0000007aae00780c */ /* 0x000fe40001741670 */
[----:B------:R-:W-:Y:S02]  /*7110*/  FSEL R159, R161, -INF , !P5 ;  /* 0xff800000a19f7808 */ /* 0x000fe40006800000 */
[----:B------:R-:W-:-:S02]  /*7120*/  FSEL R160, R160, -INF , !P4 ;  /* 0xff800000a0a07808 */ /* 0x000fc40006000000 */
[----:B------:R-:W-:Y:S02]  /*7130*/  FSEL R161, R166, -INF , !P6 ;  /* 0xff800000a6a17808 */ /* 0x000fe40007000000 */
[----:B------:R-:W-:Y:S01]  /*7140*/  FSEL R158, R168, -INF , !P2 ;  /* 0xff800000a89e7808 */ /* 0x000fe20005000000 */
[----:B------:R-:W-:Y:S06]  /*7150*/  @P3 BRA `(.L_x_1048) ;  /* 0x00000000005c3947 */ /* 0x000fec0003800000 */
        /* <DEDUP_REMOVED lines=8> */
[----:B------:R-:W0:Y:S02]  /*71e0*/  @P2 LDC.64 R10, c[0x0][0x9e8] ;  /* 0x00027a00ff0a2b82 */ /* 0x000e240000000a00 */
[----:B0-----:R-:W-:-:S05]  /*71f0*/  @P2 IMAD.HI.U32 R10, R9, R10, RZ ;  /* 0x0000000a090a2227 */ /* 0x001fca00078e00ff */
[----:B------:R-:W-:-:S04]  /*7200*/  @P2 SHF.R.U32.HI R9, RZ, R11, R10 ;  /* 0x0000000bff092219 */ /* 0x000fc8000001160a */
[----:B------:R-:W-:Y:S01]  /*7210*/  LOP3.LUT R9, RZ, R9, RZ, 0x33, !PT ;  /* 0x00000009ff097212 */ /* 0x000fe200078e33ff */
[----:B------:R-:W-:Y:S06]  /*7220*/  BRA `(.L_x_1051) ;  /* 0x0000000000147947 */ /* 0x000fec0003800000 */
.L_x_1050:
[----:B------:R-:W-:-:S05]  /*7230*/  IMAD.U32 R166, RZ, RZ, UR30 ;  /* 0x0000001effa67e24 */ /* 0x000fca000f8e00ff */
[----:B------:R-:W-:-:S13]  /*7240*/  ISETP.NE.AND P2, PT, R166, 0x1, PT ;  /* 0x00000001a600780c */ /* 0x000fda0003f45270 */
[----:B------:R-:W0:Y:S02]  /*7250*/  @P2 LDC.64 R10, c[0x0][0x9e8] ;  /* 0x00027a00ff0a2b82 */ /* 0x000e240000000a00 */
[----:B0-----:R-:W-:-:S05]  /*7260*/  @P2 IMAD.HI.U32 R10, R9, R10, RZ ;  /* 0x0000000a090a2227 */ /* 0x001fca00078e00ff */
[----:B------:R-:W-:-:S07]  /*7270*/  @P2 SHF.R.U32.HI R9, RZ, R11, R10 ;  /* 0x0000000bff092219 */ /* 0x000fce000001160a */
.L_x_1051:
[----:B------:R-:W-:Y:S05]  /*7280*/  BSYNC B0 ;  /* 0x0000000000007941 */ /* 0x000fea0003800000 */
.L_x_1049:
[----:B------:R-:W-:-:S04]  /*7290*/  IMAD R9, R9, R166, -R164 ;  /* 0x000000a609097224 */ /* 0x000fc800078e0aa4 */
[----:B------:R-:W-:-:S05]  /*72a0*/  IMAD R9, R16, -0x2, R9 ;  /* 0xfffffffe10097824 */ /* 0x000fca00078e0209 */
[----:B------:R-:W-:Y:S02]  /*72b0*/  VIADDMNMX R163, R9, R166, R163, PT ;  /* 0x000000a609a37246 */ /* 0x000fe400038001a3 */
[----:B------:R-:W-:-:S07]  /*72c0*/  VIMNMX R162, R162, R9, !PT ;  /* 0x00000009a2a27248 */ /* 0x000fce0007fe0100 */
.L_x_1048:
[----:B------:R-:W-:Y:S01]  /*72d0*/  FMNMX.FTZ R10, R175, R4, !PT ;  /* 0x00000004af0a7209 */ /* 0x000fe20007810000 */
[----:B------:R-:W-:Y:S01]  /*72e0*/  IMAD.U32 R166, RZ, RZ, UR29 ;  /* 0x0000001dffa67e24 */ /* 0x000fe2000f8e00ff */
[----:B------:R-:W-:Y:S02]  /*72f0*/  ISETP.GT.AND P5, PT, R162, 0x10, P1 ;  /* 0x00000010a200780c */ /* 0x000fe40000fa4270 */
[----:B------:R-:W-:Y:S02]  /*7300*/  FMNMX.FTZ R10, R165, R10, !PT ;  /* 0x0000000aa50a7209 */ /* 0x000fe40007810000 */
[----:B------:R-:W-:Y:S02]  /*7310*/  ISETP.LT.OR P5, PT, R163, 0x11, P5 ;  /* 0x00000011a300780c */ /* 0x000fe40002fa1670 */
[----:B------:R-:W-:Y:S02]  /*7320*/  FMNMX.FTZ R10, R173, R10, !PT ;  /* 0x0000000aad0a7209 */ /* 0x000fe40007810000 */
[----:B------:R-:W-:-:S02]  /*7330*/  FSEL R20, R20, -INF , !P5 ;  /* 0xff80000014147808 */ /* 0x000fc40006800000 */
[----:B------:R-:W-:Y:S02]  /*7340*/  FMNMX.FTZ R10, R171, R10, !PT ;  /* 0x0000000aab0a7209 */ /* 0x000fe40007810000 */
[----:B------:R-:W-:Y:S02]  /*7350*/  ISETP.GT.AND P5, PT, R162, 0x20, P1 ;  /* 0x00000020a200780c */ /* 0x000fe40000fa4270 */
[----:B------:R-:W-:Y:S02]  /*7360*/  FMNMX.FTZ R10, R169, R10, !PT ;  /* 0x0000000aa90a7209 */ /* 0x000fe40007810000 */
[----:B------:R-:W-:Y:S02]  /*7370*/  ISETP.LT.OR P5, PT, R163, 0x21, P5 ;  /* 0x00000021a300780c */ /* 0x000fe40002fa1670 */
[----:B------:R-:W-:Y:S02]  /*7380*/  FMNMX.FTZ R9, R167, R10, !PT ;  /* 0x0000000aa7097209 */ /* 0x000fe40007810000 */
[----:B------:R-:W-:-:S02]  /*7390*/  FSEL R124, R124, -INF , !P5 ;  /* 0xff8000007c7c7808 */ /* 0x000fc40006800000 */
[----:B------:R-:W-:Y:S02]  /*73a0*/  FMNMX.FTZ R10, R186, R9, !PT ;  /* 0x00000009ba0a7209 */ /* 0x000fe40007810000 */
[C---:B------:R-:W-:Y:S02]  /*73b0*/  ISETP.GT.AND P5, PT, R162.reuse, RZ, P1 ;  /* 0x000000ffa200720c */ /* 0x040fe40000fa4270 */
[----:B------:R-:W-:Y:S02]  /*73c0*/  FMNMX.FTZ R9, R185, R10, !PT ;  /* 0x0000000ab9097209 */ /* 0x000fe40007810000 */
[----:B------:R-:W-:Y:S02]  /*73d0*/  ISETP.GT.AND P2, PT, R162, 0x1, P1 ;  /* 0x00000001a200780c */ /* 0x000fe40000f44270 */
[----:B------:R-:W-:Y:S02]  /*73e0*/  FMNMX.FTZ R10, R188, R9, !PT ;  /* 0x00000009bc0a7209 */ /* 0x000fe40007810000 */
[----:B------:R-:W-:-:S02]  /*73f0*/  ISETP.LT.OR P5, PT, R163, 0x1, P5 ;  /* 0x00000001a300780c */ /* 0x000fc40002fa1670 */
[----:B------:R-:W-:Y:S02]  /*7400*/  FMNMX.FTZ R9, R187, R10, !PT ;  /* 0x0000000abb097209 */ /* 0x000fe40007810000 */
        /* <DEDUP_REMOVED lines=12> */
[----:B------:R-:W-:Y:S02]  /*74d0*/  ISETP.LT.OR P4, PT, R163, 0xa, P4 ;  /* 0x0000000aa300780c */ /* 0x000fe40002781670 */
[----:B------:R-:W-:Y:S02]  /*74e0*/  FMNMX.FTZ R9, R151, R10, !PT ;  /* 0x0000000a97097209 */ /* 0x000fe40007810000 */
[----:B------:R-:W-:Y:S02]  /*74f0*/  FSEL R12, R12, -INF , !P3 ;  /* 0xff8000000c0c7808 */ /* 0x000fe40005800000 */
[----:B------:R-:W-:Y:S02]  /*7500*/  FMNMX.FTZ R10, R150, R9, !PT ;  /* 0x00000009960a7209 */ /* 0x000fe40007810000 */
[----:B------:R-:W-:-:S02]  /*7510*/  ISETP.GT.AND P2, PT, R162, 0x11, P1 ;  /* 0x00000011a200780c */ /* 0x000fc40000f44270 */
[----:B------:R-:W-:Y:S02]  /*7520*/  FMNMX.FTZ R10, R13, R10, !PT ;  /* 0x0000000a0d0a7209 */ /* 0x000fe40007810000 */
[----:B------:R-:W-:Y:S02]  /*7530*/  ISETP.GT.AND P3, PT, R162, 0x18, P1 ;  /* 0x00000018a200780c */ /* 0x000fe40000f64270 */
[----:B------:R-:W-:Y:S02]  /*7540*/  FMNMX.FTZ R10, R15, R10, !PT ;  /* 0x0000000a0f0a7209 */ /* 0x000fe40007810000 */
[----:B------:R-:W-:Y:S02]  /*7550*/  ISETP.LT.OR P2, PT, R163, 0x12, P2 ;  /* 0x00000012a300780c */ /* 0x000fe40001741670 */
[----:B------:R-:W-:Y:S02]  /*7560*/  FMNMX.FTZ R10, R21, R10, !PT ;  /* 0x0000000a150a7209 */ /* 0x000fe40007810000 */
[----:B------:R-:W-:-:S02]  /*7570*/  ISETP.LT.OR P3, PT, R163, 0x19, P3 ;  /* 0x00000019a300780c */ /* 0x000fc40001f61670 */
[----:B------:R-:W-:Y:S02]  /*7580*/  FMNMX.FTZ R9, R121, R10, !PT ;  /* 0x0000000a79097209 */ /* 0x000fe40007810000 */
[----:B------:R-:W-:Y:S02]  /*7590*/  FSEL R120, R120, -INF , !P2 ;  /* 0xff80000078787808 */ /* 0x000fe40005000000 */
[----:B------:R-:W-:Y:S02]  /*75a0*/  FMNMX.FTZ R10, R152, R9, !PT ;  /* 0x00000009980a7209 */ /* 0x000fe40007810000 */
[----:B------:R-:W-:Y:S02]  /*75b0*/  FSEL R122, R122, -INF , !P3 ;  /* 0xff8000007a7a7808 */ /* 0x000fe40005800000 */
[----:B------:R-:W-:Y:S02]  /*75c0*/  FMNMX.FTZ R9, R153, R10, !PT ;  /* 0x0000000a99097209 */ /* 0x000fe40007810000 */
[----:B------:R-:W-:-:S02]  /*75d0*/  ISETP.GT.AND P2, PT, R162, 0x21, P1 ;  /* 0x00000021a200780c */ /* 0x000fc40000f44270 */
[----:B------:R-:W-:Y:S02]  /*75e0*/  FMNMX.FTZ R10, R154, R9, !PT ;  /* 0x000000099a0a7209 */ /* 0x000fe40007810000 */
[----:B------:R-:W-:Y:S02]  /*75f0*/  ISETP.GT.AND P3, PT, R162, 0x28, P1 ;  /* 0x00000028a200780c */ /* 0x000fe40000f64270 */
[----:B------:R-:W-:Y:S02]  /*7600*/  FMNMX.FTZ R9, R157, R10, !PT ;  /* 0x0000000a9d097209 */ /* 0x000fe40007810000 */
[C---:B------:R-:W-:Y:S02]  /*7610*/  ISETP.LT.OR P2, PT, R163.reuse, 0x22, P2 ;  /* 0x00000022a300780c */ /* 0x040fe40001741670 */
[----:B------:R-:W-:Y:S02]  /*7620*/  FMNMX.FTZ R10, R156, R9, !PT ;  /* 0x000000099c0a7209 */ /* 0x000fe40007810000 */
[----:B------:R-:W-:-:S02]  /*7630*/  ISETP.LT.OR P3, PT, R163, 0x29, P3 ;  /* 0x00000029a300780c */ /* 0x000fc40001f61670 */
[----:B------:R-:W-:Y:S02]  /*7640*/  FMNMX.FTZ R10, R155, R10, !PT ;  /* 0x0000000a9b0a7209 */ /* 0x000fe40007810000 */
[----:B------:R-:W-:Y:S02]  /*7650*/  FSEL R125, R125, -INF , !P2 ;  /* 0xff8000007d7d7808 */ /* 0x000fe40005000000 */
[----:B------:R-:W-:Y:S02]  /*7660*/  FMNMX.FTZ R9, R159, R10, !PT ;  /* 0x0000000a9f097209 */ /* 0x000fe40007810000 */
[----:B------:R-:W-:Y:S02]  /*7670*/  ISETP.GT.AND P2, PT, R162, 0x30, P1 ;  /* 0x00000030a200780c */ /* 0x000fe40000f44270 */
[----:B------:R-:W-:Y:S02]  /*7680*/  FMNMX.FTZ R10, R160, R9, !PT ;  /* 0x00000009a00a7209 */ /* 0x000fe40007810000 */
[----:B------:R-:W-:-:S02]  /*7690*/  FSEL R126, R126, -INF , !P3 ;  /* 0xff8000007e7e7808 */ /* 0x000fc40005800000 */
[----:B------:R-:W-:Y:S02]  /*76a0*/  FMNMX.FTZ R9, R161, R10, !PT ;  /* 0x0000000aa1097209 */ /* 0x000fe40007810000 */
[----:B------:R-:W-:Y:S02]  /*76b0*/  ISETP.GT.AND P3, PT, R162, 0x31, P1 ;  /* 0x00000031a200780c */ /* 0x000fe40000f64270 */
[----:B------:R-:W-:Y:S02]  /*76c0*/  FMNMX.FTZ R10, R158, R9, !PT ;  /* 0x000000099e0a7209 */ /* 0x000fe40007810000 */
[----:B------:R-:W-:Y:S02]  /*76d0*/  ISETP.LT.OR P2, PT, R163, 0x31, P2 ;  /* 0x00000031a300780c */ /* 0x000fe40001741670 */
[----:B------:R-:W-:Y:S01]  /*76e0*/  ISETP.GT.AND P5, PT, R162, 0x38, P1 ;  /* 0x00000038a200780c */ /* 0x000fe20000fa4270 */
[----:B------:R-:W0:Y:S01]  /*76f0*/  SHFL.BFLY PT, R9, R10, 0x2, 0x1f ;  /* 0x0c401f000a097f89 */ /* 0x000e2200000e0000 */
[----:B------:R-:W-:-:S02]  /*7700*/  FSEL R128, R128, -INF , !P2 ;  /* 0xff80000080807808 */ /* 0x000fc40005000000 */
[C---:B------:R-:W-:Y:S02]  /*7710*/  ISETP.LT.OR P3, PT, R163.reuse, 0x32, P3 ;  /* 0x00000032a300780c */ /* 0x040fe40001f61670 */
[----:B------:R-:W-:Y:S02]  /*7720*/  ISETP.LT.OR P5, PT, R163, 0x39, P5 ;  /* 0x00000039a300780c */ /* 0x000fe40002fa1670 */
[----:B------:R-:W-:Y:S02]  /*7730*/  FSEL R129, R129, -INF , !P3 ;  /* 0xff80000081817808 */ /* 0x000fe40005800000 */
[C---:B------:R-:W-:Y:S02]  /*7740*/  ISETP.GT.AND P2, PT, R162.reuse, 0x40, P1 ;  /* 0x00000040a200780c */ /* 0x040fe40000f44270 */
[----:B------:R-:W-:Y:S02]  /*7750*/  ISETP.GT.AND P3, PT, R162, 0x41, P1 ;  /* 0x00000041a200780c */ /* 0x000fe40000f64270 */
[----:B------:R-:W-:-:S02]  /*7760*/  ISETP.LT.OR P2, PT, R163, 0x41, P2 ;  /* 0x00000041a300780c */ /* 0x000fc40001741670 */
[----:B------:R-:W-:Y:S02]  /*7770*/  ISETP.LT.OR P3, PT, R163, 0x42, P3 ;  /* 0x00000042a300780c */ /* 0x000fe40001f61670 */
[----:B------:R-:W-:Y:S02]  /*7780*/  FSEL R132, R132, -INF , !P2 ;  /* 0xff80000084847808 */ /* 0x000fe40005000000 */
[----:B------:R-:W-:Y:S02]  /*7790*/  FSEL R133, R133, -INF , !P3 ;  /* 0xff80000085857808 */ /* 0x000fe40005800000 */
[C---:B------:R-:W-:Y:S02]  /*77a0*/  ISETP.GT.AND P2, PT, R162.reuse, 0x50, P1 ;  /* 0x00000050a200780c */ /* 0x040fe40000f44270 */
[----:B------:R-:W-:Y:S02]  /*77b0*/  ISETP.GT.AND P3, PT, R162, 0x51, P1 ;  /* 0x00000051a200780c */ /* 0x000fe40000f64270 */
[----:B0-----:R-:W-:-:S02]  /*77c0*/  FMNMX.FTZ R11, R10, R9, !PT ;  /* 0x000000090a0b7209 */ /* 0x001fc40007810000 */
[C---:B------:R-:W-:Y:S02]  /*77d0*/  ISETP.LT.OR P2, PT, R163.reuse, 0x51, P2 ;  /* 0x00000051a300780c */ /* 0x040fe40001741670 */
[----:B------:R-:W-:Y:S01]  /*77e0*/  ISETP.LT.OR P3, PT, R163, 0x52, P3 ;  /* 0x00000052a300780c */ /* 0x000fe20001f61670 */
[----:B------:R-:W0:Y:S01]  /*77f0*/  SHFL.BFLY PT, R164, R11, 0x1, 0x1f ;  /* 0x0c201f000ba47f89 */ /* 0x000e2200000e0000 */
[----:B------:R-:W-:Y:S02]  /*7800*/  FSEL R138, R138, -INF , !P2 ;  /* 0xff8000008a8a7808 */ /* 0x000fe40005000000 */
[----:B------:R-:W-:Y:S02]  /*7810*/  FSEL R139, R139, -INF , !P3 ;  /* 0xff8000008b8b7808 */ /* 0x000fe40005800000 */
[C---:B------:R-:W-:Y:S02]  /*7820*/  ISETP.GT.AND P2, PT, R162.reuse, 0x60, P1 ;  /* 0x00000060a200780c */ /* 0x040fe40000f44270 */
[----:B------:R-:W-:-:S02]  /*7830*/  ISETP.GT.AND P3, PT, R162, 0x61, P1 ;  /* 0x00000061a200780c */ /* 0x000fc40000f64270 */
[C---:B------:R-:W-:Y:S02]  /*7840*/  ISETP.LT.OR P2, PT, R163.reuse, 0x61, P2 ;  /* 0x00000061a300780c */ /* 0x040fe40001741670 */
[----:B------:R-:W-:Y:S02]  /*7850*/  ISETP.LT.OR P3, PT, R163, 0x62, P3 ;  /* 0x00000062a300780c */ /* 0x000fe40001f61670 */
[----:B------:R-:W-:Y:S02]  /*7860*/  FSEL R142, R142, -INF , !P2 ;  /* 0xff8000008e8e7808 */ /* 0x000fe40005000000 */
[----:B------:R-:W-:Y:S02]  /*7870*/  FSEL R143, R143, -INF , !P3 ;  /* 0xff8000008f8f7808 */ /* 0x000fe40005800000 */
[C---:B------:R-:W-:Y:S02]  /*7880*/  ISETP.GT.AND P2, PT, R162.reuse, 0x70, P1 ;  /* 0x00000070a200780c */ /* 0x040fe40000f44270 */
[----:B------:R-:W-:-:S02]  /*7890*/  ISETP.GT.AND P3, PT, R162, 0x71, P1 ;  /* 0x00000071a200780c */ /* 0x000fc40000f64270 */
[C---:B------:R-:W-:Y:S02]  /*78a0*/  ISETP.LT.OR P2, PT, R163.reuse, 0x71, P2 ;  /* 0x00000071a300780c */ /* 0x040fe40001741670 */
[----:B------:R-:W-:Y:S02]  /*78b0*/  ISETP.LT.OR P3, PT, R163, 0x72, P3 ;  /* 0x00000072a300780c */ /* 0x000fe40001f61670 */
[----:B0-----:R-:W-:Y:S02]  /*78c0*/  FMNMX.FTZ R9, R11, R164, !PT ;  /* 0x000000a40b097209 */ /* 0x001fe40007810000 */
[----:B------:R-:W-:Y:S02]  /*78d0*/  FSEL R11, R14, -INF , !P4 ;  /* 0xff8000000e0b7808 */ /* 0x000fe40006000000 */
[C---:B------:R-:W-:Y:S01]  /*78e0*/  FSETP.NEU.FTZ.AND P6, PT, R9.reuse, -INF , PT ;  /* 0xff8000000900780b */ /* 0x040fe20003fdd000 */
[----:B------:R-:W-:-:S01]  /*78f0*/  FFMA.FTZ R164, R9, R166, -8 ;  /* 0xc100000009a47423 */ /* 0x000fc200000100a6 */
[----:B------:R-:W-:-:S02]  /*7900*/  ISETP.GT.AND P4, PT, R162, 0x19, P1 ;  /* 0x00000019a200780c */ /* 0x000fc40000f84270 */
[----:B------:R-:W-:Y:S02]  /*7910*/  FSEL R146, R146, -INF , !P2 ;  /* 0xff80000092927808 */ /* 0x000fe40005000000 */
[----:B------:R-:W-:Y:S02]  /*7920*/  FSEL R10, R164, RZ, P6 ;  /* 0x000000ffa40a7208 */ /* 0x000fe40003000000 */
[----:B------:R-:W-:Y:S02]  /*7930*/  ISETP.LT.OR P4, PT, R163, 0x1a, P4 ;  /* 0x0000001aa300780c */ /* 0x000fe40002781670 */
[----:B------:R-:W-:Y:S01]  /*7940*/  FSEL R147, R147, -INF , !P3 ;  /* 0xff80000093937808 */ /* 0x000fe20005800000 */
[----:B------:R-:W-:-:S01]  /*7950*/  FFMA.FTZ R166, R171, UR29, -R10 ;  /* 0x0000001daba67c23 */ /* 0x000fc2000801080a */
[--C-:B------:R-:W-:Y:S01]  /*7960*/  FFMA.FTZ R171, R169, UR29, -R10.reuse ;  /* 0x0000001da9ab7c23 */ /* 0x100fe2000801080a */
[----:B------:R-:W-:Y:S01]  /*7970*/  FMNMX.FTZ R169, R168, R5, !PT ;  /* 0x00000005a8a97209 */ /* 0x000fe20007810000 */
[--C-:B------:R-:W-:Y:S01]  /*7980*/  FFMA.FTZ R173, R173, UR29, -R10.reuse ;  /* 0x0000001dadad7c23 */ /* 0x100fe2000801080a */
[----:B------:R-:W-:Y:S01]  /*7990*/  FSEL R164, R123, -INF , !P4 ;  /* 0xff8000007ba47808 */ /* 0x000fe20006000000 */
[----:B------:R0:W-:Y:S01]  /*79a0*/  MUFU.EX2 R7, R171 ;  /* 0x000000ab00077308 */ /* 0x0001e20000000800 */
[----:B------:R-:W-:Y:S01]  /*79b0*/  FMNMX.FTZ R169, R8, R169, !PT ;  /* 0x000000a908a97209 */ /* 0x000fe20007810000 */
[--C-:B------:R-:W-:Y:S01]  /*79c0*/  FFMA.FTZ R175, R175, UR29, -R10.reuse ;  /* 0x0000001dafaf7c23 */ /* 0x100fe2000801080a */
[----:B------:R-:W-:Y:S01]  /*79d0*/  ISETP.GT.AND P4, PT, R162, 0x29, P1 ;  /* 0x00000029a200780c */ /* 0x000fe20000f84270 */
[--C-:B------:R-:W-:Y:S01]  /*79e0*/  FFMA.FTZ R181, R151, UR29, -R10.reuse ;  /* 0x0000001d97b57c23 */ /* 0x100fe2000801080a */
[----:B------:R-:W-:Y:S01]  /*79f0*/  FMNMX.FTZ R172, R12, R169, !PT ;  /* 0x000000a90cac7209 */ /* 0x000fe20007810000 */
[--C-:B------:R-:W-:Y:S01]  /*7a00*/  FFMA.FTZ R182, R150, UR29, -R10.reuse ;  /* 0x0000001d96b67c23 */ /* 0x100fe2000801080a */
[----:B------:R-:W-:Y:S01]  /*7a10*/  ISETP.LT.OR P4, PT, R163, 0x2a, P4 ;  /* 0x0000002aa300780c */ /* 0x000fe20002781670 */
[----:B------:R1:W-:Y:S01]  /*7a20*/  MUFU.EX2 R123, R173 ;  /* 0x000000ad007b7308 */ /* 0x0003e20000000800 */
[----:B------:R-:W-:Y:S01]  /*7a30*/  FMNMX.FTZ R169, R11, R172, !PT ;  /* 0x000000ac0ba97209 */ /* 0x000fe20007810000 */
[--C-:B------:R-:W-:Y:S01]  /*7a40*/  FFMA.FTZ R170, R167, UR29, -R10.reuse ;  /* 0x0000001da7aa7c23 */ /* 0x100fe2000801080a */
[----:B------:R-:W-:Y:S01]  /*7a50*/  FSEL R127, R127, -INF , !P4 ;  /* 0xff8000007f7f7808 */ /* 0x000fe20006000000 */
[--C-:B------:R-:W-:Y:S01]  /*7a60*/  FFMA.FTZ R165, R165, UR29, -R10.reuse ;  /* 0x0000001da5a57c23 */ /* 0x100fe2000801080a */
[----:B------:R-:W-:Y:S01]  /*7a70*/  FMNMX.FTZ R169, R20, R169, !PT ;  /* 0x000000a914a97209 */ /* 0x000fe20007810000 */
[--C-:B------:R-:W-:Y:S01]  /*7a80*/  FFMA.FTZ R167, R186, UR29, -R10.reuse ;  /* 0x0000001dbaa77c23 */ /* 0x100fe2000801080a */
[----:B------:R-:W-:Y:S01]  /*7a90*/  ISETP.GT.AND P4, PT, R162, 0x39, P1 ;  /* 0x00000039a200780c */ /* 0x000fe20000f84270 */
[----:B------:R2:W-:Y:S01]  /*7aa0*/  MUFU.EX2 R14, R175 ;  /* 0x000000af000e7308 */ /* 0x0005e20000000800 */
[----:B0-----:R-:W-:Y:S01]  /*7ab0*/  FMNMX.FTZ R171, R120, R169, !PT ;  /* 0x000000a978ab7209 */ /* 0x001fe20007810000 */
[--C-:B------:R-:W-:Y:S01]  /*7ac0*/  FFMA.FTZ R185, R185, UR29, -R10.reuse ;  /* 0x0000001db9b97c23 */ /* 0x100fe2000801080a */
[----:B------:R-:W-:Y:S01]  /*7ad0*/  FSEL R169, R130, -INF , !P5 ;  /* 0xff80000082a97808 */ /* 0x000fe20006800000 */
[--C-:B------:R-:W-:Y:S01]  /*7ae0*/  FFMA.FTZ R188, R188, UR29, -R10.reuse ;  /* 0x0000001dbcbc7c23 */ /* 0x100fe2000801080a */
[----:B------:R-:W-:Y:S01]  /*7af0*/  FMNMX.FTZ R171, R122, R171, !PT ;  /* 0x000000ab7aab7209 */ /* 0x000fe20007810000 */
[--C-:B------:R-:W-:Y:S01]  /*7b00*/  FFMA.FTZ R187, R187, UR29, -R10.reuse ;  /* 0x0000001dbbbb7c23 */ /* 0x100fe2000801080a */
[----:B------:R-:W-:Y:S01]  /*7b10*/  ISETP.LT.OR P4, PT, R163, 0x3a, P4 ;  /* 0x0000003aa300780c */ /* 0x000fe20002781670 */
[--C-:B------:R-:W-:Y:S01]  /*7b20*/  FFMA.FTZ R190, R190, UR29, -R10.reuse ;  /* 0x0000001dbebe7c23 */ /* 0x100fe2000801080a */
[----:B-1----:R-:W-:Y:S01]  /*7b30*/  FMNMX.FTZ R173, R164, R171, !PT ;  /* 0x000000aba4ad7209 */ /* 0x002fe20007810000 */
[--C-:B------:R-:W-:Y:S01]  /*7b40*/  FFMA.FTZ R189, R189, UR29, -R10.reuse ;  /* 0x0000001dbdbd7c23 */ /* 0x100fe2000801080a */
[----:B------:R-:W-:Y:S01]  /*7b50*/  FSEL R171, R131, -INF , !P4 ;  /* 0xff80000083ab7808 */ /* 0x000fe20006000000 */
[--C-:B------:R-:W-:Y:S01]  /*7b60*/  FFMA.FTZ R191, R191, UR29, -R10.reuse ;  /* 0x0000001dbfbf7c23 */ /* 0x100fe2000801080a */
[----:B------:R-:W-:Y:S01]  /*7b70*/  FMNMX.FTZ R172, R124, R173, !PT ;  /* 0x000000ad7cac7209 */ /* 0x000fe20007810000 */
[--C-:B------:R-:W-:Y:S01]  /*7b80*/  FFMA.FTZ R194, R194, UR29, -R10.reuse ;  /* 0x0000001dc2c27c23 */ /* 0x100fe2000801080a */
[C---:B------:R-:W-:Y:S01]  /*7b90*/  ISETP.GT.AND P5, PT, R162.reuse, 0x48, P1 ;  /* 0x00000048a200780c */ /* 0x040fe20000fa4270 */
[--C-:B------:R-:W-:Y:S01]  /*7ba0*/  FFMA.FTZ R193, R193, UR29, -R10.reuse ;  /* 0x0000001dc1c17c23 */ /* 0x100fe2000801080a */
[----:B------:R-:W-:Y:S01]  /*7bb0*/  FMNMX.FTZ R173, R125, R172, !PT ;  /* 0x000000ac7dad7209 */ /* 0x000fe20007810000 */
[--C-:B------:R-:W-:Y:S01]  /*7bc0*/  FFMA.FTZ R13, R13, UR29, -R10.reuse ;  /* 0x0000001d0d0d7c23 */ /* 0x100fe2000801080a */
[----:B------:R-:W-:Y:S01]  /*7bd0*/  ISETP.GT.AND P4, PT, R162, 0x49, P1 ;  /* 0x00000049a200780c */ /* 0x000fe20000f84270 */
[--C-:B------:R-:W-:Y:S01]  /*7be0*/  FFMA.FTZ R160, R160, UR29, -R10.reuse ;  /* 0x0000001da0a07c23 */ /* 0x100fe2000801080a */
[----:B------:R-:W-:Y:S01]  /*7bf0*/  FMNMX.FTZ R174, R126, R173, !PT ;  /* 0x000000ad7eae7209 */ /* 0x000fe20007810000 */
[----:B------:R-:W-:Y:S01]  /*7c00*/  FFMA.FTZ R158, R158, UR29, -R10 ;  /* 0x0000001d9e9e7c23 */ /* 0x000fe2000801080a */
[----:B------:R-:W-:Y:S01]  /*7c10*/  ISETP.LT.OR P5, PT, R163, 0x49, P5 ;  /* 0x00000049a300780c */ /* 0x000fe20002fa1670 */
[----:B------:R-:W-:Y:S01]  /*7c20*/  MUFU.EX2 R165, R165 ;  /* 0x000000a500a57308 */ /* 0x000fe20000000800 */
[----:B--2---:R-:W-:-:S02]  /*7c30*/  FMNMX.FTZ R175, R127, R174, !PT ;  /* 0x000000ae7faf7209 */ /* 0x004fc40007810000 */
[----:B------:R-:W-:Y:S02]  /*7c40*/  FSEL R173, R134, -INF , !P5 ;  /* 0xff80000086ad7808 */ /* 0x000fe40006800000 */
[----:B------:R-:W-:Y:S01]  /*7c50*/  FMNMX.FTZ R174, R128, R175, !PT ;  /* 0x000000af80ae7209 */ /* 0x000fe20007810000 */
[----:B------:R-:W-:Y:S01]  /*7c60*/  FFMA.FTZ R175, R192, UR29, -R10 ;  /* 0x0000001dc0af7c23 */ /* 0x000fe2000801080a */
[----:B------:R-:W-:Y:S01]  /*7c70*/  ISETP.LT.OR P4, PT, R163, 0x4a, P4 ;  /* 0x0000004aa300780c */ /* 0x000fe20002781670 */
[----:B------:R-:W-:Y:S01]  /*7c80*/  MUFU.EX2 R166, R166 ;  /* 0x000000a600a67308 */ /* 0x000fe20000000800 */
[----:B------:R-:W-:Y:S02]  /*7c90*/  FMNMX.FTZ R176, R129, R174, !PT ;  /* 0x000000ae81b07209 */ /* 0x000fe40007810000 */
[----:B------:R-:W-:Y:S02]  /*7ca0*/  FSEL R174, R135, -INF , !P4 ;  /* 0xff80000087ae7808 */ /* 0x000fe40006000000 */
[----:B------:R-:W-:-:S02]  /*7cb0*/  FMNMX.FTZ R176, R169, R176, !PT ;  /* 0x000000b0a9b07209 */ /* 0x000fc40007810000 */
[C---:B------:R-:W-:Y:S01]  /*7cc0*/  ISETP.GT.AND P5, PT, R162.reuse, 0x58, P1 ;  /* 0x00000058a200780c */ /* 0x040fe20000fa4270 */
[----:B------:R-:W-:Y:S01]  /*7cd0*/  MUFU.EX2 R170, R170 ;  /* 0x000000aa00aa7308 */ /* 0x000fe20000000800 */
[----:B------:R-:W-:Y:S02]  /*7ce0*/  FMNMX.FTZ R177, R171, R176, !PT ;  /* 0x000000b0abb17209 */ /* 0x000fe40007810000 */
[----:B------:R-:W-:Y:S02]  /*7cf0*/  ISETP.GT.AND P4, PT, R162, 0x59, P1 ;  /* 0x00000059a200780c */ /* 0x000fe40000f84270 */
[----:B------:R-:W-:Y:S02]  /*7d00*/  FMNMX.FTZ R176, R132, R177, !PT ;  /* 0x000000b184b07209 */ /* 0x000fe40007810000 */
[----:B------:R-:W-:Y:S01]  /*7d10*/  ISETP.LT.OR P5, PT, R163, 0x59, P5 ;  /* 0x00000059a300780c */ /* 0x000fe20002fa1670 */
[----:B------:R-:W-:Y:S01]  /*7d20*/  MUFU.EX2 R167, R167 ;  /* 0x000000a700a77308 */ /* 0x000fe20000000800 */
[----:B------:R-:W-:-:S02]  /*7d30*/  FMNMX.FTZ R178, R133, R176, !PT ;  /* 0x000000b085b27209 */ /* 0x000fc40007810000 */
[----:B------:R-:W-:Y:S02]  /*7d40*/  FSEL R176, R140, -INF , !P5 ;  /* 0xff8000008cb07808 */ /* 0x000fe40006800000 */
[----:B------:R-:W-:Y:S02]  /*7d50*/  FMNMX.FTZ R177, R173, R178, !PT ;  /* 0x000000b2adb17209 */ /* 0x000fe40007810000 */
        /* <DEDUP_REMOVED lines=20> */
[----:B------:R-:W-:Y:S01]  /*7ea0*/  ISETP.GT.AND P5, PT, R162, 0x78, P1 ;  /* 0x00000078a200780c */ /* 0x000fe20000fa4270 */
[----:B------:R0:W-:Y:S01]  /*7eb0*/  MUFU.EX2 R145, R182 ;  /* 0x000000b600917308 */ /* 0x0001e20000000800 */
[----:B------:R-:W-:Y:S02]  /*7ec0*/  FMNMX.FTZ R179, R150, R179, !PT ;  /* 0x000000b396b37209 */ /* 0x000fe40007810000 */
[----:B------:R-:W-:Y:S02]  /*7ed0*/  ISETP.GT.AND P1, PT, R162, 0x79, P1 ;  /* 0x00000079a200780c */ /* 0x000fe40000f24270 */
[----:B------:R-:W-:Y:S02]  /*7ee0*/  ISETP.LT.OR P5, PT, R163, 0x79, P5 ;  /* 0x00000079a300780c */ /* 0x000fe40002fa1670 */
[----:B------:R-:W-:Y:S01]  /*7ef0*/  FMNMX.FTZ R162, R146, R179, !PT ;  /* 0x000000b392a27209 */ /* 0x000fe20007810000 */
[----:B------:R-:W-:-:S01]  /*7f00*/  FFMA.FTZ R179, R15, UR29, -R10 ;  /* 0x0000001d0fb37c23 */ /* 0x000fc2000801080a */
[----:B------:R-:W-:Y:S01]  /*7f10*/  ISETP.LT.OR P1, PT, R163, 0x7a, P1 ;  /* 0x0000007aa300780c */ /* 0x000fe20000f21670 */
[----:B------:R-:W-:Y:S01]  /*7f20*/  MUFU.EX2 R134, R190 ;  /* 0x000000be00867308 */ /* 0x000fe20000000800 */
[----:B------:R-:W-:-:S02]  /*7f30*/  FSEL R148, R148, -INF , !P5 ;  /* 0xff80000094947808 */ /* 0x000fc40006800000 */
[----:B------:R-:W-:Y:S02]  /*7f40*/  FMNMX.FTZ R15, R147, R162, !PT ;  /* 0x000000a2930f7209 */ /* 0x000fe40007810000 */
[----:B------:R-:W-:Y:S02]  /*7f50*/  FSEL R149, R149, -INF , !P1 ;  /* 0xff80000095957808 */ /* 0x000fe40004800000 */
        /* <DEDUP_REMOVED lines=8> */
[--C-:B------:R-:W-:Y:S01]  /*7fe0*/  FFMA.FTZ R154, R157, UR29, -R10.reuse ;  /* 0x0000001d9d9a7c23 */ /* 0x100fe2000801080a */
[----:B0-----:R-:W0:Y:S01]  /*7ff0*/  SHFL.BFLY PT, R182, R163, 0x2, 0x1f ;  /* 0x0c401f00a3b67f89 */ /* 0x001e2200000e0000 */
[----:B------:R-:W-:-:S01]  /*8000*/  FFMA.FTZ R156, R155, UR29, -R10 ;  /* 0x0000001d9b9c7c23 */ /* 0x000fc2000801080a */
[--C-:B------:R-:W-:Y:S01]  /*8010*/  FFMA.FTZ R155, R159, UR29, -R10.reuse ;  /* 0x0000001d9f9b7c23 */ /* 0x100fe2000801080a */
[----:B------:R-:W-:-:S01]  /*8020*/  FFMA.FTZ R157, R161, UR29, -R10 ;  /* 0x0000001da19d7c23 */ /* 0x000fc2000801080a */
[----:B------:R-:W-:Y:S01]  /*8030*/  FSEL R159, R9, RZ, P6 ;  /* 0x000000ff099f7208 */ /* 0x000fe20003000000 */
[----:B------:R1:W-:Y:S04]  /*8040*/  MUFU.EX2 R162, R179 ;  /* 0x000000b300a27308 */ /* 0x0003e80000000800 */
[----:B------:R-:W-:-:S04]  /*8050*/  FADD.FTZ R159, -R159, R4 ;  /* 0x000000049f9f7221 */ /* 0x000fc80000010100 */
[----:B------:R-:W-:Y:S01]  /*8060*/  FMUL.FTZ R161, R159, UR29 ;  /* 0x0000001d9fa17c20 */ /* 0x000fe20008410000 */
[----:B------:R-:W-:Y:S08]  /*8070*/  MUFU.EX2 R4, R158 ;  /* 0x0000009e00047308 */ /* 0x000ff00000000800 */
[----:B------:R-:W2:Y:S01]  /*8080*/  MUFU.EX2 R161, R161 ;  /* 0x000000a100a17308 */ /* 0x000ea20000000800 */
[----:B0-----:R-:W-:-:S05]  /*8090*/  FMNMX.FTZ R182, R163, R182, !PT ;  /* 0x000000b6a3b67209 */ /* 0x001fca0007810000 */
[----:B------:R-:W0:Y:S02]  /*80a0*/  SHFL.BFLY PT, R163, R182, 0x1, 0x1f ;  /* 0x0c201f00b6a37f89 */ /* 0x000e2400000e0000 */
[----:B------:R-:W-:Y:S08]  /*80b0*/  MUFU.EX2 R135, R189 ;  /* 0x000000bd00877308 */ /* 0x000ff00000000800 */
[----:B------:R-:W-:Y:S08]  /*80c0*/  MUFU.EX2 R175, R175 ;  /* 0x000000af00af7308 */ /* 0x000ff00000000800 */
[----:B------:R-:W-:Y:S01]  /*80d0*/  MUFU.EX2 R140, R191 ;  /* 0x000000bf008c7308 */ /* 0x000fe20000000800 */
[----:B0-----:R-:W-:Y:S01]  /*80e0*/  FMNMX.FTZ R10, R182, R163, !PT ;  /* 0x000000a3b60a7209 */ /* 0x001fe20007810000 */
[----:B------:R-:W-:-:S06]  /*80f0*/  IMAD.U32 R163, RZ, RZ, UR29 ;  /* 0x0000001dffa37e24 */ /* 0x000fcc000f8e00ff */
[----:B------:R-:W-:Y:S01]  /*8100*/  MUFU.EX2 R141, R194 ;  /* 0x000000c2008d7308 */ /* 0x000fe20000000800 */
[C---:B------:R-:W-:Y:S01]  /*8110*/  FSETP.NEU.FTZ.AND P1, PT, R10.reuse, -INF , PT ;  /* 0xff8000000a00780b */ /* 0x040fe20003f3d000 */
[----:B------:R-:W-:-:S05]  /*8120*/  FFMA.FTZ R163, R10, R163, -8 ;  /* 0xc10000000aa37423 */ /* 0x000fca00000100a3 */
[----:B------:R-:W-:Y:S01]  /*8130*/  FSEL R159, R163, RZ, P1 ;  /* 0x000000ffa39f7208 */ /* 0x000fe20000800000 */
[----:B------:R-:W-:Y:S04]  /*8140*/  MUFU.EX2 R178, R193 ;  /* 0x000000c100b27308 */ /* 0x000fe80000000800 */
[----:B-1----:R-:W-:-:S01]  /*8150*/  FFMA.FTZ R179, R120, UR29, -R159 ;  /* 0x0000001d78b37c23 */ /* 0x002fc2000801089f */
[--C-:B------:R-:W-:Y:S01]  /*8160*/  FFMA.FTZ R120, R122, UR29, -R159.reuse ;  /* 0x0000001d7a787c23 */ /* 0x100fe2000801089f */
[----:B------:R-:W-:-:S01]  /*8170*/  FFMA.FTZ R122, R124, UR29, -R159 ;  /* 0x0000001d7c7a7c23 */ /* 0x000fc2000801089f */
[--C-:B------:R-:W-:Y:S01]  /*8180*/  FFMA.FTZ R124, R126, UR29, -R159.reuse ;  /* 0x0000001d7e7c7c23 */ /* 0x100fe2000801089f */
[----:B------:R-:W-:-:S01]  /*8190*/  FFMA.FTZ R126, R128, UR29, -R159 ;  /* 0x0000001d807e7c23 */ /* 0x000fc2000801089f */
[----:B------:R-:W-:Y:S01]  /*81a0*/  FSEL R128, R10, RZ, P1 ;  /* 0x000000ff0a807208 */ /* 0x000fe20000800000 */
[----:B------:R-:W-:-:S01]  /*81b0*/  FFMA.FTZ R163, R168, UR29, -R159 ;  /* 0x0000001da8a37c23 */ /* 0x000fc2000801089f */
[--C-:B------:R-:W-:Y:S01]  /*81c0*/  FFMA.FTZ R8, R8, UR29, -R159.reuse ;  /* 0x0000001d08087c23 */ /* 0x100fe2000801089f */
[----:B------:R-:W-:-:S01]  /*81d0*/  FFMA.FTZ R12, R12, UR29, -R159 ;  /* 0x0000001d0c0c7c23 */ /* 0x000fc2000801089f */
[----:B------:R-:W-:Y:S01]  /*81e0*/  FFMA.FTZ R11, R11, UR29, -R159 ;  /* 0x0000001d0b0b7c23 */ /* 0x000fe2000801089f */
[----:B------:R-:W-:-:S01]  /*81f0*/  FADD.FTZ R128, -R128, R5 ;  /* 0x0000000580807221 */ /* 0x000fc20000010100 */
[----:B------:R-:W-:Y:S01]  /*8200*/  FFMA.FTZ R20, R20, UR29, -R159 ;  /* 0x0000001d14147c23 */ /* 0x000fe2000801089f */
[----:B------:R-:W-:Y:S01]  /*8210*/  MUFU.EX2 R163, R163 ;  /* 0x000000a300a37308 */ /* 0x000fe20000000800 */
[----:B--2---:R-:W-:-:S01]  /*8220*/  FFMA.FTZ R168, R161, R3, R14 ;  /* 0x00000003a1a87223 */ /* 0x004fc2000001000e */
[----:B------:R-:W-:Y:S01]  /*8230*/  FMUL.FTZ R128, R128, UR29 ;  /* 0x0000001d80807c20 */ /* 0x000fe20008410000 */
[----:B------:R-:W-:-:S01]  /*8240*/  FFMA.FTZ R181, R164, UR29, -R159 ;  /* 0x0000001da4b57c23 */ /* 0x000fc2000801089f */
[----:B------:R-:W-:Y:S01]  /*8250*/  FFMA.FTZ R158, R171, UR29, -R159 ;  /* 0x0000001dab9e7c23 */ /* 0x000fe2000801089f */
[----:B------:R-:W-:-:S01]  /*8260*/  FADD.FTZ R168, R165, R168 ;  /* 0x000000a8a5a87221 */ /* 0x000fc20000010000 */
[--C-:B------:R-:W-:Y:S01]  /*8270*/  FFMA.FTZ R125, R125, UR29, -R159.reuse ;  /* 0x0000001d7d7d7c23 */ /* 0x100fe2000801089f */
[----:B------:R-:W-:-:S01]  /*8280*/  FFMA.FTZ R127, R127, UR29, -R159 ;  /* 0x0000001d7f7f7c23 */ /* 0x000fc2000801089f */
[----:B------:R-:W0:Y:S01]  /*8290*/  MUFU.EX2 R128, R128 ;  /* 0x0000008000807308 */ /* 0x000e220000000800 */
[----:B------:R-:W-:-:S01]  /*82a0*/  FADD.FTZ R171, R123, R168 ;  /* 0x000000a87bab7221 */ /* 0x000fc20000010000 */
[--C-:B------:R-:W-:Y:S01]  /*82b0*/  FFMA.FTZ R169, R169, UR29, -R159.reuse ;  /* 0x0000001da9a97c23 */ /* 0x100fe2000801089f */
[----:B------:R-:W-:-:S01]  /*82c0*/  FFMA.FTZ R129, R129, UR29, -R159 ;  /* 0x0000001d81817c23 */ /* 0x000fc2000801089f */
[----:B------:R-:W-:Y:S01]  /*82d0*/  FFMA.FTZ R164, R173, UR29, -R159 ;  /* 0x0000001dada47c23 */ /* 0x000fe2000801089f */
[----:B------:R-:W-:-:S01]  /*82e0*/  FADD.FTZ R168, R166, R171 ;  /* 0x000000aba6a87221 */ /* 0x000fc20000010000 */
        /* <DEDUP_REMOVED lines=11> */
[----:B0-----:R-:W-:-:S01]  /*83a0*/  FFMA.FTZ R3, R128, R2, R163 ;  /* 0x0000000280037223 */ /* 0x001fc200000100a3 */
[----:B------:R-:W-:Y:S01]  /*83b0*/  FADD.FTZ R171, R167, R168 ;  /* 0x000000a8a7ab7221 */ /* 0x000fe20000010000 */
[----:B------:R-:W-:-:S01]  /*83c0*/  FFMA.FTZ R168, R176, UR29, -R159 ;  /* 0x0000001db0a87c23 */ /* 0x000fc2000801089f */
[--C-:B------:R-:W-:Y:S01]  /*83d0*/  FFMA.FTZ R150, R150, UR29, -R159.reuse ;  /* 0x0000001d96967c23 */ /* 0x100fe2000801089f */
[----:B------:R-:W-:-:S01]  /*83e0*/  FFMA.FTZ R146, R146, UR29, -R159 ;  /* 0x0000001d92927c23 */ /* 0x000fc2000801089f */
[--C-:B------:R-:W-:Y:S01]  /*83f0*/  FFMA.FTZ R147, R147, UR29, -R159.reuse ;  /* 0x0000001d93937c23 */ /* 0x100fe2000801089f */
[----:B------:R-:W-:-:S01]  /*8400*/  FFMA.FTZ R148, R148, UR29, -R159 ;  /* 0x0000001d94947c23 */ /* 0x000fc2000801089f */
[----:B------:R-:W0:Y:S01]  /*8410*/  MUFU.EX2 R11, R11 ;  /* 0x0000000b000b7308 */ /* 0x000e220000000800 */
[----:B-1----:R-:W-:-:S01]  /*8420*/  FADD.FTZ R3, R8, R3 ;  /* 0x0000000308037221 */ /* 0x002fc20000010000 */
[----:B------:R-:W-:-:S06]  /*8430*/  FFMA.FTZ R149, R149, UR29, -R159 ;  /* 0x0000001d95957c23 */ /* 0x000fcc000801089f */
        /* <DEDUP_REMOVED lines=14> */
[----:B------:R2:W-:Y:S01]  /*8520*/  MUFU.EX2 R5, R169 ;  /* 0x000000a900057308 */ /* 0x0005e20000000800 */
[----:B0-----:R-:W-:-:S07]  /*8530*/  FADD.FTZ R173, R125, R2 ;  /* 0x000000027dad7221 */ /* 0x001fce0000010000 */
[----:B------:R-:W0:Y:S01]  /*8540*/  MUFU.EX2 R127, R127 ;  /* 0x0000007f007f7308 */ /* 0x000e220000000800 */
[----:B--2---:R-:W-:-:S01]  /*8550*/  FFMA.FTZ R169, R174, UR29, -R159 ;  /* 0x0000001daea97c23 */ /* 0x004fc2000801089f */
[----:B------:R-:W-:-:S04]  /*8560*/  FADD.FTZ R174, R130, R171 ;  /* 0x000000ab82ae7221 */ /* 0x000fc80000010000 */
[----:B------:R-:W-:Y:S01]  /*8570*/  FADD.FTZ R171, R131, R174 ;  /* 0x000000ae83ab7221 */ /* 0x000fe20000010000 */
[----:B-1----:R-:W-:-:S01]  /*8580*/  FADD.FTZ R174, R124, R173 ;  /* 0x000000ad7cae7221 */ /* 0x002fc20000010000 */
[----:B------:R-:W1:Y:S02]  /*8590*/  MUFU.EX2 R126, R126 ;  /* 0x0000007e007e7308 */ /* 0x000e640000000800 */
[----:B------:R-:W-:-:S01]  /*85a0*/  FADD.FTZ R3, R172, R171 ;  /* 0x000000abac037221 */ /* 0x000fc20000010000 */
[----:B------:R-:W-:-:S03]  /*85b0*/  FFMA.FTZ R171, R177, UR29, -R159 ;  /* 0x0000001db1ab7c23 */ /* 0x000fc6000801089f */
[----:B------:R-:W-:Y:S02]  /*85c0*/  FADD.FTZ R2, R134, R3 ;  /* 0x0000000386027221 */ /* 0x000fe40000010000 */
[----:B------:R-:W2:Y:S01]  /*85d0*/  MUFU.EX2 R129, R129 ;  /* 0x0000008100817308 */ /* 0x000ea20000000800 */
[----:B0-----:R-:W-:-:S01]  /*85e0*/  FADD.FTZ R3, R127, R174 ;  /* 0x000000ae7f037221 */ /* 0x001fc20000010000 */
[----:B------:R-:W-:-:S04]  /*85f0*/  FADD.FTZ R2, R135, R2 ;  /* 0x0000000287027221 */ /* 0x000fc80000010000 */
[----:B------:R-:W-:Y:S02]  /*8600*/  FADD.FTZ R173, R175, R2 ;  /* 0x00000002afad7221 */ /* 0x000fe40000010000 */
[----:B------:R-:W0:Y:S01]  /*8610*/  MUFU.EX2 R158, R158 ;  /* 0x0000009e009e7308 */ /* 0x000e220000000800 */
[----:B-1----:R-:W-:-:S01]  /*8620*/  FADD.FTZ R2, R126, R3 ;  /* 0x000000037e027221 */ /* 0x002fc20000010000 */
[----:B------:R-:W-:-:S04]  /*8630*/  FADD.FTZ R174, R140, R173 ;  /* 0x000000ad8cae7221 */ /* 0x000fc80000010000 */
[----:B------:R-:W-:Y:S02]  /*8640*/  FADD.FTZ R3, R141, R174 ;  /* 0x000000ae8d037221 */ /* 0x000fe40000010000 */
[----:B------:R-:W1:Y:S01]  /*8650*/  MUFU.EX2 R132, R132 ;  /* 0x0000008400847308 */ /* 0x000e620000000800 */
[----:B--2---:R-:W-:-:S01]  /*8660*/  FADD.FTZ R2, R129, R2 ;  /* 0x0000000281027221 */ /* 0x004fc20000010000 */
[----:B------:R-:W-:-:S03]  /*8670*/  FADD.FTZ R3, R178, R3 ;  /* 0x00000003b2037221 */ /* 0x000fc60000010000 */
[----:B------:R-:W-:Y:S01]  /*8680*/  FADD.FTZ R173, R5, R2 ;  /* 0x0000000205ad7221 */ /* 0x000fe20000010000 */
[----:B------:R-:W-:-:S02]  /*8690*/  FADD.FTZ R2, R144, R3 ;  /* 0x0000000390027221 */ /* 0x000fc40000010000 */
[----:B------:R-:W2:Y:S01]  /*86a0*/  MUFU.EX2 R133, R133 ;  /* 0x0000008500857308 */ /* 0x000ea20000000800 */
[----:B0-----:R-:W-:-:S01]  /*86b0*/  FADD.FTZ R173, R158, R173 ;  /* 0x000000ad9ead7221 */ /* 0x001fc20000010000 */
[----:B------:R-:W-:-:S06]  /*86c0*/  FADD.FTZ R2, R145, R2 ;  /* 0x0000000291027221 */ /* 0x000fcc0000010000 */
[----:B------:R-:W0:Y:S01]  /*86d0*/  MUFU.EX2 R13, R13 ;  /* 0x0000000d000d7308 */ /* 0x000e220000000800 */
[----:B-1----:R-:W-:-:S07]  /*86e0*/  FADD.FTZ R174, R132, R173 ;  /* 0x000000ad84ae7221 */ /* 0x002fce0000010000 */
[----:B------:R-:W1:Y:S01]  /*86f0*/  MUFU.EX2 R164, R164 ;  /* 0x000000a400a47308 */ /* 0x000e620000000800 */
[----:B--2---:R-:W-:-:S07]  /*8700*/  FADD.FTZ R3, R133, R174 ;  /* 0x000000ae85037221 */ /* 0x004fce0000010000 */
[----:B------:R-:W2:Y:S01]  /*8710*/  MUFU.EX2 R169, R169 ;  /* 0x000000a900a97308 */ /* 0x000ea20000000800 */
[----:B0-----:R-:W-:-:S04]  /*8720*/  FADD.FTZ R173, R13, R2 ;  /* 0x000000020dad7221 */ /* 0x001fc80000010000 */
[----:B------:R-:W-:-:S03]  /*8730*/  FADD.FTZ R174, R162, R173 ;  /* 0x000000ada2ae7221 */ /* 0x000fc60000010000 */
        /* <DEDUP_REMOVED lines=36> */
[----:B------:R-:W-:Y:S01]  /*8980*/  MUFU.EX2 R160, R160 ;  /* 0x000000a000a07308 */ /* 0x000fe20000000800 */
[----:B-1----:R-:W-:-:S07]  /*8990*/  FADD.FTZ R3, R155, R2 ;  /* 0x000000029b037221 */ /* 0x002fce0000010000 */
[----:B------:R-:W0:Y:S01]  /*89a0*/  MUFU.EX2 R147, R147 ;  /* 0x0000009300937308 */ /* 0x000e220000000800 */
[----:B--2---:R-:W-:-:S07]  /*89b0*/  FADD.FTZ R2, R146, R159 ;  /* 0x0000009f92027221 */ /* 0x004fce0000010000 */
[----:B------:R-:W1:Y:S08]  /*89c0*/  MUFU.EX2 R157, R157 ;  /* 0x0000009d009d7308 */ /* 0x000e700000000800 */
[----:B------:R2:W3:Y:S01]  /*89d0*/  MUFU.EX2 R177, R148 ;  /* 0x0000009400b17308 */ /* 0x0004e20000000800 */
[----:B0-----:R-:W-:-:S07]  /*89e0*/  FADD.FTZ R2, R147, R2 ;  /* 0x0000000293027221 */ /* 0x001fce0000010000 */
[----:B------:R-:W0:Y:S01]  /*89f0*/  MUFU.EX2 R149, R149 ;  /* 0x0000009500957308 */ /* 0x000e220000000800 */
[----:B--2---:R-:W-:-:S04]  /*8a00*/  FADD.FTZ R148, R160, R3 ;  /* 0x00000003a0947221 */ /* 0x004fc80000010000 */
[----:B-1----:R-:W-:Y:S01]  /*8a10*/  FADD.FTZ R3, R157, R148 ;  /* 0x000000949d037221 */ /* 0x002fe20000010000 */
[----:B---3--:R-:W-:-:S03]  /*8a20*/  FADD.FTZ R2, R177, R2 ;  /* 0x00000002b1027221 */ /* 0x008fc60000010000 */
[----:B------:R-:W-:Y:S01]  /*8a30*/  FADD.FTZ R3, R4, R3 ;  /* 0x0000000304037221 */ /* 0x000fe20000010000 */
[----:B0-----:R-:W-:-:S01]  /*8a40*/  FADD.FTZ R2, R149, R2 ;  /* 0x0000000295027221 */ /* 0x001fc20000010000 */
[----:B------:R-:W-:Y:S06]  /*8a50*/  @!P0 BRA `(.L_x_1052) ;  /* 0x0000000000048947 */ /* 0x000fec0003800000 */
[----:B------:R-:W-:Y:S01]  /*8a60*/  BPT.TRAP 0x1 ;  /* 0x000000040000795c */ /* 0x000fe20000300000 */
.L_x_1052:
[----:B------:R-:W-:Y:S01]  /*8a70*/  ULEA UR6, UR34, UR36, 0x3 ;  /* 0x0000002422067291 */ /* 0x000fe2000f8e183f */
[----:B------:R-:W-:Y:S01]  /*8a80*/  ISETP.GT.AND P1, PT, R6, UR33, PT ;  /* 0x0000002106007c0c */ /* 0x000fe2000bf24270 */
[----:B------:R-:W-:Y:S01]  /*8a90*/  UMOV UR35, UR46 ;  /* 0x0000002e00237c82 */ /* 0x000fe20008000000 */
[----:B------:R-:W-:Y:S01]  /*8aa0*/  F2FP.SATFINITE.E4M3.F32.PACK_AB_MERGE_C R11, R11, R12, RZ ;  /* 0x0000000c0b0b723e */ /* 0x000fe200048070ff */
[----:B------:R-:W-:Y:S01]  /*8ab0*/  UIADD3 UR6, UR6, 0x2a860, URZ ;  /* 0x0002a86006067890 */ /* 0x000fe2000fffe03f */
[----:B------:R-:W-:Y:S01]  /*8ac0*/  F2FP.SATFINITE.E4M3.F32.PACK_AB_MERGE_C R5, R158, R5, RZ ;  /* 0x000000059e05723e */ /* 0x000fe200048070ff */
[----:B------:R-:W-:Y:S01]  /*8ad0*/  UMOV UR34, UR45 ;  /* 0x0000002d00227c82 */ /* 0x000fe20008000000 */
[----:B------:R-:W-:Y:S01]  /*8ae0*/  F2FP.SATFINITE.E4M3.F32.PACK_AB_MERGE_C R4, R4, R157, RZ ;  /* 0x0000009d0404723e */ /* 0x000fe200048070ff */
[----:B------:R-:W-:Y:S01]  /*8af0*/  UPRMT UR6, UR38, 0x654, UR6 ;  /* 0x0000065426067896 */ /* 0x000fe20008000006 */
[----:B------:R-:W-:Y:S01]  /*8b00*/  F2FP.SATFINITE.E4M3.F32.PACK_AB_MERGE_C R123, R166, R123, RZ ;  /* 0x0000007ba67b723e */ /* 0x000fe200048070ff */
[----:B------:R-:W-:Y:S01]  /*8b10*/  FMUL.FTZ R24, R24, R161 ;  /* 0x000000a118187220 */ /* 0x000fe20000410000 */
[----:B------:R-:W-:Y:S01]  /*8b20*/  F2FP.SATFINITE.E4M3.F32.PACK_AB_MERGE_C R130, R130, R167, RZ ;  /* 0x000000a78282723e */ /* 0x000fe200048070ff */
[-C--:B------:R-:W-:Y:S01]  /*8b30*/  FMUL.FTZ R25, R25, R161.reuse ;  /* 0x000000a119197220 */ /* 0x080fe20000410000 */
[----:B------:R-:W-:Y:S01]  /*8b40*/  F2FP.SATFINITE.E4M3.F32.PACK_AB_MERGE_C R120, R181, R120, RZ ;  /* 0x00000078b578723e */ /* 0x000fe200048070ff */
[-C--:B------:R-:W-:Y:S01]  /*8b50*/  FMUL.FTZ R28, R28, R161.reuse ;  /* 0x000000a11c1c7220 */ /* 0x080fe20000410000 */
[----:B------:R-:W-:Y:S01]  /*8b60*/  F2FP.SATFINITE.E4M3.F32.PACK_AB_MERGE_C R134, R135, R134, RZ ;  /* 0x000000868786723e */ /* 0x000fe200048070ff */
[----:B------:R-:W-:Y:S01]  /*8b70*/  FMUL.FTZ R29, R29, R161 ;  /* 0x000000a11d1d7220 */ /* 0x000fe20000410000 */
[----:B------:R-:W-:Y:S01]  /*8b80*/  F2FP.SATFINITE.E4M3.F32.PACK_AB_MERGE_C R124, R127, R124, RZ ;  /* 0x0000007c7f7c723e */ /* 0x000fe200048070ff */
[----:B------:R-:W-:Y:S01]  /*8b90*/  SYNCS.ARRIVE.TRANS64.RED.A1T0 RZ, [UR6], RZ ;  /* 0x000000ffffff79a7 */ /* 0x000fe20008100406 */
        /* <DEDUP_REMOVED lines=16> */
[----:B------:R-:W-:Y:S01]  /*8ca0*/  F2FP.SATFINITE.E4M3.F32.PACK_AB_MERGE_C R195, R129, R126, R5 ;  /* 0x0000007e81c3723e */ /* 0x000fe20004807005 */
[----:B------:R-:W-:Y:S01]  /*8cb0*/  FMUL.FTZ R48, R48, R161 ;  /* 0x000000a130307220 */ /* 0x000fe20000410000 */
[----:B------:R-:W-:Y:S01]  /*8cc0*/  F2FP.SATFINITE.E4M3.F32.PACK_AB_MERGE_C R186, R160, R155, R4 ;  /* 0x0000009ba0ba723e */ /* 0x000fe20004807004 */
[-C--:B------:R-:W-:Y:S01]  /*8cd0*/  FMUL.FTZ R49, R49, R161.reuse ;  /* 0x000000a131317220 */ /* 0x080fe20000410000 */
[----:B------:R-:W-:Y:S01]  /*8ce0*/  F2FP.SATFINITE.E4M3.F32.PACK_AB_MERGE_C R196, R165, R14, R123 ;  /* 0x0000000ea5c4723e */ /* 0x000fe2000480707b */
[----:B------:R-:W-:Y:S01]  /*8cf0*/  FMUL.FTZ R52, R52, R161 ;  /* 0x000000a134347220 */ /* 0x000fe20000410000 */
[----:B------:R-:W-:Y:S01]  /*8d00*/  F2FP.SATFINITE.E4M3.F32.PACK_AB_MERGE_C R197, R8, R163, R11 ;  /* 0x000000a308c5723e */ /* 0x000fe2000480700b */
[----:B------:R-:W-:Y:S01]  /*8d10*/  FMUL.FTZ R53, R53, R161 ;  /* 0x000000a135357220 */ /* 0x000fe20000410000 */
[----:B------:R-:W-:Y:S01]  /*8d20*/  F2FP.SATFINITE.E4M3.F32.PACK_AB_MERGE_C R198, R170, R7, R130 ;  /* 0x00000007aac6723e */ /* 0x000fe20004807082 */
        /* <DEDUP_REMOVED lines=91> */
[----:B------:R-:W-:-:S02]  /*92e0*/  VIADD R6, R6, 0xffffffff ;  /* 0xffffffff06067836 */ /* 0x000fc40000000000 */
[----:B------:R-:W-:Y:S02]  /*92f0*/  IMAD.MOV.U32 R5, RZ, RZ, R10 ;  /* 0x000000ffff057224 */ /* 0x000fe400078e000a */
[----:B------:R-:W-:Y:S01]  /*9300*/  IMAD.MOV.U32 R4, RZ, RZ, R9 ;  /* 0x000000ffff047224 */ /* 0x000fe200078e0009 */
[----:B------:R-:W-:Y:S06]  /*9310*/  @P1 BRA `(.L_x_1053) ;  /* 0xffffffc4009c1947 */ /* 0x000fec000383ffff */
.L_x_1034:
[----:B------:R-:W-:Y:S01]  /*9320*/  UISETP.NE.AND UP1, UPT, UR50, URZ, UPT ;  /* 0x0000003f3200728c */ /* 0x000fe2000bf25270 */
[----:B------:R-:W-:Y:S01]  /*9330*/  IADD3 R136, -R136, 0x1, RZ ;  /* 0x0000000188887810 */ /* 0x000fe20007ffe1ff */
[----:B------:R-:W-:Y:S02]  /*9340*/  UISETP.NE.AND UP0, UPT, UR49, URZ, UPT ;  /* 0x0000003f3100728c */ /* 0x000fe4000bf05270 */
[----:B------:R-:W-:Y:S02]  /*9350*/  UIADD3 UR10, UR42, 0x7f, URZ ;  /* 0x0000007f2a0a7890 */ /* 0x000fe4000fffe03f */
[----:B------:R-:W-:Y:S02]  /*9360*/  IMAD R4, R137, UR41, R136 ;  /* 0x0000002989047c24 */ /* 0x000fe4000f8e0288 */
[----:B------:R-:W-:-:S03]  /*9370*/  PLOP3.LUT P1, PT, PT, PT, UP0, 0x40, 0x0 ;  /* 0x000000000000781c */ /* 0x000fc60003f2e808 */
[----:B------:R-:W-:Y:S01]  /*9380*/  @UP1 ULDC UR6, c[0x0][0x44c] ;  /* 0x0001130000061ab9 */ /* 0x000fe20000000800 */
[----:B------:R-:W-:Y:S01]  /*9390*/  @UP1 ULDC UR11, c[0x0][0x450] ;  /* 0x00011400000b1ab9 */ /* 0x000fe20000000800 */
[----:B------:R-:W-:-:S04]  /*93a0*/  UIMAD.WIDE.U32 UR6, UR10, UR6, URZ ;  /* 0x000000060a0672a5 */ /* 0x000fc8000f8e003f */
[----:B------:R-:W-:-:S06]  /*93b0*/  @UP1 USHF.R.U32.HI UR10, URZ, UR11, UR7 ;  /* 0x0000000b3f0a1299 */ /* 0x000fcc0008011607 */
[----:B------:R-:W-:-:S04]  /*93c0*/  VIADD R4, R4, UR10 ;  /* 0x0000000a04047c36 */ /* 0x000fc80008000000 */
[----:B------:R-:W-:Y:S01]  /*93d0*/  VIADD R5, R4, -UR31 ;  /* 0x8000001f04057c36 */ /* 0x000fe20008000000 */
[----:B------:R-:W-:Y:S06]  /*93e0*/  @P1 BRA `(.L_x_1054) ;  /* 0x0000000000441947 */ /* 0x000fec0003800000 */
[----:B------:R-:W-:-:S13]  /*93f0*/  ISETP.GT.AND P1, PT, R4, -0x1, PT ;  /* 0xffffffff0400780c */ /* 0x000fda0003f24270 */
[----:B------:R-:W-:Y:S05]  /*9400*/  @P1 BRA `(.L_x_1055) ;  /* 0x0000000000201947 */ /* 0x000fea0003800000 */
[----:B------:R-:W0:Y:S01]  /*9410*/  LDC R11, c[0x0][0x9e4] ;  /* 0x00027900ff0b7b82 */ /* 0x000e220000000800 */
[----:B------:R-:W-:Y:S02]  /*9420*/  LOP3.LUT R7, RZ, R4, RZ, 0x33, !PT ;  /* 0x00000004ff077212 */ /* 0x000fe400078e33ff */
[----:B0-----:R-:W-:-:S13]  /*9430*/  ISETP.NE.AND P1, PT, R11, 0x1, PT ;  /* 0x000000010b00780c */ /* 0x001fda0003f25270 */
[----:B------:R-:W0:Y:S02]  /*9440*/  @P1 LDC.64 R12, c[0x0][0x9e8] ;  /* 0x00027a00ff0c1b82 */ /* 0x000e240000000a00 */
[----:B0-----:R-:W-:-:S05]  /*9450*/  @P1 IMAD.HI.U32 R4, R7, R12, RZ ;  /* 0x0000000c07041227 */ /* 0x001fca00078e00ff */
[----:B------:R-:W-:-:S04]  /*9460*/  @P1 SHF.R.U32.HI R7, RZ, R13, R4 ;  /* 0x0000000dff071219 */ /* 0x000fc80000011604 */
[----:B------:R-:W-:Y:S01]  /*9470*/  LOP3.LUT R4, RZ, R7, RZ, 0x33, !PT ;  /* 0x00000007ff047212 */ /* 0x000fe200078e33ff */
[----:B------:R-:W-:Y:S06]  /*9480*/  BRA `(.L_x_1056) ;  /* 0x0000000000147947 */ /* 0x000fec0003800000 */
.L_x_1055:
[----:B------:R-:W0:Y:S02]  /*9490*/  LDC R11, c[0x0][0x9e4] ;  /* 0x00027900ff0b7b82 */ /* 0x000e240000000800 */
[----:B0-----:R-:W-:-:S13]  /*94a0*/  ISETP.NE.AND P1, PT, R11, 0x1, PT ;  /* 0x000000010b00780c */ /* 0x001fda0003f25270 */
[----:B------:R-:W0:Y:S02]  /*94b0*/  @P1 LDC.64 R12, c[0x0][0x9e8] ;  /* 0x00027a00ff0c1b82 */ /* 0x000e240000000a00 */
[----:B0-----:R-:W-:-:S05]  /*94c0*/  @P1 IMAD.HI.U32 R8, R4, R12, RZ ;  /* 0x0000000c04081227 */ /* 0x001fca00078e00ff */
[----:B------:R-:W-:-:S07]  /*94d0*/  @P1 SHF.R.U32.HI R4, RZ, R13, R8 ;  /* 0x0000000dff041219 */ /* 0x000fce0000011608 */
.L_x_1056:
[----:B------:R-:W-:-:S05]  /*94e0*/  IMAD R4, R4, R11, RZ ;  /* 0x0000000b04047224 */ /* 0x000fca00078e02ff */
[----:B------:R-:W-:-:S07]  /*94f0*/  VIMNMX R5, R5, R4, !PT ;  /* 0x0000000405057248 */ /* 0x000fce0007fe0100 */
.L_x_1054:
[----:B------:R-:W-:-:S05]  /*9500*/  VIADD R5, R5, 0x7f ;  /* 0x0000007f05057836 */ /* 0x000fca0000000000 */
[----:B------:R-:W-:-:S04]  /*9510*/  SHF.R.S32.HI R4, RZ, 0x1f, R5 ;  /* 0x0000001fff047819 */ /* 0x000fc80000011405 */
[----:B------:R-:W-:-:S04]  /*9520*/  LEA.HI R4, R4, R5, RZ, 0x7 ;  /* 0x0000000504047211 */ /* 0x000fc800078f38ff */
[----:B------:R-:W-:-:S04]  /*9530*/  SHF.R.S32.HI R4, RZ, 0x7, R4 ;  /* 0x00000007ff047819 */ /* 0x000fc80000011404 */
[----:B------:R-:W-:-:S04]  /*9540*/  VIMNMX R5, R4, UR39, !PT ;  /* 0x0000002704057c48 */ /* 0x000fc8000ffe0100 */
[----:B------:R-:W-:-:S13]  /*9550*/  ISETP.GE.AND P1, PT, R6, R5, PT ;  /* 0x000000050600720c */ /* 0x000fda0003f26270 */
[----:B------:R-:W-:Y:S05]  /*9560*/  @!P1 BRA `(.L_x_1057) ;  /* 0x00000028002c9947 */ /* 0x000fea0003800000 */
[----:B------:R-:W-:Y:S01]  /*9570*/  IMAD.MOV.U32 R7, RZ, RZ, R10 ;  /* 0x000000ffff077224 */ /* 0x000fe200078e000a */
[----:B------:R-:W-:Y:S01]  /*9580*/  UMOV UR31, UR46 ;  /* 0x0000002e001f7c82 */ /* 0x000fe20008000000 */
[----:B------:R-:W-:Y:S01]  /*9590*/  IMAD.MOV.U32 R4, RZ, RZ, R9 ;  /* 0x000000ffff047224 */ /* 0x000fe200078e0009 */
[----:B------:R-:W-:Y:S01]  /*95a0*/  UMOV UR30, UR45 ;  /* 0x0000002d001e7c82 */ /* 0x000fe20008000000 */
[----:B------:R-:W-:-:S05]  /*95b0*/  ULDC UR29, c[0x0][0x988] ;  /* 0x00026200001d7ab9 */ /* 0x000fca0000000800 */
.L_x_1068:
[----:B------:R-:W-:Y:S01]  /*95c0*/  ISETP.NE.AND P2, PT, RZ, UR37, PT ;  /* 0x00000025ff007c0c */ /* 0x000fe2000bf45270 */
[----:B------:R-:W-:-:S04]  /*95d0*/  UISETP.NE.AND UP0, UPT, UR30, 0x1, UPT ;  /* 0x000000011e00788c */ /* 0x000fc8000bf05270 */
[----:B------:R-:W-:-:S04]  /*95e0*/  USEL UR46, URZ, 0x1, UP0 ;  /* 0x000000013f2e7887 */ /* 0x000fc80008000000 */
[----:B------:R-:W-:-:S04]  /*95f0*/  ULOP3.LUT UR46, UR31, UR46, URZ, 0x3c, !UPT ;  /* 0x0000002e1f2e7292 */ /* 0x000fc8000f8e3c3f */
[----:B------:R-:W-:Y:S08]  /*9600*/  @P2 BRA `(.L_x_1058) ;  /* 0x0000000000382947 */ /* 0x000ff00003800000 */
[----:B------:R-:W-:Y:S05]  /*9610*/  @!P0 BRA `(.L_x_1059) ;  /* 0x0000000000048947 */ /* 0x000fea0003800000 */
[----:B------:R-:W-:Y:S01]  /*9620*/  BPT.TRAP 0x1 ;  /* 0x000000040000795c */ /* 0x000fe20000300000 */
.L_x_1059:
        /* <DEDUP_REMOVED lines=9> */
.L_x_1060:
[----:B-1----:R-:W-:Y:S05]  /*96c0*/  @P1 BRA `(.L_x_1058) ;  /* 0x0000000000081947 */ /* 0x002fea0003800000 */
[----:B------:R-:W1:Y:S02]  /*96d0*/  SYNCS.PHASECHK.TRANS64.TRYWAIT P1, [UR6+0x2a830], R8 ;  /* 0x02a83008ff0075a7 */ /* 0x000e640008020146 */
[----:B-1----:R-:W-:Y:S05]  /*96e0*/  @!P1 BRA `(.L_x_1061) ;  /* 0x000000e800b49947 */ /* 0x002fea0003800000 */
.L_x_1058:
        /* <DEDUP_REMOVED lines=40> */
.L_x_1063:
[----:B------:R-:W-:Y:S01]  /*9970*/  ULEA UR6, UR30, UR36, 0x3 ;  /* 0x000000241e067291 */ /* 0x000fe2000f8e183f */
[----:B------:R-:W-:-:S05]  /*9980*/  IMAD.U32 R8, RZ, RZ, UR31 ;  /* 0x0000001fff087e24 */ /* 0x000fca000f8e00ff */
[----:B------:R-:W-:-:S04]  /*9990*/  SHF.L.U32 R8, R8, 0x1f, RZ ;  /* 0x0000001f08087819 */ /* 0x000fc800000006ff */
[----:B------:R0:W1:Y:S01]  /*99a0*/  SYNCS.PHASECHK.TRANS64.TRYWAIT P1, [UR6+0x2a850], R8 ;  /* 0x02a85008ff0075a7 */ /* 0x0000620008020146 */
[----:B------:R-:W-:Y:S05]  /*99b0*/  @!P0 BRA `(.L_x_1064) ;  /* 0x0000000000048947 */ /* 0x000fea0003800000 */
[----:B------:R-:W-:Y:S01]  /*99c0*/  BPT.TRAP 0x1 ;  /* 0x000000040000795c */ /* 0x000fe20000300000 */
.L_x_1064:
[----:B-1----:R-:W-:Y:S05]  /*99d0*/  @P1 BRA `(.L_x_1062) ;  /* 0x0000000000081947 */ /* 0x002fea0003800000 */
[----:B------:R-:W1:Y:S02]  /*99e0*/  SYNCS.PHASECHK.TRANS64.TRYWAIT P1, [UR6+0x2a850], R8 ;  /* 0x02a85008ff0075a7 */ /* 0x000e640008020146 */
[----:B-1----:R-:W-:Y:S05]  /*99f0*/  @!P1 BRA `(.L_x_1065) ;  /* 0x000000e800089947 */ /* 0x002fea0003800000 */
.L_x_1062:
        /* <DEDUP_REMOVED lines=31> */
.L_x_1066:
        /* <DEDUP_REMOVED lines=37> */
[----:B------:R-:W-:Y:S01]  /*9e40*/  FMUL.FTZ R139, R0, R147 ;  /* 0x00000093008b7220 */ /* 0x000fe20000410000 */
        /* <DEDUP_REMOVED lines=34> */
[----:B------:R-:W-:-:S04]  /*a070*/  ULEA UR6, UR45, UR36, 0x3 ;  /* 0x000000242d067291 */ /* 0x000fc8000f8e183f */
[----:B------:R-:W-:Y:S02]  /*a080*/  UIADD3 UR6, UR6, 0x2a840, URZ ;  /* 0x0002a84006067890 */ /* 0x000fe4000fffe03f */
[----:B------:R-:W0:Y:S01]  /*a090*/  MUFU.TANH R122, R122 ;  /* 0x0000007a007a7308 */ /* 0x000e220000002400 */
[----:B-1----:R-:W-:Y:S01]  /*a0a0*/  FMNMX.FTZ R163, R21, R162, !PT ;  /* 0x000000a215a37209 */ /* 0x002fe20007810000 */
[----:B------:R-:W-:-:S06]  /*a0b0*/  UPRMT UR6, UR38, 0x654, UR6 ;  /* 0x0000065426067896 */ /* 0x000fcc0008000006 */
[----:B------:R-:W1:Y:S01]  /*a0c0*/  MUFU.TANH R121, R121 ;  /* 0x0000007900797308 */ /* 0x000e620000002400 */
[----:B--2---:R-:W-:Y:S02]  /*a0d0*/  FMNMX.FTZ R10, R120, R9, !PT ;  /* 0x00000009780a7209 */ /* 0x004fe40007810000 */
[----:B------:R-:W-:Y:S05]  /*a0e0*/  SYNCS.ARRIVE.TRANS64.RED.A1T0 RZ, [UR6], RZ ;  /* 0x000000ffffff79a7 */ /* 0x000fea0008100406 */
        /* <DEDUP_REMOVED lines=13> */
[----:B0-----:R-:W-:Y:S01]  /*a1c0*/  FMNMX.FTZ R163, R127, R162, !PT ;  /* 0x000000a27fa37209 */ /* 0x001fe20007810000 */
[C---:B------:R-:W-:Y:S01]  /*a1d0*/  FMUL.FTZ R162, R0.reuse, R174 ;  /* 0x000000ae00a27220 */ /* 0x040fe20000410000 */
[----:B------:R-:W-:Y:S01]  /*a1e0*/  FMUL.FTZ R174, R0, R180 ;  /* 0x000000b400ae7220 */ /* 0x000fe20000410000 */
[----:B------:R-:W-:-:S04]  /*a1f0*/  IMAD.U32 R180, RZ, RZ, UR29 ;  /* 0x0000001dffb47e24 */ /* 0x000fc8000f8e00ff */
[----:B------:R-:W0:Y:S01]  /*a200*/  MUFU.TANH R129, R129 ;  /* 0x0000008100817308 */ /* 0x000e220000002400 */
[----:B-1----:R-:W-:-:S07]  /*a210*/  FMNMX.FTZ R10, R128, R9, !PT ;  /* 0x00000009800a7209 */ /* 0x002fce0007810000 */
[----:B------:R-:W1:Y:S01]  /*a220*/  MUFU.TANH R131, R131 ;  /* 0x0000008300837308 */ /* 0x000e620000002400 */
[----:B--2---:R-:W-:Y:S01]  /*a230*/  FMNMX.FTZ R164, R130, R163, !PT ;  /* 0x000000a382a47209 */ /* 0x004fe20007810000 */
[C---:B------:R-:W-:Y:S01]  /*a240*/  FMUL.FTZ R163, R0.reuse, R175 ;  /* 0x000000af00a37220 */ /* 0x040fe20000410000 */
[----:B------:R-:W-:-:S05]  /*a250*/  FMUL.FTZ R175, R0, R181 ;  /* 0x000000b500af7220 */ /* 0x000fca0000410000 */
        /* <DEDUP_REMOVED lines=27> */
[----:B-1----:R-:W-:Y:S01]  /*a410*/  FMNMX.FTZ R165, R141, R164, !PT ;  /* 0x000000a48da57209 */ /* 0x002fe20007810000 */
[----:B------:R-:W-:-:S06]  /*a420*/  FMUL.FTZ R164, R0, R178 ;  /* 0x000000b200a47220 */ /* 0x000fcc0000410000 */
[----:B------:R-:W1:Y:S01]  /*a430*/  MUFU.TANH R147, R147 ;  /* 0x0000009300937308 */ /* 0x000e620000002400 */
[----:B--2---:R-:W-:-:S07]  /*a440*/  FMNMX.FTZ R10, R146, R9, !PT ;  /* 0x00000009920a7209 */ /* 0x004fce0007810000 */
[----:B------:R-:W2:Y:S01]  /*a450*/  MUFU.TANH R145, R145 ;  /* 0x0000009100917308 */ /* 0x000ea20000002400 */
[----:B0-----:R-:W-:Y:S01]  /*a460*/  FMNMX.FTZ R166, R144, R165, !PT ;  /* 0x000000a590a67209 */ /* 0x001fe20007810000 */
[----:B------:R-:W-:-:S06]  /*a470*/  FMUL.FTZ R165, R0, R179 ;  /* 0x000000b300a57220 */ /* 0x000fcc0000410000 */
        /* <DEDUP_REMOVED lines=27> */
[----:B--2---:R-:W-:Y:S01]  /*a630*/  FMNMX.FTZ R167, R159, R166, !PT ;  /* 0x000000a69fa77209 */ /* 0x004fe20007810000 */
[----:B------:R-:W-:-:S06]  /*a640*/  FMUL.FTZ R166, R0, R182 ;  /* 0x000000b600a67220 */ /* 0x000fcc0000410000 */
        /* <DEDUP_REMOVED lines=28> */
[----:B-1----:R-:W-:Y:S02]  /*a810*/  FMNMX.FTZ R176, R166, R177, !PT ;  /* 0x000000b1a6b07209 */ /* 0x002fe40007810000 */
[----:B--2---:R-:W-:-:S05]  /*a820*/  FMNMX.FTZ R177, R175, R10, !PT ;  /* 0x0000000aafb17209 */ /* 0x004fca0007810000 */
[----:B------:R-:W1:Y:S01]  /*a830*/  SHFL.BFLY PT, R10, R177, 0x2, 0x1f ;  /* 0x0c401f00b10a7f89 */ /* 0x000e6200000e0000 */
[----:B0-----:R-:W-:-:S05]  /*a840*/  FMNMX.FTZ R176, R167, R176, !PT ;  /* 0x000000b0a7b07209 */ /* 0x001fca0007810000 */
[----:B------:R-:W0:Y:S01]  /*a850*/  SHFL.BFLY PT, R9, R176, 0x2, 0x1f ;  /* 0x0c401f00b0097f89 */ /* 0x000e2200000e0000 */
[----:B-1----:R-:W-:Y:S02]  /*a860*/  FMNMX.FTZ R178, R177, R10, !PT ;  /* 0x0000000ab1b27209 */ /* 0x002fe40007810000 */
[----:B0-----:R-:W-:-:S03]  /*a870*/  FMNMX.FTZ R179, R176, R9, !PT ;  /* 0x00000009b0b37209 */ /* 0x001fc60007810000 */
[----:B------:R-:W0:Y:S04]  /*a880*/  SHFL.BFLY PT, R9, R178, 0x1, 0x1f ;  /* 0x0c201f00b2097f89 */ /* 0x000e2800000e0000 */
[----:B------:R-:W1:Y:S01]  /*a890*/  SHFL.BFLY PT, R10, R179, 0x1, 0x1f ;  /* 0x0c201f00b30a7f89 */ /* 0x000e6200000e0000 */
[----:B0-----:R-:W-:Y:S02]  /*a8a0*/  FMNMX.FTZ R9, R178, R9, !PT ;  /* 0x00000009b2097209 */ /* 0x001fe40007810000 */
[----:B-1----:R-:W-:-:S03]  /*a8b0*/  FMNMX.FTZ R10, R179, R10, !PT ;  /* 0x0000000ab30a7209 */ /* 0x002fc60007810000 */
[C---:B------:R-:W-:Y:S01]  /*a8c0*/  FFMA.FTZ R176, R9.reuse, R180, -8 ;  /* 0xc100000009b07423 */ /* 0x040fe200000100b4 */
[----:B------:R-:W-:Y:S02]  /*a8d0*/  IMAD.U32 R179, RZ, RZ, UR29 ;  /* 0x0000001dffb37e24 */ /* 0x000fe4000f8e00ff */
[----:B------:R-:W-:Y:S01]  /*a8e0*/  FADD.FTZ R4, -R9, R4 ;  /* 0x0000000409047221 */ /* 0x000fe20000010100 */
[----:B------:R-:W-:-:S01]  /*a8f0*/  FFMA.FTZ R177, R175, UR29, -R176 ;  /* 0x0000001dafb17c23 */ /* 0x000fc200080108b0 */
[C---:B------:R-:W-:Y:S01]  /*a900*/  FADD.FTZ R7, -R10.reuse, R7 ;  /* 0x000000070a077221 */ /* 0x040fe20000010100 */
[----:B------:R-:W-:-:S01]  /*a910*/  FFMA.FTZ R175, R10, R179, -8 ;  /* 0xc10000000aaf7423 */ /* 0x000fc200000100b3 */
[----:B------:R-:W-:Y:S01]  /*a920*/  FMUL.FTZ R4, R4, UR29 ;  /* 0x0000001d04047c20 */ /* 0x000fe20008410000 */
[----:B------:R-:W-:-:S01]  /*a930*/  FFMA.FTZ R11, R11, UR29, -R176 ;  /* 0x0000001d0b0b7c23 */ /* 0x000fc200080108b0 */
[----:B------:R-:W-:Y:S01]  /*a940*/  FMUL.FTZ R7, R7, UR29 ;  /* 0x0000001d07077c20 */ /* 0x000fe20008410000 */
        /* <DEDUP_REMOVED lines=15> */
[----:B------:R-:W-:Y:S01]  /*aa40*/  FFMA.FTZ R125, R125, UR29, -R176 ;  /* 0x0000001d7d7d7c23 */ /* 0x000fe200080108b0 */
        /* <DEDUP_REMOVED lines=28> */
[----:B-1----:R-:W-:-:S01]  /*ac10*/  FFMA.FTZ R2, R7, R2, R12 ;  /* 0x0000000207027223 */ /* 0x002fc2000001000c */
[----:B------:R-:W-:Y:S01]  /*ac20*/  FFMA.FTZ R174, R174, UR29, -R176 ;  /* 0x0000001daeae7c23 */ /* 0x000fe200080108b0 */
[----:B------:R-:W-:-:S01]  /*ac30*/  FFMA.FTZ R130, R130, UR29, -R175 ;  /* 0x0000001d82827c23 */ /* 0x000fc200080108af */
[--C-:B------:R-:W-:Y:S01]  /*ac40*/  FFMA.FTZ R131, R131, UR29, -R175.reuse ;  /* 0x0000001d83837c23 */ /* 0x100fe200080108af */
[----:B------:R-:W-:-:S01]  /*ac50*/  FFMA.FTZ R134, R134, UR29, -R175 ;  /* 0x0000001d86867c23 */ /* 0x000fc200080108af */
[--C-:B------:R-:W-:Y:S01]  /*ac60*/  FFMA.FTZ R135, R135, UR29, -R175.reuse ;  /* 0x0000001d87877c23 */ /* 0x100fe200080108af */
[----:B------:R-:W-:-:S01]  /*ac70*/  FFMA.FTZ R138, R138, UR29, -R175 ;  /* 0x0000001d8a8a7c23 */ /* 0x000fc200080108af */
[----:B------:R-:W1:Y:S01]  /*ac80*/  MUFU.EX2 R14, R14 ;  /* 0x0000000e000e7308 */ /* 0x000e620000000800 */
        /* <DEDUP_REMOVED lines=16> */
[----:B-1----:R-:W-:-:S01]  /*ad90*/  FADD.FTZ R2, R14, R3 ;  /* 0x000000030e027221 */ /* 0x002fc20000010000 */
[--C-:B------:R-:W-:Y:S01]  /*ada0*/  FFMA.FTZ R161, R161, UR29, -R175.reuse ;  /* 0x0000001da1a17c23 */ /* 0x100fe200080108af */
[----:B------:R-:W-:-:S01]  /*adb0*/  FFMA.FTZ R162, R162, UR29, -R175 ;  /* 0x0000001da2a27c23 */ /* 0x000fc200080108af */
[--C-:B------:R-:W-:Y:S01]  /*adc0*/  FFMA.FTZ R166, R166, UR29, -R175.reuse ;  /* 0x0000001da6a67c23 */ /* 0x100fe200080108af */
[----:B------:R-:W-:-:S03]  /*add0*/  FFMA.FTZ R167, R167, UR29, -R175 ;  /* 0x0000001da7a77c23 */ /* 0x000fc600080108af */
[----:B------:R-:W1:Y:S01]  /*ade0*/  MUFU.EX2 R21, R21 ;  /* 0x0000001500157308 */ /* 0x000e620000000800 */
[----:B0-----:R-:W-:-:S07]  /*adf0*/  FADD.FTZ R176, R20, R179 ;  /* 0x000000b314b07221 */ /* 0x001fce0000010000 */
[----:B------:R-:W0:Y:S01]  /*ae00*/  MUFU.EX2 R120, R120 ;  /* 0x0000007800787308 */ /* 0x000e220000000800 */
[----:B--2---:R-:W-:-:S07]  /*ae10*/  FADD.FTZ R3, R15, R2 ;  /* 0x000000020f037221 */ /* 0x004fce0000010000 */
[----:B------:R-:W2:Y:S01]  /*ae20*/  MUFU.EX2 R122, R122 ;  /* 0x0000007a007a7308 */ /* 0x000ea20000000800 */
[----:B-1----:R-:W-:-:S07]  /*ae30*/  FADD.FTZ R179, R21, R176 ;  /* 0x000000b015b37221 */ /* 0x002fce0000010000 */
        /* <DEDUP_REMOVED lines=51> */
[----:B--2---:R-:W-:-:S01]  /*b170*/  FADD.FTZ R176, R144, R179 ;  /* 0x000000b390b07221 */ /* 0x004fc20000010000 */
[--C-:B------:R-:W-:Y:S01]  /*b180*/  FFMA.FTZ R179, R163, UR29, -R175.reuse ;  /* 0x0000001da3b37c23 */ /* 0x100fe200080108af */
[----:B------:R-:W-:-:S05]  /*b190*/  FFMA.FTZ R163, R164, UR29, -R175 ;  /* 0x0000001da4a37c23 */ /* 0x000fca00080108af */
        /* <DEDUP_REMOVED lines=19> */
[----:B-1----:R-:W-:-:S01]  /*b2d0*/  FADD.FTZ R181, R155, R164 ;  /* 0x000000a49bb57221 */ /* 0x002fc20000010000 */
[----:B------:R-:W-:-:S06]  /*b2e0*/  FFMA.FTZ R164, R165, UR29, -R175 ;  /* 0x0000001da5a47c23 */ /* 0x000fcc00080108af */
        /* <DEDUP_REMOVED lines=36> */
[----:B0-----:R-:W-:-:S03]  /*b530*/  FADD.FTZ R3, R177, R2 ;  /* 0x00000002b1037221 */ /* 0x001fc60000010000 */
[----:B--2---:R-:W-:Y:S01]  /*b540*/  FADD.FTZ R2, R167, R165 ;  /* 0x000000a5a7027221 */ /* 0x004fe20000010000 */
[----:B------:R-:W-:Y:S06]  /*b550*/  @!P0 BRA `(.L_x_1067) ;  /* 0x0000000000048947 */ /* 0x000fec0003800000 */
[----:B------:R-:W-:Y:S01]  /*b560*/  BPT.TRAP 0x1 ;  /* 0x000000040000795c */ /* 0x000fe20000300000 */
.L_x_1067:
[----:B------:R-:W-:Y:S01]  /*b570*/  ULEA UR6, UR30, UR36, 0x3 ;  /* 0x000000241e067291 */ /* 0x000fe2000f8e183f */
[----:B------:R-:W-:Y:S01]  /*b580*/  ISETP.GT.AND P1, PT, R6, R5, PT ;  /* 0x000000050600720c */ /* 0x000fe20003f24270 */
        /* <DEDUP_REMOVED lines=16> */
[----:B------:R-:W-:Y:S01]  /*b690*/  SYNCS.ARRIVE.TRANS64.RED.A1T0 RZ, [UR6], RZ ;  /* 0x000000ffffff79a7 */ /* 0x000fe20008100406 */
        /* <DEDUP_REMOVED lines=101> */
[----:B------:R-:W-:Y:S01]  /*bcf0*/  VIADD R6, R6, 0xffffffff ;  /* 0xffffffff06067836 */ /* 0x000fe20000000000 */
        /* <DEDUP_REMOVED lines=16> */
[----:B------:R-:W-:Y:S01]  /*be00*/  F2FP.SATFINITE.E4M3.F32.PACK_AB_MERGE_C R187, R164, R163, R15 ;  /* 0x000000a3a4bb723e */ /* 0x000fe2000480700f */
[----:B------:R-:W-:Y:S06]  /*be10*/  @P1 BRA `(.L_x_1068) ;  /* 0xffffffd400e81947 */ /* 0x000fec000383ffff */
.L_x_1057:
[----:B------:R-:W-:-:S13]  /*be20*/  ISETP.GE.AND P1, PT, R6, UR39, PT ;  /* 0x0000002706007c0c */ /* 0x000fda000bf26270 */
[----:B------:R-:W-:Y:S05]  /*be30*/  @!P1 BRA `(.L_x_1069) ;  /* 0x0000003800749947 */ /* 0x000fea0003800000 */
[----:B------:R-:W-:Y:S01]  /*be40*/  IMAD.MOV.U32 R5, RZ, RZ, R10 ;  /* 0x000000ffff057224 */ /* 0x000fe200078e000a */
[----:B------:R-:W-:Y:S01]  /*be50*/  UMOV UR35, UR46 ;  /* 0x0000002e00237c82 */ /* 0x000fe20008000000 */
[----:B------:R-:W-:Y:S01]  /*be60*/  IMAD.MOV.U32 R4, RZ, RZ, R9 ;  /* 0x000000ffff047224 */ /* 0x000fe200078e0009 */
[----:B------:R-:W-:Y:S01]  /*be70*/  UMOV UR34, UR45 ;  /* 0x0000002d00227c82 */ /* 0x000fe20008000000 */
[----:B------:R-:W-:Y:S01]  /*be80*/  ULDC UR30, c[0x0][0x9e4] ;  /* 0x00027900001e7ab9 */ /* 0x000fe20000000800 */
[----:B------:R-:W-:Y:S01]  /*be90*/  ULDC UR33, c[0x0][0x9dc] ;  /* 0x0002770000217ab9 */ /* 0x000fe20000000800 */
[----:B------:R-:W-:Y:S01]  /*bea0*/  ULDC UR32, c[0x0][0x288] ;  /* 0x0000a20000207ab9 */ /* 0x000fe20000000800 */
[----:B------:R-:W-:Y:S01]  /*beb0*/  ULDC UR29, c[0x0][0x988] ;  /* 0x00026200001d7ab9 */ /* 0x000fe20000000800 */
[----:B------:R-:W-:-:S05]  /*bec0*/  ULDC UR31, c[0x0][0x9e0] ;  /* 0x00027800001f7ab9 */ /* 0x000fca0000000800 */
.L_x_1088:
[----:B------:R-:W-:Y:S01]  /*bed0*/  UIADD3 UR45, UR34, 0x1, URZ ;  /* 0x00000001222d7890 */ /* 0x000fe2000fffe03f */
[----:B------:R-:W-:-:S03]  /*bee0*/  ISETP.NE.AND P2, PT, RZ, UR37, PT ;  /* 0x00000025ff007c0c */ /* 0x000fc6000bf45270 */
[----:B------:R-:W-:-:S04]  /*bef0*/  UISETP.NE.AND UP0, UPT, UR45, 0x2, UPT ;  /* 0x000000022d00788c */ /* 0x000fc8000bf05270 */
[----:B------:R-:W-:Y:S02]  /*bf00*/  USEL UR46, URZ, 0x1, UP0 ;  /* 0x000000013f2e7887 */ /* 0x000fe40008000000 */
[----:B------:R-:W-:Y:S02]  /*bf10*/  USEL UR45, UR45, URZ, UP0 ;  /* 0x0000003f2d2d7287 */ /* 0x000fe40008000000 */
[----:B------:R-:W-:Y:S02]  /*bf20*/  ULOP3.LUT UR46, UR35, UR46, URZ, 0x3c, !UPT ;  /* 0x0000002e232e7292 */ /* 0x000fe4000f8e3c3f */
[----:B------:R-:W-:Y:S10]  /*bf30*/  @P2 BRA `(.L_x_1070) ;  /* 0x00000000002c2947 */ /* 0x000ff40003800000 */
[----:B------:R-:W-:Y:S05]  /*bf40*/  @!P0 BRA `(.L_x_1071) ;  /* 0x0000000000048947 */ /* 0x000fea0003800000 */
[----:B------:R-:W-:Y:S01]  /*bf50*/  BPT.TRAP 0x1 ;  /* 0x000000040000795c */ /* 0x000fe20000300000 */
.L_x_1071:
[----:B------:R-:W-:Y:S01]  /*bf60*/  ULEA UR6, UR45, UR36, 0x3 ;  /* 0x000000242d067291 */ /* 0x000fe2000f8e183f */
[----:B------:R-:W-:-:S05]  /*bf70*/  IMAD.U32 R7, RZ, RZ, UR46 ;  /* 0x0000002eff077e24 */ /* 0x000fca000f8e00ff */
[----:B------:R-:W-:-:S04]  /*bf80*/  SHF.L.U32 R7, R7, 0x1f, RZ ;  /* 0x0000001f07077819 */ /* 0x000fc800000006ff */
[----:B------:R0:W1:Y:S01]  /*bf90*/  SYNCS.PHASECHK.TRANS64.TRYWAIT P1, [UR6+0x2a830], R7 ;  /* 0x02a83007ff0075a7 */ /* 0x0000620008020146 */
[----:B------:R-:W-:Y:S05]  /*bfa0*/  @!P0 BRA `(.L_x_1072) ;  /* 0x0000000000048947 */ /* 0x000fea0003800000 */
[----:B------:R-:W-:Y:S01]  /*bfb0*/  BPT.TRAP 0x1 ;  /* 0x000000040000795c */ /* 0x000fe20000300000 */
.L_x_1072:
[----:B-1----:R-:W-:Y:S05]  /*bfc0*/  @P1 BRA `(.L_x_1070) ;  /* 0x0000000000081947 */ /* 0x002fea0003800000 */
[----:B------:R-:W1:Y:S02]  /*bfd0*/  SYNCS.PHASECHK.TRANS64.TRYWAIT P1, [UR6+0x2a830], R7 ;  /* 0x02a83007ff0075a7 */ /* 0x000e640008020146 */
[----:B-1----:R-:W-:Y:S05]  /*bfe0*/  @!P1 BRA `(.L_x_1073) ;  /* 0x000000c000a49947 */ /* 0x002fea0003800000 */
.L_x_1070:
[----:B-1----:R-:W1:Y:S01]  /*bff0*/  S2R R8, SR_TID.X ;  /* 0x0000000000087919 */ /* 0x002e620000002100 */
[----:B------:R-:W-:Y:S01]  /*c000*/  UIMAD UR26, UR45, 0x600, UR28 ;  /* 0x000006002d1a78a4 */ /* 0x000fe2000f8e021c */
[----:B------:R-:W-:Y:S01]  /*c010*/  UMOV UR27, 0x80000020 ;  /* 0x80000020001b7882 */ /* 0x000fe20000000000 */
[----:B------:R-:W-:Y:S02]  /*c020*/  UMOV UR7, 0x80000020 ;  /* 0x8000002000077882 */ /* 0x000fe40000000000 */
[----:B------:R-:W-:Y:S02]  /*c030*/  UIADD3 UR6, UR26, 0x2, URZ ;  /* 0x000000021a067890 */ /* 0x000fe4000fffe03f */
[----:B------:R-:W-:Y:S01]  /*c040*/  UIADD3 UR10, UR26, 0x200, URZ ;  /* 0x000002001a0a7890 */ /* 0x000fe2000fffe03f */
[----:B------:R-:W-:Y:S01]  /*c050*/  UMOV UR11, 0x80000020 ;  /* 0x80000020000b7882 */ /* 0x000fe20000000000 */
[----:B------:R-:W-:Y:S01]  /*c060*/  UIADD3 UR14, UR26, 0x202, URZ ;  /* 0x000002021a0e7890 */ /* 0x000fe2000fffe03f */
[----:B------:R-:W-:Y:S01]  /*c070*/  UMOV UR15, 0x80000020 ;  /* 0x80000020000f7882 */ /* 0x000fe20000000000 */
[----:B------:R-:W-:Y:S01]  /*c080*/  UIADD3 UR18, UR26, 0x400, URZ ;  /* 0x000004001a127890 */ /* 0x000fe2000fffe03f */
[----:B------:R-:W-:Y:S01]  /*c090*/  UMOV UR19, 0x80000020 ;  /* 0x8000002000137882 */ /* 0x000fe20000000000 */
[----:B------:R-:W-:Y:S01]  /*c0a0*/  UIADD3 UR22, UR26, 0x402, URZ ;  /* 0x000004021a167890 */ /* 0x000fe2000fffe03f */
[----:B------:R-:W-:Y:S01]  /*c0b0*/  UMOV UR23, 0x80000020 ;  /* 0x8000002000177882 */ /* 0x000fe20000000000 */
        /* <DEDUP_REMOVED lines=24> */
.L_x_1075:
[----:B------:R-:W-:Y:S01]  /*c240*/  ULEA UR6, UR34, UR36, 0x3 ;  /* 0x0000002422067291 */ /* 0x000fe2000f8e183f */
[----:B------:R-:W-:-:S05]  /*c250*/  IMAD.U32 R7, RZ, RZ, UR35 ;  /* 0x00000023ff077e24 */ /* 0x000fca000f8e00ff */
[----:B------:R-:W-:-:S04]  /*c260*/  SHF.L.U32 R7, R7, 0x1f, RZ ;  /* 0x0000001f07077819 */ /* 0x000fc800000006ff */
[----:B------:R0:W1:Y:S01]  /*c270*/  SYNCS.PHASECHK.TRANS64.TRYWAIT P1, [UR6+0x2a850], R7 ;  /* 0x02a85007ff0075a7 */ /* 0x0000620008020146 */
[----:B------:R-:W-:Y:S05]  /*c280*/  @!P0 BRA `(.L_x_1076) ;  /* 0x0000000000048947 */ /* 0x000fea0003800000 */
[----:B------:R-:W-:Y:S01]  /*c290*/  BPT.TRAP 0x1 ;  /* 0x000000040000795c */ /* 0x000fe20000300000 */
.L_x_1076:
[----:B-1----:R-:W-:Y:S05]  /*c2a0*/  @P1 BRA `(.L_x_1074) ;  /* 0x0000000000081947 */ /* 0x002fea0003800000 */
[----:B------:R-:W1:Y:S02]  /*c2b0*/  SYNCS.PHASECHK.TRANS64.TRYWAIT P1, [UR6+0x2a850], R7 ;  /* 0x02a85007ff0075a7 */ /* 0x000e640008020146 */
[----:B-1----:R-:W-:Y:S05]  /*c2c0*/  @!P1 BRA `(.L_x_1077) ;  /* 0x000000c000049947 */ /* 0x002fea0003800000 */
.L_x_1074:
        /* <DEDUP_REMOVED lines=31> */
.L_x_1078:
[----:B------:R-:W-:Y:S01]  /*c4c0*/  UISETP.NE.AND UP1, UPT, UR50, URZ, UPT ;  /* 0x0000003f3200728c */ /* 0x000fe2000bf25270 */
[C---:B------:R-:W-:Y:S01]  /*c4d0*/  FMUL.FTZ R189, R0.reuse, R137 ;  /* 0x0000008900bd7220 */ /* 0x040fe20000410000 */
[C---:B------:R-:W-:Y:S01]  /*c4e0*/  FMUL.FTZ R137, R0.reuse, R167 ;  /* 0x000000a700897220 */ /* 0x040fe20000410000 */
[C---:B------:R-:W-:Y:S01]  /*c4f0*/  FMUL.FTZ R190, R0.reuse, R136 ;  /* 0x0000008800be7220 */ /* 0x040fe20000410000 */
[----:B------:R-:W-:Y:S02]  /*c500*/  VIADD R167, R17, UR42 ;  /* 0x0000002a11a77c36 */ /* 0x000fe40008000000 */
[C---:B------:R-:W-:Y:S01]  /*c510*/  FMUL.FTZ R136, R0.reuse, R166 ;  /* 0x000000a600887220 */ /* 0x040fe20000410000 */
[----:B------:R-:W-:Y:S01]  /*c520*/  PLOP3.LUT P1, PT, PT, PT, UP1, 0x80, 0x0 ;  /* 0x000000000000781c */ /* 0x000fe20003f2f018 */
[----:B------:R-:W1:Y:S01]  /*c530*/  LDC R166, c[0x0][0x2f0] ;  /* 0x0000bc00ffa67b82 */ /* 0x000e620000000800 */
[----:B------:R-:W-:Y:S01]  /*c540*/  PLOP3.LUT P2, PT, PT, PT, UP1, 0x80, 0x0 ;  /* 0x000000000000781c */ /* 0x000fe20003f4f018 */
[C---:B------:R-:W-:Y:S01]  /*c550*/  FMUL.FTZ R21, R0.reuse, R131 ;  /* 0x0000008300157220 */ /* 0x040fe20000410000 */
[C---:B------:R-:W-:Y:S01]  /*c560*/  FMUL.FTZ R131, R0.reuse, R155 ;  /* 0x0000009b00837220 */ /* 0x040fe20000410000 */
[----:B------:R-:W-:Y:S01]  /*c570*/  @UP1 ULDC UR7, c[0x0][0x44c] ;  /* 0x0001130000071ab9 */ /* 0x000fe20000000800 */
[----:B------:R-:W-:Y:S01]  /*c580*/  ULEA UR6, UR45, UR36, 0x3 ;  /* 0x000000242d067291 */ /* 0x000fe2000f8e183f */
[C---:B------:R-:W-:Y:S01]  /*c590*/  FMUL.FTZ R188, R0.reuse, R132 ;  /* 0x0000008400bc7220 */ /* 0x040fe20000410000 */
[C---:B------:R-:W-:Y:S01]  /*c5a0*/  FMUL.FTZ R155, R0.reuse, R165 ;  /* 0x000000a5009b7220 */ /* 0x040fe20000410000 */
[----:B------:R-:W-:Y:S01]  /*c5b0*/  FMUL.FTZ R132, R0, R158 ;  /* 0x0000009e00847220 */ /* 0x000fe20000410000 */
[----:B------:R-:W-:-:S02]  /*c5c0*/  IMAD.SHL.U32 R165, R6, 0x80, RZ ;  /* 0x0000008006a57824 */ /* 0x000fc400078e00ff */
[----:B------:R-:W-:Y:S01]  /*c5d0*/  FMUL.FTZ R158, R0, R169 ;  /* 0x000000a9009e7220 */ /* 0x000fe20000410000 */
[----:B------:R-:W-:Y:S01]  /*c5e0*/  UIADD3 UR6, UR6, 0x2a840, URZ ;  /* 0x0002a84006067890 */ /* 0x000fe2000fffe03f */
[----:B------:R-:W-:Y:S01]  /*c5f0*/  @P1 IMAD.HI.U32 R10, R167, UR7, RZ ;  /* 0x00000007a70a1c27 */ /* 0x000fe2000f8e00ff */
[----:B------:R-:W-:-:S03]  /*c600*/  @UP1 ULDC UR7, c[0x0][0x450] ;  /* 0x0001140000071ab9 */ /* 0x000fc60000000800 */
[C---:B------:R-:W-:Y:S01]  /*c610*/  FMUL.FTZ R14, R0.reuse, R127 ;  /* 0x0000007f000e7220 */ /* 0x040fe20000410000 */
[C---:B------:R-:W-:Y:S01]  /*c620*/  FMUL.FTZ R185, R0.reuse, R128 ;  /* 0x0000008000b97220 */ /* 0x040fe20000410000 */
[C---:B------:R-:W-:Y:S01]  /*c630*/  FMUL.FTZ R186, R0.reuse, R129 ;  /* 0x0000008100ba7220 */ /* 0x040fe20000410000 */
[----:B------:R-:W-:Y:S01]  /*c640*/  @P2 SHF.R.U32.HI R167, RZ, UR7, R10 ;  /* 0x00000007ffa72c19 */ /* 0x000fe2000801160a */
[C---:B------:R-:W-:Y:S01]  /*c650*/  FMUL.FTZ R127, R0.reuse, R147 ;  /* 0x00000093007f7220 */ /* 0x040fe20000410000 */
[----:B------:R-:W-:Y:S01]  /*c660*/  UISETP.NE.AND UP0, UPT, UR49, URZ, UPT ;  /* 0x0000003f3100728c */ /* 0x000fe2000bf05270 */
[C---:B------:R-:W-:Y:S01]  /*c670*/  FMUL.FTZ R9, R0.reuse, R120 ;  /* 0x0000007800097220 */ /* 0x040fe20000410000 */
[C---:B0-----:R-:W-:Y:S01]  /*c680*/  FMUL.FTZ R7, R0.reuse, R122 ;  /* 0x0000007a00077220 */ /* 0x041fe20000410000 */
[----:B------:R-:W0:Y:S01]  /*c690*/  SHFL.IDX PT, R169, R167, RZ, 0x1c1f ;  /* 0x001c1fffa7a97589 */ /* 0x000e2200000e0000 */
[C---:B------:R-:W-:Y:S01]  /*c6a0*/  FMUL.FTZ R20, R0.reuse, R130 ;  /* 0x0000008200147220 */ /* 0x040fe20000410000 */
[C---:B------:R-:W-:Y:S01]  /*c6b0*/  FMUL.FTZ R147, R0.reuse, R149 ;  /* 0x0000009500937220 */ /* 0x040fe20000410000 */
[C---:B------:R-:W-:Y:S01]  /*c6c0*/  FMUL.FTZ R128, R0.reuse, R150 ;  /* 0x0000009600807220 */ /* 0x040fe20000410000 */
[C---:B------:R-:W-:Y:S01]  /*c6d0*/  FMUL.FTZ R129, R0.reuse, R151 ;  /* 0x0000009700817220 */ /* 0x040fe20000410000 */
        /* <DEDUP_REMOVED lines=48> */
[----:B------:R-:W2:Y:S01]  /*c9e0*/  MUFU.TANH R9, R9 ;  /* 0x0000000900097308 */ /* 0x000ea20000002400 */
[----:B------:R-:W-:Y:S01]  /*c9f0*/  SYNCS.ARRIVE.TRANS64.RED.A1T0 RZ, [UR6], RZ ;  /* 0x000000ffffff79a7 */ /* 0x000fe20008100406 */
[----:B-1----:R-:W-:Y:S01]  /*ca00*/  IMAD R11, R166, UR41, R11 ;  /* 0x00000029a60b7c24 */ /* 0x002fe2000f8e020b */
[----:B------:R-:W-:-:S03]  /*ca10*/  ULOP3.LUT UR6, URZ, UR33, URZ, 0x33, !UPT ;  /* 0x000000213f067292 */ /* 0x000fc6000f8e333f */
[----:B------:R-:W-:Y:S02]  /*ca20*/  VIADD R11, R11, -UR32 ;  /* 0x800000200b0b7c36 */ /* 0x000fe40008000000 */
[----:B------:R-:W1:Y:S02]  /*ca30*/  MUFU.TANH R13, R13 ;  /* 0x0000000d000d7308 */ /* 0x000e640000002400 */
[C---:B------:R-:W-:Y:S02]  /*ca40*/  VIADD R164, R11.reuse, UR31 ;  /* 0x0000001f0ba47c36 */ /* 0x040fe40008000000 */
[----:B------:R-:W-:Y:S02]  /*ca50*/  VIADD R163, R11, UR6 ;  /* 0x000000060ba37c36 */ /* 0x000fe40008000000 */
[--C-:B0-----:R-:W-:Y:S02]  /*ca60*/  IMAD.IADD R174, R164, 0x1, R169.reuse ;  /* 0x00000001a4ae7824 */ /* 0x101fe400078e02a9 */
[----:B------:R-:W0:Y:S01]  /*ca70*/  MUFU.TANH R7, R7 ;  /* 0x0000000700077308 */ /* 0x000e220000002400 */
        /* <DEDUP_REMOVED lines=65> */
[----:B------:R-:W-:-:S05]  /*ce90*/  VIADD R169, R10, -UR32 ;  /* 0x800000200aa97c36 */ /* 0x000fca0008000000 */
        /* <DEDUP_REMOVED lines=10> */
.L_x_1081:
[----:B------:R-:W-:-:S05]  /*cf40*/  IMAD.U32 R176, RZ, RZ, UR30 ;  /* 0x0000001effb07e24 */ /* 0x000fca000f8e00ff */
[----:B------:R-:W-:-:S13]  /*cf50*/  ISETP.NE.AND P1, PT, R176, 0x1, PT ;  /* 0x00000001b000780c */ /* 0x000fda0003f25270 */
[----:B------:R-:W1:Y:S02]  /*cf60*/  @P1 LDC.64 R10, c[0x0][0x9e8] ;  /* 0x00027a00ff0a1b82 */ /* 0x000e640000000a00 */
[----:B-1----:R-:W-:-:S05]  /*cf70*/  @P1 IMAD.HI.U32 R10, R169, R10, RZ ;  /* 0x0000000aa90a1227 */ /* 0x002fca00078e00ff */
[----:B------:R-:W-:-:S07]  /*cf80*/  @P1 SHF.R.U32.HI R169, RZ, R11, R10 ;  /* 0x0000000bffa91219 */ /* 0x000fce000001160a */
.L_x_1082:
[----:B------:R-:W-:Y:S05]  /*cf90*/  BSYNC B0 ;  /* 0x0000000000007941 */ /* 0x000fea0003800000 */
.L_x_1080:
[----:B------:R-:W-:-:S04]  /*cfa0*/  IMAD R169, R169, R176, -R165 ;  /* 0x000000b0a9a97224 */ /* 0x000fc800078e0aa5 */
[----:B------:R-:W-:-:S05]  /*cfb0*/  IMAD R169, R16, -0x2, R169 ;  /* 0xfffffffe10a97824 */ /* 0x000fca00078e02a9 */
[----:B------:R-:W-:Y:S02]  /*cfc0*/  VIADDMNMX R174, R169, R176, R174, PT ;  /* 0x000000b0a9ae7246 */ /* 0x000fe400038001ae */
[----:B------:R-:W-:-:S07]  /*cfd0*/  VIMNMX R172, R172, R169, !PT ;  /* 0x000000a9acac7248 */ /* 0x000fce0007fe0100 */
.L_x_1079:
[----:B------:R-:W-:Y:S01]  /*cfe0*/  ISETP.GT.AND P1, PT, R6, -0x1, PT ;  /* 0xffffffff0600780c */ /* 0x000fe20003f24270 */
[----:B------:R-:W1:Y:S01]  /*cff0*/  SHFL.IDX PT, R11, R167, 0x1, 0x1c1f ;  /* 0x003c1f00a70b7f89 */ /* 0x000e6200000e0000 */
[----:B------:R-:W-:Y:S02]  /*d000*/  UISETP.NE.AND UP0, UPT, UR49, URZ, UPT ;  /* 0x0000003f3100728c */ /* 0x000fe4000bf05270 */
[C---:B------:R-:W-:Y:S02]  /*d010*/  ISETP.GT.AND P2, PT, R172.reuse, 0x1, P1 ;  /* 0x00000001ac00780c */ /* 0x040fe40000f44270 */
[----:B------:R-:W-:Y:S02]  /*d020*/  ISETP.GT.AND P3, PT, R172, 0x8, P1 ;  /* 0x00000008ac00780c */ /* 0x000fe40000f64270 */
[C---:B------:R-:W-:Y:S02]  /*d030*/  ISETP.LT.OR P2, PT, R174.reuse, 0x2, P2 ;  /* 0x00000002ae00780c */ /* 0x040fe40001741670 */
[----:B------:R-:W-:-:S02]  /*d040*/  ISETP.LT.OR P3, PT, R174, 0x9, P3 ;  /* 0x00000009ae00780c */ /* 0x000fc40001f61670 */
[C---:B------:R-:W-:Y:S02]  /*d050*/  ISETP.GT.AND P6, PT, R172.reuse, RZ, P1 ;  /* 0x000000ffac00720c */ /* 0x040fe40000fc4270 */
[C---:B------:R-:W-:Y:S02]  /*d060*/  ISETP.GT.AND P5, PT, R172.reuse, 0x9, P1 ;  /* 0x00000009ac00780c */ /* 0x040fe40000fa4270 */
[----:B------:R-:W-:Y:S02]  /*d070*/  FSEL R175, R13, -INF , !P2 ;  /* 0xff8000000daf7808 */ /* 0x000fe40005000000 */
[C---:B------:R-:W-:Y:S02]  /*d080*/  ISETP.GT.AND P2, PT, R172.reuse, 0x18, P1 ;  /* 0x00000018ac00780c */ /* 0x040fe40000f44270 */
[----:B------:R-:W-:Y:S02]  /*d090*/  FSEL R173, R15, -INF , !P3 ;  /* 0xff8000000fad7808 */ /* 0x000fe40005800000 */
[----:B------:R-:W-:-:S02]  /*d0a0*/  ISETP.GT.AND P3, PT, R172, 0x19, P1 ;  /* 0x00000019ac00780c */ /* 0x000fc40000f64270 */
[----:B------:R-:W-:Y:S01]  /*d0b0*/  ISETP.LT.OR P6, PT, R174, 0x1, P6 ;  /* 0x00000001ae00780c */ /* 0x000fe200037c1670 */
[--C-:B-1----:R-:W-:Y:S01]  /*d0c0*/  IMAD.IADD R164, R164, 0x1, R11.reuse ;  /* 0x00000001a4a47824 */ /* 0x102fe200078e020b */
[C---:B------:R-:W-:Y:S01]  /*d0d0*/  ISETP.LT.OR P5, PT, R174.reuse, 0xa, P5 ;  /* 0x0000000aae00780c */ /* 0x040fe20002fa1670 */
[----:B------:R-:W-:Y:S01]  /*d0e0*/  IMAD.IADD R163, R163, 0x1, R11 ;  /* 0x00000001a3a37824 */ /* 0x000fe200078e020b */
[C---:B------:R-:W-:Y:S02]  /*d0f0*/  ISETP.LT.OR P2, PT, R174.reuse, 0x19, P2 ;  /* 0x00000019ae00780c */ /* 0x040fe40001741670 */
[----:B------:R-:W-:Y:S02]  /*d100*/  ISETP.LT.OR P3, PT, R174, 0x1a, P3 ;  /* 0x0000001aae00780c */ /* 0x000fe40001f61670 */
[----:B------:R-:W-:Y:S02]  /*d110*/  ISETP.GT.AND P4, PT, R172, 0x10, P1 ;  /* 0x00000010ac00780c */ /* 0x000fe40000f84270 */
[----:B------:R-:W-:-:S02]  /*d120*/  FSEL R177, R9, -INF , !P6 ;  /* 0xff80000009b17808 */ /* 0x000fc40007000000 */
[----:B0-----:R-:W-:Y:S02]  /*d130*/  FSEL R171, R184, -INF , !P5 ;  /* 0xff800000b8ab7808 */ /* 0x001fe40006800000 */
[C---:B------:R-:W-:Y:S02]  /*d140*/  ISETP.GT.AND P6, PT, R172.reuse, 0x11, P1 ;  /* 0x00000011ac00780c */ /* 0x040fe40000fc4270 */
[----:B------:R-:W-:Y:S02]  /*d150*/  ISETP.GT.AND P5, PT, R172, 0x20, P1 ;  /* 0x00000020ac00780c */ /* 0x000fe40000fa4270 */
        /* <DEDUP_REMOVED lines=43> */
[----:B------:R-:W-:Y:S02]  /*d410*/  ISETP.GT.AND P6, PT, R172, 0x50, P1 ;  /* 0x00000050ac00780c */ /* 0x000fe40000fc4270 */
[----:B------:R-:W-:-:S02]  /*d420*/  FSEL R152, R153, -INF , !P2 ;  /* 0xff80000099987808 */ /* 0x000fc40005000000 */
[----:B------:R-:W-:Y:S02]  /*d430*/  FSEL R153, R156, -INF , !P3 ;  /* 0xff8000009c997808 */ /* 0x000fe40005800000 */
[----:B------:R-:W-:Y:S02]  /*d440*/  ISETP.GT.AND P3, PT, R172, 0x69, P1 ;  /* 0x00000069ac00780c */ /* 0x000fe40000f64270 */
[C---:B------:R-:W-:Y:S02]  /*d450*/  ISETP.LT.OR P4, PT, R174.reuse, 0x4a, P4 ;  /* 0x0000004aae00780c */ /* 0x040fe40002781670 */
[C---:B------:R-:W-:Y:S02]  /*d460*/  ISETP.LT.OR P6, PT, R174.reuse, 0x51, P6 ;  /* 0x00000051ae00780c */ /* 0x040fe400037c1670 */
[----:B------:R-:W-:Y:S02]  /*d470*/  ISETP.LT.OR P3, PT, R174, 0x6a, P3 ;  /* 0x0000006aae00780c */ /* 0x000fe40001f61670 */
[----:B------:R-:W-:-:S02]  /*d480*/  ISETP.GT.AND P5, PT, R172, 0x59, P1 ;  /* 0x00000059ac00780c */ /* 0x000fc40000fa4270 */
[----:B------:R-:W-:Y:S02]  /*d490*/  FSEL R150, R151, -INF , !P4 ;  /* 0xff80000097967808 */ /* 0x000fe40006000000 */
[----:B------:R-:W-:Y:S02]  /*d4a0*/  ISETP.GT.AND P4, PT, R172, 0x60, P1 ;  /* 0x00000060ac00780c */ /* 0x000fe40000f84270 */
[----:B------:R-:W-:Y:S02]  /*d4b0*/  FSEL R151, R154, -INF , !P6 ;  /* 0xff8000009a977808 */ /* 0x000fe40007000000 */
[C---:B------:R-:W-:Y:S02]  /*d4c0*/  ISETP.GT.AND P6, PT, R172.reuse, 0x61, P1 ;  /* 0x00000061ac00780c */ /* 0x040fe40000fc4270 */
[----:B------:R-:W-:Y:S02]  /*d4d0*/  ISETP.GT.AND P2, PT, R172, 0x68, P1 ;  /* 0x00000068ac00780c */ /* 0x000fe40000f44270 */
[----:B------:R-:W-:-:S02]  /*d4e0*/  FSEL R156, R159, -INF , !P3 ;  /* 0xff8000009f9c7808 */ /* 0x000fc40005800000 */
[C---:B------:R-:W-:Y:S02]  /*d4f0*/  ISETP.LT.OR P5, PT, R174.reuse, 0x5a, P5 ;  /* 0x0000005aae00780c */ /* 0x040fe40002fa1670 */
[----:B------:R-:W-:Y:S02]  /*d500*/  PLOP3.LUT P3, PT, PT, PT, UP0, 0x40, 0x0 ;  /* 0x000000000000781c */ /* 0x000fe40003f6e808 */
[C---:B------:R-:W-:Y:S02]  /*d510*/  ISETP.LT.OR P4, PT, R174.reuse, 0x61, P4 ;  /* 0x00000061ae00780c */ /* 0x040fe40002781670 */
[C---:B------:R-:W-:Y:S02]  /*d520*/  ISETP.LT.OR P6, PT, R174.reuse, 0x62, P6 ;  /* 0x00000062ae00780c */ /* 0x040fe400037c1670 */
[----:B------:R-:W-:Y:S02]  /*d530*/  ISETP.LT.OR P2, PT, R174, 0x69, P2 ;  /* 0x00000069ae00780c */ /* 0x000fe40001741670 */
[----:B------:R-:W-:-:S02]  /*d540*/  FSEL R154, R155, -INF , !P5 ;  /* 0xff8000009b9a7808 */ /* 0x000fc40006800000 */
[----:B------:R-:W-:Y:S02]  /*d550*/  FSEL R155, R157, -INF , !P4 ;  /* 0xff8000009d9b7808 */ /* 0x000fe40006000000 */
[----:B------:R-:W-:Y:S02]  /*d560*/  FSEL R158, R158, -INF , !P6 ;  /* 0xff8000009e9e7808 */ /* 0x000fe40007000000 */
[----:B------:R-:W-:Y:S02]  /*d570*/  FSEL R157, R162, -INF , !P2 ;  /* 0xff800000a29d7808 */ /* 0x000fe40005000000 */
[C---:B------:R-:W-:Y:S02]  /*d580*/  ISETP.GT.AND P5, PT, R172.reuse, 0x70, P1 ;  /* 0x00000070ac00780c */ /* 0x040fe40000fa4270 */
[C---:B------:R-:W-:Y:S02]  /*d590*/  ISETP.GT.AND P4, PT, R172.reuse, 0x71, P1 ;  /* 0x00000071ac00780c */ /* 0x040fe40000f84270 */
[----:B------:R-:W-:-:S02]  /*d5a0*/  ISETP.GT.AND P6, PT, R172, 0x78, P1 ;  /* 0x00000078ac00780c */ /* 0x000fc40000fc4270 */
[----:B------:R-:W-:Y:S02]  /*d5b0*/  ISETP.GT.AND P2, PT, R172, 0x79, P1 ;  /* 0x00000079ac00780c */ /* 0x000fe40000f44270 */
[C---:B------:R-:W-:Y:S02]  /*d5c0*/  ISETP.LT.OR P5, PT, R174.reuse, 0x71, P5 ;  /* 0x00000071ae00780c */ /* 0x040fe40002fa1670 */
[C---:B------:R-:W-:Y:S02]  /*d5d0*/  ISETP.LT.OR P4, PT, R174.reuse, 0x72, P4 ;  /* 0x00000072ae00780c */ /* 0x040fe40002781670 */
[C---:B------:R-:W-:Y:S02]  /*d5e0*/  ISETP.LT.OR P6, PT, R174.reuse, 0x79, P6 ;  /* 0x00000079ae00780c */ /* 0x040fe400037c1670 */
[----:B------:R-:W-:Y:S02]  /*d5f0*/  ISETP.LT.OR P2, PT, R174, 0x7a, P2 ;  /* 0x0000007aae00780c */ /* 0x000fe40001741670 */
[----:B------:R-:W-:-:S02]  /*d600*/  FSEL R160, R160, -INF , !P5 ;  /* 0xff800000a0a07808 */ /* 0x000fc40006800000 */
[----:B------:R-:W-:Y:S02]  /*d610*/  FSEL R161, R161, -INF , !P4 ;  /* 0xff800000a1a17808 */ /* 0x000fe40006000000 */
[----:B------:R-:W-:Y:S02]  /*d620*/  FSEL R162, R168, -INF , !P6 ;  /* 0xff800000a8a27808 */ /* 0x000fe40007000000 */
[----:B------:R-:W-:Y:S01]  /*d630*/  FSEL R159, R170, -INF , !P2 ;  /* 0xff800000aa9f7808 */ /* 0x000fe20005000000 */
[----:B------:R-:W-:Y:S06]  /*d640*/  @P3 BRA `(.L_x_1083) ;  /* 0x00000000005c3947 */ /* 0x000fec0003800000 */
        /* <DEDUP_REMOVED lines=13> */
.L_x_1085:
[----:B------:R-:W-:-:S05]  /*d720*/  IMAD.U32 R168, RZ, RZ, UR30 ;  /* 0x0000001effa87e24 */ /* 0x000fca000f8e00ff */
[----:B------:R-:W-:-:S13]  /*d730*/  ISETP.NE.AND P2, PT, R168, 0x1, PT ;  /* 0x00000001a800780c */ /* 0x000fda0003f45270 */
[----:B------:R-:W0:Y:S02]  /*d740*/  @P2 LDC.64 R10, c[0x0][0x9e8] ;  /* 0x00027a00ff0a2b82 */ /* 0x000e240000000a00 */
[----:B0-----:R-:W-:-:S05]  /*d750*/  @P2 IMAD.HI.U32 R10, R166, R10, RZ ;  /* 0x0000000aa60a2227 */ /* 0x001fca00078e00ff */
[----:B------:R-:W-:-:S07]  /*d760*/  @P2 SHF.R.U32.HI R166, RZ, R11, R10 ;  /* 0x0000000bffa62219 */ /* 0x000fce000001160a */
.L_x_1086:
[----:B------:R-:W-:Y:S05]  /*d770*/  BSYNC B0 ;  /* 0x0000000000007941 */ /* 0x000fea0003800000 */
.L_x_1084:
[----:B------:R-:W-:-:S04]  /*d780*/  IMAD R165, R166, R168, -R165 ;  /* 0x000000a8a6a57224 */ /* 0x000fc800078e0aa5 */
[----:B------:R-:W-:-:S05]  /*d790*/  IMAD R165, R16, -0x2, R165 ;  /* 0xfffffffe10a57824 */ /* 0x000fca00078e02a5 */
[----:B------:R-:W-:Y:S02]  /*d7a0*/  VIADDMNMX R164, R165, R168, R164, PT ;  /* 0x000000a8a5a47246 */ /* 0x000fe400038001a4 */
[----:B------:R-:W-:-:S07]  /*d7b0*/  VIMNMX R163, R163, R165, !PT ;  /* 0x000000a5a3a37248 */ /* 0x000fce0007fe0100 */
.L_x_1083:
        /* <DEDUP_REMOVED lines=14> */
[----:B------:R-:W-:Y:S02]  /*d8a0*/  ISETP.GT.AND P5, PT, R163, RZ, P1 ;  /* 0x000000ffa300720c */ /* 0x000fe40000fa4270 */
        /* <DEDUP_REMOVED lines=33> */
[----:B------:R-:W-:-:S02]  /*dac0*/  ISETP.LT.OR P3, PT, R164, 0x29, P3 ;  /* 0x00000029a400780c */ /* 0x000fc40001f61670 */
[----:B------:R-:W-:Y:S02]  /*dad0*/  FMNMX.FTZ R9, R155, R10, !PT ;  /* 0x0000000a9b097209 */ /* 0x000fe40007810000 */
[----:B------:R-:W-:Y:S02]  /*dae0*/  FSEL R124, R124, -INF , !P3 ;  /* 0xff8000007c7c7808 */ /* 0x000fe40005800000 */
[----:B------:R-:W-:Y:S02]  /*daf0*/  FMNMX.FTZ R10, R158, R9, !PT ;  /* 0x000000099e0a7209 */ /* 0x000fe40007810000 */
[----:B------:R-:W-:Y:S02]  /*db00*/  ISETP.GT.AND P3, PT, R163, 0x31, P1 ;  /* 0x00000031a300780c */ /* 0x000fe40000f64270 */
[----:B------:R-:W-:Y:S02]  /*db10*/  FMNMX.FTZ R9, R157, R10, !PT ;  /* 0x0000000a9d097209 */ /* 0x000fe40007810000 */
[----:B------:R-:W-:-:S02]  /*db20*/  ISETP.GT.AND P5, PT, R163, 0x38, P1 ;  /* 0x00000038a300780c */ /* 0x000fc40000fa4270 */
[----:B------:R-:W-:Y:S02]  /*db30*/  FMNMX.FTZ R9, R156, R9, !PT ;  /* 0x000000099c097209 */ /* 0x000fe40007810000 */
[----:B------:R-:W-:Y:S02]  /*db40*/  ISETP.LT.OR P3, PT, R164, 0x32, P3 ;  /* 0x00000032a400780c */ /* 0x000fe40001f61670 */
[----:B------:R-:W-:Y:S02]  /*db50*/  FMNMX.FTZ R10, R160, R9, !PT ;  /* 0x00000009a00a7209 */ /* 0x000fe40007810000 */
[----:B------:R-:W-:Y:S02]  /*db60*/  ISETP.LT.OR P5, PT, R164, 0x39, P5 ;  /* 0x00000039a400780c */ /* 0x000fe40002fa1670 */
[----:B------:R-:W-:Y:S02]  /*db70*/  FMNMX.FTZ R9, R161, R10, !PT ;  /* 0x0000000aa1097209 */ /* 0x000fe40007810000 */
[----:B------:R-:W-:-:S02]  /*db80*/  FSEL R127, R127, -INF , !P3 ;  /* 0xff8000007f7f7808 */ /* 0x000fc40005800000 */
[----:B------:R-:W-:Y:S02]  /*db90*/  FMNMX.FTZ R10, R162, R9, !PT ;  /* 0x00000009a20a7209 */ /* 0x000fe40007810000 */
[----:B------:R-:W-:Y:S02]  /*dba0*/  ISETP.GT.AND P3, PT, R163, 0x41, P1 ;  /* 0x00000041a300780c */ /* 0x000fe40000f64270 */
[----:B------:R-:W-:Y:S02]  /*dbb0*/  FMNMX.FTZ R10, R159, R10, !PT ;  /* 0x0000000a9f0a7209 */ /* 0x000fe40007810000 */
[----:B------:R-:W-:-:S03]  /*dbc0*/  ISETP.LT.OR P3, PT, R164, 0x42, P3 ;  /* 0x00000042a400780c */ /* 0x000fc60001f61670 */
[----:B------:R-:W0:Y:S01]  /*dbd0*/  SHFL.BFLY PT, R9, R10, 0x2, 0x1f ;  /* 0x0c401f000a097f89 */ /* 0x000e2200000e0000 */
[----:B------:R-:W-:Y:S02]  /*dbe0*/  FSEL R131, R131, -INF , !P3 ;  /* 0xff80000083837808 */ /* 0x000fe40005800000 */
[----:B------:R-:W-:-:S04]  /*dbf0*/  ISETP.GT.AND P3, PT, R163, 0x51, P1 ;  /* 0x00000051a300780c */ /* 0x000fc80000f64270 */
[----:B------:R-:W-:-:S04]  /*dc00*/  ISETP.LT.OR P3, PT, R164, 0x52, P3 ;  /* 0x00000052a400780c */ /* 0x000fc80001f61670 */
[----:B------:R-:W-:Y:S02]  /*dc10*/  FSEL R135, R135, -INF , !P3 ;  /* 0xff80000087877808 */ /* 0x000fe40005800000 */
[----:B------:R-:W-:-:S04]  /*dc20*/  ISETP.GT.AND P3, PT, R163, 0x61, P1 ;  /* 0x00000061a300780c */ /* 0x000fc80000f64270 */
[----:B------:R-:W-:-:S04]  /*dc30*/  ISETP.LT.OR P3, PT, R164, 0x62, P3 ;  /* 0x00000062a400780c */ /* 0x000fc80001f61670 */
[----:B------:R-:W-:Y:S02]  /*dc40*/  FSEL R139, R139, -INF , !P3 ;  /* 0xff8000008b8b7808 */ /* 0x000fe40005800000 */
[----:B------:R-:W-:Y:S02]  /*dc50*/  ISETP.GT.AND P3, PT, R163, 0x71, P1 ;  /* 0x00000071a300780c */ /* 0x000fe40000f64270 */
[----:B0-----:R-:W-:Y:S02]  /*dc60*/  FMNMX.FTZ R11, R10, R9, !PT ;  /* 0x000000090a0b7209 */ /* 0x001fe40007810000 */
[----:B------:R-:W-:-:S03]  /*dc70*/  ISETP.LT.OR P3, PT, R164, 0x72, P3 ;  /* 0x00000072a400780c */ /* 0x000fc60001f61670 */
[----:B------:R-:W0:Y:S01]  /*dc80*/  SHFL.BFLY PT, R166, R11, 0x1, 0x1f ;  /* 0x0c201f000ba67f89 */ /* 0x000e2200000e0000 */
[----:B------:R-:W-:Y:S02]  /*dc90*/  FSEL R143, R143, -INF , !P3 ;  /* 0xff8000008f8f7808 */ /* 0x000fe40005800000 */
[----:B0-----:R-:W-:Y:S02]  /*dca0*/  FMNMX.FTZ R9, R11, R166, !PT ;  /* 0x000000a60b097209 */ /* 0x001fe40007810000 */
[----:B------:R-:W-:Y:S02]  /*dcb0*/  FSEL R11, R14, -INF , !P4 ;  /* 0xff8000000e0b7808 */ /* 0x000fe40006000000 */
[C---:B------:R-:W-:Y:S01]  /*dcc0*/  FSETP.NEU.FTZ.AND P6, PT, R9.reuse, -INF , PT ;  /* 0xff8000000900780b */ /* 0x040fe20003fdd000 */
[----:B------:R-:W-:-:S01]  /*dcd0*/  FFMA.FTZ R165, R9, R168, -8 ;  /* 0xc100000009a57423 */ /* 0x000fc200000100a8 */
[----:B------:R-:W-:-:S04]  /*dce0*/  ISETP.GT.AND P4, PT, R163, 0x19, P1 ;  /* 0x00000019a300780c */ /* 0x000fc80000f84270 */
[----:B------:R-:W-:Y:S02]  /*dcf0*/  FSEL R10, R165, RZ, P6 ;  /* 0x000000ffa50a7208 */ /* 0x000fe40003000000 */
[----:B------:R-:W-:Y:S02]  /*dd00*/  FSEL R165, R21, -INF , !P2 ;  /* 0xff80000015a57808 */ /* 0x000fe40005000000 */
[----:B------:R-:W-:Y:S01]  /*dd10*/  ISETP.LT.OR P4, PT, R164, 0x1a, P4 ;  /* 0x0000001aa400780c */ /* 0x000fe20002781670 */
[----:B------:R-:W-:-:S01]  /*dd20*/  FFMA.FTZ R168, R171, UR29, -R10 ;  /* 0x0000001daba87c23 */ /* 0x000fc2000801080a */
[----:B------:R-:W-:Y:S01]  /*dd30*/  FMNMX.FTZ R171, R170, R5, !PT ;  /* 0x00000005aaab7209 */ /* 0x000fe20007810000 */
[----:B------:R-:W-:-:S01]  /*dd40*/  FFMA.FTZ R172, R169, UR29, -R10 ;  /* 0x0000001da9ac7c23 */ /* 0x000fc2000801080a */
[--C-:B------:R-:W-:Y:S01]  /*dd50*/  FFMA.FTZ R173, R173, UR29, -R10.reuse ;  /* 0x0000001dadad7c23 */ /* 0x100fe2000801080a */
[----:B------:R-:W-:Y:S01]  /*dd60*/  ISETP.GT.AND P2, PT, R163, 0x21, P1 ;  /* 0x00000021a300780c */ /* 0x000fe20000f44270 */
[--C-:B------:R-:W-:Y:S01]  /*dd70*/  FFMA.FTZ R175, R175, UR29, -R10.reuse ;  /* 0x0000001dafaf7c23 */ /* 0x100fe2000801080a */
[----:B------:R-:W-:Y:S01]  /*dd80*/  FMNMX.FTZ R171, R8, R171, !PT ;  /* 0x000000ab08ab7209 */ /* 0x000fe20007810000 */
[--C-:B------:R-:W-:Y:S01]  /*dd90*/  FFMA.FTZ R177, R177, UR29, -R10.reuse ;  /* 0x0000001db1b17c23 */ /* 0x100fe2000801080a */
[----:B------:R-:W-:Y:S01]  /*dda0*/  FSEL R166, R121, -INF , !P4 ;  /* 0xff80000079a67808 */ /* 0x000fe20006000000 */
[----:B------:R-:W-:Y:S01]  /*ddb0*/  MUFU.EX2 R21, R175 ;  /* 0x000000af00157308 */ /* 0x000fe20000000800 */
[----:B------:R-:W-:Y:S01]  /*ddc0*/  FMNMX.FTZ R174, R12, R171, !PT ;  /* 0x000000ab0cae7209 */ /* 0x000fe20007810000 */
[--C-:B------:R-:W-:Y:S01]  /*ddd0*/  FFMA.FTZ R179, R148, UR29, -R10.reuse ;  /* 0x0000001d94b37c23 */ /* 0x100fe2000801080a */
[----:B------:R-:W-:Y:S01]  /*dde0*/  ISETP.LT.OR P2, PT, R164, 0x22, P2 ;  /* 0x00000022a400780c */ /* 0x000fe20001741670 */
[--C-:B------:R-:W-:Y:S01]  /*ddf0*/  FFMA.FTZ R185, R185, UR29, -R10.reuse ;  /* 0x0000001db9b97c23 */ /* 0x100fe2000801080a */
[----:B------:R-:W-:Y:S01]  /*de00*/  FMNMX.FTZ R169, R11, R174, !PT ;  /* 0x000000ae0ba97209 */ /* 0x000fe20007810000 */
[--C-:B------:R-:W-:Y:S01]  /*de10*/  FFMA.FTZ R167, R167, UR29, -R10.reuse ;  /* 0x0000001da7a77c23 */ /* 0x100fe2000801080a */
[----:B------:R-:W-:Y:S01]  /*de20*/  ISETP.GT.AND P4, PT, R163, 0x29, P1 ;  /* 0x00000029a300780c */ /* 0x000fe20000f84270 */
        /* <DEDUP_REMOVED lines=9> */
[----:B------:R-:W-:Y:S01]  /*dec0*/  FMNMX.FTZ R171, R120, R171, !PT ;  /* 0x000000ab78ab7209 */ /* 0x000fe20007810000 */
[--C-:B------:R-:W-:Y:S01]  /*ded0*/  FFMA.FTZ R192, R192, UR29, -R10.reuse ;  /* 0x0000001dc0c07c23 */ /* 0x100fe2000801080a */
[----:B------:R-:W-:Y:S01]  /*dee0*/  ISETP.LT.OR P4, PT, R164, 0x2a, P4 ;  /* 0x0000002aa400780c */ /* 0x000fe20002781670 */
[--C-:B------:R-:W-:Y:S01]  /*def0*/  FFMA.FTZ R191, R191, UR29, -R10.reuse ;  /* 0x0000001dbfbf7c23 */ /* 0x100fe2000801080a */
[----:B0-----:R-:W-:Y:S01]  /*df00*/  FMNMX.FTZ R173, R166, R171, !PT ;  /* 0x000000aba6ad7209 */ /* 0x001fe20007810000 */
[--C-:B------:R-:W-:Y:S01]  /*df10*/  FFMA.FTZ R193, R193, UR29, -R10.reuse ;  /* 0x0000001dc1c17c23 */ /* 0x100fe2000801080a */
[----:B------:R-:W-:Y:S01]  /*df20*/  ISETP.LT.OR P2, PT, R164, 0x31, P2 ;  /* 0x00000031a400780c */ /* 0x000fe20001741670 */
[--C-:B------:R-:W-:Y:S01]  /*df30*/  FFMA.FTZ R145, R145, UR29, -R10.reuse ;  /* 0x0000001d91917c23 */ /* 0x100fe2000801080a */
[----:B------:R-:W-:Y:S01]  /*df40*/  FMNMX.FTZ R174, R122, R173, !PT ;  /* 0x000000ad7aae7209 */ /* 0x000fe20007810000 */
[--C-:B------:R-:W-:Y:S01]  /*df50*/  FFMA.FTZ R13, R13, UR29, -R10.reuse ;  /* 0x0000001d0d0d7c23 */ /* 0x100fe2000801080a */
[----:B------:R-:W-:Y:S01]  /*df60*/  FSEL R125, R125, -INF , !P4 ;  /* 0xff8000007d7d7808 */ /* 0x000fe20006000000 */
[----:B------:R-:W-:Y:S01]  /*df70*/  FFMA.FTZ R156, R156, UR29, -R10 ;  /* 0x0000001d9c9c7c23 */ /* 0x000fe2000801080a */
[----:B------:R-:W-:Y:S01]  /*df80*/  FMNMX.FTZ R173, R123, R174, !PT ;  /* 0x000000ae7bad7209 */ /* 0x000fe20007810000 */
[----:B------:R-:W-:Y:S01]  /*df90*/  MUFU.EX2 R168, R168 ;  /* 0x000000a800a87308 */ /* 0x000fe20000000800 */
[----:B------:R-:W-:-:S02]  /*dfa0*/  FSEL R126, R126, -INF , !P2 ;  /* 0xff8000007e7e7808 */ /* 0x000fc40005000000 */
[----:B------:R-:W-:Y:S02]  /*dfb0*/  FMNMX.FTZ R176, R124, R173, !PT ;  /* 0x000000ad7cb07209 */ /* 0x000fe40007810000 */
[----:B------:R-:W-:Y:S02]  /*dfc0*/  ISETP.GT.AND P4, PT, R163, 0x39, P1 ;  /* 0x00000039a300780c */ /* 0x000fe40000f84270 */
[----:B------:R-:W-:Y:S01]  /*dfd0*/  FMNMX.FTZ R175, R125, R176, !PT ;  /* 0x000000b07daf7209 */ /* 0x000fe20007810000 */
[----:B------:R-:W-:Y:S01]  /*dfe0*/  MUFU.EX2 R7, R185 ;  /* 0x000000b900077308 */ /* 0x000fe20000000800 */
[----:B------:R-:W-:Y:S02]  /*dff0*/  ISETP.GT.AND P2, PT, R163, 0x40, P1 ;  /* 0x00000040a300780c */ /* 0x000fe40000f44270 */
[----:B------:R-:W-:Y:S02]  /*e000*/  FMNMX.FTZ R176, R126, R175, !PT ;  /* 0x000000af7eb07209 */ /* 0x000fe40007810000 */
[----:B------:R-:W-:-:S02]  /*e010*/  FSEL R169, R128, -INF , !P5 ;  /* 0xff80000080a97808 */ /* 0x000fc40006800000 */
[C---:B------:R-:W-:Y:S01]  /*e020*/  ISETP.LT.OR P4, PT, R164.reuse, 0x3a, P4 ;  /* 0x0000003aa400780c */ /* 0x040fe20002781670 */
[----:B------:R-:W-:Y:S01]  /*e030*/  MUFU.EX2 R172, R172 ;  /* 0x000000ac00ac7308 */ /* 0x000fe20000000800 */
[----:B------:R-:W-:Y:S02]  /*e040*/  FMNMX.FTZ R176, R127, R176, !PT ;  /* 0x000000b07fb07209 */ /* 0x000fe40007810000 */
[----:B------:R-:W-:Y:S02]  /*e050*/  ISETP.LT.OR P2, PT, R164, 0x41, P2 ;  /* 0x00000041a400780c */ /* 0x000fe40001741670 */
[----:B------:R-:W-:Y:S02]  /*e060*/  FSEL R171, R129, -INF , !P4 ;  /* 0xff80000081ab7808 */ /* 0x000fe40006000000 */
[----:B------:R-:W-:Y:S01]  /*e070*/  FMNMX.FTZ R176, R169, R176, !PT ;  /* 0x000000b0a9b07209 */ /* 0x000fe20007810000 */
[----:B------:R-:W-:Y:S01]  /*e080*/  MUFU.EX2 R167, R167 ;  /* 0x000000a700a77308 */ /* 0x000fe20000000800 */
[----:B------:R-:W-:-:S02]  /*e090*/  ISETP.GT.AND P5, PT, R163, 0x48, P1 ;  /* 0x00000048a300780c */ /* 0x000fc40000fa4270 */
[----:B------:R-:W-:Y:S02]  /*e0a0*/  FSEL R130, R130, -INF , !P2 ;  /* 0xff80000082827808 */ /* 0x000fe40005000000 */
[----:B-1----:R-:W-:Y:S02]  /*e0b0*/  FMNMX.FTZ R177, R171, R176, !PT ;  /* 0x000000b0abb17209 */ /* 0x002fe40007810000 */
[C---:B------:R-:W-:Y:S01]  /*e0c0*/  ISETP.GT.AND P4, PT, R163.reuse, 0x49, P1 ;  /* 0x00000049a300780c */ /* 0x040fe20000f84270 */
[----:B------:R-:W-:Y:S01]  /*e0d0*/  MUFU.EX2 R128, R187 ;  /* 0x000000bb00807308 */ /* 0x000fe20000000800 */
[----:B------:R-:W-:Y:S02]  /*e0e0*/  ISETP.LT.OR P5, PT, R164, 0x49, P5 ;  /* 0x00000049a400780c */ /* 0x000fe40002fa1670 */
[----:B------:R-:W-:Y:S02]  /*e0f0*/  FMNMX.FTZ R178, R130, R177, !PT ;  /* 0x000000b182b27209 */ /* 0x000fe40007810000 */
[----:B------:R-:W-:-:S02]  /*e100*/  ISETP.GT.AND P2, PT, R163, 0x50, P1 ;  /* 0x00000050a300780c */ /* 0x000fc40000f44270 */
[----:B------:R-:W-:Y:S01]  /*e110*/  FSEL R173, R132, -INF , !P5 ;  /* 0xff80000084ad7808 */ /* 0x000fe20006800000 */
[----:B------:R-:W-:Y:S01]  /*e120*/  MUFU.EX2 R129, R190 ;  /* 0x000000be00817308 */ /* 0x000fe20000000800 */
[C---:B------:R-:W-:Y:S02]  /*e130*/  ISETP.LT.OR P4, PT, R164.reuse, 0x4a, P4 ;  /* 0x0000004aa400780c */ /* 0x040fe40002781670 */
[----:B------:R-:W-:Y:S02]  /*e140*/  FMNMX.FTZ R178, R131, R178, !PT ;  /* 0x000000b283b27209 */ /* 0x000fe40007810000 */
[----:B------:R-:W-:Y:S02]  /*e150*/  ISETP.LT.OR P2, PT, R164, 0x51, P2 ;  /* 0x00000051a400780c */ /* 0x000fe40001741670 */
[----:B------:R-:W-:Y:S01]  /*e160*/  FSEL R175, R133, -INF , !P4 ;  /* 0xff80000085af7808 */ /* 0x000fe20006000000 */
[----:B------:R-:W-:Y:S01]  /*e170*/  MUFU.EX2 R174, R189 ;  /* 0x000000bd00ae7308 */ /* 0x000fe20000000800 */
[----:B------:R-:W-:-:S02]  /*e180*/  FMNMX.FTZ R178, R173, R178, !PT ;  /* 0x000000b2adb27209 */ /* 0x000fc40007810000 */
[----:B------:R-:W-:Y:S02]  /*e190*/  ISETP.GT.AND P5, PT, R163, 0x58, P1 ;  /* 0x00000058a300780c */ /* 0x000fe40000fa4270 */
[----:B------:R-:W-:Y:S02]  /*e1a0*/  FSEL R134, R134, -INF , !P2 ;  /* 0xff80000086867808 */ /* 0x000fe40005000000 */
[----:B------:R-:W-:Y:S01]  /*e1b0*/  FMNMX.FTZ R177, R175, R178, !PT ;  /* 0x000000b2afb17209 */ /* 0x000fe20007810000 */
[----:B------:R-:W-:Y:S01]  /*e1c0*/  MUFU.EX2 R132, R192 ;  /* 0x000000c000847308 */ /* 0x000fe20000000800 */
[----:B------:R-:W-:Y:S02]  /*e1d0*/  ISETP.GT.AND P4, PT, R163, 0x59, P1 ;  /* 0x00000059a300780c */ /* 0x000fe40000f84270 */
[----:B------:R-:W-:Y:S02]  /*e1e0*/  ISETP.LT.OR P5, PT, R164, 0x59, P5 ;  /* 0x00000059a400780c */ /* 0x000fe40002fa1670 */
[----:B------:R-:W-:Y:S01]  /*e1f0*/  FMNMX.FTZ R178, R134, R177, !PT ;  /* 0x000000b186b27209 */ /* 0x000fe20007810000 */
[----:B------:R-:W-:Y:S01]  /*e200*/  FFMA.FTZ R177, R147, UR29, -R10 ;  /* 0x0000001d93b17c23 */ /* 0x000fe2000801080a */
[----:B------:R-:W-:Y:S01]  /*e210*/  ISETP.GT.AND P2, PT, R163, 0x60, P1 ;  /* 0x00000060a300780c */ /* 0x000fe20000f44270 */
[----:B------:R-:W-:Y:S01]  /*e220*/  MUFU.EX2 R133, R191 ;  /* 0x000000bf00857308 */ /* 0x000fe20000000800 */
[----:B------:R-:W-:-:S02]  /*e230*/  FSEL R136, R136, -INF , !P5 ;  /* 0xff80000088887808 */ /* 0x000fc40006800000 */
[C---:B------:R-:W-:Y:S02]  /*e240*/  ISETP.LT.OR P4, PT, R164.reuse, 0x5a, P4 ;  /* 0x0000005aa400780c */ /* 0x040fe40002781670 */
[----:B------:R-:W-:Y:S02]  /*e250*/  FMNMX.FTZ R147, R135, R178, !PT ;  /* 0x000000b287937209 */ /* 0x000fe40007810000 */
[----:B------:R-:W-:Y:S01]  /*e260*/  ISETP.GT.AND P5, PT, R163, 0x68, P1 ;  /* 0x00000068a300780c */ /* 0x000fe20000fa4270 */
[----:B------:R0:W-:Y:S01]  /*e270*/  MUFU.EX2 R178, R177 ;  /* 0x000000b100b27308 */ /* 0x0001e20000000800 */
[----:B------:R-:W-:Y:S02]  /*e280*/  ISETP.LT.OR P2, PT, R164, 0x61, P2 ;  /* 0x00000061a400780c */ /* 0x000fe40001741670 */
[----:B------:R-:W-:Y:S02]  /*e290*/  FSEL R148, R137, -INF , !P4 ;  /* 0xff80000089947808 */ /* 0x000fe40006000000 */
[----:B------:R-:W-:-:S02]  /*e2a0*/  FMNMX.FTZ R147, R136, R147, !PT ;  /* 0x0000009388937209 */ /* 0x000fc40007810000 */
[----:B------:R-:W-:Y:S01]  /*e2b0*/  FSEL R138, R138, -INF , !P2 ;  /* 0xff8000008a8a7808 */ /* 0x000fe20005000000 */
[----:B------:R-:W-:Y:S01]  /*e2c0*/  MUFU.EX2 R137, R179 ;  /* 0x000000b300897308 */ /* 0x000fe20000000800 */
[----:B------:R-:W-:Y:S01]  /*e2d0*/  ISETP.LT.OR P5, PT, R164, 0x69, P5 ;  /* 0x00000069a400780c */ /* 0x000fe20002fa1670 */
[----:B0-----:R-:W-:Y:S01]  /*e2e0*/  FFMA.FTZ R177, R150, UR29, -R10 ;  /* 0x0000001d96b17c23 */ /* 0x001fe2000801080a */
[----:B------:R-:W-:Y:S02]  /*e2f0*/  FMNMX.FTZ R147, R148, R147, !PT ;  /* 0x0000009394937209 */ /* 0x000fe40007810000 */
[----:B------:R-:W-:Y:S02]  /*e300*/  ISETP.GT.AND P4, PT, R163, 0x69, P1 ;  /* 0x00000069a300780c */ /* 0x000fe40000f84270 */
[----:B------:R-:W-:Y:S01]  /*e310*/  FSEL R140, R140, -INF , !P5 ;  /* 0xff8000008c8c7808 */ /* 0x000fe20006800000 */
[----:B------:R-:W-:Y:S01]  /*e320*/  MUFU.EX2 R176, R193 ;  /* 0x000000c100b07308 */ /* 0x000fe20000000800 */
[----:B------:R-:W-:-:S02]  /*e330*/  FMNMX.FTZ R180, R138, R147, !PT ;  /* 0x000000938ab47209 */ /* 0x000fc40007810000 */
[C---:B------:R-:W-:Y:S02]  /*e340*/  ISETP.GT.AND P2, PT, R163.reuse, 0x70, P1 ;  /* 0x00000070a300780c */ /* 0x040fe40000f44270 */
[C---:B------:R-:W-:Y:S02]  /*e350*/  ISETP.GT.AND P5, PT, R163.reuse, 0x78, P1 ;  /* 0x00000078a300780c */ /* 0x040fe40000fa4270 */
[----:B------:R-:W-:Y:S01]  /*e360*/  ISETP.GT.AND P1, PT, R163, 0x79, P1 ;  /* 0x00000079a300780c */ /* 0x000fe20000f24270 */
[----:B------:R-:W-:-:S01]  /*e370*/  FFMA.FTZ R163, R15, UR29, -R10 ;  /* 0x0000001d0fa37c23 */ /* 0x000fc2000801080a */
[C---:B------:R-:W-:Y:S01]  /*e380*/  ISETP.LT.OR P4, PT, R164.reuse, 0x6a, P4 ;  /* 0x0000006aa400780c */ /* 0x040fe20002781670 */
[----:B------:R-:W-:Y:S01]  /*e390*/  MUFU.EX2 R145, R145 ;  /* 0x0000009100917308 */ /* 0x000fe20000000800 */
[----:B------:R-:W-:Y:S02]  /*e3a0*/  FMNMX.FTZ R15, R139, R180, !PT ;  /* 0x000000b48b0f7209 */ /* 0x000fe40007810000 */
[----:B------:R-:W-:-:S02]  /*e3b0*/  ISETP.LT.OR P2, PT, R164, 0x71, P2 ;  /* 0x00000071a400780c */ /* 0x000fc40001741670 */
[----:B------:R-:W-:Y:S02]  /*e3c0*/  FSEL R141, R141, -INF , !P4 ;  /* 0xff8000008d8d7808 */ /* 0x000fe40006000000 */
[----:B------:R-:W-:Y:S01]  /*e3d0*/  FMNMX.FTZ R182, R140, R15, !PT ;  /* 0x0000000f8cb67209 */ /* 0x000fe20007810000 */
[----:B------:R-:W-:-:S01]  /*e3e0*/  FFMA.FTZ R15, R149, UR29, -R10 ;  /* 0x0000001d950f7c23 */ /* 0x000fc2000801080a */
[----:B------:R-:W-:Y:S01]  /*e3f0*/  FSEL R142, R142, -INF , !P2 ;  /* 0xff8000008e8e7808 */ /* 0x000fe20005000000 */
[----:B------:R0:W-:Y:S01]  /*e400*/  MUFU.EX2 R180, R163 ;  /* 0x000000a300b47308 */ /* 0x0001e20000000800 */
[----:B------:R-:W-:Y:S02]  /*e410*/  FMNMX.FTZ R147, R141, R182, !PT ;  /* 0x000000b68d937209 */ /* 0x000fe40007810000 */
[----:B------:R-:W-:Y:S02]  /*e420*/  ISETP.LT.OR P5, PT, R164, 0x79, P5 ;  /* 0x00000079a400780c */ /* 0x000fe40002fa1670 */
[----:B------:R-:W-:-:S02]  /*e430*/  FMNMX.FTZ R182, R142, R147, !PT ;  /* 0x000000938eb67209 */ /* 0x000fc40007810000 */
[----:B------:R-:W-:Y:S01]  /*e440*/  ISETP.LT.OR P1, PT, R164, 0x7a, P1 ;  /* 0x0000007aa400780c */ /* 0x000fe20000f21670 */
[----:B------:R-:W-:Y:S01]  /*e450*/  MUFU.EX2 R13, R13 ;  /* 0x0000000d000d7308 */ /* 0x000fe20000000800 */
[----:B------:R-:W-:Y:S02]  /*e460*/  FSEL R144, R144, -INF , !P5 ;  /* 0xff80000090907808 */ /* 0x000fe40006800000 */
[----:B------:R-:W-:Y:S02]  /*e470*/  FMNMX.FTZ R149, R143, R182, !PT ;  /* 0x000000b68f957209 */ /* 0x000fe40007810000 */
[----:B------:R-:W-:Y:S02]  /*e480*/  FSEL R147, R146, -INF , !P1 ;  /* 0xff80000092937808 */ /* 0x000fe40004800000 */
[----:B------:R-:W-:Y:S01]  /*e490*/  FMNMX.FTZ R150, R144, R149, !PT ;  /* 0x0000009590967209 */ /* 0x000fe20007810000 */
[----:B------:R-:W-:-:S01]  /*e4a0*/  FFMA.FTZ R149, R151, UR29, -R10 ;  /* 0x0000001d97957c23 */ /* 0x000fc2000801080a */
[--C-:B------:R-:W-:Y:S01]  /*e4b0*/  FFMA.FTZ R151, R153, UR29, -R10.reuse ;  /* 0x0000001d99977c23 */ /* 0x100fe2000801080a */
[----:B------:R-:W-:-:S01]  /*e4c0*/  FFMA.FTZ R153, R155, UR29, -R10 ;  /* 0x0000001d9b997c23 */ /* 0x000fc2000801080a */
[----:B0-----:R-:W-:Y:S01]  /*e4d0*/  FMNMX.FTZ R163, R147, R150, !PT ;  /* 0x0000009693a37209 */ /* 0x001fe20007810000 */
[----:B------:R-:W-:-:S01]  /*e4e0*/  FFMA.FTZ R150, R152, UR29, -R10 ;  /* 0x0000001d98967c23 */ /* 0x000fc2000801080a */
[--C-:B------:R-:W-:Y:S01]  /*e4f0*/  FFMA.FTZ R155, R157, UR29, -R10.reuse ;  /* 0x0000001d9d9b7c23 */ /* 0x100fe2000801080a */
[----:B------:R-:W-:-:S01]  /*e500*/  FFMA.FTZ R152, R154, UR29, -R10 ;  /* 0x0000001d9a987c23 */ /* 0x000fc2000801080a */
[--C-:B------:R-:W-:Y:S01]  /*e510*/  FFMA.FTZ R157, R160, UR29, -R10.reuse ;  /* 0x0000001da09d7c23 */ /* 0x100fe2000801080a */
[----:B------:R-:W0:Y:S01]  /*e520*/  SHFL.BFLY PT, R164, R163, 0x2, 0x1f ;  /* 0x0c401f00a3a47f89 */ /* 0x000e2200000e0000 */
[----:B------:R-:W-:-:S01]  /*e530*/  FFMA.FTZ R154, R158, UR29, -R10 ;  /* 0x0000001d9e9a7c23 */ /* 0x000fc2000801080a */
[--C-:B------:R-:W-:Y:S01]  /*e540*/  FFMA.FTZ R160, R162, UR29, -R10.reuse ;  /* 0x0000001da2a07c23 */ /* 0x100fe2000801080a */
[----:B------:R-:W-:-:S01]  /*e550*/  FFMA.FTZ R158, R161, UR29, -R10 ;  /* 0x0000001da19e7c23 */ /* 0x000fc2000801080a */
[----:B------:R-:W-:Y:S01]  /*e560*/  FFMA.FTZ R162, R159, UR29, -R10 ;  /* 0x0000001d9fa27c23 */ /* 0x000fe2000801080a */
[----:B------:R-:W-:Y:S01]  /*e570*/  IMAD.U32 R161, RZ, RZ, UR29 ;  /* 0x0000001dffa17e24 */ /* 0x000fe2000f8e00ff */
[----:B------:R-:W-:Y:S01]  /*e580*/  FSEL R159, R9, RZ, P6 ;  /* 0x000000ff099f7208 */ /* 0x000fe20003000000 */
[----:B------:R1:W-:Y:S04]  /*e590*/  MUFU.EX2 R146, R177 ;  /* 0x000000b100927308 */ /* 0x0003e80000000800 */
[----:B------:R-:W-:-:S04]  /*e5a0*/  FADD.FTZ R4, -R159, R4 ;  /* 0x000000049f047221 */ /* 0x000fc80000010100 */
[----:B------:R-:W-:Y:S08]  /*e5b0*/  MUFU.EX2 R159, R162 ;  /* 0x000000a2009f7308 */ /* 0x000ff00000000800 */
[----:B------:R-:W-:Y:S01]  /*e5c0*/  MUFU.EX2 R15, R15 ;  /* 0x0000000f000f7308 */ /* 0x000fe20000000800 */
[----:B0-----:R-:W-:-:S05]  /*e5d0*/  FMNMX.FTZ R164, R163, R164, !PT ;  /* 0x000000a4a3a47209 */ /* 0x001fca0007810000 */
[----:B------:R-:W0:Y:S02]  /*e5e0*/  SHFL.BFLY PT, R163, R164, 0x1, 0x1f ;  /* 0x0c201f00a4a37f89 */ /* 0x000e2400000e0000 */
[----:B------:R-:W-:Y:S08]  /*e5f0*/  MUFU.EX2 R149, R149 ;  /* 0x0000009500957308 */ /* 0x000ff00000000800 */
[----:B------:R-:W-:Y:S08]  /*e600*/  MUFU.EX2 R150, R150 ;  /* 0x0000009600967308 */ /* 0x000ff00000000800 */
[----:B------:R-:W-:Y:S01]  /*e610*/  MUFU.EX2 R151, R151 ;  /* 0x0000009700977308 */ /* 0x000fe20000000800 */
[----:B0-----:R-:W-:Y:S01]  /*e620*/  FMNMX.FTZ R10, R164, R163, !PT ;  /* 0x000000a3a40a7209 */ /* 0x001fe20007810000 */
[----:B------:R-:W-:-:S06]  /*e630*/  FMUL.FTZ R163, R4, UR29 ;  /* 0x0000001d04a37c20 */ /* 0x000fcc0008410000 */
[----:B------:R-:W-:Y:S01]  /*e640*/  MUFU.EX2 R152, R152 ;  /* 0x0000009800987308 */ /* 0x000fe20000000800 */
[C---:B------:R-:W-:Y:S01]  /*e650*/  FSETP.NEU.FTZ.AND P1, PT, R10.reuse, -INF , PT ;  /* 0xff8000000a00780b */ /* 0x040fe20003f3d000 */
[----:B------:R-:W-:-:S05]  /*e660*/  FFMA.FTZ R161, R10, R161, -8 ;  /* 0xc10000000aa17423 */ /* 0x000fca00000100a1 */
[----:B------:R-:W-:Y:S01]  /*e670*/  FSEL R161, R161, RZ, P1 ;  /* 0x000000ffa1a17208 */ /* 0x000fe20000800000 */
[----:B------:R-:W0:Y:S04]  /*e680*/  MUFU.EX2 R163, R163 ;  /* 0x000000a300a37308 */ /* 0x000e280000000800 */
[----:B------:R-:W-:-:S01]  /*e690*/  FFMA.FTZ R4, R8, UR29, -R161 ;  /* 0x0000001d08047c23 */ /* 0x000fc200080108a1 */
[--C-:B------:R-:W-:Y:S01]  /*e6a0*/  FFMA.FTZ R8, R12, UR29, -R161.reuse ;  /* 0x0000001d0c087c23 */ /* 0x100fe200080108a1 */
[----:B------:R-:W-:-:S01]  /*e6b0*/  FFMA.FTZ R12, R20, UR29, -R161 ;  /* 0x0000001d140c7c23 */ /* 0x000fc200080108a1 */
[--C-:B------:R-:W-:Y:S01]  /*e6c0*/  FFMA.FTZ R20, R120, UR29, -R161.reuse ;  /* 0x0000001d78147c23 */ /* 0x100fe200080108a1 */
[----:B------:R-:W-:-:S01]  /*e6d0*/  FFMA.FTZ R120, R122, UR29, -R161 ;  /* 0x0000001d7a787c23 */ /* 0x000fc200080108a1 */
[--C-:B------:R-:W-:Y:S01]  /*e6e0*/  FFMA.FTZ R122, R124, UR29, -R161.reuse ;  /* 0x0000001d7c7a7c23 */ /* 0x100fe200080108a1 */
[----:B------:R-:W-:-:S01]  /*e6f0*/  FFMA.FTZ R124, R126, UR29, -R161 ;  /* 0x0000001d7e7c7c23 */ /* 0x000fc200080108a1 */
[----:B------:R-:W-:Y:S01]  /*e700*/  FSEL R126, R10, RZ, P1 ;  /* 0x000000ff0a7e7208 */ /* 0x000fe20000800000 */
[----:B-1----:R-:W-:-:S01]  /*e710*/  FFMA.FTZ R177, R170, UR29, -R161 ;  /* 0x0000001daab17c23 */ /* 0x002fc200080108a1 */
[----:B------:R-:W-:Y:S01]  /*e720*/  MUFU.EX2 R4, R4 ;  /* 0x0000000400047308 */ /* 0x000fe20000000800 */
[----:B------:R-:W-:-:S01]  /*e730*/  FFMA.FTZ R11, R11, UR29, -R161 ;  /* 0x0000001d0b0b7c23 */ /* 0x000fc200080108a1 */
[----:B------:R-:W-:Y:S01]  /*e740*/  FFMA.FTZ R165, R165, UR29, -R161 ;  /* 0x0000001da5a57c23 */ /* 0x000fe200080108a1 */
[----:B------:R-:W-:-:S01]  /*e750*/  FADD.FTZ R126, -R126, R5 ;  /* 0x000000057e7e7221 */ /* 0x000fc20000010100 */
[----:B------:R-:W-:Y:S01]  /*e760*/  FFMA.FTZ R179, R166, UR29, -R161 ;  /* 0x0000001da6b37c23 */ /* 0x000fe200080108a1 */
[----:B0-----:R-:W-:-:S01]  /*e770*/  FFMA.FTZ R166, R163, R3, R14 ;  /* 0x00000003a3a67223 */ /* 0x001fc2000001000e */
[----:B------:R-:W-:Y:S01]  /*e780*/  FFMA.FTZ R162, R171, UR29, -R161 ;  /* 0x0000001daba27c23 */ /* 0x000fe200080108a1 */
[----:B------:R-:W-:Y:S01]  /*e790*/  FMUL.FTZ R126, R126, UR29 ;  /* 0x0000001d7e7e7c20 */ /* 0x000fe20008410000 */
[----:B------:R-:W-:Y:S01]  /*e7a0*/  MUFU.EX2 R177, R177 ;  /* 0x000000b100b17308 */ /* 0x000fe20000000800 */
[----:B------:R-:W-:-:S01]  /*e7b0*/  FADD.FTZ R166, R21, R166 ;  /* 0x000000a615a67221 */ /* 0x000fc20000010000 */
[--C-:B------:R-:W-:Y:S01]  /*e7c0*/  FFMA.FTZ R123, R123, UR29, -R161.reuse ;  /* 0x0000001d7b7b7c23 */ /* 0x100fe200080108a1 */
        /* <DEDUP_REMOVED lines=23> */
[----:B------:R-:W-:-:S03]  /*e940*/  FADD.FTZ R166, R128, R171 ;  /* 0x000000ab80a67221 */ /* 0x000fc60000010000 */
[----:B------:R-:W-:Y:S01]  /*e950*/  FADD.FTZ R3, R4, R3 ;  /* 0x0000000304037221 */ /* 0x000fe20000010000 */
[----:B------:R-:W-:-:S02]  /*e960*/  FADD.FTZ R171, R129, R166 ;  /* 0x000000a681ab7221 */ /* 0x000fc40000010000 */
        /* <DEDUP_REMOVED lines=14> */
[----:B------:R-:W-:Y:S01]  /*ea50*/  FADD.FTZ R3, R174, R171 ;  /* 0x000000abae037221 */ /* 0x000fe20000010000 */
[----:B------:R-:W-:-:S05]  /*ea60*/  FFMA.FTZ R171, R148, UR29, -R161 ;  /* 0x0000001d94ab7c23 */ /* 0x000fca00080108a1 */
[----:B------:R-:W1:Y:S01]  /*ea70*/  MUFU.EX2 R125, R125 ;  /* 0x0000007d007d7308 */ /* 0x000e620000000800 */
[----:B--2---:R-:W-:-:S01]  /*ea80*/  FADD.FTZ R173, R123, R2 ;  /* 0x000000027bad7221 */ /* 0x004fc20000010000 */
[----:B------:R-:W-:-:S04]  /*ea90*/  FADD.FTZ R2, R132, R3 ;  /* 0x0000000384027221 */ /* 0x000fc80000010000 */
        /* <DEDUP_REMOVED lines=9> */
[----:B------:R1:W3:Y:S01]  /*eb30*/  MUFU.EX2 R5, R169 ;  /* 0x000000a900057308 */ /* 0x0002e20000000800 */
[----:B--2---:R-:W-:-:S01]  /*eb40*/  FADD.FTZ R148, R124, R173 ;  /* 0x000000ad7c947221 */ /* 0x004fc20000010000 */
[----:B------:R-:W-:-:S06]  /*eb50*/  FADD.FTZ R3, R13, R2 ;  /* 0x000000020d037221 */ /* 0x000fcc0000010000 */
[----:B------:R-:W2:Y:S01]  /*eb60*/  MUFU.EX2 R162, R162 ;  /* 0x000000a200a27308 */ /* 0x000ea20000000800 */
[----:B0-----:R-:W-:-:S01]  /*eb70*/  FADD.FTZ R148, R127, R148 ;  /* 0x000000947f947221 */ /* 0x001fc20000010000 */
[----:B-1----:R-:W-:-:S06]  /*eb80*/  FFMA.FTZ R169, R175, UR29, -R161 ;  /* 0x0000001dafa97c23 */ /* 0x002fcc00080108a1 */
[----:B------:R-:W0:Y:S01]  /*eb90*/  MUFU.EX2 R130, R130 ;  /* 0x0000008200827308 */ /* 0x000e220000000800 */
[----:B---3--:R-:W-:-:S01]  /*eba0*/  FADD.FTZ R173, R5, R148 ;  /* 0x0000009405ad7221 */ /* 0x008fc20000010000 */
[----:B------:R-:W-:-:S06]  /*ebb0*/  FADD.FTZ R148, R180, R3 ;  /* 0x00000003b4947221 */ /* 0x000fcc0000010000 */
[----:B------:R-:W1:Y:S01]  /*ebc0*/  MUFU.EX2 R131, R131 ;  /* 0x0000008300837308 */ /* 0x000e620000000800 */
[----:B--2---:R-:W-:-:S07]  /*ebd0*/  FADD.FTZ R173, R162, R173 ;  /* 0x000000ada2ad7221 */ /* 0x004fce0000010000 */
[----:B------:R-:W2:Y:S01]  /*ebe0*/  MUFU.EX2 R164, R164 ;  /* 0x000000a400a47308 */ /* 0x000ea20000000800 */
[----:B0-----:R-:W-:-:S01]  /*ebf0*/  FADD.FTZ R2, R130, R173 ;  /* 0x000000ad82027221 */ /* 0x001fc20000010000 */
[----:B------:R-:W-:Y:S01]  /*ec00*/  FFMA.FTZ R173, R141, UR29, -R161 ;  /* 0x0000001d8dad7c23 */ /* 0x000fe200080108a1 */
[----:B------:R-:W-:-:S04]  /*ec10*/  FADD.FTZ R141, R15, R148 ;  /* 0x000000940f8d7221 */ /* 0x000fc80000010000 */
[----:B------:R-:W-:Y:S01]  /*ec20*/  FADD.FTZ R148, R146, R141 ;  /* 0x0000008d92947221 */ /* 0x000fe20000010000 */
[----:B------:R-:W0:Y:S01]  /*ec30*/  MUFU.EX2 R169, R169 ;  /* 0x000000a900a97308 */ /* 0x000e220000000800 */
[----:B-1----:R-:W-:-:S01]  /*ec40*/  FADD.FTZ R3, R131, R2 ;  /* 0x0000000283037221 */ /* 0x002fc20000010000 */
[----:B------:R-:W-:Y:S01]  /*ec50*/  FFMA.FTZ R141, R142, UR29, -R161 ;  /* 0x0000001d8e8d7c23 */ /* 0x000fe200080108a1 */
[----:B------:R-:W-:-:S01]  /*ec60*/  FADD.FTZ R175, R149, R148 ;  /* 0x0000009495af7221 */ /* 0x000fc20000010000 */
[----:B------:R-:W-:-:S03]  /*ec70*/  FFMA.FTZ R142, R143, UR29, -R161 ;  /* 0x0000001d8f8e7c23 */ /* 0x000fc600080108a1 */
[----:B------:R-:W-:Y:S01]  /*ec80*/  FADD.FTZ R148, R150, R175 ;  /* 0x000000af96947221 */ /* 0x000fe20000010000 */
[----:B------:R-:W1:Y:S01]  /*ec90*/  MUFU.EX2 R134, R134 ;  /* 0x0000008600867308 */ /* 0x000e620000000800 */
[----:B--2---:R-:W-:-:S02]  /*eca0*/  FADD.FTZ R2, R164, R3 ;  /* 0x00000003a4027221 */ /* 0x004fc40000010000 */
[----:B------:R-:W-:-:S04]  /*ecb0*/  FADD.FTZ R143, R151, R148 ;  /* 0x00000094978f7221 */ /* 0x000fc80000010000 */
[----:B------:R-:W-:Y:S01]  /*ecc0*/  FADD.FTZ R148, R152, R143 ;  /* 0x0000008f98947221 */ /* 0x000fe20000010000 */
        /* <DEDUP_REMOVED lines=35> */
[----:B--2---:R-:W-:-:S04]  /*ef00*/  FADD.FTZ R2, R160, R3 ;  /* 0x00000003a0027221 */ /* 0x004fc80000010000 */
[----:B------:R-:W-:Y:S01]  /*ef10*/  FADD.FTZ R3, R159, R2 ;  /* 0x000000029f037221 */ /* 0x000fe20000010000 */
[----:B0-----:R-:W-:-:S04]  /*ef20*/  FADD.FTZ R143, R144, R143 ;  /* 0x0000008f908f7221 */ /* 0x001fc80000010000 */
[----:B-1----:R-:W-:Y:S01]  /*ef30*/  FADD.FTZ R2, R147, R143 ;  /* 0x0000008f93027221 */ /* 0x002fe20000010000 */
[----:B------:R-:W-:Y:S06]  /*ef40*/  @!P0 BRA `(.L_x_1087) ;  /* 0x0000000000048947 */ /* 0x000fec0003800000 */
[----:B------:R-:W-:Y:S01]  /*ef50*/  BPT.TRAP 0x1 ;  /* 0x000000040000795c */ /* 0x000fe20000300000 */
.L_x_1087:
        /* <DEDUP_REMOVED lines=139> */
.L_x_1069:
[----:B------:R-:W-:Y:S06]  /*f810*/  BAR.ARV 0x8, 0x180 ;  /* 0x0206000000007b1d */ /* 0x000fec0000002000 */
[----:B------:R-:W-:Y:S05]  /*f820*/  @!P0 BRA `(.L_x_1089) ;  /* 0x0000000000048947 */ /* 0x000fea0003800000 */
[----:B------:R-:W-:Y:S01]  /*f830*/  BPT.TRAP 0x1 ;  /* 0x000000040000795c */ /* 0x000fe20000300000 */
.L_x_1089:
[----:B------:R-:W-:Y:S01]  /*f840*/  ULEA UR9, UR45, UR36, 0x3 ;  /* 0x000000242d097291 */ /* 0x000fe2000f8e183f */
[----:B------:R-:W-:-:S05]  /*f850*/  IMAD.U32 R0, RZ, RZ, UR46 ;  /* 0x0000002eff007e24 */ /* 0x000fca000f8e00ff */
[----:B------:R-:W-:-:S04]  /*f860*/  SHF.L.U32 R0, R0, 0x1f, RZ ;  /* 0x0000001f00007819 */ /* 0x000fc800000006ff */
[----:B------:R0:W1:Y:S01]  /*f870*/  SYNCS.PHASECHK.TRANS64.TRYWAIT P1, [UR9+0x2a850], R0 ;  /* 0x02a85000ff0075a7 */ /* 0x0000620008020149 */
[----:B------:R-:W-:Y:S05]  /*f880*/  @!P0 BRA `(.L_x_1090) ;  /* 0x0000000000048947 */ /* 0x000fea0003800000 */
[----:B------:R-:W-:Y:S01]  /*f890*/  BPT.TRAP 0x1 ;  /* 0x000000040000795c */ /* 0x000fe20000300000 */
.L_x_1090:
[----:B-1----:R-:W-:Y:S05]  /*f8a0*/  @P1 BRA `(.L_x_1091) ;  /* 0x0000000000081947 */ /* 0x002fea0003800000 */
[----:B------:R-:W1:Y:S02]  /*f8b0*/  SYNCS.PHASECHK.TRANS64.TRYWAIT P1, [UR9+0x2a850], R0 ;  /* 0x02a85000ff0075a7 */ /* 0x000e640008020149 */
[----:B-1----:R-:W-:Y:S05]  /*f8c0*/  @!P1 BRA `(.L_x_1092) ;  /* 0x00000088009c9947 */ /* 0x002fea0003800000 */
.L_x_1091:
        /* <DEDUP_REMOVED lines=11> */
[----:B------:R-:W-:-:S03]  /*f980*/  PLOP3.LUT P1, PT, PT, PT, UP0, 0x80, 0x0 ;  /* 0x000000000000781c */ /* 0x000fc60003f2f008 */
[----:B------:R-:W-:Y:S01]  /*f990*/  UIADD3 UR4, UR8, 0x2, URZ ;  /* 0x0000000208047890 */ /* 0x000fe2000fffe03f */
[----:B------:R-:W-:Y:S02]  /*f9a0*/  @UP0 ULDC.64 UR12, c[0x0][0x9c8] ;  /* 0x00027200000c0ab9 */ /* 0x000fe40000000a00 */
[----:B------:R-:W-:-:S06]  /*f9b0*/  UMOV UR6, UR8 ;  /* 0x0000000800067c82 */ /* 0x000fcc0008000000 */
[----:B------:R-:W-:Y:S01]  /*f9c0*/  QGMMA.64x192x32.F32.E4M3.E4M3 R24, R196, gdesc[UR4], R24, gsb0 ;  /* 0x02e00004c4187df3 */ /* 0x000fe20008000818 */
[----:B------:R-:W-:Y:S01]  /*f9d0*/  UMOV UR7, 0x40000040 ;  /* 0x4000004000077882 */ /* 0x000fe20000000000 */
[----:B------:R-:W-:Y:S01]  /*f9e0*/  UMOV UR6, UR4 ;  /* 0x0000000400067c82 */ /* 0x000fe20008000000 */
[----:B------:R-:W-:Y:S01]  /*f9f0*/  @UP0 UIMAD.WIDE.U32 UR4, UR44, UR12, URZ ;  /* 0x0000000c2c0402a5 */ /* 0x000fe2000f8e003f */
[----:B------:R-:W-:Y:S02]  /*fa00*/  WARPGROUP.DEPBAR.LE gsb0, 0x0 ;  /* 0x00008000000079c5 */ /* 0x000fe40000010000 */
[----:B------:R-:W-:-:S14]  /*fa10*/  WARPGROUP.ARRIVE ;  /* 0x00000000000079c5 */ /* 0x000fdc0000000000 */
[----:B------:R-:W-:Y:S01]  /*fa20*/  QGMMA.64x192x32.F32.E4M3.E4M3 R24, R192, gdesc[UR4], R24, gsb0 ;  /* 0x02e00004c0187df3 */ /* 0x000fe20008000818 */
[----:B------:R-:W-:Y:S02]  /*fa30*/  @UP0 USHF.R.S32.HI UR6, URZ, 0x1f, UR44 ;  /* 0x0000001f3f060899 */ /* 0x000fe4000801142c */
[----:B------:R-:W-:Y:S02]  /*fa40*/  @UP0 USHF.R.S32.HI UR7, URZ, 0x1f, UR40 ;  /* 0x0000001f3f070899 */ /* 0x000fe40008011428 */
[----:B------:R-:W-:-:S04]  /*fa50*/  @UP0 UIMAD UR6, UR6, UR12, URZ ;  /* 0x0000000c060602a4 */ /* 0x000fc8000f8e023f */
[----:B------:R-:W-:-:S03]  /*fa60*/  @UP0 UIMAD UR6, UR44, UR13, UR6 ;  /* 0x0000000d2c0602a4 */ /* 0x000fc6000f8e0206 */
[----:B------:R-:W-:Y:S01]  /*fa70*/  @UP0 ULDC.64 UR12, c[0x0][0x9d0] ;  /* 0x00027400000c0ab9 */ /* 0x000fe20000000a00 */
[----:B------:R-:W-:Y:S02]  /*fa80*/  @UP0 UIADD3 UR5, UR5, UR6, URZ ;  /* 0x0000000605050290 */ /* 0x000fe4000fffe03f */
[----:B------:R-:W-:Y:S02]  /*fa90*/  @UP0 UIMAD UR6, UR7, UR12, URZ ;  /* 0x0000000c070602a4 */ /* 0x000fe4000f8e023f */
[----:B------:R-:W-:Y:S02]  /*faa0*/  @UP0 UIMAD.WIDE.U32 UR4, UR40, UR12, UR4 ;  /* 0x0000000c280402a5 */ /* 0x000fe4000f8e0004 */
[----:B------:R-:W-:-:S04]  /*fab0*/  @UP0 UIMAD UR6, UR40, UR13, UR6 ;  /* 0x0000000d280602a4 */ /* 0x000fc8000f8e0206 */
[----:B------:R-:W-:Y:S02]  /*fac0*/  @UP0 UIADD3 UR5, UR5, UR6, URZ ;  /* 0x0000000605050290 */ /* 0x000fe4000fffe03f */
[----:B------:R-:W-:-:S04]  /*fad0*/  @UP0 ULEA UR6, UP1, UR4, UR10, 0x2 ;  /* 0x0000000a04060291 */ /* 0x000fc8000f82103f */
[----:B------:R-:W-:Y:S02]  /*fae0*/  @UP0 ULEA.HI.X UR7, UR4, UR11, UR5, 0x2, UP1 ;  /* 0x0000000b04070291 */ /* 0x000fe400088f1405 */
[----:B------:R-:W-:-:S04]  /*faf0*/  IMAD.U32 R4, RZ, RZ, UR6 ;  /* 0x00000006ff047e24 */ /* 0x000fc8000f8e00ff */
[----:B-1----:R-:W-:-:S05]  /*fb00*/  IMAD.U32 R5, RZ, RZ, UR7 ;  /* 0x00000007ff057e24 */ /* 0x002fca000f8e00ff */
[----:B------:R1:W2:Y:S01]  /*fb10*/  @P1 LDG.E R6, desc[UR52][R4.64] ;  /* 0x0000003404061981 */ /* 0x0002a2000c1e1900 */
[----:B------:R-:W-:Y:S01]  /*fb20*/  UIADD3 UR4, UR8, 0x4, URZ ;  /* 0x0000000408047890 */ /* 0x000fe2000fffe03f */
[----:B------:R-:W-:-:S06]  /*fb30*/  UMOV UR7, 0x40000040 ;  /* 0x4000004000077882 */ /* 0x000fcc0000000000 */
[----:B------:R-:W-:Y:S01]  /*fb40*/  UMOV UR6, UR4 ;  /* 0x0000000400067c82 */ /* 0x000fe20008000000 */
[----:B------:R-:W-:Y:S01]  /*fb50*/  UIADD3 UR8, UR8, 0x6, URZ ;  /* 0x0000000608087890 */ /* 0x000fe2000fffe03f */
[----:B------:R-:W-:Y:S02]  /*fb60*/  WARPGROUP.DEPBAR.LE gsb0, 0x0 ;  /* 0x00008000000079c5 */ /* 0x000fe40000010000 */
[----:B------:R-:W-:-:S06]  /*fb70*/  WARPGROUP.ARRIVE ;  /* 0x00000000000079c5 */ /* 0x000fcc0000000000 */
[----:B------:R-:W-:Y:S01]  /*fb80*/  QGMMA.64x192x32.F32.E4M3.E4M3 R24, R188, gdesc[UR4], R24, gsb0 ;  /* 0x02e00004bc187df3 */ /* 0x000fe20008000818 */
[----:B------:R-:W-:Y:S01]  /*fb90*/  UMOV UR6, UR8 ;  /* 0x0000000800067c82 */ /* 0x000fe20008000000 */
[----:B------:R-:W-:Y:S01]  /*fba0*/  UMOV UR7, 0x40000040 ;  /* 0x4000004000077882 */ /* 0x000fe20000000000 */
[----:B0-----:R-:W0:Y:S04]  /*fbb0*/  SHFL.BFLY PT, R0, R3, 0x2, 0x1f ;  /* 0x0c401f0003007f89 */ /* 0x001e2800000e0000 */
[----:B------:R-:W3:Y:S01]  /*fbc0*/  SHFL.BFLY PT, R11, R2, 0x2, 0x1f ;  /* 0x0c401f00020b7f89 */ /* 0x000ee200000e0000 */
[----:B0-----:R-:W-:-:S01]  /*fbd0*/  FADD.FTZ R0, R0, R3 ;  /* 0x0000000300007221 */ /* 0x001fc20000010000 */
[----:B---3--:R-:W-:-:S04]  /*fbe0*/  FADD.FTZ R11, R11, R2 ;  /* 0x000000020b0b7221 */ /* 0x008fc80000010000 */
[----:B------:R-:W0:Y:S04]  /*fbf0*/  SHFL.BFLY PT, R7, R0, 0x1, 0x1f ;  /* 0x0c201f0000077f89 */ /* 0x000e2800000e0000 */
[----:B-1----:R-:W1:Y:S01]  /*fc00*/  SHFL.BFLY PT, R4, R11, 0x1, 0x1f ;  /* 0x0c201f000b047f89 */ /* 0x002e6200000e0000 */
        /* <DEDUP_REMOVED lines=16> */
[----:B------:R-:W3:Y:S01]  /*fd10*/  @P1 MUFU.RCP R7, R13 ;  /* 0x0000000d00071308 */ /* 0x000ee20000001000 */
        /* <DEDUP_REMOVED lines=10> */
[-C--:B--2---:R-:W-:Y:S01]  /*fdc0*/  FMUL.FTZ R3, R3, R6.reuse ;  /* 0x0000000603037220 */ /* 0x084fe20000410000 */
[----:B---3--:R-:W-:Y:S01]  /*fdd0*/  FMUL.FTZ R4, R7, R6 ;  /* 0x0000000607047220 */ /* 0x008fe20000410000 */
[----:B------:R-:W-:-:S02]  /*fde0*/  WARPGROUP.DEPBAR.LE gsb0, 0x0 ;  /* 0x00008000000079c5 */ /* 0x000fc40000010000 */
[----:B------:R-:W-:Y:S05]  /*fdf0*/  @!P0 BRA `(.L_x_1093) ;  /* 0x0000000000048947 */ /* 0x000fea0003800000 */
[----:B------:R-:W-:Y:S01]  /*fe00*/  BPT.TRAP 0x1 ;  /* 0x000000040000795c */ /* 0x000fe20000300000 */
.L_x_1093:
        /* <DEDUP_REMOVED lines=39> */
[----:B------:R-:W-:Y:S01]  /*10080*/  USEL UR4, URZ, 0x1, UP0 ;  /* 0x000000013f047887 */ /* 0x000fe20008000000 */
        /* <DEDUP_REMOVED lines=66> */
.L_x_1015:
[----:B------:R-:W0:Y:S01]  /*104b0*/  S2R R4, SR_CgaCtaId ;  /* 0x0000000000047919 */ /* 0x000e220000008800 */
[----:B------:R-:W-:Y:S01]  /*104c0*/  MOV R3, 0x400 ;  /* 0x0000040000037802 */ /* 0x000fe20000000f00 */
[----:B------:R-:W-:Y:S01]  /*104d0*/  BSSY B0, `(.L_x_1094) ;  /* 0x00002c3000007945 */ /* 0x000fe20003800000 */
[----:B------:R-:W-:Y:S02]  /*104e0*/  BAR.SYNC.DEFER_BLOCKING 0x5, 0x180 ;  /* 0x0146000000007b1d */ /* 0x000fe40000010000 */
[----:B0-----:R-:W-:-:S05]  /*104f0*/  LEA R3, R4, R3, 0x18 ;  /* 0x0000000304037211 */ /* 0x001fca00078ec0ff */
[----:B------:R-:W0:Y:S02]  /*10500*/  LDS R4, [R3+0x2a8d0] ;  /* 0x02a8d00003047984 */ /* 0x000e240000000800 */
[----:B0-----:R-:W-:Y:S01]  /*10510*/  R2UR UR4, R4 ;  /* 0x00000000040472ca */ /* 0x001fe200000e0000 */
[----:B------:R-:W-:Y:S06]  /*10520*/  BAR.ARV 0x4, 0x180 ;  /* 0x0106000000007b1d */ /* 0x000fec0000002000 */
[----:B------:R-:W-:Y:S08]  /*10530*/  @P0 BRA `(.L_x_1095) ;  /* 0x00000020005c0947 */ /* 0x000ff00003800000 */
[----:B------:R-:W0:Y:S01]  /*10540*/  S2R R50, SR_TID.X ;  /* 0x0000000000327919 */ /* 0x000e220000002100 */
[----:B------:R-:W-:Y:S01]  /*10550*/  ULDC.64 UR6, c[0x4][0x38] ;  /* 0x01000e0000067ab9 */ /* 0x000fe20000000a00 */
        /* <DEDUP_REMOVED lines=15> */
[----:B------:R-:W-:Y:S01]  /*10650*/  F2FP.BF16.F32.PACK_AB R40, R69, R40 ;  /* 0x000000284528723e */ /* 0x000fe200000010ff */
[----:B0-----:R-:W-:Y:S01]  /*10660*/  IMAD.SHL.U32 R4, R50, 0x4, RZ ;  /* 0x0000000432047824 */ /* 0x001fe200078e00ff */
        /* <DEDUP_REMOVED lines=28> */
[----:B------:R-:W-:Y:S01]  /*10830*/  F2FP.BF16.F32.PACK_AB R131, R128, R131 ;  /* 0x000000838083723e */ /* 0x000fe200000010ff */
[----:B------:R-:W-:Y:S01]  /*10840*/  USHF.R.S32.HI UR10, URZ, 0x1f, UR40 ;  /* 0x0000001f3f0a7899 */ /* 0x000fe20008011428 */
[----:B------:R-:W-:Y:S01]  /*10850*/  LOP3.LUT R4, R4, 0xc, RZ, 0xc0, !PT ;  /* 0x0000000c04047812 */ /* 0x000fe200078ec0ff */
[----:B------:R-:W-:Y:S01]  /*10860*/  ULDC.64 UR8, c[0x0][0xb90] ;  /* 0x0002e40000087ab9 */ /* 0x000fe20000000a00 */
[----:B------:R-:W-:Y:S02]  /*10870*/  BAR.SYNC.DEFER_BLOCKING 0x1, 0x100 ;  /* 0x0044000000007b1d */ /* 0x000fe40000010000 */
[----:B------:R-:W-:-:S05]  /*10880*/  IADD3 R4, P0, R4, UR6, RZ ;  /* 0x0000000604047c10 */ /* 0x000fca000ff1e0ff */
[----:B------:R-:W-:-:S05]  /*10890*/  IMAD.X R5, RZ, RZ, UR7, P0 ;  /* 0x00000007ff057e24 */ /* 0x000fca00080e06ff */
[----:B------:R0:W2:Y:S01]  /*108a0*/  LDG.E.CONSTANT R34, desc[UR52][R4.64] ;  /* 0x0000003404227981 */ /* 0x0000a2000c1e9900 */
[----:B------:R-:W-:Y:S01]  /*108b0*/  F2FP.BF16.F32.PACK_AB R31, R78, R31 ;  /* 0x0000001f4e1f723e */ /* 0x000fe200000010ff */
[----:B------:R-:W-:Y:S01]  /*108c0*/  UIMAD UR5, UR10, UR8, URZ ;  /* 0x000000080a0572a4 */ /* 0x000fe2000f8e023f */
[----:B------:R-:W-:Y:S01]  /*108d0*/  F2FP.BF16.F32.PACK_AB R27, R86, R27 ;  /* 0x0000001b561b723e */ /* 0x000fe200000010ff */
[----:B------:R-:W1:Y:S01]  /*108e0*/  S2R R48, SR_SWINHI ;  /* 0x0000000000307919 */ /* 0x000e620000002f00 */
[----:B------:R-:W-:Y:S02]  /*108f0*/  UIMAD.WIDE.U32 UR6, UR40, UR8, URZ ;  /* 0x00000008280672a5 */ /* 0x000fe4000f8e003f */
[----:B------:R-:W-:Y:S02]  /*10900*/  UIMAD UR5, UR40, UR9, UR5 ;  /* 0x00000009280572a4 */ /* 0x000fe4000f8e0205 */
[----:B------:R-:W-:Y:S01]  /*10910*/  USHF.R.S32.HI UR12, URZ, 0x1f, UR44 ;  /* 0x0000001f3f0c7899 */ /* 0x000fe2000801142c */
[----:B0-----:R-:W-:Y:S01]  /*10920*/  LOP3.LUT P0, R5, R50, 0x3, RZ, 0xc0, !PT ;  /* 0x0000000332057812 */ /* 0x001fe2000780c0ff */
[----:B------:R-:W-:Y:S01]  /*10930*/  ULDC.64 UR8, c[0x0][0xb98] ;  /* 0x0002e60000087ab9 */ /* 0x000fe20000000a00 */
[----:B------:R-:W-:Y:S01]  /*10940*/  F2FP.BF16.F32.PACK_AB R4, R47, R56 ;  /* 0x000000382f04723e */ /* 0x000fe200000010ff */
[----:B------:R-:W-:Y:S01]  /*10950*/  UIADD3 UR7, UR7, UR5, URZ ;  /* 0x0000000507077290 */ /* 0x000fe2000fffe03f */
[----:B------:R-:W-:Y:S01]  /*10960*/  ISETP.EQ.OR P0, PT, R5, 0x3, !P0 ;  /* 0x000000030500780c */ /* 0x000fe20004702670 */
[----:B------:R-:W-:Y:S01]  /*10970*/  IMAD R5, R200, 0x40, R18 ;  /* 0x00000040c8057824 */ /* 0x000fe200078e0212 */
[----:B------:R-:W-:-:S02]  /*10980*/  UIMAD UR5, UR12, UR8, URZ ;  /* 0x000000080c0572a4 */ /* 0x000fc4000f8e023f */
[----:B------:R-:W-:Y:S01]  /*10990*/  SEL R97, R33, R32, P0 ;  /* 0x0000002021617207 */ /* 0x000fe20000000000 */
[----:B------:R-:W-:Y:S01]  /*109a0*/  UIMAD.WIDE.U32 UR6, UR44, UR8, UR6 ;  /* 0x000000082c0672a5 */ /* 0x000fe2000f8e0006 */
[----:B------:R-:W-:Y:S01]  /*109b0*/  SEL R67, R32, R33, P0 ;  /* 0x0000002120437207 */ /* 0x000fe20000000000 */
[----:B------:R-:W-:Y:S01]  /*109c0*/  UIMAD UR5, UR44, UR9, UR5 ;  /* 0x000000092c0572a4 */ /* 0x000fe2000f8e0205 */
[----:B------:R-:W-:Y:S02]  /*109d0*/  SEL R89, R52, R53, P0 ;  /* 0x0000003534597207 */ /* 0x000fe40000000000 */
[----:B------:R-:W-:Y:S01]  /*109e0*/  SEL R57, R53, R52, P0 ;  /* 0x0000003435397207 */ /* 0x000fe20000000000 */
[----:B------:R-:W-:Y:S01]  /*109f0*/  ULDC.64 UR8, c[0x0][0xae8] ;  /* 0x0002ba0000087ab9 */ /* 0x000fe20000000a00 */
[----:B------:R-:W-:Y:S02]  /*10a00*/  SEL R85, R126, R127, P0 ;  /* 0x0000007f7e557207 */ /* 0x000fe40000000000 */
[----:B------:R-:W-:-:S02]  /*10a10*/  SEL R55, R127, R126, P0 ;  /* 0x0000007e7f377207 */ /* 0x000fc40000000000 */
[----:B------:R-:W-:Y:S02]  /*10a20*/  SEL R107, R81, R96, P0 ;  /* 0x00000060516b7207 */ /* 0x000fe40000000000 */
[----:B------:R-:W-:Y:S02]  /*10a30*/  SEL R80, R96, R81, P0 ;  /* 0x0000005160507207 */ /* 0x000fe40000000000 */
[----:B------:R-:W-:Y:S02]  /*10a40*/  SEL R101, R21, R20, P0 ;  /* 0x0000001415657207 */ /* 0x000fe40000000000 */
[----:B------:R-:W-:Y:S02]  /*10a50*/  MOV R32, R3 ;  /* 0x0000000300207202 */ /* 0x000fe40000000f00 */
[----:B-1----:R-:W-:Y:S02]  /*10a60*/  MOV R33, R48 ;  /* 0x0000003000217202 */ /* 0x002fe40000000f00 */
[----:B------:R-:W-:-:S02]  /*10a70*/  SEL R69, R20, R21, P0 ;  /* 0x0000001514457207 */ /* 0x000fc40000000000 */
[----:B------:R-:W-:Y:S01]  /*10a80*/  SEL R127, R15, R14, P0 ;  /* 0x0000000e0f7f7207 */ /* 0x000fe20000000000 */
[--C-:B------:R-:W-:Y:S01]  /*10a90*/  IMAD.WIDE R52, R204, 0x2, R32.reuse ;  /* 0x00000002cc347825 */ /* 0x100fe200078e0220 */
[----:B------:R-:W-:Y:S02]  /*10aa0*/  SEL R81, R14, R15, P0 ;  /* 0x0000000f0e517207 */ /* 0x000fe40000000000 */
[----:B------:R-:W-:Y:S01]  /*10ab0*/  SEL R103, R13, R12, P0 ;  /* 0x0000000c0d677207 */ /* 0x000fe20000000000 */
[----:B------:R-:W-:Y:S01]  /*10ac0*/  IMAD.WIDE R32, R5, 0x2, R32 ;  /* 0x0000000205207825 */ /* 0x000fe200078e0220 */
[C---:B------:R-:W-:Y:S02]  /*10ad0*/  IADD3 R21, P6, R52.reuse, 0x8020, RZ ;  /* 0x0000802034157810 */ /* 0x040fe40007fde0ff */
[----:B------:R-:W-:Y:S02]  /*10ae0*/  IADD3 R15, P2, R52, 0x4060, RZ ;  /* 0x00004060340f7810 */ /* 0x000fe40007f5e0ff */
[----:B------:R-:W-:Y:S01]  /*10af0*/  SEL R70, R12, R13, P0 ;  /* 0x0000000d0c467207 */ /* 0x000fe20000000000 */
[--C-:B------:R-:W-:Y:S01]  /*10b00*/  IMAD.X R61, RZ, RZ, R53.reuse, P6 ;  /* 0x000000ffff3d7224 */ /* 0x100fe200030e0635 */
[----:B------:R-:W-:Y:S01]  /*10b10*/  SEL R111, R49, R4, P0 ;  /* 0x00000004316f7207 */ /* 0x000fe20000000000 */
[----:B------:R-:W-:Y:S01]  /*10b20*/  IMAD.X R63, RZ, RZ, R53, P2 ;  /* 0x000000ffff3f7224 */ /* 0x000fe200010e0635 */
[----:B------:R-:W-:-:S02]  /*10b30*/  SEL R73, R4, R49, P0 ;  /* 0x0000003104497207 */ /* 0x000fc40000000000 */
[----:B------:R-:W-:Y:S02]  /*10b40*/  LOP3.LUT R12, R21, 0x380, RZ, 0xc0, !PT ;  /* 0x00000380150c7812 */ /* 0x000fe400078ec0ff */
[----:B------:R-:W-:Y:S02]  /*10b50*/  LOP3.LUT R4, R15, 0x380, RZ, 0xc0, !PT ;  /* 0x000003800f047812 */ /* 0x000fe400078ec0ff */
[----:B------:R-:W-:Y:S02]  /*10b60*/  SEL R105, R9, R8, P0 ;  /* 0x0000000809697207 */ /* 0x000fe40000000000 */
[----:B------:R-:W-:Y:S02]  /*10b70*/  SEL R71, R8, R9, P0 ;  /* 0x0000000908477207 */ /* 0x000fe40000000000 */
[----:B------:R-:W-:Y:S02]  /*10b80*/  IADD3 R9, P2, R52, 0x40, RZ ;  /* 0x0000004034097810 */ /* 0x000fe40007f5e0ff */
[----:B------:R-:W-:-:S02]  /*10b90*/  SEL R129, R7, R6, P0 ;  /* 0x0000000607817207 */ /* 0x000fc40000000000 */
[----:B------:R-:W-:Y:S02]  /*10ba0*/  SEL R84, R6, R7, P0 ;  /* 0x0000000706547207 */ /* 0x000fe40000000000 */
[----:B------:R-:W-:Y:S02]  /*10bb0*/  SHF.R.U64 R12, R12, 0x3, RZ ;  /* 0x000000030c0c7819 */ /* 0x000fe400000012ff */
[----:B------:R-:W-:Y:S02]  /*10bc0*/  SHF.R.U64 R4, R4, 0x3, RZ ;  /* 0x0000000304047819 */ /* 0x000fe400000012ff */
[----:B------:R-:W-:Y:S02]  /*10bd0*/  SEL R109, R65, R72, P0 ;  /* 0x00000048416d7207 */ /* 0x000fe40000000000 */
[----:B------:R-:W-:Y:S02]  /*10be0*/  IADD3 R7, P1, R52, 0x20, RZ ;  /* 0x0000002034077810 */ /* 0x000fe40007f3e0ff */
[----:B------:R-:W-:-:S02]  /*10bf0*/  SEL R72, R72, R65, P0 ;  /* 0x0000004148487207 */ /* 0x000fc40000000000 */
[----:B------:R-:W-:Y:S01]  /*10c00*/  SEL R95, R37, R36, P0 ;  /* 0x00000024255f7207 */ /* 0x000fe20000000000 */
[--C-:B------:R-:W-:Y:S01]  /*10c10*/  IMAD.X R47, RZ, RZ, R53.reuse, P1 ;  /* 0x000000ffff2f7224 */ /* 0x100fe200008e0635 */
[----:B------:R-:W-:Y:S01]  /*10c20*/  SEL R66, R36, R37, P0 ;  /* 0x0000002524427207 */ /* 0x000fe20000000000 */
[----:B------:R-:W-:Y:S01]  /*10c30*/  IMAD.X R37, RZ, RZ, R53, P2 ;  /* 0x000000ffff257224 */ /* 0x000fe200010e0635 */
[----:B------:R-:W-:Y:S02]  /*10c40*/  IADD3 R65, P4, R52, 0x8060, RZ ;  /* 0x0000806034417810 */ /* 0x000fe40007f9e0ff */
[----:B------:R-:W-:Y:S02]  /*10c50*/  LOP3.LUT R60, R12, R21, RZ, 0x3c, !PT ;  /* 0x000000150c3c7212 */ /* 0x000fe400078e3cff */
[----:B------:R-:W-:Y:S02]  /*10c60*/  LOP3.LUT R62, R4, R15, RZ, 0x3c, !PT ;  /* 0x0000000f043e7212 */ /* 0x000fe400078e3cff */
[----:B------:R-:W-:-:S02]  /*10c70*/  LOP3.LUT R4, R7, 0x380, RZ, 0xc0, !PT ;  /* 0x0000038007047812 */ /* 0x000fc400078ec0ff */
[----:B------:R-:W-:Y:S02]  /*10c80*/  IADD3 R21, P2, R32, 0x5000, RZ ;  /* 0x0000500020157810 */ /* 0x000fe40007f5e0ff */
[----:B------:R-:W-:Y:S02]  /*10c90*/  LOP3.LUT R64, R65, 0x380, RZ, 0xc0, !PT ;  /* 0x0000038041407812 */ /* 0x000fe400078ec0ff */
[----:B------:R-:W-:Y:S02]  /*10ca0*/  SEL R87, R122, R123, P0 ;  /* 0x0000007b7a577207 */ /* 0x000fe40000000000 */
[----:B------:R-:W-:Y:S02]  /*10cb0*/  SEL R56, R123, R122, P0 ;  /* 0x0000007a7b387207 */ /* 0x000fe40000000000 */
[----:B------:R-:W-:Y:S02]  /*10cc0*/  SHF.R.U64 R4, R4, 0x3, RZ ;  /* 0x0000000304047819 */ /* 0x000fe400000012ff */
[----:B------:R-:W-:-:S02]  /*10cd0*/  LOP3.LUT R20, R21, 0x380, RZ, 0xc0, !PT ;  /* 0x0000038015147812 */ /* 0x000fc400078ec0ff */
[----:B------:R-:W-:Y:S02]  /*10ce0*/  SEL R123, R25, R24, P0 ;  /* 0x00000018197b7207 */ /* 0x000fe40000000000 */
[----:B------:R-:W-:Y:S02]  /*10cf0*/  SEL R79, R24, R25, P0 ;  /* 0x00000019184f7207 */ /* 0x000fe40000000000 */
[----:B------:R-:W-:Y:S02]  /*10d00*/  SEL R125, R11, R10, P0 ;  /* 0x0000000a0b7d7207 */ /* 0x000fe40000000000 */
[----:B------:R-:W-:Y:S02]  /*10d10*/  SEL R82, R10, R11, P0 ;  /* 0x0000000b0a527207 */ /* 0x000fe40000000000 */
[----:B------:R-:W-:Y:S02]  /*10d20*/  LOP3.LUT R5, R52, 0x380, RZ, 0xc0, !PT ;  /* 0x0000038034057812 */ /* 0x000fe400078ec0ff */
[----:B------:R-:W-:-:S02]  /*10d30*/  SHF.R.U64 R64, R64, 0x3, RZ ;  /* 0x0000000340407819 */ /* 0x000fc400000012ff */
[C---:B------:R-:W-:Y:S02]  /*10d40*/  IADD3 R25, P3, R52.reuse, 0x8040, RZ ;  /* 0x0000804034197810 */ /* 0x040fe40007f7e0ff */
[----:B------:R-:W-:Y:S02]  /*10d50*/  IADD3 R10, P5, R52, 0x8000, RZ ;  /* 0x00008000340a7810 */ /* 0x000fe40007fbe0ff */
[----:B------:R-:W-:Y:S01]  /*10d60*/  SEL R113, R43, R46, P0 ;  /* 0x0000002e2b717207 */ /* 0x000fe20000000000 */
[--C-:B------:R-:W-:Y:S01]  /*10d70*/  IMAD.X R51, RZ, RZ, R53.reuse, P3 ;  /* 0x000000ffff337224 */ /* 0x100fe200018e0635 */
[----:B------:R-:W-:Y:S01]  /*10d80*/  SEL R74, R46, R43, P0 ;  /* 0x0000002b2e4a7207 */ /* 0x000fe20000000000 */
[----:B------:R-:W-:Y:S01]  /*10d90*/  IMAD.X R49, RZ, RZ, R53, P5 ;  /* 0x000000ffff317224 */ /* 0x000fe200028e0635 */
[----:B------:R-:W-:Y:S02]  /*10da0*/  LOP3.LUT R46, R4, R7, RZ, 0x3c, !PT ;  /* 0x00000007042e7212 */ /* 0x000fe400078e3cff */
[----:B------:R-:W-:-:S02]  /*10db0*/  SHF.R.U64 R20, R20, 0x3, RZ ;  /* 0x0000000314147819 */ /* 0x000fc400000012ff */
[----:B------:R-:W-:Y:S02]  /*10dc0*/  SHF.R.U64 R5, R5, 0x3, RZ ;  /* 0x0000000305057819 */ /* 0x000fe400000012ff */
[----:B------:R-:W-:Y:S02]  /*10dd0*/  LOP3.LUT R4, R9, 0x380, RZ, 0xc0, !PT ;  /* 0x0000038009047812 */ /* 0x000fe400078ec0ff */
[----:B------:R-:W-:Y:S01]  /*10de0*/  LOP3.LUT R64, R64, R65, RZ, 0x3c, !PT ;  /* 0x0000004140407212 */ /* 0x000fe200078e3cff */
[----:B------:R-:W-:Y:S01]  /*10df0*/  IMAD.X R65, RZ, RZ, R53, P4 ;  /* 0x000000ffff417224 */ /* 0x000fe200020e0635 */
[C---:B------:R-:W-:Y:S02]  /*10e00*/  IADD3 R13, P4, R52.reuse, 0x4040, RZ ;  /* 0x00004040340d7810 */ /* 0x040fe40007f9e0ff */
[C---:B------:R-:W-:Y:S02]  /*10e10*/  IADD3 R11, P3, R52.reuse, 0x4020, RZ ;  /* 0x00004020340b7810 */ /* 0x040fe40007f7e0ff */
[----:B------:R-:W-:-:S02]  /*10e20*/  IADD3 R8, P6, R52, 0x4000, RZ ;  /* 0x0000400034087810 */ /* 0x000fc40007fde0ff */
[----:B------:R-:W-:Y:S01]  /*10e30*/  IADD3 R6, P5, R52, 0x60, RZ ;  /* 0x0000006034067810 */ /* 0x000fe20007fbe0ff */
[----:B------:R-:W-:Y:S01]  /*10e40*/  IMAD.X R43, RZ, RZ, R53, P3 ;  /* 0x000000ffff2b7224 */ /* 0x000fe200018e0635 */
[----:B------:R-:W-:Y:S01]  /*10e50*/  LOP3.LUT R20, R20, R21, RZ, 0x3c, !PT ;  /* 0x0000001514147212 */ /* 0x000fe200078e3cff */
[----:B------:R-:W-:Y:S01]  /*10e60*/  IMAD.X R21, RZ, RZ, R33, P2 ;  /* 0x000000ffff157224 */ /* 0x000fe200010e0621 */
[----:B------:R-:W-:Y:S02]  /*10e70*/  SEL R117, R35, R38, P0 ;  /* 0x0000002623757207 */ /* 0x000fe40000000000 */
[----:B------:R-:W-:Y:S02]  /*10e80*/  SEL R76, R38, R35, P0 ;  /* 0x00000023264c7207 */ /* 0x000fe40000000000 */
[----:B------:R-:W-:Y:S02]  /*10e90*/  LOP3.LUT R52, R5, R52, RZ, 0x3c, !PT ;  /* 0x0000003405347212 */ /* 0x000fe400078e3cff */
[----:B------:R-:W-:-:S02]  /*10ea0*/  SHF.R.U64 R4, R4, 0x3, RZ ;  /* 0x0000000304047819 */ /* 0x000fc400000012ff */
[----:B------:R-:W-:Y:S02]  /*10eb0*/  LOP3.LUT R5, R10, 0x380, RZ, 0xc0, !PT ;  /* 0x000003800a057812 */ /* 0x000fe400078ec0ff */
[----:B------:R-:W-:Y:S02]  /*10ec0*/  IADD3 R35, P2, R32, 0xb000, RZ ;  /* 0x0000b00020237810 */ /* 0x000fe40007f5e0ff */
[----:B------:R-:W-:Y:S02]  /*10ed0*/  LOP3.LUT R36, R4, R9, RZ, 0x3c, !PT ;  /* 0x0000000904247212 */ /* 0x000fe400078e3cff */
[----:B------:R-:W-:Y:S02]  /*10ee0*/  SHF.R.U64 R5, R5, 0x3, RZ ;  /* 0x0000000305057819 */ /* 0x000fe400000012ff */
[----:B------:R-:W-:Y:S02]  /*10ef0*/  LOP3.LUT R4, R35, 0x380, RZ, 0xc0, !PT ;  /* 0x0000038023047812 */ /* 0x000fe400078ec0ff */
[----:B------:R-:W-:-:S02]  /*10f00*/  SEL R99, R29, R28, P0 ;  /* 0x0000001c1d637207 */ /* 0x000fc40000000000 */
[----:B------:R-:W-:Y:S02]  /*10f10*/  SEL R68, R28, R29, P0 ;  /* 0x0000001d1c447207 */ /* 0x000fe40000000000 */
[----:B------:R-:W-:Y:S02]  /*10f20*/  LOP3.LUT R48, R5, R10, RZ, 0x3c, !PT ;  /* 0x0000000a05307212 */ /* 0x000fe400078e3cff */
[----:B------:R-:W-:Y:S02]  /*10f30*/  SHF.R.U64 R4, R4, 0x3, RZ ;  /* 0x0000000304047819 */ /* 0x000fe400000012ff */
[----:B------:R-:W-:Y:S02]  /*10f40*/  LOP3.LUT R5, R8, 0x380, RZ, 0xc0, !PT ;  /* 0x0000038008057812 */ /* 0x000fe400078ec0ff */
[----:B------:R-:W-:Y:S02]  /*10f50*/  IADD3 R29, P3, R32, 0x2000, RZ ;  /* 0x00002000201d7810 */ /* 0x000fe40007f7e0ff */
[----:B------:R-:W-:-:S02]  /*10f60*/  LOP3.LUT R4, R4, R35, RZ, 0x3c, !PT ;  /* 0x0000002304047212 */ /* 0x000fc400078e3cff */
[----:B------:R-:W-:Y:S01]  /*10f70*/  SHF.R.U64 R5, R5, 0x3, RZ ;  /* 0x0000000305057819 */ /* 0x000fe200000012ff */
[----:B------:R-:W0:Y:S01]  /*10f80*/  LDC R35, c[0x0][0xbe8] ;  /* 0x0002fa00ff237b82 */ /* 0x000e220000000800 */
[----:B------:R-:W-:Y:S02]  /*10f90*/  LOP3.LUT R28, R29, 0x380, RZ, 0xc0, !PT ;  /* 0x000003801d1c7812 */ /* 0x000fe400078ec0ff */
[----:B------:R-:W-:Y:S02]  /*10fa0*/  SEL R93, R41, R40, P0 ;  /* 0x00000028295d7207 */ /* 0x000fe40000000000 */
[----:B------:R-:W-:Y:S01]  /*10fb0*/  SEL R59, R40, R41, P0 ;  /* 0x00000029283b7207 */ /* 0x000fe20000000000 */
[----:B------:R-:W-:Y:S01]  /*10fc0*/  IMAD.X R41, RZ, RZ, R53, P6 ;  /* 0x000000ffff297224 */ /* 0x000fe200030e0635 */
[----:B------:R-:W-:Y:S02]  /*10fd0*/  LOP3.LUT R40, R5, R8, RZ, 0x3c, !PT ;  /* 0x0000000805287212 */ /* 0x000fe400078e3cff */
[----:B------:R-:W-:-:S02]  /*10fe0*/  SHF.R.U64 R28, R28, 0x3, RZ ;  /* 0x000000031c1c7819 */ /* 0x000fc400000012ff */
[----:B------:R-:W-:Y:S02]  /*10ff0*/  LOP3.LUT R5, R6, 0x380, RZ, 0xc0, !PT ;  /* 0x0000038006057812 */ /* 0x000fe400078ec0ff */
[----:B------:R-:W-:Y:S01]  /*11000*/  LOP3.LUT R28, R28, R29, RZ, 0x3c, !PT ;  /* 0x0000001d1c1c7212 */ /* 0x000fe200078e3cff */
[----:B------:R-:W-:Y:S01]  /*11010*/  IMAD.X R29, RZ, RZ, R33, P3 ;  /* 0x000000ffff1d7224 */ /* 0x000fe200018e0621 */
[----:B------:R-:W-:Y:S02]  /*11020*/  SHF.R.U64 R5, R5, 0x3, RZ ;  /* 0x0000000305057819 */ /* 0x000fe400000012ff */
[----:B------:R-:W-:Y:S02]  /*11030*/  IADD3 R7, P3, R32, 0x8000, RZ ;  /* 0x0000800020077810 */ /* 0x000fe40007f7e0ff */
[----:B------:R-:W-:Y:S02]  /*11040*/  LOP3.LUT R38, R5, R6, RZ, 0x3c, !PT ;  /* 0x0000000605267212 */ /* 0x000fe400078e3cff */
[----:B------:R-:W-:-:S02]  /*11050*/  LOP3.LUT R6, R7, 0x380, RZ, 0xc0, !PT ;  /* 0x0000038007067812 */ /* 0x000fc400078ec0ff */
[----:B------:R-:W-:Y:S02]  /*11060*/  LOP3.LUT R10, R11, 0x380, RZ, 0xc0, !PT ;  /* 0x000003800b0a7812 */ /* 0x000fe400078ec0ff */
[----:B------:R-:W-:Y:S02]  /*11070*/  SHF.R.U64 R6, R6, 0x3, RZ ;  /* 0x0000000306067819 */ /* 0x000fe400000012ff */
[----:B------:R-:W-:Y:S02]  /*11080*/  LOP3.LUT R14, R25, 0x380, RZ, 0xc0, !PT ;  /* 0x00000380190e7812 */ /* 0x000fe400078ec0ff */
[----:B------:R-:W-:Y:S01]  /*11090*/  LOP3.LUT R6, R6, R7, RZ, 0x3c, !PT ;  /* 0x0000000706067212 */ /* 0x000fe200078e3cff */
[----:B------:R-:W-:Y:S01]  /*110a0*/  IMAD.X R7, RZ, RZ, R33, P3 ;  /* 0x000000ffff077224 */ /* 0x000fe200018e0621 */
[----:B0-----:R-:W-:Y:S02]  /*110b0*/  ISETP.NE.AND P3, PT, R35, 0x1, PT ;  /* 0x000000012300780c */ /* 0x001fe40003f65270 */
[----:B------:R-:W-:-:S02]  /*110c0*/  SHF.R.U64 R10, R10, 0x3, RZ ;  /* 0x000000030a0a7819 */ /* 0x000fc400000012ff */
[----:B------:R-:W-:Y:S02]  /*110d0*/  SEL R83, R130, R131, P0 ;  /* 0x0000008382537207 */ /* 0x000fe40000000000 */
[----:B------:R-:W-:Y:S02]  /*110e0*/  SEL R54, R131, R130, P0 ;  /* 0x0000008283367207 */ /* 0x000fe40000000000 */
[----:B------:R-:W-:Y:S02]  /*110f0*/  MOV R100, R40 ;  /* 0x0000002800647202 */ /* 0x000fe40000000f00 */
[----:B------:R-:W-:Y:S02]  /*11100*/  SEL R115, R39, R42, P0 ;  /* 0x0000002a27737207 */ /* 0x000fe40000000000 */
[----:B------:R-:W-:Y:S01]  /*11110*/  SEL R75, R42, R39, P0 ;  /* 0x000000272a4b7207 */ /* 0x000fe20000000000 */
[----:B------:R-:W0:Y:S01]  /*11120*/  @P3 LDC R40, c[0x0][0xbec] ;  /* 0x0002fb00ff283b82 */ /* 0x000e220000000800 */
[----:B------:R-:W-:Y:S01]  /*11130*/  SHF.R.U64 R14, R14, 0x3, RZ ;  /* 0x000000030e0e7819 */ /* 0x000fe200000012ff */
[----:B------:R-:W-:Y:S01]  /*11140*/  IMAD.X R39, RZ, RZ, R53, P5 ;  /* 0x000000ffff277224 */ /* 0x000fe200028e0635 */
[----:B------:R-:W-:-:S02]  /*11150*/  LOP3.LUT R42, R10, R11, RZ, 0x3c, !PT ;  /* 0x0000000b0a2a7212 */ /* 0x000fc400078e3cff */
[----:B------:R-:W-:Y:S02]  /*11160*/  LOP3.LUT R50, R14, R25, RZ, 0x3c, !PT ;  /* 0x000000190e327212 */ /* 0x000fe400078e3cff */
[----:B------:R-:W-:Y:S02]  /*11170*/  MOV R98, R42 ;  /* 0x0000002a00627202 */ /* 0x000fe40000000f00 */
[----:B------:R-:W1:Y:S01]  /*11180*/  @P3 LDC R43, c[0x0][0xbf0] ;  /* 0x0002fc00ff2b3b82 */ /* 0x000e620000000800 */
[----:B------:R-:W-:Y:S02]  /*11190*/  MOV R60, R60 ;  /* 0x0000003c003c7202 */ /* 0x000fe40000000f00 */
[----:B------:R-:W-:Y:S02]  /*111a0*/  MOV R64, R64 ;  /* 0x0000004000407202 */ /* 0x000fe40000000f00 */
[----:B------:R-:W-:Y:S01]  /*111b0*/  MOV R61, R48 ;  /* 0x00000030003d7202 */ /* 0x000fe20000000f00 */
[----:B------:R-:W-:Y:S01]  /*111c0*/  VIADD R49, R17, UR42 ;  /* 0x0000002a11317c36 */ /* 0x000fe20008000000 */
[----:B------:R-:W-:-:S02]  /*111d0*/  MOV R65, R50 ;  /* 0x0000003200417202 */ /* 0x000fc40000000f00 */
[----:B------:R-:W-:Y:S02]  /*111e0*/  SEL R91, R45, R44, P0 ;  /* 0x0000002c2d5b7207 */ /* 0x000fe40000000000 */
[----:B------:R-:W-:Y:S01]  /*111f0*/  SEL R58, R44, R45, P0 ;  /* 0x0000002d2c3a7207 */ /* 0x000fe20000000000 */
[----:B------:R-:W-:Y:S01]  /*11200*/  IMAD.X R45, RZ, RZ, R53, P4 ;  /* 0x000000ffff2d7224 */ /* 0x000fe200020e0635 */
[----:B------:R-:W-:Y:S01]  /*11210*/  LOP3.LUT R12, R13, 0x380, RZ, 0xc0, !PT ;  /* 0x000003800d0c7812 */ /* 0x000fe200078ec0ff */
[----:B0-----:R-:W-:Y:S01]  /*11220*/  @P3 IMAD.HI.U32 R40, R49, R40, RZ ;  /* 0x0000002831283227 */ /* 0x001fe200078e00ff */
[----:B------:R-:W-:Y:S02]  /*11230*/  SEL R119, R31, R30, P0 ;  /* 0x0000001e1f777207 */ /* 0x000fe40000000000 */
[----:B------:R-:W-:Y:S02]  /*11240*/  SEL R121, R27, R26, P0 ;  /* 0x0000001a1b797207 */ /* 0x000fe40000000000 */
[----:B------:R-:W-:-:S02]  /*11250*/  SHF.R.U64 R12, R12, 0x3, RZ ;  /* 0x000000030c0c7819 */ /* 0x000fc400000012ff */
[----:B------:R-:W-:Y:S02]  /*11260*/  SEL R78, R26, R27, P0 ;  /* 0x0000001b1a4e7207 */ /* 0x000fe40000000000 */
[----:B------:R-:W-:Y:S02]  /*11270*/  MOV R102, R38 ;  /* 0x0000002600667202 */ /* 0x000fe40000000f00 */
[----:B------:R-:W-:Y:S02]  /*11280*/  MOV R104, R36 ;  /* 0x0000002400687202 */ /* 0x000fe40000000f00 */
[----:B------:R-:W-:Y:S02]  /*11290*/  SEL R77, R30, R31, P0 ;  /* 0x0000001f1e4d7207 */ /* 0x000fe40000000000 */
[----:B------:R-:W-:Y:S02]  /*112a0*/  IADD3 R15, P1, R32, 0x6000, RZ ;  /* 0x00006000200f7810 */ /* 0x000fe40007f3e0ff */
[----:B------:R-:W-:Y:S01]  /*112b0*/  MOV R106, R52 ;  /* 0x00000034006a7202 */ /* 0x000fe20000000f00 */
[----:B------:R-:W-:Y:S01]  /*112c0*/  IMAD.MOV.U32 R53, RZ, RZ, R49 ;  /* 0x000000ffff357224 */ /* 0x000fe200078e0031 */
[----:B------:R-:W-:-:S02]  /*112d0*/  LOP3.LUT R44, R12, R13, RZ, 0x3c, !PT ;  /* 0x0000000d0c2c7212 */ /* 0x000fc400078e3cff */
[----:B------:R-:W-:Y:S02]  /*112e0*/  IADD3 R31, P4, R32, 0x1000, RZ ;  /* 0x00001000201f7810 */ /* 0x000fe40007f9e0ff */
[----:B-1----:R-:W-:Y:S02]  /*112f0*/  @P3 SHF.R.U32.HI R53, RZ, R43, R40 ;  /* 0x0000002bff353219 */ /* 0x002fe40000011628 */
[----:B------:R-:W-:Y:S02]  /*11300*/  LOP3.LUT R14, R15, 0x380, RZ, 0xc0, !PT ;  /* 0x000003800f0e7812 */ /* 0x000fe400078ec0ff */
[----:B------:R-:W-:Y:S02]  /*11310*/  MOV R62, R62 ;  /* 0x0000003e003e7202 */ /* 0x000fe40000000f00 */
[----:B------:R-:W-:Y:S02]  /*11320*/  LOP3.LUT R30, R31, 0x380, RZ, 0xc0, !PT ;  /* 0x000003801f1e7812 */ /* 0x000fe400078ec0ff */
[----:B------:R-:W-:-:S02]  /*11330*/  MOV R51, R46 ;  /* 0x0000002e00337202 */ /* 0x000fc40000000f00 */
[----:B------:R-:W-:Y:S02]  /*11340*/  MOV R63, R44 ;  /* 0x0000002c003f7202 */ /* 0x000fe40000000f00 */
[----:B------:R-:W-:Y:S02]  /*11350*/  SHF.R.U64 R14, R14, 0x3, RZ ;  /* 0x000000030e0e7819 */ /* 0x000fe400000012ff */
[----:B------:R-:W-:Y:S02]  /*11360*/  SHF.R.U64 R30, R30, 0x3, RZ ;  /* 0x000000031e1e7819 */ /* 0x000fe400000012ff */
[----:B------:R-:W-:Y:S01]  /*11370*/  LOP3.LUT R14, R14, R15, RZ, 0x3c, !PT ;  /* 0x0000000f0e0e7212 */ /* 0x000fe200078e3cff */
[--C-:B------:R-:W-:Y:S01]  /*11380*/  IMAD.X R15, RZ, RZ, R33.reuse, P1 ;  /* 0x000000ffff0f7224 */ /* 0x100fe200008e0621 */
[----:B------:R-:W-:Y:S01]  /*11390*/  LOP3.LUT R30, R30, R31, RZ, 0x3c, !PT ;  /* 0x0000001f1e1e7212 */ /* 0x000fe200078e3cff */
[----:B------:R-:W-:Y:S01]  /*113a0*/  IMAD.X R31, RZ, RZ, R33, P4 ;  /* 0x000000ffff1f7224 */ /* 0x000fe200020e0621 */
[----:B------:R-:W-:-:S02]  /*113b0*/  IADD3 R13, P4, R32, 0x7000, RZ ;  /* 0x00007000200d7810 */ /* 0x000fc40007f9e0ff */
[C---:B------:R-:W-:Y:S02]  /*113c0*/  IADD3 R27, P6, R32.reuse, 0x3000, RZ ;  /* 0x00003000201b7810 */ /* 0x040fe40007fde0ff */
[----:B------:R-:W-:Y:S02]  /*113d0*/  LOP3.LUT R12, R13, 0x380, RZ, 0xc0, !PT ;  /* 0x000003800d0c7812 */ /* 0x000fe400078ec0ff */
[----:B------:R-:W-:Y:S02]  /*113e0*/  IADD3 R25, P5, R32, 0x4000, RZ ;  /* 0x0000400020197810 */ /* 0x000fe40007fbe0ff */
[----:B------:R-:W-:Y:S02]  /*113f0*/  SHF.R.U64 R12, R12, 0x3, RZ ;  /* 0x000000030c0c7819 */ /* 0x000fe400000012ff */
[----:B------:R-:W-:Y:S02]  /*11400*/  LOP3.LUT R26, R27, 0x380, RZ, 0xc0, !PT ;  /* 0x000003801b1a7812 */ /* 0x000fe400078ec0ff */
[----:B--2---:R-:W-:Y:S01]  /*11410*/  LOP3.LUT R41, R34, 0x2, RZ, 0x3c, !PT ;  /* 0x0000000222297812 */ /* 0x004fe200078e3cff */
[----:B------:R-:W-:Y:S01]  /*11420*/  SHFL.IDX PT, R83, R83, R34, 0x1c1f ;  /* 0x001c1f2253537589 */ /* 0x000fe200000e0000 */
[----:B------:R-:W-:-:S02]  /*11430*/  LOP3.LUT R24, R25, 0x380, RZ, 0xc0, !PT ;  /* 0x0000038019187812 */ /* 0x000fc400078ec0ff */
[----:B------:R-:W-:Y:S01]  /*11440*/  LOP3.LUT R12, R12, R13, RZ, 0x3c, !PT ;  /* 0x0000000d0c0c7212 */ /* 0x000fe200078e3cff */
[----:B------:R-:W-:Y:S01]  /*11450*/  SHFL.IDX PT, R107, R107, R34, 0x1c1f ;  /* 0x001c1f226b6b7589 */ /* 0x000fe200000e0000 */
[----:B------:R-:W-:Y:S01]  /*11460*/  LOP3.LUT R5, R32, 0x380, RZ, 0xc0, !PT ;  /* 0x0000038020057812 */ /* 0x000fe200078ec0ff */
[--C-:B------:R-:W-:Y:S01]  /*11470*/  IMAD.X R13, RZ, RZ, R33.reuse, P4 ;  /* 0x000000ffff0d7224 */ /* 0x100fe200020e0621 */
[----:B------:R-:W-:Y:S01]  /*11480*/  SHF.R.U64 R26, R26, 0x3, RZ ;  /* 0x000000031a1a7819 */ /* 0x000fe200000012ff */
[----:B------:R-:W0:Y:S01]  /*11490*/  SHFL.IDX PT, R54, R54, R41, 0x1c1f ;  /* 0x001c1f2936367589 */ /* 0x000e2200000e0000 */
[----:B------:R-:W-:Y:S02]  /*114a0*/  SHF.R.U64 R24, R24, 0x3, RZ ;  /* 0x0000000318187819 */ /* 0x000fe400000012ff */
[----:B------:R-:W-:Y:S01]  /*114b0*/  SHF.R.U64 R5, R5, 0x3, RZ ;  /* 0x0000000305057819 */ /* 0x000fe200000012ff */
[----:B------:R-:W1:Y:S01]  /*114c0*/  SHFL.IDX PT, R80, R80, R41, 0x1c1f ;  /* 0x001c1f2950507589 */ /* 0x000e6200000e0000 */
[----:B------:R-:W-:Y:S01]  /*114d0*/  LOP3.LUT R26, R26, R27, RZ, 0x3c, !PT ;  /* 0x0000001b1a1a7212 */ /* 0x000fe200078e3cff */
[--C-:B------:R-:W-:Y:S01]  /*114e0*/  IMAD.X R27, RZ, RZ, R33.reuse, P6 ;  /* 0x000000ffff1b7224 */ /* 0x100fe200030e0621 */
[----:B------:R-:W-:Y:S01]  /*114f0*/  LOP3.LUT R24, R24, R25, RZ, 0x3c, !PT ;  /* 0x0000001918187212 */ /* 0x000fe200078e3cff */
[----:B------:R-:W-:Y:S01]  /*11500*/  SHFL.IDX PT, R85, R85, R34, 0x1c1f ;  /* 0x001c1f2255557589 */ /* 0x000fe200000e0000 */
[----:B------:R-:W-:Y:S01]  /*11510*/  IMAD.X R25, RZ, RZ, R33, P5 ;  /* 0x000000ffff197224 */ /* 0x000fe200028e0621 */
[----:B------:R-:W-:-:S02]  /*11520*/  IADD3 R9, P6, R32, 0x9000, RZ ;  /* 0x0000900020097810 */ /* 0x000fc40007fde0ff */
[----:B------:R-:W2:Y:S01]  /*11530*/  SHFL.IDX PT, R42, R55, R41, 0x1c1f ;  /* 0x001c1f29372a7589 */ /* 0x000ea200000e0000 */
[----:B------:R-:W-:Y:S02]  /*11540*/  IADD3 R11, P5, R32, 0xa000, RZ ;  /* 0x0000a000200b7810 */ /* 0x000fe40007fbe0ff */
[----:B------:R-:W-:Y:S01]  /*11550*/  LOP3.LUT R32, R5, R32, RZ, 0x3c, !PT ;  /* 0x0000002005207212 */ /* 0x000fe200078e3cff */
[----:B------:R-:W-:Y:S01]  /*11560*/  SHFL.IDX PT, R89, R89, R34, 0x1c1f ;  /* 0x001c1f2259597589 */ /* 0x000fe200000e0000 */
[----:B------:R-:W-:Y:S01]  /*11570*/  IMAD.X R5, RZ, RZ, R33, P2 ;  /* 0x000000ffff057224 */ /* 0x000fe200010e0621 */
[----:B------:R-:W-:Y:S02]  /*11580*/  LOP3.LUT R8, R9, 0x380, RZ, 0xc0, !PT ;  /* 0x0000038009087812 */ /* 0x000fe400078ec0ff */
[----:B------:R-:W-:Y:S01]  /*11590*/  SHFL.IDX PT, R109, R109, R34, 0x1c1f ;  /* 0x001c1f226d6d7589 */ /* 0x000fe200000e0000 */
[----:B------:R-:W-:Y:S02]  /*115a0*/  LOP3.LUT R10, R11, 0x380, RZ, 0xc0, !PT ;  /* 0x000003800b0a7812 */ /* 0x000fe400078ec0ff */
[----:B------:R-:W-:Y:S01]  /*115b0*/  SHF.R.U64 R8, R8, 0x3, RZ ;  /* 0x0000000308087819 */ /* 0x000fe200000012ff */
[----:B------:R-:W-:Y:S01]  /*115c0*/  SHFL.IDX PT, R48, R57, R41, 0x1c1f ;  /* 0x001c1f2939307589 */ /* 0x000fe200000e0000 */
[----:B0-----:R-:W-:-:S02]  /*115d0*/  SEL R36, R83, R54, P0 ;  /* 0x0000003653247207 */ /* 0x001fc40000000000 */
[----:B------:R-:W-:Y:S01]  /*115e0*/  SEL R38, R54, R83, P0 ;  /* 0x0000005336267207 */ /* 0x000fe20000000000 */
[----:B------:R-:W0:Y:S01]  /*115f0*/  SHFL.IDX PT, R72, R72, R41, 0x1c1f ;  /* 0x001c1f2948487589 */ /* 0x000e2200000e0000 */
[----:B-1----:R-:W-:Y:S02]  /*11600*/  SEL R37, R107, R80, P0 ;  /* 0x000000506b257207 */ /* 0x002fe40000000000 */
[----:B------:R-:W-:Y:S01]  /*11610*/  SEL R39, R80, R107, P0 ;  /* 0x0000006b50277207 */ /* 0x000fe20000000000 */
[----:B------:R-:W-:Y:S01]  /*11620*/  SHFL.IDX PT, R87, R87, R34, 0x1c1f ;  /* 0x001c1f2257577589 */ /* 0x000fe200000e0000 */
[----:B------:R-:W-:Y:S02]  /*11630*/  SHF.R.U64 R10, R10, 0x3, RZ ;  /* 0x000000030a0a7819 */ /* 0x000fe400000012ff */
[----:B------:R-:W-:Y:S01]  /*11640*/  LOP3.LUT R8, R8, R9, RZ, 0x3c, !PT ;  /* 0x0000000908087212 */ /* 0x000fe200078e3cff */
[----:B------:R-:W-:Y:S01]  /*11650*/  SHFL.IDX PT, R111, R111, R34, 0x1c1f ;  /* 0x001c1f226f6f7589 */ /* 0x000fe200000e0000 */
[----:B--2---:R-:W-:Y:S01]  /*11660*/  SEL R40, R85, R42, P0 ;  /* 0x0000002a55287207 */ /* 0x004fe20000000000 */
[--C-:B------:R-:W-:Y:S01]  /*11670*/  IMAD.X R9, RZ, RZ, R33.reuse, P6 ;  /* 0x000000ffff097224 */ /* 0x100fe200030e0621 */
[----:B------:R-:W-:Y:S01]  /*11680*/  SEL R42, R42, R85, P0 ;  /* 0x000000552a2a7207 */ /* 0x000fe20000000000 */
[----:B------:R-:W1:Y:S01]  /*11690*/  SHFL.IDX PT, R56, R56, R41, 0x1c1f ;  /* 0x001c1f2938387589 */ /* 0x000e6200000e0000 */
[----:B------:R-:W-:Y:S01]  /*116a0*/  LOP3.LUT R10, R10, R11, RZ, 0x3c, !PT ;  /* 0x0000000b0a0a7212 */ /* 0x000fe200078e3cff */
[----:B------:R-:W-:-:S02]  /*116b0*/  IMAD.X R11, RZ, RZ, R33, P5 ;  /* 0x000000ffff0b7224 */ /* 0x000fc400028e0621 */
[----:B------:R-:W2:Y:S04]  /*116c0*/  SHFL.IDX PT, R50, R73, R41, 0x1c1f ;  /* 0x001c1f2949327589 */ /* 0x000ea800000e0000 */
[----:B------:R-:W-:Y:S04]  /*116d0*/  SHFL.IDX PT, R113, R113, R34, 0x1c1f ;  /* 0x001c1f2271717589 */ /* 0x000fe800000e0000 */
[----:B------:R-:W-:Y:S01]  /*116e0*/  SHFL.IDX PT, R74, R74, R41, 0x1c1f ;  /* 0x001c1f294a4a7589 */ /* 0x000fe200000e0000 */
[----:B0-----:R-:W-:-:S03]  /*116f0*/  SEL R43, R72, R109, P0 ;  /* 0x0000006d482b7207 */ /* 0x001fc60000000000 */
[----:B------:R-:W-:Y:S04]  /*11700*/  SHFL.IDX PT, R91, R91, R34, 0x1c1f ;  /* 0x001c1f225b5b7589 */ /* 0x000fe800000e0000 */
[----:B------:R-:W-:Y:S04]  /*11710*/  SHFL.IDX PT, R115, R115, R34, 0x1c1f ;  /* 0x001c1f2273737589 */ /* 0x000fe800000e0000 */
[----:B------:R-:W0:Y:S01]  /*11720*/  SHFL.IDX PT, R58, R58, R41, 0x1c1f ;  /* 0x001c1f293a3a7589 */ /* 0x000e2200000e0000 */
[----:B-1----:R-:W-:Y:S02]  /*11730*/  SEL R44, R87, R56, P0 ;  /* 0x00000038572c7207 */ /* 0x002fe40000000000 */
[----:B------:R-:W-:Y:S01]  /*11740*/  SEL R46, R56, R87, P0 ;  /* 0x00000057382e7207 */ /* 0x000fe20000000000 */
[----:B------:R-:W-:Y:S01]  /*11750*/  SHFL.IDX PT, R90, R75, R41, 0x1c1f ;  /* 0x001c1f294b5a7589 */ /* 0x000fe200000e0000 */
[----:B--2---:R-:W-:-:S02]  /*11760*/  SEL R45, R111, R50, P0 ;  /* 0x000000326f2d7207 */ /* 0x004fc40000000000 */
[----:B------:R-:W-:Y:S01]  /*11770*/  SEL R47, R50, R111, P0 ;  /* 0x0000006f322f7207 */ /* 0x000fe20000000000 */
[----:B------:R-:W-:Y:S04]  /*11780*/  SHFL.IDX PT, R93, R93, R34, 0x1c1f ;  /* 0x001c1f225d5d7589 */ /* 0x000fe800000e0000 */
[----:B------:R-:W-:Y:S04]  /*11790*/  SHFL.IDX PT, R95, R95, R34, 0x1c1f ;  /* 0x001c1f225f5f7589 */ /* 0x000fe800000e0000 */
[----:B------:R-:W-:Y:S04]  /*117a0*/  SHFL.IDX PT, R97, R97, R34, 0x1c1f ;  /* 0x001c1f2261617589 */ /* 0x000fe800000e0000 */
[----:B------:R-:W-:Y:S04]  /*117b0*/  SHFL.IDX PT, R99, R99, R34, 0x1c1f ;  /* 0x001c1f2263637589 */ /* 0x000fe800000e0000 */
[----:B------:R-:W-:Y:S01]  /*117c0*/  SHFL.IDX PT, R101, R101, R34, 0x1c1f ;  /* 0x001c1f2265657589 */ /* 0x000fe200000e0000 */
[----:B0-----:R-:W-:-:S03]  /*117d0*/  SEL R50, R58, R91, P0 ;  /* 0x0000005b3a327207 */ /* 0x001fc60000000000 */
[----:B------:R-:W-:Y:S04]  /*117e0*/  SHFL.IDX PT, R103, R103, R34, 0x1c1f ;  /* 0x001c1f2267677589 */ /* 0x000fe800000e0000 */
        /* <DEDUP_REMOVED lines=19> */
[----:B------:R-:W0:Y:S04]  /*11920*/  SHFL.IDX PT, R96, R81, R41, 0x1c1f ;  /* 0x001c1f2951607589 */ /* 0x000e2800000e0000 */
[----:B------:R-:W-:Y:S04]  /*11930*/  SHFL.IDX PT, R82, R82, R41, 0x1c1f ;  /* 0x001c1f2952527589 */ /* 0x000fe800000e0000 */
[----:B------:R1:W2:Y:S04]  /*11940*/  SHFL.IDX PT, R84, R84, R41, 0x1c1f ;  /* 0x001c1f2954547589 */ /* 0x0002a800000e0000 */
[----:B------:R3:W-:Y:S01]  /*11950*/  STSM.16.M88.4 [R106], R36 ;  /* 0x000000246a007844 */ /* 0x0007e20000000200 */
[----:B-1----:R-:W-:-:S05]  /*11960*/  SEL R41, R109, R72, P0 ;  /* 0x000000486d297207 */ /* 0x002fca0000000000 */
[----:B------:R1:W-:Y:S01]  /*11970*/  STSM.16.M88.4 [R51], R40 ;  /* 0x0000002833007844 */ /* 0x0003e20000000200 */
[----:B0-----:R-:W-:Y:S02]  /*11980*/  SEL R85, R127, R96, P0 ;  /* 0x000000607f557207 */ /* 0x001fe40000000000 */
[----:B------:R-:W-:Y:S01]  /*11990*/  SEL R87, R96, R127, P0 ;  /* 0x0000007f60577207 */ /* 0x000fe20000000000 */
[----:B------:R0:W-:Y:S01]  /*119a0*/  STSM.16.M88.4 [R104], R44 ;  /* 0x0000002c68007844 */ /* 0x0001e20000000200 */
[----:B---3--:R-:W-:Y:S02]  /*119b0*/  SEL R36, R89, R48, P0 ;  /* 0x0000003059247207 */ /* 0x008fe40000000000 */
[----:B------:R-:W-:Y:S01]  /*119c0*/  SEL R38, R48, R89, P0 ;  /* 0x0000005930267207 */ /* 0x000fe20000000000 */
[----:B------:R-:W-:Y:S01]  /*119d0*/  IMAD.MOV R48, RZ, RZ, -R53 ;  /* 0x000000ffff307224 */ /* 0x000fe200078e0a35 */
[----:B------:R-:W-:Y:S02]  /*119e0*/  SEL R37, R113, R74, P0 ;  /* 0x0000004a71257207 */ /* 0x000fe40000000000 */
[----:B------:R-:W-:Y:S01]  /*119f0*/  SEL R39, R74, R113, P0 ;  /* 0x000000714a277207 */ /* 0x000fe20000000000 */
[----:B------:R-:W-:Y:S01]  /*11a00*/  IMAD R55, R35, R48, R49 ;  /* 0x0000003023377224 */ /* 0x000fe200078e0231 */
[----:B------:R-:W-:-:S02]  /*11a10*/  SEL R48, R91, R58, P0 ;  /* 0x0000003a5b307207 */ /* 0x000fc40000000000 */
[----:B------:R-:W-:Y:S01]  /*11a20*/  SEL R49, R115, R90, P0 ;  /* 0x0000005a73317207 */ /* 0x000fe20000000000 */
[----:B------:R3:W-:Y:S01]  /*11a30*/  STSM.16.M88.4 [R102], R36 ;  /* 0x0000002466007844 */ /* 0x0007e20000000200 */
[----:B-1----:R-:W-:Y:S02]  /*11a40*/  SEL R51, R90, R115, P0 ;  /* 0x000000735a337207 */ /* 0x002fe40000000000 */
[----:B------:R-:W-:Y:S01]  /*11a50*/  SEL R40, R93, R52, P0 ;  /* 0x000000345d287207 */ /* 0x000fe20000000000 */
[----:B0-----:R-:W-:Y:S01]  /*11a60*/  IMAD.U32 R44, RZ, RZ, UR5 ;  /* 0x00000005ff2c7e24 */ /* 0x001fe2000f8e00ff */
[----:B------:R-:W-:Y:S01]  /*11a70*/  SEL R42, R52, R93, P0 ;  /* 0x0000005d342a7207 */ /* 0x000fe20000000000 */
[----:B------:R-:W-:Y:S01]  /*11a80*/  STSM.16.M88.4 [R100], R48 ;  /* 0x0000003064007844 */ /* 0x000fe20000000200 */
[----:B------:R-:W-:Y:S01]  /*11a90*/  SEL R41, R117, R76, P0 ;  /* 0x0000004c75297207 */ /* 0x000fe20000000000 */
[----:B------:R-:W-:Y:S01]  /*11aa0*/  VIADD R52, R203, UR42 ;  /* 0x0000002acb347c36 */ /* 0x000fe20008000000 */
[----:B------:R-:W-:Y:S01]  /*11ab0*/  SEL R43, R76, R117, P0 ;  /* 0x000000754c2b7207 */ /* 0x000fe20000000000 */
[----:B------:R-:W-:Y:S01]  /*11ac0*/  ULDC UR5, c[0x0][0xa88] ;  /* 0x0002a20000057ab9 */ /* 0x000fe20000000800 */
[----:B------:R-:W-:Y:S01]  /*11ad0*/  SEL R46, R66, R95, P0 ;  /* 0x0000005f422e7207 */ /* 0x000fe20000000000 */
[----:B------:R-:W-:Y:S01]  /*11ae0*/  IMAD R89, R35, UR5, RZ ;  /* 0x0000000523597c24 */ /* 0x000fe2000f8e02ff */
[----:B------:R-:W-:Y:S01]  /*11af0*/  SEL R45, R119, R92, P0 ;  /* 0x0000005c772d7207 */ /* 0x000fe20000000000 */
[----:B------:R0:W-:Y:S01]  /*11b00*/  STSM.16.M88.4 [R98], R40 ;  /* 0x0000002862007844 */ /* 0x0001e20000000200 */
[----:B------:R-:W-:-:S02]  /*11b10*/  SEL R47, R92, R119, P0 ;  /* 0x000000775c2f7207 */ /* 0x000fc40000000000 */
[----:B---3--:R-:W-:Y:S02]  /*11b20*/  SHF.R.S32.HI R37, RZ, 0x1f, R53 ;  /* 0x0000001fff257819 */ /* 0x008fe40000011435 */
[----:B------:R-:W-:Y:S02]  /*11b30*/  IADD3 R36, P1, R53, UR6, RZ ;  /* 0x0000000635247c10 */ /* 0x000fe4000ff3e0ff */
[----:B------:R-:W-:Y:S02]  /*11b40*/  SHF.R.S32.HI R38, RZ, 0x1f, R55 ;  /* 0x0000001fff267819 */ /* 0x000fe40000011437 */
[----:B------:R-:W-:Y:S01]  /*11b50*/  IADD3.X R37, R37, UR7, R44, P1, !PT ;  /* 0x0000000725257c10 */ /* 0x000fe20008ffe42c */
[----:B------:R-:W-:Y:S01]  /*11b60*/  ULDC.64 UR6, c[0x0][0xb88] ;  /* 0x0002e20000067ab9 */ /* 0x000fe20000000a00 */
[----:B------:R-:W-:Y:S01]  /*11b70*/  SEL R44, R95, R66, P0 ;  /* 0x000000425f2c7207 */ /* 0x000fe20000000000 */
[----:B------:R-:W-:Y:S01]  /*11b80*/  IMAD R38, R38, UR6, RZ ;  /* 0x0000000626267c24 */ /* 0x000fe2000f8e02ff */
[----:B------:R-:W-:Y:S01]  /*11b90*/  LOP3.LUT P1, RZ, R201, 0x3, RZ, 0xc0, !PT ;  /* 0x00000003c9ff7812 */ /* 0x000fe2000782c0ff */
[----:B------:R-:W-:Y:S01]  /*11ba0*/  IMAD.WIDE.U32 R36, R55, UR6, R36 ;  /* 0x0000000637247c25 */ /* 0x000fe2000f8e0024 */
[----:B--2---:R-:W-:Y:S01]  /*11bb0*/  SEL R39, R84, R129, P0 ;  /* 0x0000008154277207 */ /* 0x004fe20000000000 */
[----:B------:R1:W-:Y:S01]  /*11bc0*/  STSM.16.M88.4 [R63], R44 ;  /* 0x0000002c3f007844 */ /* 0x0003e20000000200 */
[----:B0-----:R-:W-:Y:S01]  /*11bd0*/  SEL R40, R97, R34, P0 ;  /* 0x0000002261287207 */ /* 0x001fe20000000000 */
[----:B------:R-:W-:Y:S01]  /*11be0*/  IMAD R55, R55, UR7, R38 ;  /* 0x0000000737377c24 */ /* 0x000fe2000f8e0226 */
[----:B------:R-:W-:Y:S01]  /*11bf0*/  ULDC.64 UR6, c[0x0][0xb50] ;  /* 0x0002d40000067ab9 */ /* 0x000fe20000000a00 */
[----:B------:R-:W-:Y:S01]  /*11c00*/  VIADD R38, R52, 0x8 ;  /* 0x0000000834267836 */ /* 0x000fe20000000000 */
[----:B------:R-:W-:Y:S01]  /*11c10*/  LEA R48, P4, R36, UR6, 0x2 ;  /* 0x0000000624307c11 */ /* 0x000fe2000f8810ff */
[----:B------:R-:W-:Y:S01]  /*11c20*/  IMAD.IADD R37, R37, 0x1, R55 ;  /* 0x0000000125257824 */ /* 0x000fe200078e0237 */
[----:B------:R-:W-:-:S02]  /*11c30*/  SEL R42, R34, R97, P0 ;  /* 0x00000061222a7207 */ /* 0x000fc40000000000 */
[----:B------:R-:W-:Y:S01]  /*11c40*/  SEL R41, R121, R78, P0 ;  /* 0x0000004e79297207 */ /* 0x000fe20000000000 */
[----:B------:R-:W-:Y:S01]  /*11c50*/  SHFL.IDX PT, R66, R48, RZ, 0x1c1f ;  /* 0x001c1fff30427589 */ /* 0x000fe200000e0000 */
[----:B------:R-:W-:Y:S02]  /*11c60*/  LEA.HI.X R36, R36, UR7, R37, 0x2, P4 ;  /* 0x0000000724247c11 */ /* 0x000fe4000a0f1425 */
[----:B------:R-:W-:Y:S01]  /*11c70*/  SEL R37, R129, R84, P0 ;  /* 0x0000005481257207 */ /* 0x000fe20000000000 */
[----:B------:R-:W-:Y:S01]  /*11c80*/  SHFL.IDX PT, R72, R48, 0x1, 0x1c1f ;  /* 0x003c1f0030487f89 */ /* 0x000fe200000e0000 */
[----:B------:R-:W-:Y:S02]  /*11c90*/  SEL R43, R78, R121, P0 ;  /* 0x000000794e2b7207 */ /* 0x000fe40000000000 */
[----:B-1----:R-:W-:Y:S01]  /*11ca0*/  SEL R44, R99, R68, P0 ;  /* 0x00000044632c7207 */ /* 0x002fe20000000000 */
[----:B------:R-:W0:Y:S01]  /*11cb0*/  SHFL.IDX PT, R67, R36, RZ, 0x1c1f ;  /* 0x001c1fff24437589 */ /* 0x000e2200000e0000 */
[----:B------:R-:W-:-:S02]  /*11cc0*/  SEL R46, R68, R99, P0 ;  /* 0x00000063442e7207 */ /* 0x000fc40000000000 */
[----:B------:R-:W-:Y:S01]  /*11cd0*/  SEL R45, R123, R94, P0 ;  /* 0x0000005e7b2d7207 */ /* 0x000fe20000000000 */
[----:B------:R1:W2:Y:S01]  /*11ce0*/  SHFL.IDX PT, R73, R36, 0x1, 0x1c1f ;  /* 0x003c1f0024497f89 */ /* 0x0002a200000e0000 */
[----:B------:R-:W-:Y:S02]  /*11cf0*/  SEL R47, R94, R123, P0 ;  /* 0x0000007b5e2f7207 */ /* 0x000fe40000000000 */
[----:B------:R-:W-:Y:S01]  /*11d00*/  SEL R84, R101, R86, P0 ;  /* 0x0000005665547207 */ /* 0x000fe20000000000 */
[----:B------:R-:W-:Y:S01]  /*11d10*/  STSM.16.M88.4 [R62], R40 ;  /* 0x000000283e007844 */ /* 0x000fe20000000200 */
[----:B------:R-:W-:Y:S02]  /*11d20*/  ISETP.GE.OR P2, PT, R52, R89, P1 ;  /* 0x000000593400720c */ /* 0x000fe40000f46670 */
[----:B------:R-:W-:Y:S01]  /*11d30*/  SEL R86, R86, R101, P0 ;  /* 0x0000006556567207 */ /* 0x000fe20000000000 */
[----:B------:R-:W-:Y:S01]  /*11d40*/  STSM.16.M88.4 [R61], R44 ;  /* 0x0000002c3d007844 */ /* 0x000fe20000000200 */
[----:B------:R-:W-:-:S02]  /*11d50*/  ISETP.GE.OR P1, PT, R38, R89, P1 ;  /* 0x000000592600720c */ /* 0x000fc40000f26670 */
[----:B------:R-:W-:Y:S01]  /*11d60*/  SEL R76, R103, R70, P0 ;  /* 0x00000046674c7207 */ /* 0x000fe20000000000 */
[----:B------:R-:W-:Y:S01]  /*11d70*/  STSM.16.M88.4 [R60], R84 ;  /* 0x000000543c007844 */ /* 0x000fe20000000200 */
[----:B------:R-:W-:Y:S02]  /*11d80*/  SEL R78, R70, R103, P0 ;  /* 0x00000067464e7207 */ /* 0x000fe40000000000 */
[----:B------:R-:W-:Y:S02]  /*11d90*/  SEL R77, R125, R82, P0 ;  /* 0x000000527d4d7207 */ /* 0x000fe40000000000 */
[----:B------:R-:W-:Y:S02]  /*11da0*/  SEL R79, R82, R125, P0 ;  /* 0x0000007d524f7207 */ /* 0x000fe40000000000 */
[----:B-1----:R-:W-:Y:S02]  /*11db0*/  SEL R36, R105, R88, P0 ;  /* 0x0000005869247207 */ /* 0x002fe40000000000 */
[----:B------:R-:W-:Y:S01]  /*11dc0*/  SEL R38, R88, R105, P0 ;  /* 0x0000006958267207 */ /* 0x000fe20000000000 */
[----:B------:R-:W-:Y:S04]  /*11dd0*/  STSM.16.M88.4 [R65], R76 ;  /* 0x0000004c41007844 */ /* 0x000fe80000000200 */
[----:B------:R-:W-:Y:S01]  /*11de0*/  STSM.16.M88.4 [R64], R36 ;  /* 0x0000002440007844 */ /* 0x000fe20000000200 */
[----:B------:R-:W-:Y:S01]  /*11df0*/  BAR.SYNC.DEFER_BLOCKING 0x1, 0x100 ;  /* 0x0044000000007b1d */ /* 0x000fe20000010000 */
[----:B------:R-:W-:-:S05]  /*11e00*/  UIMAD UR5, UR10, UR8, URZ ;  /* 0x000000080a0572a4 */ /* 0x000fca000f8e023f */
[----:B0-----:R-:W-:Y:S01]  /*11e10*/  @!P2 ST.E desc[UR52][R66.64], R2 ;  /* 0x000000024200a985 */ /* 0x001fe2000c101934 */
[----:B------:R-:W-:Y:S01]  /*11e20*/  UIMAD.WIDE.U32 UR6, UR40, UR8, URZ ;  /* 0x00000008280672a5 */ /* 0x000fe2000f8e003f */
[----:B------:R-:W-:Y:S02]  /*11e30*/  ULDC.64 UR10, c[0x0][0xaf0] ;  /* 0x0002bc00000a7ab9 */ /* 0x000fe40000000a00 */
[----:B--2---:R0:W-:Y:S04]  /*11e40*/  @!P1 ST.E desc[UR52][R72.64], R0 ;  /* 0x0000000048009985 */ /* 0x0041e8000c101934 */
[----:B------:R1:W5:Y:S04]  /*11e50*/  LD.E.128 R52, desc[UR52][R30.64] ;  /* 0x000000341e347980 */ /* 0x000368000c101d00 */
[----:B------:R2:W5:Y:S01]  /*11e60*/  LD.E.128 R48, desc[UR52][R28.64] ;  /* 0x000000341c307980 */ /* 0x000562000c101d00 */
[----:B0-----:R-:W-:-:S03]  /*11e70*/  IMAD R0, R23, 0x20, R200 ;  /* 0x0000002017007824 */ /* 0x001fc600078e02c8 */
[----:B------:R0:W5:Y:S01]  /*11e80*/  LD.E.128 R80, desc[UR52][R6.64] ;  /* 0x0000003406507980 */ /* 0x000162000c101d00 */
[----:B-1----:R-:W1:Y:S01]  /*11e90*/  @P3 LDC R31, c[0x0][0xbec] ;  /* 0x0002fb00ff1f3b82 */ /* 0x002e620000000800 */
[----:B------:R-:W-:Y:S02]  /*11ea0*/  UIMAD UR5, UR40, UR9, UR5 ;  /* 0x00000009280572a4 */ /* 0x000fe4000f8e0205 */
[----:B------:R-:W-:Y:S01]  /*11eb0*/  UIMAD UR8, UR12, UR10, URZ ;  /* 0x0000000a0c0872a4 */ /* 0x000fe2000f8e023f */
[----:B------:R3:W5:Y:S04]  /*11ec0*/  LD.E.128 R64, desc[UR52][R4.64] ;  /* 0x0000003404407980 */ /* 0x000768000c101d00 */
[----:B--2---:R-:W2:Y:S01]  /*11ed0*/  @P3 LDC R29, c[0x0][0xbf0] ;  /* 0x0002fc00ff1d3b82 */ /* 0x004ea20000000800 */
[----:B0-----:R-:W-:Y:S01]  /*11ee0*/  VIADD R6, R0, UR42 ;  /* 0x0000002a00067c36 */ /* 0x001fe20008000000 */
[----:B------:R-:W-:Y:S01]  /*11ef0*/  UIADD3 UR7, UR7, UR5, URZ ;  /* 0x0000000507077290 */ /* 0x000fe2000fffe03f */
[----:B------:R-:W5:Y:S02]  /*11f00*/  LD.E.128 R56, desc[UR52][R32.64] ;  /* 0x0000003420387980 */ /* 0x000f64000c101d00 */
[----:B------:R-:W-:Y:S01]  /*11f10*/  IMAD.MOV.U32 R7, RZ, RZ, R6 ;  /* 0x000000ffff077224 */ /* 0x000fe200078e0006 */
[----:B------:R-:W-:Y:S01]  /*11f20*/  UIMAD UR5, UR44, UR11, UR8 ;  /* 0x0000000b2c0572a4 */ /* 0x000fe2000f8e0208 */
[----:B------:R-:W5:Y:S01]  /*11f30*/  LD.E.128 R40, desc[UR52][R26.64] ;  /* 0x000000341a287980 */ /* 0x000f62000c101d00 */
[----:B------:R-:W-:Y:S01]  /*11f40*/  UIMAD.WIDE.U32 UR6, UR44, UR10, UR6 ;  /* 0x0000000a2c0672a5 */ /* 0x000fe2000f8e0006 */
[----:B------:R-:W-:-:S02]  /*11f50*/  ULDC.64 UR8, c[0x0][0xae0] ;  /* 0x0002b80000087ab9 */ /* 0x000fc40000000a00 */
[----:B------:R-:W5:Y:S04]  /*11f60*/  LD.E.128 R68, desc[UR52][R24.64] ;  /* 0x0000003418447980 */ /* 0x000f68000c101d00 */
[----:B------:R-:W5:Y:S01]  /*11f70*/  LD.E.128 R60, desc[UR52][R20.64] ;  /* 0x00000034143c7980 */ /* 0x000f62000c101d00 */
[----:B-1----:R-:W-:Y:S01]  /*11f80*/  @P3 IMAD.HI.U32 R0, R6, R31, RZ ;  /* 0x0000001f06003227 */ /* 0x002fe200078e00ff */
[----:B------:R-:W-:Y:S02]  /*11f90*/  UIADD3 UR5, UR7, UR5, URZ ;  /* 0x0000000507057290 */ /* 0x000fe4000fffe03f */
[----:B------:R-:W5:Y:S04]  /*11fa0*/  LD.E.128 R44, desc[UR52][R14.64] ;  /* 0x000000340e2c7980 */ /* 0x000f68000c101d00 */
[----:B------:R-:W5:Y:S01]  /*11fb0*/  LD.E.128 R36, desc[UR52][R12.64] ;  /* 0x000000340c247980 */ /* 0x000f62000c101d00 */
[----:B--2---:R-:W-:-:S03]  /*11fc0*/  @P3 SHF.R.U32.HI R7, RZ, R29, R0 ;  /* 0x0000001dff073219 */ /* 0x004fc60000011600 */
[----:B------:R0:W5:Y:S01]  /*11fd0*/  LD.E.128 R76, desc[UR52][R8.64] ;  /* 0x00000034084c7980 */ /* 0x000162000c101d00 */
[--C-:B------:R-:W-:Y:S01]  /*11fe0*/  SHF.R.S32.HI R0, RZ, 0x1f, R7.reuse ;  /* 0x0000001fff007819 */ /* 0x100fe20000011407 */
[----:B------:R-:W-:Y:S02]  /*11ff0*/  IMAD.MOV R2, RZ, RZ, -R7 ;  /* 0x000000ffff027224 */ /* 0x000fe400078e0a07 */
[----:B---3--:R-:W-:Y:S01]  /*12000*/  IMAD.U32 R5, RZ, RZ, UR7 ;  /* 0x00000007ff057e24 */ /* 0x008fe2000f8e00ff */
[----:B------:R1:W5:Y:S01]  /*12010*/  LD.E.128 R72, desc[UR52][R10.64] ;  /* 0x000000340a487980 */ /* 0x000362000c101d00 */
[----:B------:R-:W-:Y:S02]  /*12020*/  IMAD R0, R0, UR8, RZ ;  /* 0x0000000800007c24 */ /* 0x000fe4000f8e02ff */
[----:B------:R-:W-:Y:S01]  /*12030*/  IMAD R35, R35, R2, R6 ;  /* 0x0000000223237224 */ /* 0x000fe200078e0206 */
[----:B------:R-:W-:Y:S01]  /*12040*/  @!PT LDS RZ, [RZ] ;  /* 0x00000000fffff984 */ /* 0x000fe20000000800 */
[----:B------:R-:W-:Y:S01]  /*12050*/  @!PT LDS RZ, [RZ] ;  /* 0x00000000fffff984 */ /* 0x000fe20000000800 */
[----:B------:R-:W-:Y:S01]  /*12060*/  @!PT LDS RZ, [RZ] ;  /* 0x00000000fffff984 */ /* 0x000fe20000000800 */
[----:B------:R-:W-:Y:S01]  /*12070*/  @!PT LDS RZ, [RZ] ;  /* 0x00000000fffff984 */ /* 0x000fe20000000800 */
[----:B------:R2:W-:Y:S06]  /*12080*/  MEMBAR.ALL.CTA ;  /* 0x0000000000007992 */ /* 0x0005ec0000008000 */
[----:B--2---:R-:W2:Y:S01]  /*12090*/  FENCE.VIEW.ASYNC.S ;  /* 0x00000000000073c6 */ /* 0x004ea20000000000 */
[----:B------:R-:W-:Y:S01]  /*120a0*/  IMAD.U32 R4, RZ, RZ, UR6 ;  /* 0x00000006ff047e24 */ /* 0x000fe2000f8e00ff */
[----:B------:R-:W-:Y:S01]  /*120b0*/  ULDC.64 UR6, c[0x0][0xad8] ;  /* 0x0002b60000067ab9 */ /* 0x000fe20000000a00 */
[----:B------:R-:W-:-:S02]  /*120c0*/  IMAD.U32 R5, RZ, RZ, UR5 ;  /* 0x00000005ff057e24 */ /* 0x000fc4000f8e00ff */
[C---:B0-----:R-:W-:Y:S01]  /*120d0*/  IMAD R9, R7.reuse, UR9, R0 ;  /* 0x0000000907097c24 */ /* 0x041fe2000f8e0200 */
[----:B------:R-:W-:Y:S01]  /*120e0*/  SHF.R.S32.HI R0, RZ, 0x1f, R35 ;  /* 0x0000001fff007819 */ /* 0x000fe20000011423 */
[----:B------:R-:W-:-:S04]  /*120f0*/  IMAD.WIDE.U32 R4, R7, UR8, R4 ;  /* 0x0000000807047c25 */ /* 0x000fc8000f8e0004 */
[----:B------:R-:W-:Y:S02]  /*12100*/  IMAD.IADD R5, R5, 0x1, R9 ;  /* 0x0000000105057824 */ /* 0x000fe400078e0209 */
[----:B------:R-:W-:Y:S02]  /*12110*/  IMAD R2, R0, UR6, RZ ;  /* 0x0000000600027c24 */ /* 0x000fe4000f8e02ff */
[----:B-1----:R-:W-:Y:S02]  /*12120*/  VIADD R10, R200, UR42 ;  /* 0x0000002ac80a7c36 */ /* 0x002fe40008000000 */
[C---:B------:R-:W-:Y:S02]  /*12130*/  IMAD R7, R35.reuse, UR7, R2 ;  /* 0x0000000723077c24 */ /* 0x040fe4000f8e0202 */
[----:B------:R-:W-:Y:S01]  /*12140*/  IMAD.WIDE.U32 R4, R35, UR6, R4 ;  /* 0x0000000623047c25 */ /* 0x000fe2000f8e0004 */
[----:B------:R-:W-:Y:S01]  /*12150*/  ISETP.GE.AND P2, PT, R10, R89, PT ;  /* 0x000000590a00720c */ /* 0x000fe20003f46270 */
[----:B------:R-:W-:-:S02]  /*12160*/  ULDC.64 UR6, c[0x0][0xa80] ;  /* 0x0002a00000067ab9 */ /* 0x000fc40000000a00 */
[----:B------:R-:W-:Y:S01]  /*12170*/  VIADD R0, R10, 0x20 ;  /* 0x000000200a007836 */ /* 0x000fe20000000000 */
[----:B------:R-:W-:Y:S01]  /*12180*/  LEA R8, P3, R4, UR6, 0x1 ;  /* 0x0000000604087c11 */ /* 0x000fe2000f8608ff */
[----:B------:R-:W-:Y:S02]  /*12190*/  IMAD.IADD R5, R5, 0x1, R7 ;  /* 0x0000000105057824 */ /* 0x000fe400078e0207 */
[----:B------:R-:W-:Y:S01]  /*121a0*/  VIADD R3, R3, 0x2a820 ;  /* 0x0002a82003037836 */ /* 0x000fe20000000000 */
[-C--:B------:R-:W-:Y:S01]  /*121b0*/  ISETP.GE.AND P1, PT, R0, R89.reuse, PT ;  /* 0x000000590000720c */ /* 0x080fe20003f26270 */
[----:B------:R-:W-:Y:S01]  /*121c0*/  VIADD R0, R10, 0x40 ;  /* 0x000000400a007836 */ /* 0x000fe20000000000 */
[----:B------:R-:W-:Y:S02]  /*121d0*/  LEA.HI.X R9, R4, UR7, R5, 0x1, P3 ;  /* 0x0000000704097c11 */ /* 0x000fe400098f0c05 */
[----:B------:R-:W-:Y:S01]  /*121e0*/  PRMT R3, RZ, 0x654, R3 ;  /* 0x00000654ff037816 */ /* 0x000fe20000000003 */
[----:B--2---:R0:W1:Y:S01]  /*121f0*/  SHFL.IDX PT, R7, R8, RZ, 0x181f ;  /* 0x00181fff08077589 */ /* 0x00406200000e0000 */
        /* <DEDUP_REMOVED lines=9> */
[CC--:B-1----:R-:W-:Y:S02]  /*12290*/  @!P4 LEA R2, P6, R18.reuse, R7.reuse, 0x1 ;  /* 0x000000071202c211 */ /* 0x0c2fe400078c08ff */
[CC--:B------:R-:W-:Y:S02]  /*122a0*/  @!P3 LEA R4, P5, R19.reuse, R7.reuse, 0x1 ;  /* 0x000000071304b211 */ /* 0x0c0fe400078a08ff */
[-C--:B0-2---:R-:W-:Y:S02]  /*122b0*/  @!P4 LEA.HI.X R3, R18, R0.reuse, R207, 0x1, P6 ;  /* 0x000000001203c211 */ /* 0x085fe400030f0ccf */
[C---:B------:R-:W-:Y:S02]  /*122c0*/  @!P2 LEA R6, P6, R22.reuse, R7, 0x1 ;  /* 0x000000071606a211 */ /* 0x040fe400078c08ff */
[-C--:B------:R-:W-:Y:S01]  /*122d0*/  @!P3 LEA.HI.X R5, R19, R0.reuse, R206, 0x1, P5 ;  /* 0x000000001305b211 */ /* 0x080fe200028f0cce */
[----:B-----5:R3:W-:Y:S01]  /*122e0*/  @!P4 ST.E.128 desc[UR52][R2.64], R56 ;  /* 0x000000380200c985 */ /* 0x0207e2000c101d34 */
[----:B------:R-:W-:-:S03]  /*122f0*/  @!P2 LEA.HI.X R7, R22, R0, R205, 0x1, P6 ;  /* 0x000000001607a211 */ /* 0x000fc600030f0ccd */
[----:B------:R3:W-:Y:S04]  /*12300*/  @!P3 ST.E.128 desc[UR52][R4.64], R68 ;  /* 0x000000440400b985 */ /* 0x0007e8000c101d34 */
[----:B------:R3:W-:Y:S02]  /*12310*/  @!P2 ST.E.128 desc[UR52][R6.64], R80 ;  /* 0x000000500600a985 */ /* 0x0007e4000c101d34 */
.L_x_1097:
[----:B------:R-:W-:Y:S05]  /*12320*/  BSYNC B1 ;  /* 0x0000000000017941 */ /* 0x000fea0003800000 */
.L_x_1096:
        /* <DEDUP_REMOVED lines=9> */
[CC--:B------:R-:W-:Y:S02]  /*123c0*/  @!P5 LEA R4, P2, R19.reuse, R7.reuse, 0x1 ;  /* 0x000000071304d211 */ /* 0x0c0fe400078408ff */
[----:B------:R-:W-:Y:S02]  /*123d0*/  @!P6 LEA R6, P3, R22, R7, 0x1 ;  /* 0x000000071606e211 */ /* 0x000fe400078608ff */
[-C--:B0---4-:R-:W-:Y:S02]  /*123e0*/  @!P4 LEA.HI.X R3, R18, R0.reuse, R207, 0x1, P1 ;  /* 0x000000001203c211 */ /* 0x091fe400008f0ccf */
[-C--:B------:R-:W-:Y:S02]  /*123f0*/  @!P5 LEA.HI.X R5, R19, R0.reuse, R206, 0x1, P2 ;  /* 0x000000001305d211 */ /* 0x080fe400010f0cce */
[----:B------:R-:W-:Y:S01]  /*12400*/  @!P6 LEA.HI.X R7, R22, R0, R205, 0x1, P3 ;  /* 0x000000001607e211 */ /* 0x000fe200018f0ccd */
[----:B-----5:R3:W-:Y:S04]  /*12410*/  @!P4 ST.E.128 desc[UR52][R2.64], R52 ;  /* 0x000000340200c985 */ /* 0x0207e8000c101d34 */
[----:B------:R3:W-:Y:S04]  /*12420*/  @!P5 ST.E.128 desc[UR52][R4.64], R60 ;  /* 0x0000003c0400d985 */ /* 0x0007e8000c101d34 */
[----:B------:R3:W-:Y:S02]  /*12430*/  @!P6 ST.E.128 desc[UR52][R6.64], R76 ;  /* 0x0000004c0600e985 */ /* 0x0007e4000c101d34 */
.L_x_1099:
[----:B------:R-:W-:Y:S05]  /*12440*/  BSYNC B1 ;  /* 0x0000000000017941 */ /* 0x000fea0003800000 */
.L_x_1098:
        /* <DEDUP_REMOVED lines=11> */
[-C--:B0-----:R-:W-:Y:S02]  /*12500*/  @!P3 LEA.HI.X R3, R18, R0.reuse, R207, 0x1, P0 ;  /* 0x000000001203b211 */ /* 0x081fe400000f0ccf */
[-C--:B------:R-:W-:Y:S02]  /*12510*/  @!P4 LEA.HI.X R5, R19, R0.reuse, R206, 0x1, P1 ;  /* 0x000000001305c211 */ /* 0x080fe400008f0cce */
[----:B------:R-:W-:Y:S01]  /*12520*/  @!P5 LEA.HI.X R7, R22, R0, R205, 0x1, P2 ;  /* 0x000000001607d211 */ /* 0x000fe200010f0ccd */
[----:B-----5:R3:W-:Y:S04]  /*12530*/  @!P3 ST.E.128 desc[UR52][R2.64], R48 ;  /* 0x000000300200b985 */ /* 0x0207e8000c101d34 */
[----:B------:R3:W-:Y:S04]  /*12540*/  @!P4 ST.E.128 desc[UR52][R4.64], R44 ;  /* 0x0000002c0400c985 */ /* 0x0007e8000c101d34 */
[----:B------:R3:W-:Y:S02]  /*12550*/  @!P5 ST.E.128 desc[UR52][R6.64], R72 ;  /* 0x000000480600d985 */ /* 0x0007e4000c101d34 */
.L_x_1101:
[----:B------:R-:W-:Y:S05]  /*12560*/  BSYNC B1 ;  /* 0x0000000000017941 */ /* 0x000fea0003800000 */
.L_x_1100:
[----:B0-----:R-:W-:Y:S01]  /*12570*/  VIADD R0, R10, 0x60 ;  /* 0x000000600a007836 */ /* 0x001fe20000000000 */
[----:B--2-4-:R-:W0:Y:S04]  /*12580*/  SHFL.IDX PT, R9, R9, 0x3, 0x181f ;  /* 0x00781f0009097f89 */ /* 0x014e2800000e0000 */
[----:B------:R-:W-:Y:S01]  /*12590*/  ISETP.GE.AND P0, PT, R0, R89, PT ;  /* 0x000000590000720c */ /* 0x000fe20003f06270 */
[----:B-1-3--:R1:W2:-:S12]  /*125a0*/  SHFL.IDX PT, R7, R8, 0x3, 0x181f ;  /* 0x00781f0008077f89 */ /* 0x00a29800000e0000 */
[----:B-1----:R-:W-:Y:S05]  /*125b0*/  @P0 BRA `(.L_x_1102) ;  /* 0x0000000800d00947 */ /* 0x002fea0003800000 */
[----:B------:R-:W-:Y:S02]  /*125c0*/  ULDC UR5, c[0x0][0xac8] ;  /* 0x0002b20000057ab9 */ /* 0x000fe40000000800 */
[----:B------:R-:W-:Y:S02]  /*125d0*/  ISETP.GE.AND P2, PT, R18, UR5, PT ;  /* 0x0000000512007c0c */ /* 0x000fe4000bf46270 */
[----:B------:R-:W-:-:S11]  /*125e0*/  ISETP.GE.AND P3, PT, R19, UR5, PT ;  /* 0x0000000513007c0c */ /* 0x000fd6000bf66270 */
[CC--:B--2---:R-:W-:Y:S02]  /*125f0*/  @!P2 LEA R2, P0, R18.reuse, R7.reuse, 0x1 ;  /* 0x000000071202a211 */ /* 0x0c4fe400078008ff */
[C---:B------:R-:W-:Y:S02]  /*12600*/  @!P3 LEA R4, P1, R19.reuse, R7, 0x1 ;  /* 0x000000071304b211 */ /* 0x040fe400078208ff */
[-C--:B0-----:R-:W-:Y:S02]  /*12610*/  @!P2 LEA.HI.X R3, R18, R9.reuse, R207, 0x1, P0 ;  /* 0x000000091203a211 */ /* 0x081fe400000f0ccf */
[----:B------:R-:W-:Y:S02]  /*12620*/  @!P3 LEA.HI.X R5, R19, R9, R206, 0x1, P1 ;  /* 0x000000091305b211 */ /* 0x000fe400008f0cce */
[----:B------:R-:W-:Y:S01]  /*12630*/  ISETP.GE.AND P0, PT, R22, UR5, PT ;  /* 0x0000000516007c0c */ /* 0x000fe2000bf06270 */
[----:B-----5:R1:W-:Y:S04]  /*12640*/  @!P2 ST.E.128 desc[UR52][R2.64], R40 ;  /* 0x000000280200a985 */ /* 0x0203e8000c101d34 */
[----:B------:R1:W-:Y:S08]  /*12650*/  @!P3 ST.E.128 desc[UR52][R4.64], R36 ;  /* 0x000000240400b985 */ /* 0x0003f0000c101d34 */
[----:B------:R-:W-:Y:S05]  /*12660*/  @P0 BRA `(.L_x_1102) ;  /* 0x0000000800a40947 */ /* 0x000fea0003800000 */
[----:B-1----:R-:W-:-:S04]  /*12670*/  LEA R2, P0, R22, R7, 0x1 ;  /* 0x0000000716027211 */ /* 0x002fc800078008ff */
[----:B------:R-:W-:-:S05]  /*12680*/  LEA.HI.X R3, R22, R9, R205, 0x1, P0 ;  /* 0x0000000916037211 */ /* 0x000fca00000f0ccd */
[----:B------:R3:W-:Y:S01]  /*12690*/  ST.E.128 desc[UR52][R2.64], R64 ;  /* 0x0000004002007985 */ /* 0x0007e2000c101d34 */
[----:B------:R-:W-:Y:S05]  /*126a0*/  BRA `(.L_x_1102) ;  /* 0x0000000800947947 */ /* 0x000fea0003800000 */
.L_x_1095:
[----:B------:R-:W0:Y:S01]  /*126b0*/  LDC R8, c[0x0][0xbe8] ;  /* 0x0002fa00ff087b82 */ /* 0x000e220000000800 */
[----:B------:R-:W-:Y:S01]  /*126c0*/  ISETP.GE.AND P0, PT, R208, 0x80, PT ;  /* 0x00000080d000780c */ /* 0x000fe20003f06270 */
[----:B------:R-:W-:Y:S01]  /*126d0*/  USHF.R.S32.HI UR8, URZ, 0x1f, UR40 ;  /* 0x0000001f3f087899 */ /* 0x000fe20008011428 */
[----:B------:R-:W-:Y:S01]  /*126e0*/  BSSY B1, `(.L_x_1103) ;  /* 0x000002f000017945 */ /* 0x000fe20003800000 */
[----:B------:R-:W-:Y:S01]  /*126f0*/  USHF.R.S32.HI UR9, URZ, 0x1f, UR44 ;  /* 0x0000001f3f097899 */ /* 0x000fe2000801142c */
[----:B------:R-:W-:Y:S01]  /*12700*/  IMAD R6, R23, 0x20, R200 ;  /* 0x0000002017067824 */ /* 0x000fe200078e02c8 */
[----:B0-----:R-:W-:-:S13]  /*12710*/  ISETP.NE.AND P1, PT, R8, 0x1, PT ;  /* 0x000000010800780c */ /* 0x001fda0003f25270 */
[----:B------:R-:W0:Y:S08]  /*12720*/  @P1 LDC R9, c[0x0][0xbec] ;  /* 0x0002fb00ff091b82 */ /* 0x000e300000000800 */
[----:B------:R-:W1:Y:S01]  /*12730*/  @P1 LDC R11, c[0x0][0xbf0] ;  /* 0x0002fc00ff0b1b82 */ /* 0x000e620000000800 */
[----:B------:R-:W-:Y:S05]  /*12740*/  @P0 BRA `(.L_x_1104) ;  /* 0x0000000000a00947 */ /* 0x000fea0003800000 */
[----:B------:R-:W2:Y:S01]  /*12750*/  S2R R0, SR_TID.X ;  /* 0x0000000000007919 */ /* 0x000ea20000002100 */
[----:B------:R-:W3:Y:S01]  /*12760*/  LDC R3, c[0x0][0xbe8] ;  /* 0x0002fa00ff037b82 */ /* 0x000ee20000000800 */
[----:B------:R-:W-:Y:S01]  /*12770*/  IMAD.U32 R4, RZ, RZ, UR42 ;  /* 0x0000002aff047e24 */ /* 0x000fe2000f8e00ff */
[----:B------:R-:W-:Y:S02]  /*12780*/  ULDC UR5, c[0x0][0xa88] ;  /* 0x0002a20000057ab9 */ /* 0x000fe40000000800 */
[----:B---3--:R-:W-:Y:S02]  /*12790*/  IMAD R5, R3, UR5, RZ ;  /* 0x0000000503057c24 */ /* 0x008fe4000f8e02ff */
[----:B--2---:R-:W-:-:S04]  /*127a0*/  IADD3 R4, R4, -0x80, R0 ;  /* 0xffffff8004047810 */ /* 0x004fc80007ffe000 */
[----:B------:R-:W-:-:S13]  /*127b0*/  ISETP.GE.AND P0, PT, R4, R5, PT ;  /* 0x000000050400720c */ /* 0x000fda0003f06270 */
[----:B------:R-:W-:Y:S05]  /*127c0*/  @P0 BRA `(.L_x_1104) ;  /* 0x0000000000800947 */ /* 0x000fea0003800000 */
[----:B------:R-:W-:Y:S01]  /*127d0*/  ISETP.NE.AND P0, PT, R3, 0x1, PT ;  /* 0x000000010300780c */ /* 0x000fe20003f05270 */
[----:B------:R-:W-:Y:S01]  /*127e0*/  ULDC.64 UR10, c[0x0][0xb90] ;  /* 0x0002e400000a7ab9 */ /* 0x000fe20000000a00 */
[----:B------:R-:W-:Y:S01]  /*127f0*/  IMAD.MOV.U32 R2, RZ, RZ, R4 ;  /* 0x000000ffff027224 */ /* 0x000fe200078e0004 */
[----:B------:R-:W-:Y:S02]  /*12800*/  UIMAD UR5, UR8, UR10, URZ ;  /* 0x0000000a080572a4 */ /* 0x000fe4000f8e023f */
[----:B------:R-:W-:Y:S02]  /*12810*/  UIMAD.WIDE.U32 UR6, UR40, UR10, URZ ;  /* 0x0000000a280672a5 */ /* 0x000fe4000f8e003f */
[----:B------:R-:W-:-:S03]  /*12820*/  UIMAD UR5, UR40, UR11, UR5 ;  /* 0x0000000b280572a4 */ /* 0x000fc6000f8e0205 */
[----:B------:R-:W-:Y:S01]  /*12830*/  ULDC.64 UR10, c[0x0][0xb98] ;  /* 0x0002e600000a7ab9 */ /* 0x000fe20000000a00 */
[----:B------:R-:W-:Y:S02]  /*12840*/  UIADD3 UR7, UR7, UR5, URZ ;  /* 0x0000000507077290 */ /* 0x000fe4000fffe03f */
[----:B------:R-:W2:Y:S01]  /*12850*/  @P0 LDC R5, c[0x0][0xbec] ;  /* 0x0002fb00ff050b82 */ /* 0x000ea20000000800 */
[----:B------:R-:W-:Y:S02]  /*12860*/  UIMAD UR5, UR9, UR10, URZ ;  /* 0x0000000a090572a4 */ /* 0x000fe4000f8e023f */
[----:B------:R-:W-:Y:S02]  /*12870*/  UIMAD.WIDE.U32 UR6, UR44, UR10, UR6 ;  /* 0x0000000a2c0672a5 */ /* 0x000fe4000f8e0006 */
[----:B------:R-:W-:-:S03]  /*12880*/  UIMAD UR5, UR44, UR11, UR5 ;  /* 0x0000000b2c0572a4 */ /* 0x000fc6000f8e0205 */
[----:B------:R-:W3:Y:S01]  /*12890*/  @P0 LDC R7, c[0x0][0xbf0] ;  /* 0x0002fc00ff070b82 */ /* 0x000ee20000000800 */
[----:B------:R-:W-:Y:S01]  /*128a0*/  ULDC.64 UR10, c[0x0][0xb88] ;  /* 0x0002e200000a7ab9 */ /* 0x000fe20000000a00 */
[----:B--2---:R-:W-:-:S05]  /*128b0*/  @P0 IMAD.HI.U32 R0, R4, R5, RZ ;  /* 0x0000000504000227 */ /* 0x004fca00078e00ff */
[----:B---3--:R-:W-:-:S05]  /*128c0*/  @P0 SHF.R.U32.HI R2, RZ, R7, R0 ;  /* 0x00000007ff020219 */ /* 0x008fca0000011600 */
[----:B------:R-:W-:-:S04]  /*128d0*/  IMAD.MOV R5, RZ, RZ, -R2 ;  /* 0x000000ffff057224 */ /* 0x000fc800078e0a02 */
[----:B------:R-:W-:Y:S01]  /*128e0*/  IMAD R5, R3, R5, R4 ;  /* 0x0000000503057224 */ /* 0x000fe200078e0204 */
[----:B------:R-:W-:Y:S01]  /*128f0*/  SHF.R.S32.HI R3, RZ, 0x1f, R2 ;  /* 0x0000001fff037819 */ /* 0x000fe20000011402 */
[----:B------:R-:W-:Y:S01]  /*12900*/  IMAD.U32 R4, RZ, RZ, UR5 ;  /* 0x00000005ff047e24 */ /* 0x000fe2000f8e00ff */
        /* <DEDUP_REMOVED lines=12> */
.L_x_1104:
[----:B------:R-:W-:Y:S05]  /*129d0*/  BSYNC B1 ;  /* 0x0000000000017941 */ /* 0x000fea0003800000 */
.L_x_1103:
[----:B------:R-:W-:Y:S01]  /*129e0*/  ULDC.64 UR10, c[0x0][0xae8] ;  /* 0x0002ba00000a7ab9 */ /* 0x000fe20000000a00 */
[----:B------:R-:W-:Y:S01]  /*129f0*/  VIADD R6, R6, UR42 ;  /* 0x0000002a06067c36 */ /* 0x000fe20008000000 */
[----:B------:R-:W-:Y:S01]  /*12a00*/  UIMAD UR5, UR8, UR10, URZ ;  /* 0x0000000a080572a4 */ /* 0x000fe2000f8e023f */
[----:B------:R-:W-:Y:S01]  /*12a10*/  BSSY B1, `(.L_x_1105) ;  /* 0x0000038000017945 */ /* 0x000fe20003800000 */
[----:B------:R-:W-:Y:S01]  /*12a20*/  UIMAD.WIDE.U32 UR6, UR40, UR10, URZ ;  /* 0x0000000a280672a5 */ /* 0x000fe2000f8e003f */
[----:B0-----:R-:W-:Y:S01]  /*12a30*/  @P1 IMAD.HI.U32 R0, R6, R9, RZ ;  /* 0x0000000906001227 */ /* 0x001fe200078e00ff */
[----:B------:R-:W-:-:S03]  /*12a40*/  UIMAD UR5, UR40, UR11, UR5 ;  /* 0x0000000b280572a4 */ /* 0x000fc6000f8e0205 */
[----:B------:R-:W-:Y:S01]  /*12a50*/  ULDC.64 UR10, c[0x0][0xaf0] ;  /* 0x0002bc00000a7ab9 */ /* 0x000fe20000000a00 */
[----:B------:R-:W-:Y:S01]  /*12a60*/  UIADD3 UR7, UR7, UR5, URZ ;  /* 0x0000000507077290 */ /* 0x000fe2000fffe03f */
[----:B--2---:R-:W-:Y:S01]  /*12a70*/  IMAD.MOV.U32 R5, RZ, RZ, R6 ;  /* 0x000000ffff057224 */ /* 0x004fe200078e0006 */
        /* <DEDUP_REMOVED lines=10> */
[----:B------:R-:W-:Y:S02]  /*12b20*/  IMAD R7, R8, R7, R6 ;  /* 0x0000000708077224 */ /* 0x000fe400078e0206 */
[----:B------:R-:W-:Y:S01]  /*12b30*/  IMAD.U32 R2, RZ, RZ, UR6 ;  /* 0x00000006ff027e24 */ /* 0x000fe2000f8e00ff */
[----:B------:R-:W-:Y:S01]  /*12b40*/  ULDC.64 UR6, c[0x0][0xad8] ;  /* 0x0002b60000067ab9 */ /* 0x000fe20000000a00 */
[----:B------:R-:W-:Y:S01]  /*12b50*/  IMAD.U32 R3, RZ, RZ, UR5 ;  /* 0x00000005ff037e24 */ /* 0x000fe2000f8e00ff */
[----:B------:R-:W-:Y:S01]  /*12b60*/  ULDC UR5, c[0x0][0xa88] ;  /* 0x0002a20000057ab9 */ /* 0x000fe20000000800 */
[C---:B------:R-:W-:Y:S01]  /*12b70*/  IMAD R9, R5.reuse, UR9, R0 ;  /* 0x0000000905097c24 */ /* 0x040fe2000f8e0200 */
[----:B------:R-:W-:Y:S01]  /*12b80*/  SHF.R.S32.HI R0, RZ, 0x1f, R7 ;  /* 0x0000001fff007819 */ /* 0x000fe20000011407 */
[----:B------:R-:W-:-:S04]  /*12b90*/  IMAD.WIDE.U32 R2, R5, UR8, R2 ;  /* 0x0000000805027c25 */ /* 0x000fc8000f8e0002 */
[----:B------:R-:W-:Y:S02]  /*12ba0*/  IMAD.IADD R3, R3, 0x1, R9 ;  /* 0x0000000103037824 */ /* 0x000fe400078e0209 */
[----:B------:R-:W-:Y:S02]  /*12bb0*/  IMAD R4, R0, UR6, RZ ;  /* 0x0000000600047c24 */ /* 0x000fe4000f8e02ff */
[----:B------:R-:W-:Y:S02]  /*12bc0*/  VIADD R6, R200, UR42 ;  /* 0x0000002ac8067c36 */ /* 0x000fe40008000000 */
[----:B------:R-:W-:Y:S02]  /*12bd0*/  IMAD R9, R8, UR5, RZ ;  /* 0x0000000508097c24 */ /* 0x000fe4000f8e02ff */
[C---:B------:R-:W-:Y:S02]  /*12be0*/  IMAD R5, R7.reuse, UR7, R4 ;  /* 0x0000000707057c24 */ /* 0x040fe4000f8e0204 */
[----:B------:R-:W-:Y:S01]  /*12bf0*/  IMAD.WIDE.U32 R2, R7, UR6, R2 ;  /* 0x0000000607027c25 */ /* 0x000fe2000f8e0002 */
[----:B------:R-:W-:Y:S01]  /*12c00*/  ISETP.GE.AND P2, PT, R6, R9, PT ;  /* 0x000000090600720c */ /* 0x000fe20003f46270 */
[----:B------:R-:W-:-:S02]  /*12c10*/  ULDC.64 UR6, c[0x0][0xa80] ;  /* 0x0002a00000067ab9 */ /* 0x000fc40000000a00 */
[----:B------:R-:W-:Y:S01]  /*12c20*/  VIADD R0, R6, 0x20 ;  /* 0x0000002006007836 */ /* 0x000fe20000000000 */
[----:B------:R-:W-:Y:S01]  /*12c30*/  LEA R4, P3, R2, UR6, 0x1 ;  /* 0x0000000602047c11 */ /* 0x000fe2000f8608ff */
[----:B------:R-:W-:-:S03]  /*12c40*/  IMAD.IADD R3, R3, 0x1, R5 ;  /* 0x0000000103037824 */ /* 0x000fc600078e0205 */
[-C--:B------:R-:W-:Y:S01]  /*12c50*/  ISETP.GE.AND P1, PT, R0, R9.reuse, PT ;  /* 0x000000090000720c */ /* 0x080fe20003f26270 */
[----:B------:R-:W-:Y:S01]  /*12c60*/  VIADD R0, R6, 0x40 ;  /* 0x0000004006007836 */ /* 0x000fe20000000000 */
[----:B------:R-:W-:Y:S02]  /*12c70*/  LEA.HI.X R5, R2, UR7, R3, 0x1, P3 ;  /* 0x0000000702057c11 */ /* 0x000fe400098f0c03 */
[----:B------:R0:W1:Y:S02]  /*12c80*/  SHFL.IDX PT, R3, R4, RZ, 0x181f ;  /* 0x00181fff04037589 */ /* 0x00006400000e0000 */
[----:B------:R-:W-:Y:S02]  /*12c90*/  ISETP.GE.AND P0, PT, R0, R9, PT ;  /* 0x000000090000720c */ /* 0x000fe40003f06270 */
[----:B------:R0:W2:Y:S01]  /*12ca0*/  SHFL.IDX PT, R0, R5, RZ, 0x181f ;  /* 0x00181fff05007589 */ /* 0x0000a200000e0000 */
[----:B------:R-:W-:Y:S10]  /*12cb0*/  @P2 BRA `(.L_x_1106) ;  /* 0x0000000000342947 */ /* 0x000ff40003800000 */
[----:B------:R-:W-:Y:S02]  /*12cc0*/  ULDC UR5, c[0x0][0xac8] ;  /* 0x0002b20000057ab9 */ /* 0x000fe40000000800 */
[----:B------:R-:W-:Y:S02]  /*12cd0*/  ISETP.GE.AND P4, PT, R18, UR5, PT ;  /* 0x0000000512007c0c */ /* 0x000fe4000bf86270 */
[----:B------:R-:W-:Y:S02]  /*12ce0*/  ISETP.GE.AND P3, PT, R19, UR5, PT ;  /* 0x0000000513007c0c */ /* 0x000fe4000bf66270 */
[----:B------:R-:W-:-:S09]  /*12cf0*/  ISETP.GE.AND P2, PT, R22, UR5, PT ;  /* 0x0000000516007c0c */ /* 0x000fd2000bf46270 */
[CC--:B-1----:R-:W-:Y:S02]  /*12d00*/  @!P4 LEA R10, P6, R18.reuse, R3.reuse, 0x1 ;  /* 0x00000003120ac211 */ /* 0x0c2fe400078c08ff */
[CC--:B------:R-:W-:Y:S02]  /*12d10*/  @!P3 LEA R12, P5, R19.reuse, R3.reuse, 0x1 ;  /* 0x00000003130cb211 */ /* 0x0c0fe400078a08ff */
[-C--:B--2---:R-:W-:Y:S02]  /*12d20*/  @!P4 LEA.HI.X R11, R18, R0.reuse, R207, 0x1, P6 ;  /* 0x00000000120bc211 */ /* 0x084fe400030f0ccf */
[C---:B------:R-:W-:Y:S02]  /*12d30*/  @!P2 LEA R2, P6, R22.reuse, R3, 0x1 ;  /* 0x000000031602a211 */ /* 0x040fe400078c08ff */
[-C--:B------:R-:W-:Y:S01]  /*12d40*/  @!P3 LEA.HI.X R13, R19, R0.reuse, R206, 0x1, P5 ;  /* 0x00000000130db211 */ /* 0x080fe200028f0cce */
[----:B------:R3:W-:Y:S01]  /*12d50*/  @!P4 ST.E.128 desc[UR52][R10.64], RZ ;  /* 0x000000ff0a00c985 */ /* 0x0007e2000c101d34 */
[----:B------:R-:W-:-:S03]  /*12d60*/  @!P2 LEA.HI.X R3, R22, R0, R205, 0x1, P6 ;  /* 0x000000001603a211 */ /* 0x000fc600030f0ccd */
[----:B------:R3:W-:Y:S04]  /*12d70*/  @!P3 ST.E.128 desc[UR52][R12.64], RZ ;  /* 0x000000ff0c00b985 */ /* 0x0007e8000c101d34 */
[----:B------:R3:W-:Y:S02]  /*12d80*/  @!P2 ST.E.128 desc[UR52][R2.64], RZ ;  /* 0x000000ff0200a985 */ /* 0x0007e4000c101d34 */
.L_x_1106:
[----:B------:R-:W-:Y:S05]  /*12d90*/  BSYNC B1 ;  /* 0x0000000000017941 */ /* 0x000fea0003800000 */
.L_x_1105:
        /* <DEDUP_REMOVED lines=11> */
[-C--:B----4-:R-:W-:Y:S02]  /*12e50*/  @!P4 LEA.HI.X R11, R18, R0.reuse, R207, 0x1, P1 ;  /* 0x00000000120bc211 */ /* 0x090fe400008f0ccf */
[-C--:B------:R-:W-:Y:S02]  /*12e60*/  @!P5 LEA.HI.X R13, R19, R0.reuse, R206, 0x1, P2 ;  /* 0x00000000130dd211 */ /* 0x080fe400010f0cce */
[----:B------:R-:W-:Y:S01]  /*12e70*/  @!P6 LEA.HI.X R3, R22, R0, R205, 0x1, P3 ;  /* 0x000000001603e211 */ /* 0x000fe200018f0ccd */
[----:B------:R3:W-:Y:S04]  /*12e80*/  @!P4 ST.E.128 desc[UR52][R10.64], RZ ;  /* 0x000000ff0a00c985 */ /* 0x0007e8000c101d34 */
[----:B------:R3:W-:Y:S04]  /*12e90*/  @!P5 ST.E.128 desc[UR52][R12.64], RZ ;  /* 0x000000ff0c00d985 */ /* 0x0007e8000c101d34 */
[----:B------:R3:W-:Y:S02]  /*12ea0*/  @!P6 ST.E.128 desc[UR52][R2.64], RZ ;  /* 0x000000ff0200e985 */ /* 0x0007e4000c101d34 */
.L_x_1108:
[----:B------:R-:W-:Y:S05]  /*12eb0*/  BSYNC B1 ;  /* 0x0000000000017941 */ /* 0x000fea0003800000 */
.L_x_1107:
        /* <DEDUP_REMOVED lines=14> */
[----:B------:R3:W-:Y:S04]  /*12fa0*/  @!P3 ST.E.128 desc[UR52][R10.64], RZ ;  /* 0x000000ff0a00b985 */ /* 0x0007e8000c101d34 */
[----:B------:R3:W-:Y:S04]  /*12fb0*/  @!P4 ST.E.128 desc[UR52][R12.64], RZ ;  /* 0x000000ff0c00c985 */ /* 0x0007e8000c101d34 */
[----:B------:R3:W-:Y:S02]  /*12fc0*/  @!P5 ST.E.128 desc[UR52][R2.64], RZ ;  /* 0x000000ff0200d985 */ /* 0x0007e4000c101d34 */
.L_x_1110:
[----:B------:R-:W-:Y:S05]  /*12fd0*/  BSYNC B1 ;  /* 0x0000000000017941 */ /* 0x000fea0003800000 */
.L_x_1109:
[----:B---3--:R-:W-:Y:S01]  /*12fe0*/  VIADD R2, R6, 0x60 ;  /* 0x0000006006027836 */ /* 0x008fe20000000000 */
[----:B0-----:R0:W3:Y:S04]  /*12ff0*/  SHFL.IDX PT, R0, R5, 0x3, 0x181f ;  /* 0x00781f0005007f89 */ /* 0x0010e800000e0000 */
[----:B------:R-:W-:Y:S01]  /*13000*/  ISETP.GE.AND P0, PT, R2, R9, PT ;  /* 0x000000090200720c */ /* 0x000fe20003f06270 */
[----:B-1----:R0:W1:-:S12]  /*13010*/  SHFL.IDX PT, R3, R4, 0x3, 0x181f ;  /* 0x00781f0004037f89 */ /* 0x00205800000e0000 */
[----:B0-----:R-:W-:Y:S05]  /*13020*/  @P0 BRA `(.L_x_1102) ;  /* 0x0000000000340947 */ /* 0x001fea0003800000 */
[----:B------:R-:W-:Y:S02]  /*13030*/  ULDC UR5, c[0x0][0xac8] ;  /* 0x0002b20000057ab9 */ /* 0x000fe40000000800 */
[----:B------:R-:W-:Y:S02]  /*13040*/  ISETP.GE.AND P3, PT, R18, UR5, PT ;  /* 0x0000000512007c0c */ /* 0x000fe4000bf66270 */
[----:B------:R-:W-:Y:S02]  /*13050*/  ISETP.GE.AND P4, PT, R19, UR5, PT ;  /* 0x0000000513007c0c */ /* 0x000fe4000bf86270 */
[----:B------:R-:W-:-:S09]  /*13060*/  ISETP.GE.AND P5, PT, R22, UR5, PT ;  /* 0x0000000516007c0c */ /* 0x000fd2000bfa6270 */
[-C--:B-12-4-:R-:W-:Y:S02]  /*13070*/  @!P3 LEA R4, P0, R18, R3.reuse, 0x1 ;  /* 0x000000031204b211 */ /* 0x096fe400078008ff */
[CC--:B------:R-:W-:Y:S02]  /*13080*/  @!P4 LEA R6, P1, R19.reuse, R3.reuse, 0x1 ;  /* 0x000000031306c211 */ /* 0x0c0fe400078208ff */
[----:B------:R-:W-:Y:S02]  /*13090*/  @!P5 LEA R2, P2, R22, R3, 0x1 ;  /* 0x000000031602d211 */ /* 0x000fe400078408ff */
[-C--:B---3--:R-:W-:Y:S02]  /*130a0*/  @!P3 LEA.HI.X R5, R18, R0.reuse, R207, 0x1, P0 ;  /* 0x000000001205b211 */ /* 0x088fe400000f0ccf */
[-C--:B------:R-:W-:Y:S02]  /*130b0*/  @!P4 LEA.HI.X R7, R19, R0.reuse, R206, 0x1, P1 ;  /* 0x000000001307c211 */ /* 0x080fe400008f0cce */
[----:B------:R-:W-:Y:S01]  /*130c0*/  @!P5 LEA.HI.X R3, R22, R0, R205, 0x1, P2 ;  /* 0x000000001603d211 */ /* 0x000fe200010f0ccd */
[----:B------:R0:W-:Y:S04]  /*130d0*/  @!P3 ST.E.128 desc[UR52][R4.64], RZ ;  /* 0x000000ff0400b985 */ /* 0x0001e8000c101d34 */
[----:B------:R0:W-:Y:S04]  /*130e0*/  @!P4 ST.E.128 desc[UR52][R6.64], RZ ;  /* 0x000000ff0600c985 */ /* 0x0001e8000c101d34 */
[----:B------:R0:W-:Y:S02]  /*130f0*/  @!P5 ST.E.128 desc[UR52][R2.64], RZ ;  /* 0x000000ff0200d985 */ /* 0x0001e4000c101d34 */
.L_x_1102:
[----:B------:R-:W-:Y:S05]  /*13100*/  BSYNC B0 ;  /* 0x0000000000007941 */ /* 0x000fea0003800000 */
.L_x_1094:
[----:B------:R-:W-:Y:S02]  /*13110*/  ULDC UR5, c[0x0][0xc38] ;  /* 0x00030e0000057ab9 */ /* 0x000fe40000000800 */
[----:B------:R-:W-:-:S06]  /*13120*/  UISETP.GE.AND UP0, UPT, UR4, UR5, UPT ;  /* 0x000000050400728c */ /* 0x000fcc000bf06270 */
[----:B------:R-:W-:-:S13]  /*13130*/  PLOP3.LUT P0, PT, PT, PT, UP0, 0x80, 0x0 ;  /* 0x000000000000781c */ /* 0x000fda0003f0f008 */
[----:B------:R-:W-:Y:S05]  /*13140*/  @!P0 BRA `(.L_x_1111) ;  /* 0xfffffed800f08947 */ /* 0x000fea000383ffff */
[----:B------:R-:W-:Y:S05]  /*13150*/  EXIT ;  /* 0x000000000000794d */ /* 0x000fea0003800000 */
.L_x_1005:
[----:B------:R-:W-:-:S08]  /*13160*/  NOP ;  /* 0x0000000000007918 */ /* 0x000fd00000000000 */
[----:B------:R-:W0:-:S00]  /*13170*/  USETMAXREG.DEALLOC.CTAPOOL 0x28 ;  /* 0x00000028000079c8 */ /* 0x000e0000080e0500 */
[----:B0-----:R-:W-:-:S06]  /*13180*/  LOP3.LUT R0, R0, 0x3, RZ, 0xc0, !PT ;  /* 0x0000000300007812 */ /* 0x001fcc00078ec0ff */
[----:B------:R-:W0:Y:S01]  /*13190*/  S2UR UR5, SR_CTAID.X ;  /* 0x00000000000579c3 */ /* 0x000e220000002500 */
[----:B------:R-:W-:Y:S01]  /*131a0*/  LOP3.LUT R16, R16, 0xfffff7ff, RZ, 0xc0, !PT ;  /* 0xfffff7ff10107812 */ /* 0x000fe200078ec0ff */
[----:B------:R-:W-:Y:S01]  /*131b0*/  STL [R1+0x4], RZ ;  /* 0x000004ff01007387 */ /* 0x000fe20000100800 */
[----:B------:R-:W-:Y:S02]  /*131c0*/  IMAD.MOV.U32 R22, RZ, RZ, RZ ;  /* 0x000000ffff167224 */ /* 0x000fe400078e00ff */
[----:B------:R-:W-:Y:S01]  /*131d0*/  IMAD.MOV.U32 R23, RZ, RZ, 0x1 ;  /* 0x00000001ff177424 */ /* 0x000fe200078e00ff */
[----:B------:R1:W2:Y:S02]  /*131e0*/  SHFL.IDX PT, R2, R0, RZ, 0x1f ;  /* 0x00001fff00027589 */ /* 0x0002a400000e0000 */
[----:B-1----:R-:W0:Y:S01]  /*131f0*/  LDC R0, c[0x0][0xc38] ;  /* 0x00030e00ff007b82 */ /* 0x002e220000000800 */
[----:B--2---:R-:W-:-:S13]  /*13200*/  ISETP.NE.AND P0, PT, R2, RZ, PT ;  /* 0x000000ff0200720c */ /* 0x004fda0003f05270 */
[----:B------:R-:W-:Y:S01]  /*13210*/  @P0 LOP3.LUT R16, R16, 0x800, RZ, 0xfc, !PT ;  /* 0x0000080010100812 */ /* 0x000fe200078efcff */
[----:B------:R-:W-:Y:S06]  /*13220*/  @P0 BAR.ARV 0x4, 0x180 ;  /* 0x0106000000000b1d */ /* 0x000fec0000002000 */
[----:B0-----:R-:W-:-:S13]  /*13230*/  ISETP.LE.AND P0, PT, R0, UR5, PT ;  /* 0x0000000500007c0c */ /* 0x001fda000bf03270 */
[----:B------:R-:W-:Y:S05]  /*13240*/  @P0 BRA `(.L_x_1112) ;  /* 0x0000004800780947 */ /* 0x000fea0003800000 */
[----:B------:R-:W0:Y:S01]  /*13250*/  S2R R10, SR_TID.X ;  /* 0x00000000000a7919 */ /* 0x000e220000002100 */
[----:B------:R-:W-:Y:S01]  /*13260*/  ULDC.64 UR6, c[0x0][0x2f0] ;  /* 0x0000bc0000067ab9 */ /* 0x000fe20000000a00 */
[----:B------:R-:W-:Y:S01]  /*13270*/  LOP3.LUT R16, R16, 0xfffffffd, RZ, 0xc0, !PT ;  /* 0xfffffffd10107812 */ /* 0x000fe200078ec0ff */
[----:B------:R-:W-:Y:S01]  /*13280*/  ULDC UR8, c[0x0][0x2b8] ;  /* 0x0000ae0000087ab9 */ /* 0x000fe20000000800 */
[----:B------:R-:W-:Y:S01]  /*13290*/  IMAD.MOV.U32 R34, RZ, RZ, 0x40 ;  /* 0x00000040ff227424 */ /* 0x000fe200078e00ff */
[----:B------:R-:W-:Y:S01]  /*132a0*/  ULDC.64 UR10, c[0x0][0x418] ;  /* 0x00010600000a7ab9 */ /* 0x000fe20000000a00 */
[----:B------:R-:W-:Y:S01]  /*132b0*/  IMAD.MOV.U32 R26, RZ, RZ, 0x20 ;  /* 0x00000020ff1a7424 */ /* 0x000fe200078e00ff */
[----:B------:R-:W-:Y:S01]  /*132c0*/  UISETP.NE.U32.AND UP0, UPT, UR10, URZ, UPT ;  /* 0x0000003f0a00728c */ /* 0x000fe2000bf05070 */
[----:B------:R-:W-:Y:S01]  /*132d0*/  IMAD.MOV.U32 R23, RZ, RZ, 0x1 ;  /* 0x00000001ff177424 */ /* 0x000fe200078e00ff */
[----:B------:R-:W-:Y:S01]  /*132e0*/  ULDC UR4, c[0x0][0x424] ;  /* 0x0001090000047ab9 */ /* 0x000fe20000000800 */
[----:B------:R-:W-:Y:S01]  /*132f0*/  ULDC UR39, c[0x0][0x288] ;  /* 0x0000a20000277ab9 */ /* 0x000fe20000000800 */
[----:B------:R-:W-:Y:S01]  /*13300*/  UISETP.NE.AND.EX UP0, UPT, UR11, URZ, UPT, UP0 ;  /* 0x0000003f0b00728c */ /* 0x000fe2000bf05300 */
[----:B------:R-:W-:Y:S01]  /*13310*/  IMAD.MOV.U32 R22, RZ, RZ, RZ ;  /* 0x000000ffff167224 */ /* 0x000fe200078e00ff */
[----:B------:R-:W-:Y:S01]  /*13320*/  ULDC UR40, c[0x0][0x448] ;  /* 0x0001120000287ab9 */ /* 0x000fe20000000800 */
[----:B------:R-:W-:Y:S01]  /*13330*/  ULDC UR49, c[0x0][0xc] ;  /* 0x0000030000317ab9 */ /* 0x000fe20000000800 */
[----:B------:R-:W-:-:S02]  /*13340*/  USEL UR4, UR4, 0x1, UP0 ;  /* 0x0000000104047887 */ /* 0x000fc40008000000 */
[----:B------:R-:W-:Y:S02]  /*13350*/  UIMAD UR40, UR40, UR39, URZ ;  /* 0x00000027282872a4 */ /* 0x000fe4000f8e023f */
[----:B------:R-:W-:Y:S02]  /*13360*/  UIMAD UR41, UR4, UR6, URZ ;  /* 0x00000006042972a4 */ /* 0x000fe4000f8e023f */
[----:B------:R-:W-:Y:S02]  /*13370*/  ULOP3.LUT UR48, UR43, 0x2, URZ, 0xfc, !UPT ;  /* 0x000000022b307892 */ /* 0x000fe4000f8efc3f */
[----:B------:R-:W-:Y:S02]  /*13380*/  UIADD3 UR4, UR41, 0x7f, URZ ;  /* 0x0000007f29047890 */ /* 0x000fe4000fffe03f */
[----:B------:R-:W-:Y:S02]  /*13390*/  UIADD3 UR46, UR41, 0x1, -UR39 ;  /* 0x00000001292e7890 */ /* 0x000fe4000fffe827 */
[----:B------:R-:W-:-:S02]  /*133a0*/  ULOP3.LUT UR47, UR43, 0x1, URZ, 0xfc, !UPT ;  /* 0x000000012b2f7892 */ /* 0x000fc4000f8efc3f */
[----:B------:R-:W-:Y:S01]  /*133b0*/  UIADD3 UR39, UR41, -UR39, URZ ;  /* 0x8000002729277290 */ /* 0x000fe2000fffe03f */
[C---:B0-----:R-:W-:Y:S01]  /*133c0*/  IMAD.SHL.U32 R7, R10.reuse, 0x10, RZ ;  /* 0x000000100a077824 */ /* 0x041fe200078e00ff */
[C---:B------:R-:W-:Y:S01]  /*133d0*/  LOP3.LUT R8, R10.reuse, 0x7f, RZ, 0xc0, !PT ;  /* 0x0000007f0a087812 */ /* 0x040fe200078ec0ff */
[C---:B------:R-:W-:Y:S02]  /*133e0*/  IMAD.SHL.U32 R3, R10.reuse, 0x2, RZ ;  /* 0x000000020a037824 */ /* 0x040fe400078e00ff */
[C---:B------:R-:W-:Y:S01]  /*133f0*/  IMAD.SHL.U32 R0, R10.reuse, 0x80, RZ ;  /* 0x000000800a007824 */ /* 0x040fe200078e00ff */
[C---:B------:R-:W-:Y:S01]  /*13400*/  LOP3.LUT R2, R7.reuse, 0x1b0, RZ, 0xc0, !PT ;  /* 0x000001b007027812 */ /* 0x040fe200078ec0ff */
[----:B------:R-:W-:Y:S01]  /*13410*/  IMAD.SHL.U32 R36, R10, 0x40, RZ ;  /* 0x000000400a247824 */ /* 0x000fe200078e00ff */
[----:B------:R-:W-:Y:S02]  /*13420*/  LOP3.LUT R28, R7, 0x30, RZ, 0xc0, !PT ;  /* 0x00000030071c7812 */ /* 0x000fe400078ec0ff */
[----:B------:R-:W-:-:S02]  /*13430*/  LOP3.LUT R32, R2, 0x30, R3, 0x78, !PT ;  /* 0x0000003002207812 */ /* 0x000fc400078e7803 */
[C---:B------:R-:W-:Y:S02]  /*13440*/  LOP3.LUT R2, R0.reuse, 0x380, RZ, 0xc0, !PT ;  /* 0x0000038000027812 */ /* 0x040fe400078ec0ff */
[----:B------:R-:W-:Y:S02]  /*13450*/  LOP3.LUT R4, R0, 0x400, RZ, 0xc0, !PT ;  /* 0x0000040000047812 */ /* 0x000fe400078ec0ff */
[--C-:B------:R-:W-:Y:S02]  /*13460*/  LOP3.LUT R2, R2, 0x10, R10.reuse, 0xf8, !PT ;  /* 0x0000001002027812 */ /* 0x100fe400078ef80a */
[----:B------:R-:W-:Y:S02]  /*13470*/  SHF.R.U32.HI R3, RZ, 0x1, R10 ;  /* 0x00000001ff037819 */ /* 0x000fe4000001160a */
[----:B------:R-:W-:Y:S02]  /*13480*/  LOP3.LUT R33, R2, 0x70, R7, 0x78, !PT ;  /* 0x0000007002217812 */ /* 0x000fe400078e7807 */
[----:B------:R-:W-:-:S02]  /*13490*/  LOP3.LUT R2, R28, 0x40, RZ, 0xfc, !PT ;  /* 0x000000401c027812 */ /* 0x000fc400078efcff */
[----:B------:R-:W-:Y:S02]  /*134a0*/  LOP3.LUT R0, R36, 0x180, RZ, 0xc0, !PT ;  /* 0x0000018024007812 */ /* 0x000fe400078ec0ff */
[C---:B------:R-:W-:Y:S02]  /*134b0*/  ISETP.GE.AND P2, PT, R2.reuse, UR7, PT ;  /* 0x0000000702007c0c */ /* 0x040fe4000bf46270 */
[----:B------:R-:W-:Y:S02]  /*134c0*/  ISETP.GE.AND P1, PT, R2, UR7, PT ;  /* 0x0000000702007c0c */ /* 0x000fe4000bf26270 */
[----:B------:R-:W-:Y:S01]  /*134d0*/  LOP3.LUT R0, R0, 0x30, R3, 0xf8, !PT ;  /* 0x0000003000007812 */ /* 0x000fe200078ef803 */
[----:B------:R-:W-:Y:S01]  /*134e0*/  IMAD.SHL.U32 R3, R10, 0x8, RZ ;  /* 0x000000080a037824 */ /* 0x000fe200078e00ff */
[----:B------:R-:W-:Y:S02]  /*134f0*/  ISETP.GE.AND P0, PT, R2, UR8, PT ;  /* 0x0000000802007c0c */ /* 0x000fe4000bf06270 */
[----:B------:R-:W-:-:S02]  /*13500*/  SHF.R.U32.HI R5, RZ, 0x5, R8 ;  /* 0x00000005ff057819 */ /* 0x000fc40000011608 */
[----:B------:R-:W-:Y:S02]  /*13510*/  LOP3.LUT R3, R0, 0x30, R3, 0x78, !PT ;  /* 0x0000003000037812 */ /* 0x000fe400078e7803 */
[----:B------:R-:W-:Y:S01]  /*13520*/  LOP3.LUT R0, R28, 0x80, RZ, 0xfc, !PT ;  /* 0x000000801c007812 */ /* 0x000fe200078efcff */
[----:B------:R-:W-:Y:S01]  /*13530*/  IMAD R4, R5, 0x800, R4 ;  /* 0x0000080005047824 */ /* 0x000fe200078e0204 */
[----:B------:R-:W-:Y:S02]  /*13540*/  @P2 LOP3.LUT R16, R16, 0x2, RZ, 0xfc, !PT ;  /* 0x0000000210102812 */ /* 0x000fe400078efcff */
[----:B------:R-:W-:Y:S01]  /*13550*/  LOP3.LUT R36, R3, 0x640, R36, 0xf8, !PT ;  /* 0x0000064003247812 */ /* 0x000fe200078ef824 */
[----:B------:R-:W-:Y:S01]  /*13560*/  IMAD.U32 R3, RZ, RZ, UR5 ;  /* 0x00000005ff037e24 */ /* 0x000fe2000f8e00ff */
[----:B------:R-:W-:Y:S01]  /*13570*/  LOP3.LUT R16, R16, 0xffffffbf, RZ, 0xc0, !PT ;  /* 0xffffffbf10107812 */ /* 0x000fe200078ec0ff */
[----:B------:R-:W-:Y:S01]  /*13580*/  USHF.R.S32.HI UR5, URZ, 0x1f, UR4 ;  /* 0x0000001f3f057899 */ /* 0x000fe20008011404 */
[----:B------:R-:W-:Y:S01]  /*13590*/  LOP3.LUT R6, R7, 0x40, RZ, 0xc0, !PT ;  /* 0x0000004007067812 */ /* 0x000fe200078ec0ff */
[----:B------:R-:W-:Y:S01]  /*135a0*/  IMAD.IADD R33, R4, 0x1, R33 ;  /* 0x0000000104217824 */ /* 0x000fe200078e0221 */
[----:B------:R-:W-:Y:S01]  /*135b0*/  @P1 LOP3.LUT R16, R16, 0x40, RZ, 0xfc, !PT ;  /* 0x0000004010101812 */ /* 0x000fe200078efcff */
[----:B------:R0:W-:Y:S01]  /*135c0*/  STL [R1], R3 ;  /* 0x0000000301007387 */ /* 0x0001e20000100800 */
[----:B------:R-:W-:Y:S01]  /*135d0*/  R2P PR, R10, 0x6 ;  /* 0x000000060a007804 */ /* 0x000fe20000000000 */
[----:B------:R-:W-:Y:S01]  /*135e0*/  IMAD R9, R5, 0x200, R6 ;  /* 0x0000020005097824 */ /* 0x000fe200078e0206 */
[----:B------:R-:W-:Y:S01]  /*135f0*/  LOP3.LUT R16, R16, 0xfffffdff, RZ, 0xc0, !PT ;  /* 0xfffffdff10107812 */ /* 0x000fe200078ec0ff */
[----:B------:R1:W-:Y:S01]  /*13600*/  STL [R1+0x4], RZ ;  /* 0x000004ff01007387 */ /* 0x0003e20000100800 */
[----:B------:R-:W-:Y:S01]  /*13610*/  MOV R2, 0x400 ;  /* 0x0000040000027802 */ /* 0x000fe20000000f00 */
[----:B------:R-:W-:Y:S01]  /*13620*/  IMAD.IADD R32, R32, 0x1, R9 ;  /* 0x0000000120207824 */ /* 0x000fe200078e0209 */
[----:B------:R-:W-:Y:S01]  /*13630*/  SEL R34, R34, 0xffffffc0, !P2 ;  /* 0xffffffc022227807 */ /* 0x000fe20005000000 */
[----:B------:R-:W-:Y:S01]  /*13640*/  ULEA.HI UR5, UR5, UR4, URZ, 0x7 ;  /* 0x0000000405057291 */ /* 0x000fe2000f8f383f */
[----:B------:R-:W-:-:S02]  /*13650*/  ISETP.GE.AND P2, PT, R0, UR7, PT ;  /* 0x0000000700007c0c */ /* 0x000fc4000bf46270 */
[----:B------:R-:W-:Y:S01]  /*13660*/  @P0 LOP3.LUT R16, R16, 0x200, RZ, 0xfc, !PT ;  /* 0x0000020010100812 */ /* 0x000fe200078efcff */
[----:B------:R-:W-:Y:S01]  /*13670*/  USHF.R.S32.HI UR38, URZ, 0x7, UR5 ;  /* 0x000000073f267899 */ /* 0x000fe20008011405 */
[----:B------:R-:W-:Y:S02]  /*13680*/  SEL R26, R26, 0xffffffe0, !P1 ;  /* 0xffffffe01a1a7807 */ /* 0x000fe40004800000 */
[----:B------:R-:W-:Y:S02]  /*13690*/  ISETP.GE.AND P1, PT, R0, UR7, PT ;  /* 0x0000000700007c0c */ /* 0x000fe4000bf26270 */
[----:B------:R-:W-:Y:S02]  /*136a0*/  LOP3.LUT R16, R16, 0xfffffffe, RZ, 0xc0, !PT ;  /* 0xfffffffe10107812 */ /* 0x000fe400078ec0ff */
[----:B------:R-:W-:Y:S01]  /*136b0*/  ISETP.GE.AND P0, PT, R0, UR8, PT ;  /* 0x0000000800007c0c */ /* 0x000fe2000bf06270 */
[----:B------:R-:W-:Y:S01]  /*136c0*/  IMAD.SHL.U32 R0, R10, 0x20, RZ ;  /* 0x000000200a007824 */ /* 0x000fe200078e00ff */
[----:B------:R-:W-:-:S02]  /*136d0*/  LEA R17, R31, R2, 0x18 ;  /* 0x000000021f117211 */ /* 0x000fc400078ec0ff */
[----:B------:R-:W-:Y:S02]  /*136e0*/  @P2 LOP3.LUT R16, R16, 0x1, RZ, 0xfc, !PT ;  /* 0x0000000110102812 */ /* 0x000fe400078efcff */
[----:B------:R-:W-:Y:S01]  /*136f0*/  ISETP.GE.AND P2, PT, R28, UR7, PT ;  /* 0x000000071c007c0c */ /* 0x000fe2000bf46270 */
[----:B------:R-:W-:Y:S01]  /*13700*/  IMAD.IADD R37, R17, 0x1, R32 ;  /* 0x0000000111257824 */ /* 0x000fe200078e0220 */
[----:B------:R-:W-:Y:S02]  /*13710*/  LOP3.LUT R16, R16, 0xffffffdf, RZ, 0xc0, !PT ;  /* 0xffffffdf10107812 */ /* 0x000fe400078ec0ff */
[----:B------:R-:W-:Y:S02]  /*13720*/  LOP3.LUT R0, R0, 0x60, RZ, 0xc0, !PT ;  /* 0x0000006000007812 */ /* 0x000fe400078ec0ff */
[----:B------:R-:W-:Y:S02]  /*13730*/  @P1 LOP3.LUT R16, R16, 0x20, RZ, 0xfc, !PT ;  /* 0x0000002010101812 */ /* 0x000fe400078efcff */
[----:B------:R-:W-:-:S02]  /*13740*/  ISETP.GE.AND P1, PT, R28, UR7, PT ;  /* 0x000000071c007c0c */ /* 0x000fc4000bf26270 */
[----:B------:R-:W-:Y:S02]  /*13750*/  LOP3.LUT R16, R16, 0xfffffeff, RZ, 0xc0, !PT ;  /* 0xfffffeff10107812 */ /* 0x000fe400078ec0ff */
[----:B0-----:R-:W-:Y:S02]  /*13760*/  SHF.R.U32.HI R3, RZ, 0x2, R8 ;  /* 0x00000002ff037819 */ /* 0x001fe40000011608 */
[----:B------:R-:W-:Y:S02]  /*13770*/  @P0 LOP3.LUT R16, R16, 0x100, RZ, 0xfc, !PT ;  /* 0x0000010010100812 */ /* 0x000fe400078efcff */
[----:B------:R-:W-:Y:S02]  /*13780*/  ISETP.GE.AND P0, PT, R28, UR8, PT ;  /* 0x000000081c007c0c */ /* 0x000fe4000bf06270 */
[----:B------:R-:W-:Y:S02]  /*13790*/  LOP3.LUT R16, R16, 0xfffffffb, RZ, 0xc0, !PT ;  /* 0xfffffffb10107812 */ /* 0x000fe400078ec0ff */
[----:B------:R-:W-:-:S02]  /*137a0*/  LOP3.LUT R0, R3, R0, RZ, 0xfc, !PT ;  /* 0x0000000003007212 */ /* 0x000fc400078efcff */
[----:B------:R-:W-:-:S04]  /*137b0*/  @P2 LOP3.LUT R16, R16, 0x4, RZ, 0xfc, !PT ;  /* 0x0000000410102812 */ /* 0x000fc800078efcff */
[----:B------:R-:W-:-:S04]  /*137c0*/  LOP3.LUT R16, R16, 0xfffffbff, RZ, 0xc0, !PT ;  /* 0xfffffbff10107812 */ /* 0x000fc800078ec0ff */
[----:B------:R-:W-:-:S04]  /*137d0*/  LOP3.LUT R16, R16, 0xffffff7f, RZ, 0xc0, !PT ;  /* 0xffffff7f10107812 */ /* 0x000fc800078ec0ff */
[----:B------:R-:W-:-:S04]  /*137e0*/  @P1 LOP3.LUT R16, R16, 0x80, RZ, 0xfc, !PT ;  /* 0x0000008010101812 */ /* 0x000fc800078efcff */
[----:B-1----:R-:W-:-:S07]  /*137f0*/  @P0 LOP3.LUT R16, R16, 0x400, RZ, 0xfc, !PT ;  /* 0x0000040010100812 */ /* 0x002fce00078efcff */
.L_x_1183:
[----:B--2---:R-:W2:Y:S01]  /*13800*/  LDL R0, [R1] ;  /* 0x0000000001007983 */ /* 0x004ea20000100800 */
[----:B------:R-:W-:Y:S02]  /*13810*/  ULDC UR7, c[0x0][0xc60] ;  /* 0x0003180000077ab9 */ /* 0x000fe40000000800 */
[----:B------:R-:W-:-:S11]  /*13820*/  UISETP.NE.AND UP0, UPT, UR7, 0x1, UPT ;  /* 0x000000010700788c */ /* 0x000fd6000bf05270 */
[----:B------:R-:W-:Y:S01]  /*13830*/  @UP0 ULDC UR4, c[0x0][0xc64] ;  /* 0x0003190000040ab9 */ /* 0x000fe20000000800 */
[----:B------:R-:W-:Y:S01]  /*13840*/  @UP0 ULDC UR8, c[0x0][0xc68] ;  /* 0x00031a0000080ab9 */ /* 0x000fe20000000800 */
[C---:B--2---:R-:W-:Y:S02]  /*13850*/  R2UR UR37, R0.reuse ;  /* 0x00000000002572ca */ /* 0x044fe400000e0000 */
[----:B------:R-:W-:-:S11]  /*13860*/  R2UR UR6, R0 ;  /* 0x00000000000672ca */ /* 0x000fd600000e0000 */
[----:B------:R-:W-:-:S04]  /*13870*/  UIMAD.WIDE.U32 UR4, UR37, UR4, URZ ;  /* 0x00000004250472a5 */ /* 0x000fc8000f8e003f */
[----:B------:R-:W-:-:S03]  /*13880*/  @UP0 USHF.R.U32.HI UR37, URZ, UR8, UR5 ;  /* 0x000000083f250299 */ /* 0x000fc60008011605 */
[----:B------:R-:W-:Y:S02]  /*13890*/  ULDC UR4, c[0x0][0xc78] ;  /* 0x00031e0000047ab9 */ /* 0x000fe40000000800 */
[----:B------:R-:W-:Y:S02]  /*138a0*/  UISETP.GE.AND UP0, UPT, UR37, UR4, UPT ;  /* 0x000000042500728c */ /* 0x000fe4000bf06270 */
[----:B------:R-:W-:-:S04]  /*138b0*/  UIADD3 UR4, -UR37, URZ, URZ ;  /* 0x0000003f25047290 */ /* 0x000fc8000fffe13f */
[----:B------:R-:W-:Y:S01]  /*138c0*/  PLOP3.LUT P0, PT, PT, PT, UP0, 0x40, 0x0 ;  /* 0x000000000000781c */ /* 0x000fe20003f0e808 */
[----:B------:R-:W-:-:S12]  /*138d0*/  UIMAD UR7, UR7, UR4, UR6 ;  /* 0x00000004070772a4 */ /* 0x000fd8000f8e0206 */
[----:B01----:R-:W-:Y:S05]  /*138e0*/  @P0 BRA `(.L_x_1113) ;  /* 0x0000000000200947 */ /* 0x003fea0003800000 */
        /* <DEDUP_REMOVED lines=8> */
.L_x_1113:
[----:B------:R-:W-:Y:S01]  /*13970*/  ULDC UR8, c[0x0][0xc54] ;  /* 0x0003150000087ab9 */ /* 0x000fe20000000800 */
[----:B------:R-:W-:Y:S01]  /*13980*/  UMOV UR6, UR7 ;  /* 0x0000000700067c82 */ /* 0x000fe20008000000 */
[----:B------:R-:W-:-:S11]  /*13990*/  UISETP.NE.AND UP0, UPT, UR8, 0x1, UPT ;  /* 0x000000010800788c */ /* 0x000fd6000bf05270 */
[----:B------:R-:W-:Y:S02]  /*139a0*/  @UP0 ULDC.64 UR10, c[0x0][0xc58] ;  /* 0x00031600000a0ab9 */ /* 0x000fe40000000a00 */
[----:B------:R-:W-:-:S04]  /*139b0*/  UIMAD.WIDE.U32 UR4, UR7, UR10, URZ ;  /* 0x0000000a070472a5 */ /* 0x000fc8000f8e003f */
[----:B------:R-:W-:-:S04]  /*139c0*/  @UP0 USHF.R.U32.HI UR6, URZ, UR11, UR5 ;  /* 0x0000000b3f060299 */ /* 0x000fc80008011605 */
[----:B------:R-:W-:-:S12]  /*139d0*/  UIMAD UR4, UR6, UR8, URZ ;  /* 0x00000008060472a4 */ /* 0x000fd8000f8e023f */
.L_x_1114:
[----:B------:R-:W-:Y:S01]  /*139e0*/  ULDC UR5, c[0x0][0xc48] ;  /* 0x0003120000057ab9 */ /* 0x000fe20000000800 */
[----:B------:R-:W-:Y:S01]  /*139f0*/  ULDC.64 UR8, c[0x0][0xa28] ;  /* 0x00028a0000087ab9 */ /* 0x000fe20000000a00 */
[----:B------:R-:W-:Y:S01]  /*13a00*/  UISETP.NE.AND UP1, UPT, UR5, 0x1, UPT ;  /* 0x000000010500788c */ /* 0x000fe2000bf25270 */
[----:B------:R-:W-:Y:S01]  /*13a10*/  IMAD.MOV.U32 R30, RZ, RZ, RZ ;  /* 0x000000ffff1e7224 */ /* 0x000fe200078e00ff */
[----:B------:R-:W-:Y:S02]  /*13a20*/  UIADD3 UR4, UR7, -UR4, URZ ;  /* 0x8000000407047290 */ /* 0x000fe4000fffe03f */
[----:B------:R-:W-:Y:S01]  /*13a30*/  UISETP.NE.U32.AND UP0, UPT, UR8, URZ, UPT ;  /* 0x0000003f0800728c */ /* 0x000fe2000bf05070 */
[----:B------:R-:W-:Y:S02]  /*13a40*/  ULDC UR5, c[0x0][0xc54] ;  /* 0x0003150000057ab9 */ /* 0x000fe40000000800 */
[----:B------:R-:W-:Y:S02]  /*13a50*/  UIMAD UR37, UR37, UR5, UR4 ;  /* 0x00000005252572a4 */ /* 0x000fe4000f8e0204 */
[----:B------:R-:W-:-:S02]  /*13a60*/  UISETP.NE.AND.EX UP0, UPT, UR9, URZ, UPT, UP0 ;  /* 0x0000003f0900728c */ /* 0x000fc4000bf05300 */
[----:B------:R-:W-:Y:S01]  /*13a70*/  @UP1 ULDC UR4, c[0x0][0xc4c] ;  /* 0x0003130000041ab9 */ /* 0x000fe20000000800 */
[----:B------:R-:W-:Y:S01]  /*13a80*/  @UP1 ULDC UR7, c[0x0][0xc50] ;  /* 0x0003140000071ab9 */ /* 0x000fe20000000800 */
[----:B------:R-:W-:Y:S02]  /*13a90*/  UIMAD.WIDE.U32 UR4, UR37, UR4, URZ ;  /* 0x00000004250472a5 */ /* 0x000fe4000f8e003f */
[----:B------:R-:W-:Y:S01]  /*13aa0*/  UMOV UR36, UR37 ;  /* 0x0000002500247c82 */ /* 0x000fe20008000000 */
[----:B------:R-:W-:Y:S01]  /*13ab0*/  ULOP3.LUT UR6, UR6, 0x1ffffff, URZ, 0x3c, !UPT ;  /* 0x01ffffff06067892 */ /* 0x000fe2000f8e3c3f */
[----:B------:R-:W-:Y:S01]  /*13ac0*/  PLOP3.LUT P0, PT, PT, PT, UP0, 0x80, 0x0 ;  /* 0x000000000000781c */ /* 0x000fe20003f0f008 */
[----:B------:R-:W-:-:S03]  /*13ad0*/  @UP1 USHF.R.U32.HI UR36, URZ, UR7, UR5 ;  /* 0x000000073f241299 */ /* 0x000fc60008011605 */
[----:B------:R-:W-:Y:S02]  /*13ae0*/  @UP0 ULDC.64 UR4, c[0x0][0xa28] ;  /* 0x00028a0000040ab9 */ /* 0x000fe40000000a00 */
[----:B------:R-:W-:-:S06]  /*13af0*/  @UP0 UIMAD.WIDE UR4, UR36, 0x4, UR4 ;  /* 0x00000004240408a5 */ /* 0x000fcc000f8e0204 */
[----:B------:R-:W-:Y:S01]  /*13b00*/  IMAD.U32 R3, RZ, RZ, UR5 ;  /* 0x00000005ff037e24 */ /* 0x000fe2000f8e00ff */
[----:B------:R-:W-:Y:S01]  /*13b10*/  ULDC UR5, c[0x0][0x448] ;  /* 0x0001120000057ab9 */ /* 0x000fe20000000800 */
[----:B------:R-:W-:Y:S01]  /*13b20*/  IMAD.U32 R2, RZ, RZ, UR4 ;  /* 0x00000004ff027e24 */ /* 0x000fe2000f8e00ff */
[----:B------:R-:W-:Y:S01]  /*13b30*/  ULDC UR4, c[0x0][0xc3c] ;  /* 0x00030f0000047ab9 */ /* 0x000fe20000000800 */
[----:B------:R-:W-:Y:S02]  /*13b40*/  UISETP.NE.AND UP2, UPT, UR5, 0x1, UPT ;  /* 0x000000010500788c */ /* 0x000fe4000bf45270 */
[----:B------:R-:W-:Y:S01]  /*13b50*/  UIADD3 UR6, UR6, UR4, URZ ;  /* 0x0000000406067290 */ /* 0x000fe2000fffe03f */
[----:B------:R0:W5:Y:S01]  /*13b60*/  @P0 LDG.E R30, desc[UR52][R2.64] ;  /* 0x00000034021e0981 */ /* 0x000162000c1e1900 */
[----:B------:R-:W-:Y:S02]  /*13b70*/  UP2UR UR50, UPR, URZ, 0x4 ;  /* 0x000000043f327883 */ /* 0x000fe40008000000 */
[----:B------:R-:W-:-:S04]  /*13b80*/  USHF.L.U32 UR42, UR6, 0x7, URZ ;  /* 0x00000007062a7899 */ /* 0x000fc8000800063f */
[----:B------:R-:W-:Y:S01]  /*13b90*/  UIADD3 UR6, UR42, 0x7f, URZ ;  /* 0x0000007f2a067890 */ /* 0x000fe2000fffe03f */
[----:B------:R-:W-:Y:S01]  /*13ba0*/  @UP2 ULDC UR4, c[0x0][0x44c] ;  /* 0x0001130000042ab9 */ /* 0x000fe20000000800 */
[----:B------:R-:W-:Y:S02]  /*13bb0*/  @UP2 ULDC UR7, c[0x0][0x450] ;  /* 0x0001140000072ab9 */ /* 0x000fe40000000800 */
[----:B------:R-:W-:-:S04]  /*13bc0*/  UIMAD.WIDE.U32 UR4, UR6, UR4, URZ ;  /* 0x00000004060472a5 */ /* 0x000fc8000f8e003f */
[----:B------:R-:W-:-:S03]  /*13bd0*/  @UP2 USHF.R.U32.HI UR6, URZ, UR7, UR5 ;  /* 0x000000073f062299 */ /* 0x000fc60008011605 */
[----:B------:R-:W-:Y:S01]  /*13be0*/  ULDC.64 UR4, c[0x0][0x9e0] ;  /* 0x0002780000047ab9 */ /* 0x000fe20000000a00 */
[----:B------:R-:W-:Y:S02]  /*13bf0*/  UIADD3 UR6, UR46, UR6, URZ ;  /* 0x000000062e067290 */ /* 0x000fe4000fffe03f */
[----:B------:R-:W-:Y:S02]  /*13c00*/  UISETP.GE.AND UP0, UPT, UR5, 0x1, UPT ;  /* 0x000000010500788c */ /* 0x000fe4000bf06270 */
[----:B------:R-:W-:-:S04]  /*13c10*/  UIADD3 UR4, UR6, UR4, URZ ;  /* 0x0000000406047290 */ /* 0x000fc8000fffe03f */
[----:B------:R-:W-:-:S13]  /*13c20*/  PLOP3.LUT P0, PT, PT, PT, UP0, 0x40, 0x0 ;  /* 0x000000000000781c */ /* 0x000fda0003f0e808 */
[----:B0-----:R-:W-:Y:S05]  /*13c30*/  @P0 BRA `(.L_x_1115) ;  /* 0x0000000000440947 */ /* 0x001fea0003800000 */
        /* <DEDUP_REMOVED lines=10> */
.L_x_1116:
[----:B------:R-:W-:-:S11]  /*13ce0*/  UISETP.NE.AND UP1, UPT, UR5, 0x1, UPT ;  /* 0x000000010500788c */ /* 0x000fd6000bf25270 */
[----:B------:R-:W-:Y:S02]  /*13cf0*/  @UP1 ULDC.64 UR10, c[0x0][0x9e8] ;  /* 0x00027a00000a1ab9 */ /* 0x000fe40000000a00 */
[----:B------:R-:W-:-:S04]  /*13d00*/  UIMAD.WIDE.U32 UR6, UR8, UR10, URZ ;  /* 0x0000000a080672a5 */ /* 0x000fc8000f8e003f */
[----:B------:R-:W-:-:S12]  /*13d10*/  @UP1 USHF.R.U32.HI UR8, URZ, UR11, UR7 ;  /* 0x0000000b3f081299 */ /* 0x000fd80008011607 */
.L_x_1117:
[----:B------:R-:W-:-:S04]  /*13d20*/  UIMAD UR8, UR8, UR5, UR5 ;  /* 0x00000005080872a4 */ /* 0x000fc8000f8e0205 */
[----:B------:R-:W-:-:S04]  /*13d30*/  UISETP.LT.AND UP1, UPT, UR4, UR8, UPT ;  /* 0x000000080400728c */ /* 0x000fc8000bf21270 */
[----:B------:R-:W-:-:S12]  /*13d40*/  USEL UR4, UR4, UR8, UP1 ;  /* 0x0000000804047287 */ /* 0x000fd80008800000 */
.L_x_1115:
[----:B------:R-:W-:Y:S01]  /*13d50*/  UISETP.NE.AND UP1, UPT, UR50, URZ, UPT ;  /* 0x0000003f3200728c */ /* 0x000fe2000bf25270 */
[----:B------:R-:W-:Y:S01]  /*13d60*/  PLOP3.LUT P0, PT, PT, PT, UP0, 0x40, 0x0 ;  /* 0x000000000000781c */ /* 0x000fe20003f0e808 */
[----:B------:R-:W-:-:S04]  /*13d70*/  UIADD3 UR4, UR4, 0x7f, URZ ;  /* 0x0000007f04047890 */ /* 0x000fc8000fffe03f */
[----:B------:R-:W-:-:S04]  /*13d80*/  USHF.R.S32.HI UR8, URZ, 0x1f, UR4 ;  /* 0x0000001f3f087899 */ /* 0x000fc80008011404 */
[----:B------:R-:W-:Y:S01]  /*13d90*/  ULEA.HI UR8, UR8, UR4, URZ, 0x7 ;  /* 0x0000000408087291 */ /* 0x000fe2000f8f383f */
[----:B------:R-:W-:Y:S01]  /*13da0*/  @UP1 ULDC UR6, c[0x0][0x44c] ;  /* 0x0001130000061ab9 */ /* 0x000fe20000000800 */
[----:B------:R-:W-:Y:S01]  /*13db0*/  @UP1 ULDC UR9, c[0x0][0x450] ;  /* 0x0001140000091ab9 */ /* 0x000fe20000000800 */
[----:B------:R-:W-:Y:S02]  /*13dc0*/  UIMAD.WIDE.U32 UR6, UR42, UR6, URZ ;  /* 0x000000062a0672a5 */ /* 0x000fe4000f8e003f */
[----:B------:R-:W-:Y:S01]  /*13dd0*/  UMOV UR4, UR42 ;  /* 0x0000002a00047c82 */ /* 0x000fe20008000000 */
[----:B------:R-:W-:Y:S02]  /*13de0*/  USHF.R.S32.HI UR8, URZ, 0x7, UR8 ;  /* 0x000000073f087899 */ /* 0x000fe40008011408 */
[----:B------:R-:W-:Y:S02]  /*13df0*/  @UP1 USHF.R.U32.HI UR4, URZ, UR9, UR7 ;  /* 0x000000093f041299 */ /* 0x000fe40008011607 */
[----:B------:R-:W-:-:S02]  /*13e00*/  UISETP.LT.AND UP1, UPT, UR38, UR8, UPT ;  /* 0x000000082600728c */ /* 0x000fc4000bf21270 */
[----:B------:R-:W-:Y:S01]  /*13e10*/  UIADD3 UR4, UR39, UR4, URZ ;  /* 0x0000000427047290 */ /* 0x000fe2000fffe03f */
[----:B------:R-:W-:Y:S01]  /*13e20*/  ULDC UR6, c[0x0][0x9dc] ;  /* 0x0002770000067ab9 */ /* 0x000fe20000000800 */
[----:B------:R-:W-:Y:S02]  /*13e30*/  USEL UR44, UR38, UR8, UP1 ;  /* 0x00000008262c7287 */ /* 0x000fe40008800000 */
[----:B------:R-:W-:Y:S01]  /*13e40*/  UIADD3 UR8, UR4, -UR6, URZ ;  /* 0x8000000604087290 */ /* 0x000fe2000fffe03f */
[----:B------:R-:W-:Y:S11]  /*13e50*/  @P0 BRA `(.L_x_1118) ;  /* 0x0000000000440947 */ /* 0x000ff60003800000 */
        /* <DEDUP_REMOVED lines=10> */
.L_x_1119:
[----:B------:R-:W-:-:S11]  /*13f00*/  UISETP.NE.AND UP0, UPT, UR5, 0x1, UPT ;  /* 0x000000010500788c */ /* 0x000fd6000bf05270 */
[----:B------:R-:W-:Y:S02]  /*13f10*/  @UP0 ULDC.64 UR10, c[0x0][0x9e8] ;  /* 0x00027a00000a0ab9 */ /* 0x000fe40000000a00 */
[----:B------:R-:W-:-:S04]  /*13f20*/  UIMAD.WIDE.U32 UR6, UR4, UR10, URZ ;  /* 0x0000000a040672a5 */ /* 0x000fc8000f8e003f */
[----:B------:R-:W-:-:S12]  /*13f30*/  @UP0 USHF.R.U32.HI UR4, URZ, UR11, UR7 ;  /* 0x0000000b3f040299 */ /* 0x000fd80008011607 */
.L_x_1120:
[----:B------:R-:W-:-:S04]  /*13f40*/  UIMAD UR4, UR4, UR5, URZ ;  /* 0x00000005040472a4 */ /* 0x000fc8000f8e023f */
[----:B------:R-:W-:-:S04]  /*13f50*/  UISETP.LT.AND UP0, UPT, UR8, UR4, UPT ;  /* 0x000000040800728c */ /* 0x000fc8000bf01270 */
[----:B------:R-:W-:-:S12]  /*13f60*/  USEL UR8, UR8, UR4, !UP0 ;  /* 0x0000000408087287 */ /* 0x000fd8000c000000 */
.L_x_1118:
[----:B------:R-:W-:Y:S01]  /*13f70*/  USHF.R.S32.HI UR4, URZ, 0x1f, UR8 ;  /* 0x0000001f3f047899 */ /* 0x000fe20008011408 */
[----:B------:R-:W-:Y:S03]  /*13f80*/  BSSY B7, `(.L_x_1121) ;  /* 0x00003b2000077945 */ /* 0x000fe60003800000 */
[----:B------:R-:W-:-:S04]  /*13f90*/  ULEA.HI UR4, UR4, UR8, URZ, 0x7 ;  /* 0x0000000804047291 */ /* 0x000fc8000f8f383f */
[----:B------:R-:W-:-:S04]  /*13fa0*/  USHF.R.S32.HI UR4, URZ, 0x7, UR4 ;  /* 0x000000073f047899 */ /* 0x000fc80008011404 */
[----:B------:R-:W-:-:S04]  /*13fb0*/  UISETP.LT.AND UP0, UPT, URZ, UR4, UPT ;  /* 0x000000043f00728c */ /* 0x000fc8000bf01270 */
[----:B------:R-:W-:-:S04]  /*13fc0*/  USEL UR45, URZ, UR4, !UP0 ;  /* 0x000000043f2d7287 */ /* 0x000fc8000c000000 */
[----:B------:R-:W-:-:S06]  /*13fd0*/  UISETP.GT.AND UP0, UPT, UR44, UR45, UPT ;  /* 0x0000002d2c00728c */ /* 0x000fcc000bf04270 */
[----:B------:R-:W-:-:S13]  /*13fe0*/  PLOP3.LUT P0, PT, PT, PT, UP0, 0x80, 0x0 ;  /* 0x000000000000781c */ /* 0x000fda0003f0f008 */
[----:B------:R-:W-:Y:S05]  /*13ff0*/  @P0 BRA `(.L_x_1122) ;  /* 0x0000000000480947 */ /* 0x000fea0003800000 */
[----:B------:R-:W0:Y:S02]  /*14000*/  S2R R0, SR_TID.X ;  /* 0x0000000000007919 */ /* 0x000e240000002100 */
[----:B0-----:R-:W-:-:S04]  /*14010*/  LOP3.LUT R0, R0, 0x7f, RZ, 0xc0, !PT ;  /* 0x0000007f00007812 */ /* 0x001fc800078ec0ff */
[----:B------:R-:W-:-:S13]  /*14020*/  ISETP.NE.AND P0, PT, R0, RZ, PT ;  /* 0x000000ff0000720c */ /* 0x000fda0003f05270 */
[----:B------:R-:W-:Y:S05]  /*14030*/  @P0 BRA `(.L_x_1123) ;  /* 0x0000003800980947 */ /* 0x000fea0003800000 */
[----:B------:R-:W0:Y:S01]  /*14040*/  S2R R7, SR_LANEID ;  /* 0x0000000000077919 */ /* 0x000e220000000000 */
[----:B------:R-:W-:Y:S01]  /*14050*/  VOTEU.ANY UR4, UPT, PT ;  /* 0x0000000000047886 */ /* 0x000fe200038e0100 */
[----:B------:R-:W1:Y:S01]  /*14060*/  LDC.64 R2, c[0x0][0xc80] ;  /* 0x00032000ff027b82 */ /* 0x000e620000000a00 */
[----:B------:R-:W0:Y:S08]  /*14070*/  FLO.U32 R0, UR4 ;  /* 0x0000000400007d00 */ /* 0x000e3000080e0000 */
[----:B------:R-:W1:Y:S01]  /*14080*/  POPC R5, UR4 ;  /* 0x0000000400057d09 */ /* 0x000e620008000000 */
[----:B0-----:R-:W-:-:S13]  /*14090*/  ISETP.EQ.U32.AND P1, PT, R0, R7, PT ;  /* 0x000000070000720c */ /* 0x001fda0003f22070 */
[----:B-1----:R-:W2:Y:S01]  /*140a0*/  @P1 ATOMG.E.ADD.STRONG.GPU PT, R3, desc[UR52][R2.64], R5 ;  /* 0x00000005020319a8 */ /* 0x002ea200081ee1f4 */
[----:B------:R-:W0:Y:S02]  /*140b0*/  S2R R4, SR_LTMASK ;  /* 0x0000000000047919 */ /* 0x000e240000003900 */
[----:B0-----:R-:W-:-:S04]  /*140c0*/  LOP3.LUT R4, R4, UR4, RZ, 0xc0, !PT ;  /* 0x0000000404047c12 */ /* 0x001fc8000f8ec0ff */
[----:B------:R-:W0:Y:S01]  /*140d0*/  POPC R7, R4 ;  /* 0x0000000400077309 */ /* 0x000e220000000000 */
[----:B--2---:R-:W0:Y:S02]  /*140e0*/  SHFL.IDX PT, R0, R3, R0, 0x1f ;  /* 0x00001f0003007589 */ /* 0x004e2400000e0000 */
[----:B0-----:R-:W-:-:S05]  /*140f0*/  IADD3 R0, R0, UR49, R7 ;  /* 0x0000003100007c10 */ /* 0x001fca000fffe007 */
[----:B------:R0:W-:Y:S01]  /*14100*/  STL [R1], R0 ;  /* 0x0000000001007387 */ /* 0x0001e20000100800 */
[----:B------:R-:W-:Y:S05]  /*14110*/  BRA `(.L_x_1123) ;  /* 0x0000003800607947 */ /* 0x000fea0003800000 */
.L_x_1122:
        /* <DEDUP_REMOVED lines=20> */
.L_x_1125:
[----:B------:R-:W-:Y:S05]  /*14260*/  BSYNC B6 ;  /* 0x0000000000067941 */ /* 0x000fea0003800000 */
.L_x_1124:
[----:B------:R-:W-:Y:S01]  /*14270*/  VIADD R0, R17, 0xc400 ;  /* 0x0000c40011007836 */ /* 0x000fe20000000000 */
[----:B------:R-:W-:Y:S01]  /*14280*/  LOP3.LUT R16, R16, 0xfffffff7, RZ, 0xc0, !PT ;  /* 0xfffffff710107812 */ /* 0x000fe200078ec0ff */
[----:B------:R-:W-:Y:S03]  /*14290*/  BSSY B6, `(.L_x_1126) ;  /* 0x0000014000067945 */ /* 0x000fe60003800000 */
[----:B------:R-:W-:-:S13]  /*142a0*/  LOP3.LUT P0, RZ, R0, 0x1bf, RZ, 0xc0, !PT ;  /* 0x000001bf00ff7812 */ /* 0x000fda000780c0ff */
[----:B------:R-:W-:Y:S01]  /*142b0*/  @P0 LOP3.LUT R16, R16, 0x8, RZ, 0xfc, !PT ;  /* 0x0000000810100812 */ /* 0x000fe200078efcff */
[----:B------:R-:W-:Y:S06]  /*142c0*/  @!P0 BRA `(.L_x_1127) ;  /* 0x0000000000408947 */ /* 0x000fec0003800000 */
        /* <DEDUP_REMOVED lines=16> */
.L_x_1127:
[----:B------:R-:W-:Y:S05]  /*143d0*/  BSYNC B6 ;  /* 0x0000000000067941 */ /* 0x000fea0003800000 */
.L_x_1126:
        /* <DEDUP_REMOVED lines=20> */
.L_x_1129:
[----:B------:R-:W-:Y:S05]  /*14520*/  BSYNC B6 ;  /* 0x0000000000067941 */ /* 0x000fea0003800000 */
.L_x_1128:
[----:B------:R-:W-:Y:S01]  /*14530*/  LOP3.LUT P6, RZ, R16, 0x8, RZ, 0xc0, !PT ;  /* 0x0000000810ff7812 */ /* 0x000fe200078cc0ff */
[----:B------:R-:W-:-:S12]  /*14540*/  BSSY B6, `(.L_x_1130) ;  /* 0x0000012000067945 */ /* 0x000fd80003800000 */
        /* <DEDUP_REMOVED lines=17> */
.L_x_1131:
[----:B------:R-:W-:Y:S05]  /*14660*/  BSYNC B6 ;  /* 0x0000000000067941 */ /* 0x000fea0003800000 */
.L_x_1130:
[----:B------:R-:W-:Y:S01]  /*14670*/  ULDC.64 UR4, c[0x0][0x9f8] ;  /* 0x00027e0000047ab9 */ /* 0x000fe20000000a00 */
[----:B------:R-:W-:Y:S01]  /*14680*/  IMAD.U32 R24, RZ, RZ, UR36 ;  /* 0x00000024ff187e24 */ /* 0x000fe2000f8e00ff */
[----:B------:R-:W-:Y:S01]  /*14690*/  UISETP.NE.U32.AND UP0, UPT, UR4, URZ, UPT ;  /* 0x0000003f0400728c */ /* 0x000fe2000bf05070 */
[----:B------:R-:W0:Y:S03]  /*146a0*/  LDC R10, c[0x0][0x430] ;  /* 0x00010c00ff0a7b82 */ /* 0x000e260000000800 */
[----:B------:R-:W-:-:S06]  /*146b0*/  UISETP.NE.AND.EX UP0, UPT, UR5, URZ, UPT, UP0 ;  /* 0x0000003f0500728c */ /* 0x000fcc000bf05300 */
[----:B------:R-:W-:-:S05]  /*146c0*/  PLOP3.LUT P0, PT, PT, PT, UP0, 0x80, 0x0 ;  /* 0x000000000000781c */ /* 0x000fca0003f0f008 */
[----:B------:R-:W-:Y:S02]  /*146d0*/  @UP0 ULDC.64 UR4, c[0x0][0x9f8] ;  /* 0x00027e0000040ab9 */ /* 0x000fe40000000a00 */
[----:B------:R-:W-:-:S06]  /*146e0*/  @UP0 UIMAD.WIDE UR4, UR36, 0x4, UR4 ;  /* 0x00000004240408a5 */ /* 0x000fcc000f8e0204 */
[----:B------:R-:W-:Y:S01]  /*146f0*/  IMAD.U32 R2, RZ, RZ, UR4 ;  /* 0x00000004ff027e24 */ /* 0x000fe2000f8e00ff */
[----:B------:R-:W-:Y:S01]  /*14700*/  ULDC UR4, c[0x0][0xc48] ;  /* 0x0003120000047ab9 */ /* 0x000fe20000000800 */
[----:B------:R-:W-:-:S05]  /*14710*/  IMAD.U32 R3, RZ, RZ, UR5 ;  /* 0x00000005ff037e24 */ /* 0x000fca000f8e00ff */
[----:B------:R1:W5:Y:S01]  /*14720*/  @P0 LDG.E R24, desc[UR52][R2.64] ;  /* 0x0000003402180981 */ /* 0x000362000c1e1900 */
[----:B------:R-:W-:Y:S01]  /*14730*/  IMAD.U32 R8, RZ, RZ, UR44 ;  /* 0x0000002cff087e24 */ /* 0x000fe2000f8e00ff */
[----:B------:R-:W-:Y:S01]  /*14740*/  UMOV UR5, 0xffffffff ;  /* 0xffffffff00057882 */ /* 0x000fe20000000000 */
[----:B------:R-:W-:-:S03]  /*14750*/  IMAD.U32 R18, RZ, RZ, UR4 ;  /* 0x00000004ff127e24 */ /* 0x000fc6000f8e00ff */
[----:B------:R-:W-:Y:S01]  /*14760*/  LEA R8, R8, 0xffffff80, 0x7 ;  /* 0xffffff8008087811 */ /* 0x000fe200078e38ff */
[----:B------:R-:W-:Y:S06]  /*14770*/  BRA.DIV UR5, `(.L_x_1132) ;  /* 0x0000003e05087947 */ /* 0x000fec000b800000 */
.L_x_1203:
[----:B-1----:R-:W1:Y:S01]  /*14780*/  S2R R2, SR_TID.X ;  /* 0x0000000000027919 */ /* 0x002e620000002100 */
[----:B0-----:R-:W-:Y:S02]  /*14790*/  ISETP.NE.AND P1, PT, R10, 0x1, PT ;  /* 0x000000010a00780c */ /* 0x001fe40003f25270 */
[----:B-----5:R-:W-:Y:S02]  /*147a0*/  SHF.R.S32.HI R29, RZ, 0x1f, R24 ;  /* 0x0000001fff1d7819 */ /* 0x020fe40000011418 */
[----:B------:R-:W-:-:S09]  /*147b0*/  LOP3.LUT R16, R16, 0xffffffef, RZ, 0xc0, !PT ;  /* 0xffffffef10107812 */ /* 0x000fd200078ec0ff */
[----:B------:R-:W0:Y:S01]  /*147c0*/  @P1 LDC R3, c[0x0][0x434] ;  /* 0x00010d00ff031b82 */ /* 0x000e220000000800 */
[----:B------:R-:W-:-:S07]  /*147d0*/  @P1 LOP3.LUT R16, R16, 0x10, RZ, 0xfc, !PT ;  /* 0x0000001010101812 */ /* 0x000fce00078efcff */
[----:B------:R-:W2:Y:S01]  /*147e0*/  @P1 LDC R5, c[0x0][0x438] ;  /* 0x00010e00ff051b82 */ /* 0x000ea20000000800 */
[C---:B-1----:R-:W-:Y:S01]  /*147f0*/  LOP3.LUT R0, R2.reuse, 0x7f, RZ, 0xc0, !PT ;  /* 0x0000007f02007812 */ /* 0x042fe200078ec0ff */
[----:B------:R-:W-:-:S03]  /*14800*/  IMAD.SHL.U32 R2, R2, 0x20, RZ ;  /* 0x0000002002027824 */ /* 0x000fc600078e00ff */
[----:B------:R-:W-:Y:S02]  /*14810*/  SHF.R.U32.HI R0, RZ, 0x2, R0 ;  /* 0x00000002ff007819 */ /* 0x000fe40000011600 */
[----:B------:R-:W-:-:S04]  /*14820*/  LOP3.LUT R2, R2, 0x60, RZ, 0xc0, !PT ;  /* 0x0000006002027812 */ /* 0x000fc800078ec0ff */
[----:B------:R-:W-:-:S04]  /*14830*/  LOP3.LUT R7, R8, R0, R2, 0xfe, !PT ;  /* 0x0000000008077212 */ /* 0x000fc800078efe02 */
[C---:B------:R-:W-:Y:S01]  /*14840*/  ISETP.GE.AND P0, PT, R7.reuse, UR41, PT ;  /* 0x0000002907007c0c */ /* 0x040fe2000bf06270 */
[----:B------:R-:W-:-:S04]  /*14850*/  IMAD.IADD R0, R7, 0x1, R30 ;  /* 0x0000000107007824 */ /* 0x000fc800078e021e */
[----:B0-----:R-:W-:-:S04]  /*14860*/  @P1 IMAD.HI.U32 R2, R0, R3, RZ ;  /* 0x0000000300021227 */ /* 0x001fc800078e00ff */
[----:B------:R-:W-:Y:S01]  /*14870*/  IMAD.MOV.U32 R9, RZ, RZ, R0 ;  /* 0x000000ffff097224 */ /* 0x000fe200078e0000 */
[----:B--2---:R-:W-:-:S03]  /*14880*/  @P1 SHF.R.U32.HI R9, RZ, R5, R2 ;  /* 0x00000005ff091219 */ /* 0x004fc60000011602 */
[----:B------:R-:W0:Y:S01]  /*14890*/  @!P0 LDC.64 R6, c[0x0][0x428] ;  /* 0x00010a00ff068b82 */ /* 0x000e220000000a00 */
[----:B------:R-:W-:-:S07]  /*148a0*/  @!P0 SHF.R.S32.HI R3, RZ, 0x1f, R9 ;  /* 0x0000001fff038819 */ /* 0x000fce0000011409 */
[----:B------:R-:W1:Y:S01]  /*148b0*/  @!P0 LDC.64 R4, c[0x0][0x418] ;  /* 0x00010600ff048b82 */ /* 0x000e620000000a00 */
[----:B0-----:R-:W-:-:S04]  /*148c0*/  @!P0 IMAD R2, R29, R6, RZ ;  /* 0x000000061d028224 */ /* 0x001fc800078e02ff */
[----:B------:R-:W-:Y:S02]  /*148d0*/  @!P0 IMAD R7, R24, R7, R2 ;  /* 0x0000000718078224 */ /* 0x000fe400078e0202 */
[----:B------:R-:W-:-:S04]  /*148e0*/  @!P0 IMAD.MOV.U32 R2, RZ, RZ, R9 ;  /* 0x000000ffff028224 */ /* 0x000fc800078e0009 */
[----:B------:R-:W-:-:S04]  /*148f0*/  @!P0 IMAD.WIDE.U32 R2, R24, R6, R2 ;  /* 0x0000000618028225 */ /* 0x000fc800078e0002 */
[----:B------:R-:W-:Y:S01]  /*14900*/  @!P0 IMAD.IADD R3, R3, 0x1, R7 ;  /* 0x0000000103038824 */ /* 0x000fe200078e0207 */
[----:B-1----:R-:W-:Y:S01]  /*14910*/  @!P0 LEA R4, P1, R2, R4, 0x2 ;  /* 0x0000000402048211 */ /* 0x002fe200078210ff */
[----:B------:R-:W-:-:S03]  /*14920*/  IMAD.MOV.U32 R7, RZ, RZ, RZ ;  /* 0x000000ffff077224 */ /* 0x000fc600078e00ff */
[----:B------:R-:W-:-:S05]  /*14930*/  @!P0 LEA.HI.X R5, R2, R5, R3, 0x2, P1 ;  /* 0x0000000502058211 */ /* 0x000fca00008f1403 */
[----:B------:R0:W5:Y:S01]  /*14940*/  @!P0 LDG.E R7, desc[UR52][R4.64] ;  /* 0x0000003404078981 */ /* 0x000162000c1e1900 */
[----:B------:R-:W-:Y:S01]  /*14950*/  IMAD.U32 R2, RZ, RZ, UR48 ;  /* 0x00000030ff027e24 */ /* 0x000fe2000f8e00ff */
[----:B------:R-:W-:Y:S01]  /*14960*/  LOP3.LUT R16, R16, 0xfffffff7, RZ, 0xc0, !PT ;  /* 0xfffffff710107812 */ /* 0x000fe200078ec0ff */
[----:B------:R-:W-:-:S03]  /*14970*/  IMAD.MOV R3, RZ, RZ, -R9 ;  /* 0x000000ffff037224 */ /* 0x000fc600078e0a09 */
[----:B------:R-:W-:Y:S01]  /*14980*/  ISETP.NE.AND P2, PT, R2, 0x3, PT ;  /* 0x000000030200780c */ /* 0x000fe20003f45270 */
[----:B------:R-:W-:Y:S02]  /*14990*/  IMAD R6, R10, R3, R0 ;  /* 0x000000030a067224 */ /* 0x000fe400078e0200 */
[----:B------:R-:W-:-:S04]  /*149a0*/  IMAD R3, RZ, RZ, -UR36 ;  /* 0x80000024ff037e24 */ /* 0x000fc8000f8e02ff */
[----:B------:R-:W-:-:S05]  /*149b0*/  IMAD R18, R18, R3, UR37 ;  /* 0x0000002512127e24 */ /* 0x000fca000f8e0203 */
[----:B------:R-:W-:Y:S02]  /*149c0*/  SHF.R.S32.HI R25, RZ, 0x1f, R18 ;  /* 0x0000001fff197819 */ /* 0x000fe40000011412 */
[----:B------:R-:W-:Y:S01]  /*149d0*/  @P2 LOP3.LUT R16, R16, 0x8, RZ, 0xfc, !PT ;  /* 0x0000000810102812 */ /* 0x000fe200078efcff */
[----:B0-----:R-:W-:Y:S06]  /*149e0*/  @!P2 BRA `(.L_x_1133) ;  /* 0x000000000004a947 */ /* 0x001fec0003800000 */
[----:B------:R-:W-:Y:S01]  /*149f0*/  BPT.TRAP 0x1 ;  /* 0x000000040000795c */ /* 0x000fe20000300000 */
.L_x_1133:
[----:B------:R-:W-:Y:S01]  /*14a00*/  IMAD R4, R22, 0x8, R17 ;  /* 0x0000000816047824 */ /* 0x000fe200078e0211 */
[----:B------:R-:W-:Y:S01]  /*14a10*/  SHF.L.U32 R21, R23, 0x1f, RZ ;  /* 0x0000001f17157819 */ /* 0x000fe200000006ff */
[----:B------:R-:W-:Y:S01]  /*14a20*/  BSSY B0, `(.L_x_1134) ;  /* 0x0000004000007945 */ /* 0x000fe20003800000 */
[----:B------:R-:W-:Y:S02]  /*14a30*/  SHF.R.S32.HI R10, RZ, 0x1f, R6 ;  /* 0x0000001fff0a7819 */ /* 0x000fe40000011406 */
[----:B------:R-:W0:Y:S02]  /*14a40*/  SYNCS.PHASECHK.TRANS64.TRYWAIT P0, [R4+URZ+0x2a880], R21 ;  /* 0x02a88015040075a7 */ /* 0x000e24000800017f */
[----:B0-----:R-:W-:Y:S05]  /*14a50*/  @!P0 BRA `(.L_x_1135) ;  /* 0x00000038007c8947 */ /* 0x001fea0003800000 */
.L_x_1204:
[----:B------:R-:W-:Y:S05]  /*14a60*/  BSYNC B0 ;  /* 0x0000000000007941 */ /* 0x000fea0003800000 */
.L_x_1134:
[----:B------:R-:W1:Y:S01]  /*14a70*/  S2R R9, SR_TID.X ;  /* 0x0000000000097919 */ /* 0x000e620000002100 */
[----:B------:R-:W-:Y:S01]  /*14a80*/  ULDC.64 UR4, c[0x0][0x328] ;  /* 0x0000ca0000047ab9 */ /* 0x000fe20000000a00 */
[----:B-----5:R-:W-:Y:S01]  /*14a90*/  SHF.R.S32.HI R19, RZ, 0x1f, R7 ;  /* 0x0000001fff137819 */ /* 0x020fe20000011407 */
[----:B------:R-:W-:Y:S01]  /*14aa0*/  IMAD R3, R10, UR4, RZ ;  /* 0x000000040a037c24 */ /* 0x000fe2000f8e02ff */
[----:B------:R-:W-:Y:S01]  /*14ab0*/  ULDC.64 UR6, c[0x0][0x318] ;  /* 0x0000c60000067ab9 */ /* 0x000fe20000000a00 */
[----:B------:R-:W-:Y:S01]  /*14ac0*/  LOP3.LUT P2, RZ, R16, 0x20, RZ, 0xc0, !PT ;  /* 0x0000002010ff7812 */ /* 0x000fe2000784c0ff */
[----:B------:R-:W-:Y:S02]  /*14ad0*/  IMAD R20, R22, 0x6000, R32 ;  /* 0x0000600016147824 */ /* 0x000fe400078e0220 */
[C---:B------:R-:W-:Y:S02]  /*14ae0*/  IMAD R5, R6.reuse, UR5, R3 ;  /* 0x0000000506057c24 */ /* 0x040fe4000f8e0203 */
[----:B------:R-:W-:Y:S01]  /*14af0*/  IMAD.WIDE.U32 R2, R6, UR4, RZ ;  /* 0x0000000406027c25 */ /* 0x000fe2000f8e00ff */
[----:B------:R-:W-:-:S03]  /*14b00*/  ULDC.64 UR4, c[0x0][0x338] ;  /* 0x0000ce0000047ab9 */ /* 0x000fc60000000a00 */
[----:B------:R-:W-:Y:S02]  /*14b10*/  IMAD.IADD R3, R3, 0x1, R5 ;  /* 0x0000000103037824 */ /* 0x000fe400078e0205 */
[----:B------:R-:W-:Y:S02]  /*14b20*/  IMAD R0, R19, UR4, RZ ;  /* 0x0000000413007c24 */ /* 0x000fe4000f8e02ff */
[----:B------:R-:W-:-:S04]  /*14b30*/  IMAD.WIDE.U32 R2, R7, UR4, R2 ;  /* 0x0000000407027c25 */ /* 0x000fc8000f8e0002 */
[----:B------:R-:W-:Y:S01]  /*14b40*/  IMAD R0, R7, UR5, R0 ;  /* 0x0000000507007c24 */ /* 0x000fe2000f8e0200 */
[----:B------:R-:W-:Y:S02]  /*14b50*/  ULDC.64 UR4, c[0x0][0x330] ;  /* 0x0000cc0000047ab9 */ /* 0x000fe40000000a00 */
[----:B------:R-:W-:Y:S02]  /*14b60*/  IMAD R5, R25, UR4, RZ ;  /* 0x0000000419057c24 */ /* 0x000fe4000f8e02ff */
[----:B------:R-:W-:Y:S02]  /*14b70*/  IMAD.IADD R3, R3, 0x1, R0 ;  /* 0x0000000103037824 */ /* 0x000fe400078e0200 */
[----:B------:R-:W-:Y:S01]  /*14b80*/  IMAD.WIDE.U32 R2, R18, UR4, R2 ;  /* 0x0000000412027c25 */ /* 0x000fe2000f8e0002 */
[----:B-1----:R-:W-:Y:S01]  /*14b90*/  LOP3.LUT R9, R9, 0x7f, RZ, 0xc0, !PT ;  /* 0x0000007f09097812 */ /* 0x002fe200078ec0ff */
[----:B------:R-:W-:-:S03]  /*14ba0*/  UMOV UR4, 0xffffffff ;  /* 0xffffffff00047882 */ /* 0x000fc60000000000 */
[----:B------:R-:W-:Y:S01]  /*14bb0*/  SHF.R.U32.HI R11, RZ, 0x2, R9 ;  /* 0x00000002ff0b7819 */ /* 0x000fe20000011609 */
[----:B------:R-:W-:Y:S01]  /*14bc0*/  IMAD R9, R18, UR5, R5 ;  /* 0x0000000512097c24 */ /* 0x000fe2000f8e0205 */
[----:B------:R-:W-:Y:S02]  /*14bd0*/  IADD3 R5, P0, R2, UR6, RZ ;  /* 0x0000000602057c10 */ /* 0x000fe4000ff1e0ff */
[----:B------:R-:W-:Y:S02]  /*14be0*/  IADD3 R8, -R11, UR41, -R8 ;  /* 0x000000290b087c10 */ /* 0x000fe4000fffe908 */
[----:B------:R-:W-:Y:S02]  /*14bf0*/  IADD3.X R9, R3, UR7, R9, P0, !PT ;  /* 0x0000000703097c10 */ /* 0x000fe400087fe409 */
[----:B------:R-:W-:Y:S01]  /*14c00*/  ISETP.GE.AND P4, PT, R8, 0x1, PT ;  /* 0x000000010800780c */ /* 0x000fe20003f86270 */
[----:B------:R-:W-:-:S12]  /*14c10*/  BRA.DIV UR4, `(.L_x_1136) ;  /* 0x0000003a04207947 */ /* 0x000fd8000b800000 */
[----:B------:R-:W1:Y:S01]  /*14c20*/  SHFL.IDX PT, R2, R5, RZ, 0x1c1f ;  /* 0x001c1fff05027589 */ /* 0x000e6200000e0000 */
[C---:B------:R-:W-:Y:S02]  /*14c30*/  LOP3.LUT P5, RZ, R16.reuse, 0x80, RZ, 0xc0, !PT ;  /* 0x0000008010ff7812 */ /* 0x040fe400078ac0ff */
[----:B------:R-:W-:Y:S01]  /*14c40*/  LOP3.LUT P6, RZ, R16, 0x40, RZ, 0xc0, !PT ;  /* 0x0000004010ff7812 */ /* 0x000fe200078cc0ff */
[----:B------:R-:W2:Y:S01]  /*14c50*/  SHFL.IDX PT, R0, R9, RZ, 0x1c1f ;  /* 0x001c1fff09007589 */ /* 0x000ea200000e0000 */
[C---:B------:R-:W-:Y:S02]  /*14c60*/  ISETP.GE.AND P3, PT, R8.reuse, 0x21, PT ;  /* 0x000000210800780c */ /* 0x040fe40003f66270 */
[----:B------:R-:W-:Y:S01]  /*14c70*/  ISETP.GE.AND P1, PT, R8, 0x41, PT ;  /* 0x000000410800780c */ /* 0x000fe20003f26270 */
[----:B------:R-:W-:Y:S01]  /*14c80*/  SHFL.IDX PT, R14, R5, 0x3, 0x1c1f ;  /* 0x007c1f00050e7f89 */ /* 0x000fe200000e0000 */
[----:B-1----:R-:W-:-:S05]  /*14c90*/  IADD3 R2, P0, R28, R2, RZ ;  /* 0x000000021c027210 */ /* 0x002fca0007f1e0ff */
[----:B--2---:R-:W-:Y:S01]  /*14ca0*/  IMAD.X R3, RZ, RZ, R0, P0 ;  /* 0x000000ffff037224 */ /* 0x004fe200000e0600 */
[----:B------:R-:W-:Y:S01]  /*14cb0*/  ISETP.LT.OR P0, PT, R8, 0x1, P5 ;  /* 0x000000010800780c */ /* 0x000fe20002f01670 */
[----:B------:R-:W-:-:S12]  /*14cc0*/  IMAD.IADD R0, R17, 0x1, R20 ;  /* 0x0000000111007824 */ /* 0x000fd800078e0214 */
[----:B------:R-:W-:Y:S01]  /*14cd0*/  LDGSTS.E.BYPASS.LTC128B.128 [R0+0xc400], desc[UR52][R2.64], !P0 ;  /* 0x0c40000002007fae */ /* 0x000fe2000c101d74 */
[----:B------:R-:W-:-:S13]  /*14ce0*/  ISETP.LT.OR P0, PT, R8, 0x1, P6 ;  /* 0x000000010800780c */ /* 0x000fda0003701670 */
[----:B------:R-:W-:Y:S01]  /*14cf0*/  LDGSTS.E.BYPASS.LTC128B.128 [R0+0xe400], desc[UR52][R2.64+0x40], !P0 ;  /* 0x0e40004002007fae */ /* 0x000fe2000c101d74 */
[----:B------:R-:W-:-:S13]  /*14d00*/  ISETP.LT.OR P0, PT, R8, 0x1, P2 ;  /* 0x000000010800780c */ /* 0x000fda0001701670 */
[----:B------:R1:W-:Y:S04]  /*14d10*/  LDGSTS.E.BYPASS.LTC128B.128 [R0+0x10400], desc[UR52][R2.64+0x80], !P0 ;  /* 0x1040008002007fae */ /* 0x0003e8000c101d74 */
[----:B-1----:R-:W1:Y:S04]  /*14d20*/  SHFL.IDX PT, R2, R5, 0x1, 0x1c1f ;  /* 0x003c1f0005027f89 */ /* 0x002e6800000e0000 */
[----:B------:R-:W2:Y:S01]  /*14d30*/  SHFL.IDX PT, R3, R9, 0x1, 0x1c1f ;  /* 0x003c1f0009037f89 */ /* 0x000ea200000e0000 */
[----:B-1----:R-:W-:-:S05]  /*14d40*/  IADD3 R2, P0, R28, R2, RZ ;  /* 0x000000021c027210 */ /* 0x002fca0007f1e0ff */
[----:B--2---:R-:W-:Y:S01]  /*14d50*/  IMAD.X R3, RZ, RZ, R3, P0 ;  /* 0x000000ffff037224 */ /* 0x004fe200000e0603 */
[----:B------:R-:W-:-:S13]  /*14d60*/  ISETP.LT.OR P0, PT, R8, 0x21, P5 ;  /* 0x000000210800780c */ /* 0x000fda0002f01670 */
[----:B------:R-:W-:Y:S01]  /*14d70*/  LDGSTS.E.BYPASS.LTC128B.128 [R0+0xcc00], desc[UR52][R2.64], !P0 ;  /* 0x0cc0000002007fae */ /* 0x000fe2000c101d74 */
[----:B------:R-:W-:-:S13]  /*14d80*/  ISETP.LT.OR P0, PT, R8, 0x21, P6 ;  /* 0x000000210800780c */ /* 0x000fda0003701670 */
[----:B------:R-:W-:Y:S01]  /*14d90*/  LDGSTS.E.BYPASS.LTC128B.128 [R0+0xec00], desc[UR52][R2.64+0x40], !P0 ;  /* 0x0ec0004002007fae */ /* 0x000fe2000c101d74 */
[----:B------:R-:W-:-:S13]  /*14da0*/  ISETP.LT.OR P0, PT, R8, 0x21, P2 ;  /* 0x000000210800780c */ /* 0x000fda0001701670 */
[----:B------:R1:W-:Y:S04]  /*14db0*/  LDGSTS.E.BYPASS.LTC128B.128 [R0+0x10c00], desc[UR52][R2.64+0x80], !P0 ;  /* 0x10c0008002007fae */ /* 0x0003e8000c101d74 */
[----:B-1----:R-:W1:Y:S04]  /*14dc0*/  SHFL.IDX PT, R2, R5, 0x2, 0x1c1f ;  /* 0x005c1f0005027f89 */ /* 0x002e6800000e0000 */
[----:B------:R-:W2:Y:S04]  /*14dd0*/  SHFL.IDX PT, R3, R9, 0x2, 0x1c1f ;  /* 0x005c1f0009037f89 */ /* 0x000ea800000e0000 */
[----:B------:R-:W3:Y:S01]  /*14de0*/  SHFL.IDX PT, R9, R9, 0x3, 0x1c1f ;  /* 0x007c1f0009097f89 */ /* 0x000ee200000e0000 */
[----:B-1----:R-:W-:-:S05]  /*14df0*/  IADD3 R2, P0, R28, R2, RZ ;  /* 0x000000021c027210 */ /* 0x002fca0007f1e0ff */
[----:B--2---:R-:W-:Y:S01]  /*14e00*/  IMAD.X R3, RZ, RZ, R3, P0 ;  /* 0x000000ffff037224 */ /* 0x004fe200000e0603 */
[C---:B------:R-:W-:Y:S02]  /*14e10*/  ISETP.LT.OR P0, PT, R8.reuse, 0x41, P5 ;  /* 0x000000410800780c */ /* 0x040fe40002f01670 */
[----:B------:R-:W-:-:S11]  /*14e20*/  ISETP.GE.AND P5, PT, R8, 0x61, PT ;  /* 0x000000610800780c */ /* 0x000fd60003fa6270 */
[----:B------:R1:W-:Y:S01]  /*14e30*/  LDGSTS.E.BYPASS.LTC128B.128 [R0+0xd400], desc[UR52][R2.64], !P0 ;  /* 0x0d40000002007fae */ /* 0x0003e2000c101d74 */
[----:B------:R-:W-:-:S13]  /*14e40*/  ISETP.LT.OR P0, PT, R8, 0x41, P6 ;  /* 0x000000410800780c */ /* 0x000fda0003701670 */
[----:B------:R1:W-:Y:S01]  /*14e50*/  LDGSTS.E.BYPASS.LTC128B.128 [R0+0xf400], desc[UR52][R2.64+0x40], !P0 ;  /* 0x0f40004002007fae */ /* 0x0003e2000c101d74 */
[----:B------:R-:W-:-:S13]  /*14e60*/  ISETP.LT.OR P0, PT, R8, 0x41, P2 ;  /* 0x000000410800780c */ /* 0x000fda0001701670 */
[----:B---3--:R1:W-:Y:S02]  /*14e70*/  LDGSTS.E.BYPASS.LTC128B.128 [R0+0x11400], desc[UR52][R2.64+0x80], !P0 ;  /* 0x1140008002007fae */ /* 0x0083e4000c101d74 */
.L_x_1214:
[----:B01----:R-:W-:Y:S02]  /*14e80*/  IADD3 R2, P0, R28, R14, RZ ;  /* 0x0000000e1c027210 */ /* 0x003fe40007f1e0ff */
[----:B------:R-:W-:-:S03]  /*14e90*/  LOP3.LUT P6, RZ, R16, 0x40, RZ, 0xc0, !PT ;  /* 0x0000004010ff7812 */ /* 0x000fc600078cc0ff */
[----:B------:R-:W-:Y:S01]  /*14ea0*/  IMAD.X R3, RZ, RZ, R9, P0 ;  /* 0x000000ffff037224 */ /* 0x000fe200000e0609 */
[----:B------:R-:W-:-:S04]  /*14eb0*/  LOP3.LUT P0, RZ, R16, 0x80, RZ, 0xc0, !PT ;  /* 0x0000008010ff7812 */ /* 0x000fc8000780c0ff */
[----:B------:R-:W-:-:S13]  /*14ec0*/  ISETP.LT.OR P0, PT, R8, 0x61, P0 ;  /* 0x000000610800780c */ /* 0x000fda0000701670 */
[----:B------:R-:W-:Y:S01]  /*14ed0*/  @!PT LDS RZ, [RZ] ;  /* 0x00000000fffff984 */ /* 0x000fe20000000800 */
[----:B------:R-:W-:Y:S01]  /*14ee0*/  @!PT LDS RZ, [RZ] ;  /* 0x00000000fffff984 */ /* 0x000fe20000000800 */
[----:B------:R-:W-:Y:S01]  /*14ef0*/  @!PT LDS RZ, [RZ] ;  /* 0x00000000fffff984 */ /* 0x000fe20000000800 */
[----:B------:R0:W-:Y:S01]  /*14f00*/  LDGSTS.E.BYPASS.LTC128B.128 [R0+0xdc00], desc[UR52][R2.64], !P0 ;  /* 0x0dc0000002007fae */ /* 0x0001e2000c101d74 */
[----:B------:R-:W-:-:S13]  /*14f10*/  ISETP.LT.OR P0, PT, R8, 0x61, P6 ;  /* 0x000000610800780c */ /* 0x000fda0003701670 */
[----:B------:R0:W-:Y:S01]  /*14f20*/  LDGSTS.E.BYPASS.LTC128B.128 [R0+0xfc00], desc[UR52][R2.64+0x40], !P0 ;  /* 0x0fc0004002007fae */ /* 0x0001e2000c101d74 */
[----:B------:R-:W-:-:S13]  /*14f30*/  ISETP.LT.OR P0, PT, R8, 0x61, P2 ;  /* 0x000000610800780c */ /* 0x000fda0001701670 */
[----:B------:R0:W-:Y:S01]  /*14f40*/  LDGSTS.E.BYPASS.LTC128B.128 [R0+0x11c00], desc[UR52][R2.64+0x80], !P0 ;  /* 0x11c0008002007fae */ /* 0x0001e2000c101d74 */
[----:B------:R-:W-:Y:S01]  /*14f50*/  PLOP3.LUT P0, PT, PT, PT, PT, 0x80, 0x0 ;  /* 0x000000000000781c */ /* 0x000fe20003f0f070 */
[----:B------:R-:W-:-:S12]  /*14f60*/  NOP ;  /* 0x0000000000007918 */ /* 0x000fd80000000000 */
.L_x_1137:
        /* <DEDUP_REMOVED lines=11> */
.L_x_1138:
[----:B------:R0:W-:Y:S01]  /*15020*/  SYNCS.ARRIVE.TRANS64.A1T0 RZ, [R4+URZ+0x2a870], RZ ;  /* 0x02a870ff04ff79a7 */ /* 0x0001e2000810003f */
[----:B------:R-:W-:Y:S05]  /*15030*/  @!P6 BRA `(.L_x_1139) ;  /* 0x000000000004e947 */ /* 0x000fea0003800000 */
[----:B------:R-:W-:Y:S01]  /*15040*/  BPT.TRAP 0x1 ;  /* 0x000000040000795c */ /* 0x000fe20000300000 */
.L_x_1139:
[----:B------:R-:W1:Y:S01]  /*15050*/  SYNCS.PHASECHK.TRANS64.TRYWAIT P0, [R4+URZ+0x2a840], R21 ;  /* 0x02a84015040075a7 */ /* 0x000e62000800017f */
[----:B------:R-:W-:Y:S04]  /*15060*/  BSSY B0, `(.L_x_1140) ;  /* 0x0000002000007945 */ /* 0x000fe80003800000 */
[----:B-1----:R-:W-:Y:S05]  /*15070*/  @!P0 BRA `(.L_x_1141) ;  /* 0x00000038007c8947 */ /* 0x002fea0003800000 */
.L_x_1215:
[----:B------:R-:W-:Y:S05]  /*15080*/  BSYNC B0 ;  /* 0x0000000000007941 */ /* 0x000fea0003800000 */
.L_x_1140:
[----:B------:R-:W-:Y:S01]  /*15090*/  ULDC.64 UR4, c[0x0][0x300] ;  /* 0x0000c00000047ab9 */ /* 0x000fe20000000a00 */
[----:B------:R-:W-:Y:S01]  /*150a0*/  ULDC.64 UR6, c[0x0][0x2e8] ;  /* 0x0000ba0000067ab9 */ /* 0x000fe20000000a00 */
[----:B------:R-:W-:Y:S01]  /*150b0*/  IMAD R3, R10, UR4, RZ ;  /* 0x000000040a037c24 */ /* 0x000fe2000f8e02ff */
[----:B------:R-:W-:-:S03]  /*150c0*/  LOP3.LUT P2, RZ, R16, 0x1, RZ, 0xc0, !PT ;  /* 0x0000000110ff7812 */ /* 0x000fc6000784c0ff */
[C---:B------:R-:W-:Y:S02]  /*150d0*/  IMAD R5, R6.reuse, UR5, R3 ;  /* 0x0000000506057c24 */ /* 0x040fe4000f8e0203 */
[----:B------:R-:W-:Y:S01]  /*150e0*/  IMAD.WIDE.U32 R2, R6, UR4, RZ ;  /* 0x0000000406027c25 */ /* 0x000fe2000f8e00ff */
[----:B------:R-:W-:-:S03]  /*150f0*/  ULDC.64 UR4, c[0x0][0x310] ;  /* 0x0000c40000047ab9 */ /* 0x000fc60000000a00 */
[----:B------:R-:W-:Y:S02]  /*15100*/  IMAD.IADD R3, R3, 0x1, R5 ;  /* 0x0000000103037824 */ /* 0x000fe400078e0205 */
[----:B------:R-:W-:Y:S02]  /*15110*/  IMAD R6, R19, UR4, RZ ;  /* 0x0000000413067c24 */ /* 0x000fe4000f8e02ff */
[----:B------:R-:W-:-:S04]  /*15120*/  IMAD.WIDE.U32 R2, R7, UR4, R2 ;  /* 0x0000000407027c25 */ /* 0x000fc8000f8e0002 */
[----:B------:R-:W-:Y:S01]  /*15130*/  IMAD R5, R7, UR5, R6 ;  /* 0x0000000507057c24 */ /* 0x000fe2000f8e0206 */
[----:B------:R-:W-:-:S03]  /*15140*/  ULDC.64 UR4, c[0x0][0x308] ;  /* 0x0000c20000047ab9 */ /* 0x000fc60000000a00 */
[----:B------:R-:W-:Y:S02]  /*15150*/  IMAD.IADD R3, R3, 0x1, R5 ;  /* 0x0000000103037824 */ /* 0x000fe400078e0205 */
[----:B------:R-:W-:Y:S02]  /*15160*/  IMAD R5, R25, UR4, RZ ;  /* 0x0000000419057c24 */ /* 0x000fe4000f8e02ff */
[----:B------:R-:W-:Y:S01]  /*15170*/  IMAD.WIDE.U32 R2, R18, UR4, R2 ;  /* 0x0000000412027c25 */ /* 0x000fe2000f8e0002 */
[----:B------:R-:W-:-:S03]  /*15180*/  UMOV UR4, 0xffffffff ;  /* 0xffffffff00047882 */ /* 0x000fc60000000000 */
[----:B------:R-:W-:Y:S01]  /*15190*/  IMAD R7, R18, UR5, R5 ;  /* 0x0000000512077c24 */ /* 0x000fe2000f8e0205 */
[----:B------:R-:W-:-:S04]  /*151a0*/  IADD3 R5, P0, R2, UR6, RZ ;  /* 0x0000000602057c10 */ /* 0x000fc8000ff1e0ff */
[----:B------:R-:W-:Y:S01]  /*151b0*/  IADD3.X R6, R3, UR7, R7, P0, !PT ;  /* 0x0000000703067c10 */ /* 0x000fe200087fe407 */
[----:B------:R-:W-:Y:S08]  /*151c0*/  BRA.DIV UR4, `(.L_x_1142) ;  /* 0x0000003a043c7947 */ /* 0x000ff0000b800000 */
[----:B------:R-:W2:Y:S01]  /*151d0*/  SHFL.IDX PT, R14, R5, RZ, 0x1c1f ;  /* 0x001c1fff050e7589 */ /* 0x000ea200000e0000 */
[----:B------:R-:W-:-:S03]  /*151e0*/  LOP3.LUT P6, RZ, R16, 0x2, RZ, 0xc0, !PT ;  /* 0x0000000210ff7812 */ /* 0x000fc600078cc0ff */
[----:B------:R-:W3:Y:S04]  /*151f0*/  SHFL.IDX PT, R2, R6, RZ, 0x1c1f ;  /* 0x001c1fff06027589 */ /* 0x000ee800000e0000 */
[----:B------:R-:W-:Y:S04]  /*15200*/  SHFL.IDX PT, R8, R6, 0x1, 0x1c1f ;  /* 0x003c1f0006087f89 */ /* 0x000fe800000e0000 */
[----:B------:R-:W-:Y:S01]  /*15210*/  SHFL.IDX PT, R7, R6, 0x3, 0x1c1f ;  /* 0x007c1f0006077f89 */ /* 0x000fe200000e0000 */
[----:B--2---:R-:W-:-:S05]  /*15220*/  @P4 IADD3 R14, P0, R28, R14, RZ ;  /* 0x0000000e1c0e4210 */ /* 0x004fca0007f1e0ff */
[----:B---3--:R-:W-:Y:S01]  /*15230*/  @P4 IMAD.X R3, RZ, RZ, R2, P0 ;  /* 0x000000ffff034224 */ /* 0x008fe200000e0602 */
[C---:B------:R-:W-:Y:S01]  /*15240*/  LOP3.LUT P0, RZ, R16.reuse, 0x4, RZ, 0xc0, !PT ;  /* 0x0000000410ff7812 */ /* 0x040fe2000780c0ff */
[----:B------:R-:W-:Y:S02]  /*15250*/  @P4 IMAD.MOV.U32 R2, RZ, RZ, R14 ;  /* 0x000000ffff024224 */ /* 0x000fe400078e000e */
[----:B------:R-:W2:Y:S10]  /*15260*/  SHFL.IDX PT, R14, R5, 0x1, 0x1c1f ;  /* 0x003c1f00050e7f89 */ /* 0x000eb400000e0000 */
[----:B------:R-:W-:Y:S04]  /*15270*/  @P4 LDGSTS.E.BYPASS.LTC128B.128 [R0+0x1e400], desc[UR52][R2.64], !P0 ;  /* 0x1e40000002004fae */ /* 0x000fe8000c101d74 */
[----:B------:R-:W-:Y:S04]  /*15280*/  @P4 LDGSTS.E.BYPASS.LTC128B.128 [R0+0x20400], desc[UR52][R2.64+0x40], !P6 ;  /* 0x2040004002004fae */ /* 0x000fe8000f101d74 */
[----:B------:R3:W-:Y:S01]  /*15290*/  @P4 LDGSTS.E.BYPASS.LTC128B.128 [R0+0x22400], desc[UR52][R2.64+0x80], !P2 ;  /* 0x2240008002004fae */ /* 0x0007e2000d101d74 */
[----:B------:R-:W-:-:S02]  /*152a0*/  LOP3.LUT P4, RZ, R16, 0x4, RZ, 0xc0, !PT ;  /* 0x0000000410ff7812 */ /* 0x000fc4000788c0ff */
[----:B--2---:R-:W-:-:S05]  /*152b0*/  @P3 IADD3 R14, P0, R28, R14, RZ ;  /* 0x0000000e1c0e3210 */ /* 0x004fca0007f1e0ff */
[----:B------:R-:W-:Y:S02]  /*152c0*/  @P3 IMAD.X R9, RZ, RZ, R8, P0 ;  /* 0x000000ffff093224 */ /* 0x000fe400000e0608 */
[----:B---3--:R-:W-:Y:S01]  /*152d0*/  @P3 IMAD.MOV.U32 R2, RZ, RZ, R14 ;  /* 0x000000ffff023224 */ /* 0x008fe200078e000e */
[----:B------:R-:W-:Y:S01]  /*152e0*/  SHFL.IDX PT, R8, R6, 0x2, 0x1c1f ;  /* 0x005c1f0006087f89 */ /* 0x000fe200000e0000 */
[----:B------:R-:W-:-:S03]  /*152f0*/  @P3 IMAD.MOV.U32 R3, RZ, RZ, R9 ;  /* 0x000000ffff033224 */ /* 0x000fc600078e0009 */
[----:B------:R-:W2:Y:S04]  /*15300*/  SHFL.IDX PT, R14, R5, 0x2, 0x1c1f ;  /* 0x005c1f00050e7f89 */ /* 0x000ea800000e0000 */
[----:B------:R-:W-:Y:S04]  /*15310*/  @P3 LDGSTS.E.BYPASS.LTC128B.128 [R0+0x1ec00], desc[UR52][R2.64], !P4 ;  /* 0x1ec0000002003fae */ /* 0x000fe8000e101d74 */
[----:B------:R-:W-:Y:S04]  /*15320*/  @P3 LDGSTS.E.BYPASS.LTC128B.128 [R0+0x20c00], desc[UR52][R2.64+0x40], !P6 ;  /* 0x20c0004002003fae */ /* 0x000fe8000f101d74 */
[----:B------:R3:W-:Y:S01]  /*15330*/  @P3 LDGSTS.E.BYPASS.LTC128B.128 [R0+0x22c00], desc[UR52][R2.64+0x80], !P2 ;  /* 0x22c0008002003fae */ /* 0x0007e2000d101d74 */
[----:B--2---:R-:W-:-:S05]  /*15340*/  @P1 IADD3 R14, P0, R28, R14, RZ ;  /* 0x0000000e1c0e1210 */ /* 0x004fca0007f1e0ff */
[----:B------:R-:W-:Y:S02]  /*15350*/  @P1 IMAD.X R9, RZ, RZ, R8, P0 ;  /* 0x000000ffff091224 */ /* 0x000fe400000e0608 */
[----:B---3--:R-:W-:Y:S02]  /*15360*/  @P1 IMAD.MOV.U32 R2, RZ, RZ, R14 ;  /* 0x000000ffff021224 */ /* 0x008fe400078e000e */
[----:B------:R-:W-:Y:S01]  /*15370*/  @P1 IMAD.MOV.U32 R3, RZ, RZ, R9 ;  /* 0x000000ffff031224 */ /* 0x000fe200078e0009 */
[----:B------:R2:W3:Y:S04]  /*15380*/  SHFL.IDX PT, R14, R5, 0x3, 0x1c1f ;  /* 0x007c1f00050e7f89 */ /* 0x0004e800000e0000 */
[----:B------:R2:W-:Y:S04]  /*15390*/  @P1 LDGSTS.E.BYPASS.LTC128B.128 [R0+0x1f400], desc[UR52][R2.64], !P4 ;  /* 0x1f40000002001fae */ /* 0x0005e8000e101d74 */
[----:B------:R2:W-:Y:S04]  /*153a0*/  @P1 LDGSTS.E.BYPASS.LTC128B.128 [R0+0x21400], desc[UR52][R2.64+0x40], !P6 ;  /* 0x2140004002001fae */ /* 0x0005e8000f101d74 */
[----:B------:R2:W-:Y:S02]  /*153b0*/  @P1 LDGSTS.E.BYPASS.LTC128B.128 [R0+0x23400], desc[UR52][R2.64+0x80], !P2 ;  /* 0x2340008002001fae */ /* 0x0005e4000d101d74 */
.L_x_1225:
[C---:B------:R-:W-:Y:S02]  /*153c0*/  LOP3.LUT P3, RZ, R16.reuse, 0x4, RZ, 0xc0, !PT ;  /* 0x0000000410ff7812 */ /* 0x040fe4000786c0ff */
[----:B------:R-:W-:Y:S02]  /*153d0*/  LOP3.LUT P1, RZ, R16, 0x2, RZ, 0xc0, !PT ;  /* 0x0000000210ff7812 */ /* 0x000fe4000782c0ff */
[----:B--23--:R-:W-:-:S05]  /*153e0*/  @P5 IADD3 R2, P0, R28, R14, RZ ;  /* 0x0000000e1c025210 */ /* 0x00cfca0007f1e0ff */
[----:B------:R-:W-:Y:S01]  /*153f0*/  @P5 IMAD.X R3, RZ, RZ, R7, P0 ;  /* 0x000000ffff035224 */ /* 0x000fe200000e0607 */
[----:B------:R-:W-:-:S04]  /*15400*/  PLOP3.LUT P0, PT, PT, PT, PT, 0x80, 0x0 ;  /* 0x000000000000781c */ /* 0x000fc80003f0f070 */
[----:B------:R-:W-:Y:S01]  /*15410*/  @!PT LDS RZ, [RZ] ;  /* 0x00000000fffff984 */ /* 0x000fe20000000800 */
[----:B------:R-:W-:Y:S01]  /*15420*/  @!PT LDS RZ, [RZ] ;  /* 0x00000000fffff984 */ /* 0x000fe20000000800 */
[----:B------:R-:W-:Y:S01]  /*15430*/  @!PT LDS RZ, [RZ] ;  /* 0x00000000fffff984 */ /* 0x000fe20000000800 */
[----:B------:R2:W-:Y:S04]  /*15440*/  @P5 LDGSTS.E.BYPASS.LTC128B.128 [R0+0x1fc00], desc[UR52][R2.64], !P3 ;  /* 0x1fc0000002005fae */ /* 0x0005e8000d901d74 */
[----:B------:R2:W-:Y:S04]  /*15450*/  @P5 LDGSTS.E.BYPASS.LTC128B.128 [R0+0x21c00], desc[UR52][R2.64+0x40], !P1 ;  /* 0x21c0004002005fae */ /* 0x0005e8000c901d74 */
[----:B------:R2:W-:Y:S01]  /*15460*/  @P5 LDGSTS.E.BYPASS.LTC128B.128 [R0+0x23c00], desc[UR52][R2.64+0x80], !P2 ;  /* 0x23c0008002005fae */ /* 0x0005e2000d101d74 */
[----:B------:R-:W-:Y:S01]  /*15470*/  NOP ;  /* 0x0000000000007918 */ /* 0x000fe20000000000 */
.L_x_1143:
        /* <DEDUP_REMOVED lines=11> */
.L_x_1144:
[----:B------:R-:W-:Y:S01]  /*15530*/  VIADD R0, R17, 0x18400 ;  /* 0x0001840011007836 */ /* 0x000fe20000000000 */
[----:B------:R2:W-:Y:S06]  /*15540*/  SYNCS.ARRIVE.TRANS64.A1T0 RZ, [R4+URZ+0x2a830], RZ ;  /* 0x02a830ff04ff79a7 */ /* 0x0005ec000810003f */
[----:B------:R-:W-:Y:S05]  /*15550*/  WARPSYNC.ALL ;  /* 0x0000000000007948 */ /* 0x000fea0003800000 */
[----:B------:R-:W-:Y:S01]  /*15560*/  BAR.SYNC.DEFER_BLOCKING 0x8, 0x180 ;  /* 0x0206000000007b1d */ /* 0x000fe20000010000 */
[----:B------:R-:W-:-:S05]  /*15570*/  LOP3.LUT P0, RZ, R0, 0x1bf, RZ, 0xc0, !PT ;  /* 0x000001bf00ff7812 */ /* 0x000fca000780c0ff */
[----:B------:R-:W-:Y:S08]  /*15580*/  BSSY B6, `(.L_x_1145) ;  /* 0x0000012000067945 */ /* 0x000ff00003800000 */
[----:B------:R-:W-:Y:S05]  /*15590*/  @!P0 BRA `(.L_x_1146) ;  /* 0x0000000000408947 */ /* 0x000fea0003800000 */
[----:B------:R-:W-:Y:S01]  /*155a0*/  MOV R2, 0x0 ;  /* 0x0000000000027802 */ /* 0x000fe20000000f00 */
[----:B------:R-:W-:Y:S01]  /*155b0*/  ULDC.64 UR6, c[0x4][0xc0] ;  /* 0x0100300000067ab9 */ /* 0x000fe20000000a00 */
[----:B------:R-:W-:Y:S01]  /*155c0*/  ULDC.64 UR8, c[0x4][0xc8] ;  /* 0x0100320000087ab9 */ /* 0x000fe20000000a00 */
[----:B------:R-:W-:Y:S01]  /*155d0*/  ULDC.64 UR4, c[0x4][0x28] ;  /* 0x01000a0000047ab9 */ /* 0x000fe20000000a00 */
[----:B012---:R-:W-:Y:S02]  /*155e0*/  IMAD.U32 R4, RZ, RZ, UR6 ;  /* 0x00000006ff047e24 */ /* 0x007fe4000f8e00ff */
        /* <DEDUP_REMOVED lines=10> */
[----:B0-----:R-:W-:Y:S05]  /*15690*/  CALL.ABS.NOINC R2 ;  /* 0x0000000002007343 */ /* 0x001fea0003c00000 */
.L_x_1146:
[----:B------:R-:W-:Y:S05]  /*156a0*/  BSYNC B6 ;  /* 0x0000000000067941 */ /* 0x000fea0003800000 */
.L_x_1145:
[----:B------:R-:W3:Y:S01]  /*156b0*/  S2R R19, SR_TID.X ;  /* 0x0000000000137919 */ /* 0x000ee20000002100 */
[----:B------:R-:W-:Y:S01]  /*156c0*/  UISETP.NE.AND UP0, UPT, UR50, URZ, UPT ;  /* 0x0000003f3200728c */ /* 0x000fe2000bf05270 */
[----:B------:R-:W-:Y:S01]  /*156d0*/  R2UR UR6, R25 ;  /* 0x00000000190672ca */ /* 0x000fe200000e0000 */
[----:B------:R-:W-:Y:S01]  /*156e0*/  ULDC.64 UR8, c[0x0][0x2d8] ;  /* 0x0000b60000087ab9 */ /* 0x000fe20000000a00 */
[----:B------:R-:W-:Y:S02]  /*156f0*/  R2UR UR7, R18 ;  /* 0x00000000120772ca */ /* 0x000fe400000e0000 */
[C---:B------:R-:W-:Y:S02]  /*15700*/  LOP3.LUT P3, RZ, R16.reuse, 0x400, RZ, 0xc0, !PT ;  /* 0x0000040010ff7812 */ /* 0x040fe4000786c0ff */
[----:B------:R-:W-:Y:S02]  /*15710*/  PLOP3.LUT P0, PT, PT, PT, UP0, 0x80, 0x0 ;  /* 0x000000000000781c */ /* 0x000fe40003f0f008 */
[----:B------:R-:W-:-:S02]  /*15720*/  LOP3.LUT P4, RZ, R16, 0x200, RZ, 0xc0, !PT ;  /* 0x0000020010ff7812 */ /* 0x000fc4000788c0ff */
[----:B------:R-:W-:Y:S01]  /*15730*/  @UP0 ULDC UR4, c[0x0][0x44c] ;  /* 0x0001130000040ab9 */ /* 0x000fe20000000800 */
[----:B------:R-:W-:Y:S02]  /*15740*/  LOP3.LUT P5, RZ, R16, 0x100, RZ, 0xc0, !PT ;  /* 0x0000010010ff7812 */ /* 0x000fe400078ac0ff */
[----:B------:R-:W-:-:S04]  /*15750*/  UIMAD UR6, UR6, UR8, URZ ;  /* 0x00000008060672a4 */ /* 0x000fc8000f8e023f */
[----:B------:R-:W-:Y:S02]  /*15760*/  UIMAD UR7, UR7, UR9, UR6 ;  /* 0x00000009070772a4 */ /* 0x000fe4000f8e0206 */
[----:B------:R-:W-:Y:S01]  /*15770*/  USHF.R.S32.HI UR6, URZ, 0x1f, UR36 ;  /* 0x0000001f3f067899 */ /* 0x000fe20008011424 */
[C---:B---3--:R-:W-:Y:S01]  /*15780*/  LOP3.LUT R2, R19.reuse, 0x7f, RZ, 0xc0, !PT ;  /* 0x0000007f13027812 */ /* 0x048fe200078ec0ff */
[----:B------:R-:W-:-:S03]  /*15790*/  IMAD.SHL.U32 R19, R19, 0x20, RZ ;  /* 0x0000002013137824 */ /* 0x000fc600078e00ff */
[----:B------:R-:W-:Y:S02]  /*157a0*/  SHF.R.U32.HI R2, RZ, 0x2, R2 ;  /* 0x00000002ff027819 */ /* 0x000fe40000011602 */
[----:B------:R-:W-:-:S04]  /*157b0*/  LOP3.LUT R19, R19, 0x60, RZ, 0xc0, !PT ;  /* 0x0000006013137812 */ /* 0x000fc800078ec0ff */
[----:B------:R-:W-:Y:S02]  /*157c0*/  LOP3.LUT R2, R2, R19, RZ, 0xfc, !PT ;  /* 0x0000001302027212 */ /* 0x000fe400078efcff */
[----:B------:R-:W3:Y:S03]  /*157d0*/  S2R R19, SR_TID.X ;  /* 0x0000000000137919 */ /* 0x000ee60000002100 */
[----:B012---:R-:W-:-:S04]  /*157e0*/  VIADD R4, R2, UR42 ;  /* 0x0000002a02047c36 */ /* 0x007fc80008000000 */
[----:B------:R-:W-:Y:S01]  /*157f0*/  @P0 IMAD.HI.U32 R2, R4, UR4, RZ ;  /* 0x0000000404020c27 */ /* 0x000fe2000f8e00ff */
[----:B------:R-:W-:Y:S01]  /*15800*/  PLOP3.LUT P0, PT, PT, PT, UP0, 0x80, 0x0 ;  /* 0x000000000000781c */ /* 0x000fe20003f0f008 */
[----:B------:R-:W-:Y:S02]  /*15810*/  @UP0 ULDC UR4, c[0x0][0x450] ;  /* 0x0001140000040ab9 */ /* 0x000fe40000000800 */
[----:B------:R-:W-:-:S10]  /*15820*/  IMAD.MOV.U32 R0, RZ, RZ, R4 ;  /* 0x000000ffff007224 */ /* 0x000fd400078e0004 */
[----:B------:R-:W-:Y:S02]  /*15830*/  @P0 SHF.R.U32.HI R0, RZ, UR4, R2 ;  /* 0x00000004ff000c19 */ /* 0x000fe40008011602 */
[----:B------:R-:W-:Y:S02]  /*15840*/  R2UR UR4, R18 ;  /* 0x00000000120472ca */ /* 0x000fe400000e0000 */
[--C-:B------:R-:W-:Y:S01]  /*15850*/  SHF.R.S32.HI R2, RZ, 0x1f, R0.reuse ;  /* 0x0000001fff027819 */ /* 0x100fe20000011400 */
[----:B------:R-:W-:Y:S01]  /*15860*/  IMAD.MOV R5, RZ, RZ, -R0 ;  /* 0x000000ffff057224 */ /* 0x000fe200078e0a00 */
[----:B---3--:R-:W-:-:S09]  /*15870*/  LOP3.LUT R19, R19, 0x7f, RZ, 0xc0, !PT ;  /* 0x0000007f13137812 */ /* 0x008fd200078ec0ff */
[----:B------:R-:W-:Y:S01]  /*15880*/  UIMAD.WIDE.U32 UR4, UR4, UR8, URZ ;  /* 0x00000008040472a5 */ /* 0x000fe2000f8e003f */
[----:B------:R-:W-:Y:S02]  /*15890*/  SHF.R.U32.HI R8, RZ, 0x2, R19 ;  /* 0x00000002ff087819 */ /* 0x000fe40000011613 */
[----:B------:R-:W-:Y:S01]  /*158a0*/  ULDC.64 UR8, c[0x0][0x2e0] ;  /* 0x0000b80000087ab9 */ /* 0x000fe20000000a00 */
[----:B------:R-:W-:Y:S02]  /*158b0*/  UIADD3 UR5, UR5, UR7, URZ ;  /* 0x0000000705057290 */ /* 0x000fe4000fffe03f */
[----:B------:R-:W-:Y:S02]  /*158c0*/  UIMAD UR6, UR6, UR8, URZ ;  /* 0x00000008060672a4 */ /* 0x000fe4000f8e023f */
[----:B------:R-:W-:Y:S02]  /*158d0*/  UIMAD.WIDE.U32 UR4, UR36, UR8, UR4 ;  /* 0x00000008240472a5 */ /* 0x000fe4000f8e0004 */
[----:B------:R-:W-:-:S03]  /*158e0*/  UIMAD UR6, UR36, UR9, UR6 ;  /* 0x00000009240672a4 */ /* 0x000fc6000f8e0206 */
[----:B------:R-:W-:Y:S01]  /*158f0*/  ULDC.64 UR8, c[0x0][0x2d0] ;  /* 0x0000b40000087ab9 */ /* 0x000fe20000000a00 */
[----:B------:R-:W-:Y:S01]  /*15900*/  UIADD3 UR5, UR5, UR6, URZ ;  /* 0x0000000605057290 */ /* 0x000fe2000fffe03f */
[----:B------:R-:W-:Y:S02]  /*15910*/  IMAD R3, R2, UR8, RZ ;  /* 0x0000000802037c24 */ /* 0x000fe4000f8e02ff */
[----:B------:R-:W-:Y:S02]  /*15920*/  IMAD.U32 R9, RZ, RZ, UR8 ;  /* 0x00000008ff097e24 */ /* 0x000fe4000f8e00ff */
[C---:B------:R-:W-:Y:S02]  /*15930*/  IMAD R7, R0.reuse, UR9, R3 ;  /* 0x0000000900077c24 */ /* 0x040fe4000f8e0203 */
[----:B------:R-:W-:Y:S01]  /*15940*/  IMAD.WIDE.U32 R2, R0, R9, UR4 ;  /* 0x0000000400027e25 */ /* 0x000fe2000f8e0009 */
[----:B------:R-:W-:-:S03]  /*15950*/  ULDC UR4, c[0x0][0x448] ;  /* 0x0001120000047ab9 */ /* 0x000fc60000000800 */
[----:B------:R-:W-:Y:S01]  /*15960*/  IMAD R5, R5, UR4, R4 ;  /* 0x0000000405057c24 */ /* 0x000fe2000f8e0204 */
[----:B------:R-:W-:Y:S01]  /*15970*/  ULDC.64 UR4, c[0x0][0x2c8] ;  /* 0x0000b20000047ab9 */ /* 0x000fe20000000a00 */
[----:B------:R-:W-:-:S03]  /*15980*/  IMAD.IADD R3, R3, 0x1, R7 ;  /* 0x0000000103037824 */ /* 0x000fc600078e0207 */
[----:B------:R-:W-:Y:S01]  /*15990*/  SHF.R.S32.HI R0, RZ, 0x1f, R5 ;  /* 0x0000001fff007819 */ /* 0x000fe20000011405 */
[----:B------:R-:W-:-:S04]  /*159a0*/  IMAD.WIDE.U32 R2, R5, UR4, R2 ;  /* 0x0000000405027c25 */ /* 0x000fc8000f8e0002 */
[----:B------:R-:W-:-:S04]  /*159b0*/  IMAD R0, R0, UR4, RZ ;  /* 0x0000000400007c24 */ /* 0x000fc8000f8e02ff */
[----:B------:R-:W-:Y:S01]  /*159c0*/  IMAD R5, R5, UR5, R0 ;  /* 0x0000000505057c24 */ /* 0x000fe2000f8e0200 */
[----:B------:R-:W-:Y:S02]  /*159d0*/  ULDC.64 UR4, c[0x0][0x280] ;  /* 0x0000a00000047ab9 */ /* 0x000fe40000000a00 */
[----:B------:R-:W-:Y:S01]  /*159e0*/  IADD3 R0, P0, R2, UR4, RZ ;  /* 0x0000000402007c10 */ /* 0x000fe2000ff1e0ff */
[----:B------:R-:W-:-:S03]  /*159f0*/  UMOV UR4, 0xffffffff ;  /* 0xffffffff00047882 */ /* 0x000fc60000000000 */
[----:B------:R-:W-:Y:S01]  /*15a00*/  IADD3.X R4, R3, UR5, R5, P0, !PT ;  /* 0x0000000503047c10 */ /* 0x000fe200087fe405 */
[----:B------:R-:W-:Y:S08]  /*15a10*/  BRA.DIV UR4, `(.L_x_1147) ;  /* 0x00000036047c7947 */ /* 0x000ff0000b800000 */
[----:B------:R-:W0:Y:S01]  /*15a20*/  SHFL.IDX PT, R14, R0, RZ, 0x1c1f ;  /* 0x001c1fff000e7589 */ /* 0x000e2200000e0000 */
[----:B------:R-:W-:-:S03]  /*15a30*/  VIADD R5, R8, UR42 ;  /* 0x0000002a08057c36 */ /* 0x000fc60008000000 */
[----:B------:R-:W1:Y:S01]  /*15a40*/  SHFL.IDX PT, R2, R4, RZ, 0x1c1f ;  /* 0x001c1fff04027589 */ /* 0x000e6200000e0000 */
[C---:B------:R-:W-:Y:S01]  /*15a50*/  VIADD R7, R5.reuse, 0x20 ;  /* 0x0000002005077836 */ /* 0x040fe20000000000 */
[----:B------:R-:W-:Y:S02]  /*15a60*/  ISETP.GE.AND P1, PT, R5, UR40, PT ;  /* 0x0000002805007c0c */ /* 0x000fe4000bf26270 */
[----:B------:R-:W-:Y:S11]  /*15a70*/  SHFL.IDX PT, R6, R4, 0x1, 0x1c1f ;  /* 0x003c1f0004067f89 */ /* 0x000ff600000e0000 */
        /* <DEDUP_REMOVED lines=28> */
.L_x_1234:
[----:B------:R-:W-:-:S05]  /*15c40*/  VIADD R5, R5, 0x60 ;  /* 0x0000006005057836 */ /* 0x000fca0000000000 */
[----:B------:R-:W-:-:S13]  /*15c50*/  ISETP.GE.AND P0, PT, R5, UR40, PT ;  /* 0x0000002805007c0c */ /* 0x000fda000bf06270 */
[----:B0-2---:R-:W-:-:S05]  /*15c60*/  @!P0 IADD3 R2, P1, R28, R14, RZ ;  /* 0x0000000e1c028210 */ /* 0x005fca0007f3e0ff */
[----:B-1----:R-:W-:-:S05]  /*15c70*/  @!P0 IMAD.X R3, RZ, RZ, R6, P1 ;  /* 0x000000ffff038224 */ /* 0x002fca00008e0606 */
[----:B------:R-:W-:Y:S01]  /*15c80*/  @!PT LDS RZ, [RZ] ;  /* 0x00000000fffff984 */ /* 0x000fe20000000800 */
[----:B------:R-:W-:Y:S01]  /*15c90*/  @!PT LDS RZ, [RZ] ;  /* 0x00000000fffff984 */ /* 0x000fe20000000800 */
[----:B------:R-:W-:Y:S01]  /*15ca0*/  @!PT LDS RZ, [RZ] ;  /* 0x00000000fffff984 */ /* 0x000fe20000000800 */
[----:B------:R0:W-:Y:S04]  /*15cb0*/  @!P0 LDGSTS.E.BYPASS.LTC128B.128 [R37+0x19c00], desc[UR52][R2.64], !P3 ;  /* 0x19c0000002258fae */ /* 0x0001e8000d901d74 */
[----:B------:R0:W-:Y:S04]  /*15cc0*/  @!P0 LDGSTS.E.BYPASS.LTC128B.128 [R37+0x1bc00], desc[UR52][R2.64+0x40], !P4 ;  /* 0x1bc0004002258fae */ /* 0x0001e8000e101d74 */
[----:B------:R0:W-:Y:S01]  /*15cd0*/  @!P0 LDGSTS.E.BYPASS.LTC128B.128 [R37+0x1dc00], desc[UR52][R2.64+0x80], !P5 ;  /* 0x1dc0008002258fae */ /* 0x0001e2000e901d74 */
[----:B------:R-:W-:Y:S01]  /*15ce0*/  PLOP3.LUT P0, PT, PT, PT, PT, 0x80, 0x0 ;  /* 0x000000000000781c */ /* 0x000fe20003f0f070 */
[----:B------:R-:W-:-:S12]  /*15cf0*/  NOP ;  /* 0x0000000000007918 */ /* 0x000fd80000000000 */
.L_x_1148:
[----:B------:R-:W-:Y:S02]  /*15d00*/  PLOP3.LUT P1, PT, P1, P0, PT, 0xa2, 0x0 ;  /* 0x000000000000781c */ /* 0x000fe40000f21472 */
[----:B------:R-:W-:-:S08]  /*15d10*/  @P0 R2UR P1, UR4, R17 ;  /* 0x00000000110402ca */ /* 0x000fd00000020000 */
[----:B------:R-:W-:-:S05]  /*15d20*/  @P0 PLOP3.LUT P0, PT, P1, PT, PT, 0x80, 0x0 ;  /* 0x000000000000081c */ /* 0x000fca0000f0f070 */
[----:B------:R-:W-:Y:S01]  /*15d30*/  @!P1 SYNCS.ARRIVE.TRANS64.RED.A0T1 RZ, [UR4+0x2a800], RZ ;  /* 0x02a800ffffff99a7 */ /* 0x000fe20008200404 */
[----:B------:R-:W-:Y:S07]  /*15d40*/  @!P1 ARRIVES.LDGSTSBAR.64.TRANSCNT [UR4+0x2a800] ;  /* 0x02a80000ff0099b0 */ /* 0x000fee0008000a84 */
[----:B------:R-:W-:Y:S05]  /*15d50*/  @P0 BRA.U.ANY `(.L_x_1148) ;  /* 0xfffffffd00e80947 */ /* 0x000fea000393ffff */
[----:B0-----:R-:W2:Y:S02]  /*15d60*/  LDL.LU R2, [R1+0x4] ;  /* 0x0000040001027983 */ /* 0x001ea40000300800 */
        /* <DEDUP_REMOVED lines=11> */
.L_x_1235:
[----:B------:R-:W-:Y:S05]  /*15e20*/  BSYNC B0 ;  /* 0x0000000000007941 */ /* 0x000fea0003800000 */
.L_x_1149:
[----:B------:R-:W-:-:S04]  /*15e30*/  UIADD3 UR4, UR44, -0x2, URZ ;  /* 0xfffffffe2c047890 */ /* 0x000fc8000fffe03f */
[----:B------:R-:W-:-:S06]  /*15e40*/  UISETP.GE.AND UP0, UPT, UR4, UR45, UPT ;  /* 0x0000002d0400728c */ /* 0x000fcc000bf06270 */
[----:B------:R-:W-:-:S13]  /*15e50*/  PLOP3.LUT P0, PT, PT, PT, UP0, 0x40, 0x0 ;  /* 0x000000000000781c */ /* 0x000fda0003f0e808 */
[----:B------:R-:W-:Y:S05]  /*15e60*/  @P0 BRA `(.L_x_1151) ;  /* 0x0000001000e00947 */ /* 0x000fea0003800000 */
[----:B------:R-:W-:Y:S02]  /*15e70*/  IMAD.MOV.U32 R7, RZ, RZ, R22 ;  /* 0x000000ffff077224 */ /* 0x000fe400078e0016 */
[----:B------:R-:W-:Y:S02]  /*15e80*/  IMAD.MOV.U32 R8, RZ, RZ, R23 ;  /* 0x000000ffff087224 */ /* 0x000fe400078e0017 */
[----:B------:R-:W-:-:S07]  /*15e90*/  IMAD.U32 R20, RZ, RZ, UR4 ;  /* 0x00000004ff147e24 */ /* 0x000fce000f8e00ff */
.L_x_1171:
[----:B-1----:R-:W1:Y:S01]  /*15ea0*/  LDC R3, c[0x0][0x430] ;  /* 0x00010c00ff037b82 */ /* 0x002e620000000800 */
[----:B0-2---:R-:W0:Y:S01]  /*15eb0*/  S2R R0, SR_TID.X ;  /* 0x0000000000007919 */ /* 0x005e220000002100 */
[----:B------:R-:W-:Y:S05]  /*15ec0*/  YIELD ;  /* 0x0000000000007946 */ /* 0x000fea0003800000 */
[----:B------:R-:W-:Y:S01]  /*15ed0*/  ULDC.64 UR4, c[0x0][0x428] ;  /* 0x00010a0000047ab9 */ /* 0x000fe20000000a00 */
[----:B------:R-:W-:Y:S01]  /*15ee0*/  VIADD R22, R7, 0x1 ;  /* 0x0000000107167836 */ /* 0x000fe20000000000 */
[----:B-1----:R-:W-:Y:S02]  /*15ef0*/  ISETP.NE.AND P0, PT, R3, 0x1, PT ;  /* 0x000000010300780c */ /* 0x002fe40003f05270 */
[C---:B0-----:R-:W-:Y:S01]  /*15f00*/  LOP3.LUT R2, R0.reuse, 0x7f, RZ, 0xc0, !PT ;  /* 0x0000007f00027812 */ /* 0x041fe200078ec0ff */
[----:B------:R-:W-:-:S10]  /*15f10*/  IMAD.SHL.U32 R0, R0, 0x20, RZ ;  /* 0x0000002000007824 */ /* 0x000fd400078e00ff */
[----:B------:R-:W0:Y:S01]  /*15f20*/  @P0 LDC R5, c[0x0][0x434] ;  /* 0x00010d00ff050b82 */ /* 0x000e220000000800 */
[----:B------:R-:W-:Y:S02]  /*15f30*/  SHF.R.U32.HI R2, RZ, 0x2, R2 ;  /* 0x00000002ff027819 */ /* 0x000fe40000011602 */
[----:B------:R-:W-:-:S03]  /*15f40*/  LOP3.LUT R0, R0, 0x60, RZ, 0xc0, !PT ;  /* 0x0000006000007812 */ /* 0x000fc600078ec0ff */
[----:B------:R-:W-:Y:S02]  /*15f50*/  IMAD R3, R20, 0x80, R2 ;  /* 0x0000008014037824 */ /* 0x000fe400078e0202 */
[----:B------:R-:W1:Y:S03]  /*15f60*/  @P0 LDC R11, c[0x0][0x438] ;  /* 0x00010e00ff0b0b82 */ /* 0x000e660000000800 */
[----:B------:R-:W-:-:S05]  /*15f70*/  IADD3 R0, R0, R3, R30 ;  /* 0x0000000300007210 */ /* 0x000fca0007ffe01e */
[----:B------:R-:W-:Y:S02]  /*15f80*/  IMAD.MOV.U32 R9, RZ, RZ, R0 ;  /* 0x000000ffff097224 */ /* 0x000fe400078e0000 */
[----:B0-----:R-:W-:-:S04]  /*15f90*/  @P0 IMAD.HI.U32 R2, R0, R5, RZ ;  /* 0x0000000500020227 */ /* 0x001fc800078e00ff */
[----:B------:R-:W-:Y:S01]  /*15fa0*/  IMAD R5, R29, UR4, RZ ;  /* 0x000000041d057c24 */ /* 0x000fe2000f8e02ff */
[----:B-1----:R-:W-:-:S03]  /*15fb0*/  @P0 SHF.R.U32.HI R9, RZ, R11, R2 ;  /* 0x0000000bff090219 */ /* 0x002fc60000011602 */
[----:B------:R-:W-:Y:S01]  /*15fc0*/  IMAD R5, R24, UR5, R5 ;  /* 0x0000000518057c24 */ /* 0x000fe2000f8e0205 */
[--C-:B------:R-:W-:Y:S01]  /*15fd0*/  SHF.R.S32.HI R3, RZ, 0x1f, R9.reuse ;  /* 0x0000001fff037819 */ /* 0x100fe20000011409 */
[----:B------:R-:W-:-:S04]  /*15fe0*/  IMAD.MOV.U32 R2, RZ, RZ, R9 ;  /* 0x000000ffff027224 */ /* 0x000fc800078e0009 */
[----:B------:R-:W-:Y:S01]  /*15ff0*/  IMAD.WIDE.U32 R2, R24, UR4, R2 ;  /* 0x0000000418027c25 */ /* 0x000fe2000f8e0002 */
[----:B------:R-:W-:-:S03]  /*16000*/  ULDC.64 UR4, c[0x0][0x418] ;  /* 0x0001060000047ab9 */ /* 0x000fc60000000a00 */
[----:B------:R-:W-:Y:S01]  /*16010*/  IMAD.IADD R3, R5, 0x1, R3 ;  /* 0x0000000105037824 */ /* 0x000fe200078e0203 */
[C---:B------:R-:W-:Y:S01]  /*16020*/  LEA R4, P0, R2.reuse, UR4, 0x2 ;  /* 0x0000000402047c11 */ /* 0x040fe2000f8010ff */
[----:B------:R-:W-:Y:S01]  /*16030*/  IMAD.U32 R6, RZ, RZ, UR48 ;  /* 0x00000030ff067e24 */ /* 0x000fe2000f8e00ff */
[----:B------:R-:W-:Y:S02]  /*16040*/  ULDC UR4, c[0x0][0x430] ;  /* 0x00010c0000047ab9 */ /* 0x000fe40000000800 */
[----:B------:R-:W-:Y:S02]  /*16050*/  LEA.HI.X R5, R2, UR5, R3, 0x2, P0 ;  /* 0x0000000502057c11 */ /* 0x000fe400080f1403 */
[----:B------:R-:W-:Y:S01]  /*16060*/  ISETP.NE.AND P2, PT, R6, 0x3, PT ;  /* 0x000000030600780c */ /* 0x000fe20003f45270 */
[----:B------:R-:W-:Y:S01]  /*16070*/  IMAD.MOV R3, RZ, RZ, -R9 ;  /* 0x000000ffff037224 */ /* 0x000fe200078e0a09 */
[----:B------:R-:W-:Y:S01]  /*16080*/  ISETP.NE.AND P0, PT, R22, 0x2, PT ;  /* 0x000000021600780c */ /* 0x000fe20003f05270 */
[----:B------:R0:W2:Y:S03]  /*16090*/  LDG.E R4, desc[UR52][R4.64] ;  /* 0x0000003404047981 */ /* 0x0000a6000c1e1900 */
[----:B------:R-:W-:-:S02]  /*160a0*/  SEL R23, RZ, 0x1, P0 ;  /* 0x00000001ff177807 */ /* 0x000fc40000000000 */
[----:B------:R-:W-:Y:S01]  /*160b0*/  SEL R22, R22, RZ, P0 ;  /* 0x000000ff16167207 */ /* 0x000fe20000000000 */
[----:B0-----:R-:W-:Y:S02]  /*160c0*/  IMAD R5, R3, UR4, R0 ;  /* 0x0000000403057c24 */ /* 0x001fe4000f8e0200 */
[----:B------:R-:W-:Y:S01]  /*160d0*/  IMAD.MOV.U32 R0, RZ, RZ, R20 ;  /* 0x000000ffff007224 */ /* 0x000fe200078e0014 */
[----:B------:R-:W-:Y:S01]  /*160e0*/  LOP3.LUT R23, R8, R23, RZ, 0x3c, !PT ;  /* 0x0000001708177212 */ /* 0x000fe200078e3cff */
[----:B------:R-:W-:-:S03]  /*160f0*/  VIADD R20, R20, 0xffffffff ;  /* 0xffffffff14147836 */ /* 0x000fc60000000000 */
[----:B------:R-:W-:Y:S02]  /*16100*/  ISETP.GT.AND P1, PT, R0, UR45, PT ;  /* 0x0000002d00007c0c */ /* 0x000fe4000bf24270 */
[----:B--2---:R-:W-:Y:S01]  /*16110*/  SHF.R.S32.HI R10, RZ, 0x1f, R4 ;  /* 0x0000001fff0a7819 */ /* 0x004fe20000011404 */
[----:B------:R-:W-:Y:S10]  /*16120*/  @!P2 BRA `(.L_x_1152) ;  /* 0x000000000004a947 */ /* 0x000ff40003800000 */
[----:B------:R-:W-:Y:S01]  /*16130*/  BPT.TRAP 0x1 ;  /* 0x000000040000795c */ /* 0x000fe20000300000 */
.L_x_1152:
[----:B------:R-:W-:Y:S01]  /*16140*/  IMAD R0, R22, 0x8, R17 ;  /* 0x0000000816007824 */ /* 0x000fe200078e0211 */
[----:B------:R-:W-:Y:S01]  /*16150*/  SHF.L.U32 R19, R23, 0x1f, RZ ;  /* 0x0000001f17137819 */ /* 0x000fe200000006ff */
[----:B------:R-:W-:Y:S01]  /*16160*/  BSSY B0, `(.L_x_1153) ;  /* 0x0000004000007945 */ /* 0x000fe20003800000 */
[----:B------:R-:W-:Y:S02]  /*16170*/  SHF.R.S32.HI R9, RZ, 0x1f, R5 ;  /* 0x0000001fff097819 */ /* 0x000fe40000011405 */
[----:B------:R-:W0:Y:S02]  /*16180*/  SYNCS.PHASECHK.TRANS64.TRYWAIT P0, [R0+URZ+0x2a880], R19 ;  /* 0x02a88013000075a7 */ /* 0x000e24000800017f */
[----:B0-----:R-:W-:Y:S05]  /*16190*/  @!P0 BRA `(.L_x_1154) ;  /* 0x0000003000e88947 */ /* 0x001fea0003800000 */
.L_x_1236:
[----:B------:R-:W-:Y:S05]  /*161a0*/  BSYNC B0 ;  /* 0x0000000000007941 */ /* 0x000fea0003800000 */
.L_x_1153:
[----:B------:R-:W-:Y:S01]  /*161b0*/  ULDC.64 UR4, c[0x0][0x328] ;  /* 0x0000ca0000047ab9 */ /* 0x000fe20000000a00 */
[----:B------:R-:W-:Y:S01]  /*161c0*/  ULDC.64 UR6, c[0x0][0x318] ;  /* 0x0000c60000067ab9 */ /* 0x000fe20000000a00 */
[----:B------:R-:W-:Y:S01]  /*161d0*/  IMAD R6, R9, UR4, RZ ;  /* 0x0000000409067c24 */ /* 0x000fe2000f8e02ff */
[C---:B------:R-:W-:Y:S01]  /*161e0*/  LOP3.LUT P4, RZ, R16.reuse, 0x4, RZ, 0xc0, !PT ;  /* 0x0000000410ff7812 */ /* 0x040fe2000788c0ff */
[C---:B------:R-:W-:Y:S01]  /*161f0*/  IMAD.WIDE.U32 R2, R5.reuse, UR4, RZ ;  /* 0x0000000405027c25 */ /* 0x040fe2000f8e00ff */
[C---:B------:R-:W-:Y:S02]  /*16200*/  LOP3.LUT P3, RZ, R16.reuse, 0x2, RZ, 0xc0, !PT ;  /* 0x0000000210ff7812 */ /* 0x040fe4000786c0ff */
[----:B------:R-:W-:Y:S01]  /*16210*/  LOP3.LUT P2, RZ, R16, 0x1, RZ, 0xc0, !PT ;  /* 0x0000000110ff7812 */ /* 0x000fe2000784c0ff */
[----:B------:R-:W-:Y:S01]  /*16220*/  IMAD R6, R5, UR5, R6 ;  /* 0x0000000505067c24 */ /* 0x000fe2000f8e0206 */
        /* <DEDUP_REMOVED lines=8> */
[C---:B------:R-:W-:Y:S02]  /*162b0*/  IMAD R27, R18.reuse, UR5, R27 ;  /* 0x00000005121b7c24 */ /* 0x040fe4000f8e021b */
[----:B------:R-:W-:Y:S01]  /*162c0*/  IMAD.WIDE.U32 R2, R18, UR4, R2 ;  /* 0x0000000412027c25 */ /* 0x000fe2000f8e0002 */
[----:B------:R-:W-:-:S03]  /*162d0*/  UMOV UR4, 0xffffffff ;  /* 0xffffffff00047882 */ /* 0x000fc60000000000 */
[----:B------:R-:W-:Y:S01]  /*162e0*/  IMAD R6, R22, 0x6000, R32 ;  /* 0x0000600016067824 */ /* 0x000fe200078e0220 */
[----:B------:R-:W-:-:S04]  /*162f0*/  IADD3 R21, P0, R2, UR6, RZ ;  /* 0x0000000602157c10 */ /* 0x000fc8000ff1e0ff */
[----:B------:R-:W-:Y:S01]  /*16300*/  IADD3.X R27, R27, UR7, R3, P0, !PT ;  /* 0x000000071b1b7c10 */ /* 0x000fe200087fe403 */
[----:B------:R-:W-:Y:S08]  /*16310*/  BRA.DIV UR4, `(.L_x_1155) ;  /* 0x00000032049c7947 */ /* 0x000ff0000b800000 */
[----:B------:R-:W1:Y:S01]  /*16320*/  SHFL.IDX PT, R2, R21, RZ, 0x1c1f ;  /* 0x001c1fff15027589 */ /* 0x000e6200000e0000 */
[----:B------:R-:W-:-:S03]  /*16330*/  IMAD.IADD R6, R17, 0x1, R6 ;  /* 0x0000000111067824 */ /* 0x000fc600078e0206 */
[----:B------:R-:W2:Y:S04]  /*16340*/  SHFL.IDX PT, R3, R27, RZ, 0x1c1f ;  /* 0x001c1fff1b037589 */ /* 0x000ea800000e0000 */
[----:B------:R-:W-:Y:S01]  /*16350*/  SHFL.IDX PT, R35, R27, 0x2, 0x1c1f ;  /* 0x005c1f001b237f89 */ /* 0x000fe200000e0000 */
[----:B-1----:R-:W-:-:S05]  /*16360*/  IADD3 R2, P0, R28, R2, RZ ;  /* 0x000000021c027210 */ /* 0x002fca0007f1e0ff */
[----:B--2---:R-:W-:-:S05]  /*16370*/  IMAD.X R3, RZ, RZ, R3, P0 ;  /* 0x000000ffff037224 */ /* 0x004fca00000e0603 */
        /* <DEDUP_REMOVED lines=13> */
[----:B------:R1:W2:Y:S04]  /*16450*/  SHFL.IDX PT, R35, R27, 0x3, 0x1c1f ;  /* 0x007c1f001b237f89 */ /* 0x0002a800000e0000 */
[----:B------:R-:W-:Y:S04]  /*16460*/  LDGSTS.E.BYPASS.LTC128B.128 [R6+0xd400], desc[UR52][R2.64], !P4 ;  /* 0x0d40000002067fae */ /* 0x000fe8000e101d74 */
[----:B------:R-:W-:Y:S04]  /*16470*/  LDGSTS.E.BYPASS.LTC128B.128 [R6+0xf400], desc[UR52][R2.64+0x40], !P3 ;  /* 0x0f40004002067fae */ /* 0x000fe8000d901d74 */
[----:B------:R3:W-:Y:S04]  /*16480*/  LDGSTS.E.BYPASS.LTC128B.128 [R6+0x11400], desc[UR52][R2.64+0x80], !P2 ;  /* 0x1140008002067fae */ /* 0x0007e8000d101d74 */
[----:B--23--:R1:W3:Y:S02]  /*16490*/  SHFL.IDX PT, R2, R21, 0x3, 0x1c1f ;  /* 0x007c1f0015027f89 */ /* 0x00c2e400000e0000 */
.L_x_1246:
[----:B---3--:R-:W-:-:S05]  /*164a0*/  IADD3 R2, P0, R28, R2, RZ ;  /* 0x000000021c027210 */ /* 0x008fca0007f1e0ff */
        /* <DEDUP_REMOVED lines=9> */
.L_x_1156:
        /* <DEDUP_REMOVED lines=11> */
.L_x_1157:
[----:B------:R2:W-:Y:S01]  /*165f0*/  SYNCS.ARRIVE.TRANS64.A1T0 RZ, [R0+URZ+0x2a870], RZ ;  /* 0x02a870ff00ff79a7 */ /* 0x0005e2000810003f */
[----:B------:R-:W-:Y:S05]  /*16600*/  @!P3 BRA `(.L_x_1158) ;  /* 0x000000000004b947 */ /* 0x000fea0003800000 */
[----:B------:R-:W-:Y:S01]  /*16610*/  BPT.TRAP 0x1 ;  /* 0x000000040000795c */ /* 0x000fe20000300000 */
.L_x_1158:
[----:B------:R-:W3:Y:S01]  /*16620*/  SYNCS.PHASECHK.TRANS64.TRYWAIT P0, [R0+URZ+0x2a840], R19 ;  /* 0x02a84013000075a7 */ /* 0x000ee2000800017f */
[----:B------:R-:W-:Y:S04]  /*16630*/  BSSY B0, `(.L_x_1159) ;  /* 0x0000002000007945 */ /* 0x000fe80003800000 */
[----:B---3--:R-:W-:Y:S05]  /*16640*/  @!P0 BRA `(.L_x_1160) ;  /* 0x0000003400048947 */ /* 0x008fea0003800000 */
.L_x_1247:
[----:B------:R-:W-:Y:S05]  /*16650*/  BSYNC B0 ;  /* 0x0000000000007941 */ /* 0x000fea0003800000 */
.L_x_1159:
[----:B------:R-:W-:Y:S01]  /*16660*/  ULDC.64 UR4, c[0x0][0x300] ;  /* 0x0000c00000047ab9 */ /* 0x000fe20000000a00 */
[----:B------:R-:W-:Y:S01]  /*16670*/  ULDC.64 UR6, c[0x0][0x2e8] ;  /* 0x0000ba0000067ab9 */ /* 0x000fe20000000a00 */
[----:B------:R-:W-:Y:S01]  /*16680*/  IMAD R2, R9, UR4, RZ ;  /* 0x0000000409027c24 */ /* 0x000fe2000f8e02ff */
[C---:B------:R-:W-:Y:S02]  /*16690*/  LOP3.LUT P4, RZ, R16.reuse, 0x4, RZ, 0xc0, !PT ;  /* 0x0000000410ff7812 */ /* 0x040fe4000788c0ff */
[C---:B------:R-:W-:Y:S01]  /*166a0*/  LOP3.LUT P3, RZ, R16.reuse, 0x2, RZ, 0xc0, !PT ;  /* 0x0000000210ff7812 */ /* 0x040fe2000786c0ff */
[C---:B------:R-:W-:Y:S01]  /*166b0*/  IMAD R9, R5.reuse, UR5, R2 ;  /* 0x0000000505097c24 */ /* 0x040fe2000f8e0202 */
[----:B------:R-:W-:Y:S01]  /*166c0*/  LOP3.LUT P2, RZ, R16, 0x1, RZ, 0xc0, !PT ;  /* 0x0000000110ff7812 */ /* 0x000fe2000784c0ff */
        /* <DEDUP_REMOVED lines=15> */
[----:B------:R-:W4:Y:S04]  /*167c0*/  SHFL.IDX PT, R14, R9, RZ, 0x1c1f ;  /* 0x001c1fff090e7589 */ /* 0x000f2800000e0000 */
[----:B------:R-:W5:Y:S04]  /*167d0*/  SHFL.IDX PT, R3, R10, RZ, 0x1c1f ;  /* 0x001c1fff0a037589 */ /* 0x000f6800000e0000 */
[----:B------:R-:W-:Y:S01]  /*167e0*/  SHFL.IDX PT, R5, R10, 0x1, 0x1c1f ;  /* 0x003c1f000a057f89 */ /* 0x000fe200000e0000 */
[----:B----4-:R-:W-:-:S03]  /*167f0*/  IADD3 R2, P0, R28, R14, RZ ;  /* 0x0000000e1c027210 */ /* 0x010fc60007f1e0ff */
[----:B------:R-:W4:Y:S02]  /*16800*/  SHFL.IDX PT, R14, R9, 0x1, 0x1c1f ;  /* 0x003c1f00090e7f89 */ /* 0x000f2400000e0000 */
[----:B-----5:R-:W-:-:S05]  /*16810*/  IMAD.X R3, RZ, RZ, R3, P0 ;  /* 0x000000ffff037224 */ /* 0x020fca00000e0603 */
[----:B------:R-:W-:Y:S04]  /*16820*/  LDGSTS.E.BYPASS.LTC128B.128 [R6+0x1e400], desc[UR52][R2.64], !P4 ;  /* 0x1e40000002067fae */ /* 0x000fe8000e101d74 */
[----:B------:R-:W-:Y:S04]  /*16830*/  LDGSTS.E.BYPASS.LTC128B.128 [R6+0x20400], desc[UR52][R2.64+0x40], !P3 ;  /* 0x2040004002067fae */ /* 0x000fe8000d901d74 */
[----:B------:R5:W-:Y:S01]  /*16840*/  LDGSTS.E.BYPASS.LTC128B.128 [R6+0x22400], desc[UR52][R2.64+0x80], !P2 ;  /* 0x2240008002067fae */ /* 0x000be2000d101d74 */
[----:B----4-:R-:W-:-:S03]  /*16850*/  IADD3 R4, P0, R28, R14, RZ ;  /* 0x0000000e1c047210 */ /* 0x010fc60007f1e0ff */
[----:B------:R-:W4:Y:S02]  /*16860*/  SHFL.IDX PT, R14, R9, 0x2, 0x1c1f ;  /* 0x005c1f00090e7f89 */ /* 0x000f2400000e0000 */
[----:B------:R-:W-:Y:S02]  /*16870*/  IMAD.X R5, RZ, RZ, R5, P0 ;  /* 0x000000ffff057224 */ /* 0x000fe400000e0605 */
[----:B-----5:R-:W5:Y:S04]  /*16880*/  SHFL.IDX PT, R3, R10, 0x2, 0x1c1f ;  /* 0x005c1f000a037f89 */ /* 0x020f6800000e0000 */
[----:B------:R0:W-:Y:S04]  /*16890*/  LDGSTS.E.BYPASS.LTC128B.128 [R6+0x1ec00], desc[UR52][R4.64], !P4 ;  /* 0x1ec0000004067fae */ /* 0x0001e8000e101d74 */
[----:B------:R0:W-:Y:S04]  /*168a0*/  LDGSTS.E.BYPASS.LTC128B.128 [R6+0x20c00], desc[UR52][R4.64+0x40], !P3 ;  /* 0x20c0004004067fae */ /* 0x0001e8000d901d74 */
[----:B------:R0:W-:Y:S04]  /*168b0*/  LDGSTS.E.BYPASS.LTC128B.128 [R6+0x22c00], desc[UR52][R4.64+0x80], !P2 ;  /* 0x22c0008004067fae */ /* 0x0001e8000d101d74 */
[----:B------:R-:W0:Y:S01]  /*168c0*/  SHFL.IDX PT, R10, R10, 0x3, 0x1c1f ;  /* 0x007c1f000a0a7f89 */ /* 0x000e2200000e0000 */
[----:B----4-:R-:W-:-:S03]  /*168d0*/  IADD3 R2, P0, R28, R14, RZ ;  /* 0x0000000e1c027210 */ /* 0x010fc60007f1e0ff */
[----:B------:R4:W0:Y:S02]  /*168e0*/  SHFL.IDX PT, R14, R9, 0x3, 0x1c1f ;  /* 0x007c1f00090e7f89 */ /* 0x00082400000e0000 */
[----:B-----5:R-:W-:-:S05]  /*168f0*/  IMAD.X R3, RZ, RZ, R3, P0 ;  /* 0x000000ffff037224 */ /* 0x020fca00000e0603 */
[----:B------:R4:W-:Y:S04]  /*16900*/  LDGSTS.E.BYPASS.LTC128B.128 [R6+0x1f400], desc[UR52][R2.64], !P4 ;  /* 0x1f40000002067fae */ /* 0x0009e8000e101d74 */
[----:B------:R4:W-:Y:S04]  /*16910*/  LDGSTS.E.BYPASS.LTC128B.128 [R6+0x21400], desc[UR52][R2.64+0x40], !P3 ;  /* 0x2140004002067fae */ /* 0x0009e8000d901d74 */
[----:B------:R4:W-:Y:S02]  /*16920*/  LDGSTS.E.BYPASS.LTC128B.128 [R6+0x23400], desc[UR52][R2.64+0x80], !P2 ;  /* 0x2340008002067fae */ /* 0x0009e4000d101d74 */
.L_x_1257:
[----:B0---4-:R-:W-:-:S05]  /*16930*/  IADD3 R2, P0, R28, R14, RZ ;  /* 0x0000000e1c027210 */ /* 0x011fca0007f1e0ff */
        /* <DEDUP_REMOVED lines=9> */
.L_x_1162:
        /* <DEDUP_REMOVED lines=11> */
.L_x_1163:
[----:B------:R2:W-:Y:S02]  /*16a80*/  SYNCS.ARRIVE.TRANS64.A1T0 RZ, [R0+URZ+0x2a830], RZ ;  /* 0x02a830ff00ff79a7 */ /* 0x0005e4000810003f */
[----:B--23--:R-:W-:-:S05]  /*16a90*/  IMAD.U32 R0, RZ, RZ, UR47 ;  /* 0x0000002fff007e24 */ /* 0x00cfca000f8e00ff */
[----:B------:R-:W-:-:S13]  /*16aa0*/  ISETP.NE.AND P0, PT, R0, 0x3, PT ;  /* 0x000000030000780c */ /* 0x000fda0003f05270 */
[----:B------:R-:W-:Y:S05]  /*16ab0*/  @!P0 BRA `(.L_x_1164) ;  /* 0x0000000000048947 */ /* 0x000fea0003800000 */
[----:B------:R-:W-:Y:S01]  /*16ac0*/  BPT.TRAP 0x1 ;  /* 0x000000040000795c */ /* 0x000fe20000300000 */
.L_x_1164:
[----:B------:R-:W-:Y:S01]  /*16ad0*/  LOP3.LUT R3, R8, 0x1, RZ, 0x3c, !PT ;  /* 0x0000000108037812 */ /* 0x000fe200078e3cff */
[----:B------:R-:W-:Y:S01]  /*16ae0*/  IMAD R0, R7, 0x8, R17 ;  /* 0x0000000807007824 */ /* 0x000fe200078e0211 */
[----:B------:R-:W-:Y:S02]  /*16af0*/  BSSY B0, `(.L_x_1165) ;  /* 0x0000004000007945 */ /* 0x000fe40003800000 */
[----:B------:R-:W-:-:S04]  /*16b00*/  SHF.L.U32 R3, R3, 0x1f, RZ ;  /* 0x0000001f03037819 */ /* 0x000fc800000006ff */
[----:B------:R-:W0:Y:S02]  /*16b10*/  SYNCS.PHASECHK.TRANS64.TRYWAIT P2, [R0+URZ+0x2a870], R3 ;  /* 0x02a87003000075a7 */ /* 0x000e24000804017f */
[----:B0-----:R-:W-:Y:S05]  /*16b20*/  @!P2 BRA `(.L_x_1166) ;  /* 0x000000340000a947 */ /* 0x001fea0003800000 */
.L_x_1258:
[----:B------:R-:W-:Y:S05]  /*16b30*/  BSYNC B0 ;  /* 0x0000000000007941 */ /* 0x000fea0003800000 */
.L_x_1165:
[----:B------:R-:W-:-:S05]  /*16b40*/  IMAD.U32 R2, RZ, RZ, UR48 ;  /* 0x00000030ff027e24 */ /* 0x000fca000f8e00ff */
[----:B------:R-:W-:-:S13]  /*16b50*/  ISETP.NE.AND P2, PT, R2, 0x3, PT ;  /* 0x000000030200780c */ /* 0x000fda0003f45270 */
[----:B------:R-:W-:Y:S05]  /*16b60*/  @!P2 BRA `(.L_x_1167) ;  /* 0x000000000004a947 */ /* 0x000fea0003800000 */
[----:B------:R-:W-:Y:S01]  /*16b70*/  BPT.TRAP 0x1 ;  /* 0x000000040000795c */ /* 0x000fe20000300000 */
.L_x_1167:
[----:B0-----:R-:W-:Y:S01]  /*16b80*/  SHF.L.U32 R3, R8, 0x1f, RZ ;  /* 0x0000001f08037819 */ /* 0x001fe200000006ff */
[----:B------:R-:W-:-:S03]  /*16b90*/  IMAD R2, R7, 0x6000, RZ ;  /* 0x0000600007027824 */ /* 0x000fc600078e02ff */
[----:B------:R-:W0:Y:S02]  /*16ba0*/  SYNCS.PHASECHK.TRANS64.TRYWAIT P2, [R0+URZ+0x2a860], R3 ;  /* 0x02a86003000075a7 */ /* 0x000e24000804017f */
[----:B0-----:R-:W-:Y:S05]  /*16bb0*/  @!P2 BRA `(.L_x_1168) ;  /* 0x0000003000f0a947 */ /* 0x001fea0003800000 */
.L_x_1259:
[----:B------:R-:W-:Y:S01]  /*16bc0*/  LOP3.LUT R4, R2, R36, RZ, 0xfc, !PT ;  /* 0x0000002402047212 */ /* 0x000fe200078efcff */
[----:B------:R-:W-:Y:S05]  /*16bd0*/  WARPSYNC.ALL ;  /* 0x0000000000007948 */ /* 0x000fea0003800000 */
[C---:B0-----:R-:W-:Y:S01]  /*16be0*/  IMAD.IADD R3, R17.reuse, 0x1, R4 ;  /* 0x0000000111037824 */ /* 0x041fe200078e0204 */
[----:B------:R-:W-:Y:S01]  /*16bf0*/  IADD3 R2, R17, R2, R33 ;  /* 0x0000000211027210 */ /* 0x000fe20007ffe021 */
[----:B------:R-:W-:-:S03]  /*16c00*/  IMAD.U32 R19, RZ, RZ, UR48 ;  /* 0x00000030ff137e24 */ /* 0x000fc6000f8e00ff */
[----:B------:R-:W0:Y:S02]  /*16c10*/  LDSM.16.MT88.4 R4, [R3+0xc400] ;  /* 0x00c400000304783b */ /* 0x000e240000004200 */
[----:B------:R-:W-:Y:S02]  /*16c20*/  ISETP.NE.AND P2, PT, R19, 0x3, PT ;  /* 0x000000031300780c */ /* 0x000fe40003f45270 */
[C-C-:B0-----:R-:W-:Y:S02]  /*16c30*/  PRMT R12, R4.reuse, 0x6420, R5.reuse ;  /* 0x00006420040c7816 */ /* 0x141fe40000000005 */
[----:B------:R-:W-:Y:S02]  /*16c40*/  PRMT R13, R4, 0x7531, R5 ;  /* 0x00007531040d7816 */ /* 0x000fe40000000005 */
[C-C-:B------:R-:W-:Y:S02]  /*16c50*/  PRMT R14, R6.reuse, 0x6420, R7.reuse ;  /* 0x00006420060e7816 */ /* 0x140fe40000000007 */
[----:B------:R-:W-:-:S05]  /*16c60*/  PRMT R15, R6, 0x7531, R7 ;  /* 0x00007531060f7816 */ /* 0x000fca0000000007 */
[----:B------:R0:W-:Y:S04]  /*16c70*/  STSM.16.M88.4 [R2+0x400], R12 ;  /* 0x0004000c02007844 */ /* 0x0001e80000000200 */
[----:B------:R-:W2:Y:S01]  /*16c80*/  LDSM.16.MT88.4 R4, [R3+0xe400] ;  /* 0x00e400000304783b */ /* 0x000ea20000004200 */
[----:B0-----:R-:W-:Y:S02]  /*16c90*/  IADD3 R12, R26, 0x400, R2 ;  /* 0x000004001a0c7810 */ /* 0x001fe40007ffe002 */
[C-C-:B--2---:R-:W-:Y:S02]  /*16ca0*/  PRMT R8, R4.reuse, 0x6420, R5.reuse ;  /* 0x0000642004087816 */ /* 0x144fe40000000005 */
        /* <DEDUP_REMOVED lines=16> */
[----:B------:R-:W-:Y:S04]  /*16db0*/  STSM.16.M88.4 [R12], R8 ;  /* 0x000000080c007844 */ /* 0x000fe80000000200 */
        /* <DEDUP_REMOVED lines=31> */
[----:B0-----:R-:W-:Y:S01]  /*16fb0*/  IMAD.IADD R2, R26, 0x1, R2 ;  /* 0x000000011a027824 */ /* 0x001fe200078e0202 */
        /* <DEDUP_REMOVED lines=25> */
.L_x_1169:
[----:B--2---:R2:W-:Y:S01]  /*17150*/  SYNCS.ARRIVE.TRANS64.A1T0 RZ, [R0+URZ+0x2a850], RZ ;  /* 0x02a850ff00ff79a7 */ /* 0x0045e2000810003f */
[----:B------:R-:W-:Y:S06]  /*17160*/  BAR.SYNC.DEFER_BLOCKING 0x2, 0x80 ;  /* 0x0082000000007b1d */ /* 0x000fec0000010000 */
[----:B------:R-:W-:Y:S05]  /*17170*/  @!P0 BRA `(.L_x_1170) ;  /* 0x0000000000048947 */ /* 0x000fea0003800000 */
[----:B------:R-:W-:Y:S01]  /*17180*/  BPT.TRAP 0x1 ;  /* 0x000000040000795c */ /* 0x000fe20000300000 */
.L_x_1170:
[----:B--2---:R-:W-:Y:S02]  /*17190*/  VIADD R0, R0, 0x2a880 ;  /* 0x0002a88000007836 */ /* 0x004fe40000000000 */
[----:B------:R-:W-:Y:S02]  /*171a0*/  IMAD.MOV.U32 R7, RZ, RZ, R22 ;  /* 0x000000ffff077224 */ /* 0x000fe400078e0016 */
[----:B0-----:R-:W-:Y:S01]  /*171b0*/  IMAD.MOV.U32 R8, RZ, RZ, R23 ;  /* 0x000000ffff087224 */ /* 0x001fe200078e0017 */
[----:B------:R-:W-:-:S04]  /*171c0*/  PRMT R0, R31, 0x654, R0 ;  /* 0x000006541f007816 */ /* 0x000fc80000000000 */
[----:B------:R2:W-:Y:S01]  /*171d0*/  SYNCS.ARRIVE.TRANS64.RED.A1T0 RZ, [R0+URZ], RZ ;  /* 0x000000ff00ff79a7 */ /* 0x0005e2000810043f */
[----:B------:R-:W-:Y:S05]  /*171e0*/  @P1 BRA `(.L_x_1171) ;  /* 0xffffffec002c1947 */ /* 0x000fea000383ffff */
.L_x_1151:
[----:B0-2---:R-:W0:Y:S01]  /*171f0*/  S2R R0, SR_TID.X ;  /* 0x0000000000007919 */ /* 0x005e220000002100 */
[----:B------:R-:W-:Y:S01]  /*17200*/  BSSY B0, `(.L_x_1172) ;  /* 0x0000012000007945 */ /* 0x000fe20003800000 */
[----:B------:R-:W-:Y:S01]  /*17210*/  IMAD.U32 R6, RZ, RZ, UR47 ;  /* 0x0000002fff067e24 */ /* 0x000fe2000f8e00ff */
[----:B0-----:R-:W-:-:S04]  /*17220*/  LOP3.LUT R0, R0, 0x7f, RZ, 0xc0, !PT ;  /* 0x0000007f00007812 */ /* 0x001fc800078ec0ff */
[----:B------:R-:W-:-:S13]  /*17230*/  ISETP.NE.AND P0, PT, R0, RZ, PT ;  /* 0x000000ff0000720c */ /* 0x000fda0003f05270 */
[----:B------:R-:W-:Y:S05]  /*17240*/  @P0 BRA `(.L_x_1173) ;  /* 0x0000000000340947 */ /* 0x000fea0003800000 */
[----:B------:R-:W0:Y:S01]  /*17250*/  S2R R7, SR_LANEID ;  /* 0x0000000000077919 */ /* 0x000e220000000000 */
[----:B------:R-:W-:Y:S01]  /*17260*/  VOTEU.ANY UR4, UPT, PT ;  /* 0x0000000000047886 */ /* 0x000fe200038e0100 */
[----:B------:R-:W2:Y:S01]  /*17270*/  LDC.64 R2, c[0x0][0xc80] ;  /* 0x00032000ff027b82 */ /* 0x000ea20000000a00 */
[----:B------:R-:W0:Y:S08]  /*17280*/  FLO.U32 R0, UR4 ;  /* 0x0000000400007d00 */ /* 0x000e3000080e0000 */
[----:B------:R-:W2:Y:S01]  /*17290*/  POPC R5, UR4 ;  /* 0x0000000400057d09 */ /* 0x000ea20008000000 */
[----:B0-----:R-:W-:-:S13]  /*172a0*/  ISETP.EQ.U32.AND P1, PT, R0, R7, PT ;  /* 0x000000070000720c */ /* 0x001fda0003f22070 */
[----:B--2---:R-:W2:Y:S01]  /*172b0*/  @P1 ATOMG.E.ADD.STRONG.GPU PT, R3, desc[UR52][R2.64], R5 ;  /* 0x00000005020319a8 */ /* 0x004ea200081ee1f4 */
[----:B------:R-:W0:Y:S02]  /*172c0*/  S2R R4, SR_LTMASK ;  /* 0x0000000000047919 */ /* 0x000e240000003900 */
[----:B0-----:R-:W-:-:S04]  /*172d0*/  LOP3.LUT R4, R4, UR4, RZ, 0xc0, !PT ;  /* 0x0000000404047c12 */ /* 0x001fc8000f8ec0ff */
[----:B------:R-:W0:Y:S01]  /*172e0*/  POPC R7, R4 ;  /* 0x0000000400077309 */ /* 0x000e220000000000 */
[----:B--2---:R-:W0:Y:S02]  /*172f0*/  SHFL.IDX PT, R0, R3, R0, 0x1f ;  /* 0x00001f0003007589 */ /* 0x004e2400000e0000 */
[----:B0-----:R-:W-:-:S05]  /*17300*/  IADD3 R0, R0, UR49, R7 ;  /* 0x0000003100007c10 */ /* 0x001fca000fffe007 */
[----:B------:R0:W-:Y:S02]  /*17310*/  STL [R1], R0 ;  /* 0x0000000001007387 */ /* 0x0001e40000100800 */
.L_x_1173:
[----:B------:R-:W-:Y:S05]  /*17320*/  BSYNC B0 ;  /* 0x0000000000007941 */ /* 0x000fea0003800000 */
.L_x_1172:
[----:B------:R-:W-:-:S13]  /*17330*/  ISETP.NE.AND P1, PT, R6, 0x3, PT ;  /* 0x000000030600780c */ /* 0x000fda0003f25270 */
[----:B------:R-:W-:Y:S05]  /*17340*/  @!P1 BRA `(.L_x_1174) ;  /* 0x0000000000049947 */ /* 0x000fea0003800000 */
[----:B------:R-:W-:Y:S01]  /*17350*/  BPT.TRAP 0x1 ;  /* 0x000000040000795c */ /* 0x000fe20000300000 */
.L_x_1174:
[----:B0-----:R-:W-:Y:S01]  /*17360*/  LOP3.LUT R0, R23, 0x1, RZ, 0x3c, !PT ;  /* 0x0000000117007812 */ /* 0x001fe200078e3cff */
[----:B------:R-:W-:Y:S01]  /*17370*/  IMAD R3, R22, 0x8, R17 ;  /* 0x0000000816037824 */ /* 0x000fe200078e0211 */
[----:B------:R-:W-:Y:S02]  /*17380*/  BSSY B0, `(.L_x_1175) ;  /* 0x0000004000007945 */ /* 0x000fe40003800000 */
[----:B------:R-:W-:-:S04]  /*17390*/  SHF.L.U32 R0, R0, 0x1f, RZ ;  /* 0x0000001f00007819 */ /* 0x000fc800000006ff */
[----:B------:R-:W0:Y:S02]  /*173a0*/  SYNCS.PHASECHK.TRANS64.TRYWAIT P2, [R3+URZ+0x2a870], R0 ;  /* 0x02a87000030075a7 */ /* 0x000e24000804017f */
[----:B0-----:R-:W-:Y:S05]  /*173b0*/  @!P2 BRA `(.L_x_1176) ;  /* 0x0000002c0004a947 */ /* 0x001fea0003800000 */
.L_x_1260:
[----:B------:R-:W-:Y:S05]  /*173c0*/  BSYNC B0 ;  /* 0x0000000000007941 */ /* 0x000fea0003800000 */
.L_x_1175:
[----:B------:R-:W-:-:S05]  /*173d0*/  IMAD.U32 R2, RZ, RZ, UR48 ;  /* 0x00000030ff027e24 */ /* 0x000fca000f8e00ff */
[----:B------:R-:W-:-:S13]  /*173e0*/  ISETP.NE.AND P2, PT, R2, 0x3, PT ;  /* 0x000000030200780c */ /* 0x000fda0003f45270 */
[----:B------:R-:W-:Y:S05]  /*173f0*/  @!P2 BRA `(.L_x_1177) ;  /* 0x000000000004a947 */ /* 0x000fea0003800000 */
[----:B------:R-:W-:Y:S01]  /*17400*/  BPT.TRAP 0x1 ;  /* 0x000000040000795c */ /* 0x000fe20000300000 */
.L_x_1177:
[----:B0-----:R-:W-:Y:S01]  /*17410*/  SHF.L.U32 R0, R23, 0x1f, RZ ;  /* 0x0000001f17007819 */ /* 0x001fe200000006ff */
[----:B------:R-:W-:-:S03]  /*17420*/  IMAD R2, R22, 0x6000, RZ ;  /* 0x0000600016027824 */ /* 0x000fc600078e02ff */
[----:B------:R-:W0:Y:S02]  /*17430*/  SYNCS.PHASECHK.TRANS64.TRYWAIT P2, [R3+URZ+0x2a860], R0 ;  /* 0x02a86000030075a7 */ /* 0x000e24000804017f */
[----:B0-----:R-:W-:Y:S05]  /*17440*/  @!P2 BRA `(.L_x_1178) ;  /* 0x0000002800f4a947 */ /* 0x001fea0003800000 */
.L_x_1261:
[----:B0-----:R-:W-:Y:S01]  /*17450*/  LOP3.LUT R0, R2, R36, RZ, 0xfc, !PT ;  /* 0x0000002402007212 */ /* 0x001fe200078efcff */
[----:B------:R-:W-:Y:S05]  /*17460*/  WARPSYNC.ALL ;  /* 0x0000000000007948 */ /* 0x000fea0003800000 */
[C---:B------:R-:W-:Y:S01]  /*17470*/  IMAD.IADD R0, R17.reuse, 0x1, R0 ;  /* 0x0000000111007824 */ /* 0x040fe200078e0200 */
[----:B------:R-:W-:Y:S01]  /*17480*/  IADD3 R2, R17, R2, R33 ;  /* 0x0000000211027210 */ /* 0x000fe20007ffe021 */
[----:B------:R-:W-:-:S03]  /*17490*/  IMAD.U32 R13, RZ, RZ, UR48 ;  /* 0x00000030ff0d7e24 */ /* 0x000fc6000f8e00ff */
[----:B------:R-:W0:Y:S01]  /*174a0*/  LDSM.16.MT88.4 R4, [R0+0xc400] ;  /* 0x00c400000004783b */ /* 0x000e220000004200 */
[----:B------:R-:W-:Y:S02]  /*174b0*/  IADD3 R12, R26, 0x400, R2 ;  /* 0x000004001a0c7810 */ /* 0x000fe40007ffe002 */
[----:B------:R-:W-:Y:S02]  /*174c0*/  ISETP.NE.AND P2, PT, R13, 0x3, PT ;  /* 0x000000030d00780c */ /* 0x000fe40003f45270 */
        /* <DEDUP_REMOVED lines=81> */
.L_x_1179:
[----:B--2---:R2:W-:Y:S01]  /*179e0*/  SYNCS.ARRIVE.TRANS64.A1T0 RZ, [R3+URZ+0x2a850], RZ ;  /* 0x02a850ff03ff79a7 */ /* 0x0045e2000810003f */
[----:B------:R-:W-:Y:S06]  /*179f0*/  BAR.SYNC.DEFER_BLOCKING 0x2, 0x80 ;  /* 0x0082000000007b1d */ /* 0x000fec0000010000 */
[----:B------:R-:W-:Y:S05]  /*17a00*/  @!P1 BRA `(.L_x_1180) ;  /* 0x0000000000049947 */ /* 0x000fea0003800000 */
[----:B------:R-:W-:Y:S01]  /*17a10*/  BPT.TRAP 0x1 ;  /* 0x000000040000795c */ /* 0x000fe20000300000 */
.L_x_1180:
[----:B------:R-:W-:Y:S02]  /*17a20*/  VIADD R0, R3, 0x2a880 ;  /* 0x0002a88003007836 */ /* 0x000fe40000000000 */
[----:B------:R-:W-:-:S03]  /*17a30*/  VIADD R22, R22, 0x1 ;  /* 0x0000000116167836 */ /* 0x000fc60000000000 */
[----:B------:R-:W-:Y:S02]  /*17a40*/  PRMT R0, R31, 0x654, R0 ;  /* 0x000006541f007816 */ /* 0x000fe40000000000 */
[C---:B------:R-:W-:Y:S02]  /*17a50*/  ISETP.NE.AND P1, PT, R22.reuse, 0x2, PT ;  /* 0x000000021600780c */ /* 0x040fe40003f25270 */
[----:B------:R3:W-:Y:S02]  /*17a60*/  SYNCS.ARRIVE.TRANS64.RED.A1T0 RZ, [R0+URZ], RZ ;  /* 0x000000ff00ff79a7 */ /* 0x0007e4000810043f */
[----:B0-----:R-:W-:Y:S02]  /*17a70*/  SEL R2, RZ, 0x1, P1 ;  /* 0x00000001ff027807 */ /* 0x001fe40000800000 */
[----:B------:R-:W-:Y:S02]  /*17a80*/  SEL R22, R22, RZ, P1 ;  /* 0x000000ff16167207 */ /* 0x000fe40000800000 */
[----:B------:R-:W-:-:S07]  /*17a90*/  LOP3.LUT R23, R23, R2, RZ, 0x3c, !PT ;  /* 0x0000000217177212 */ /* 0x000fce00078e3cff */
.L_x_1123:
[----:B------:R-:W-:Y:S05]  /*17aa0*/  BSYNC B7 ;  /* 0x0000000000077941 */ /* 0x000fea0003800000 */
.L_x_1121:
[----:B------:R4:W5:Y:S01]  /*17ab0*/  LDL R2, [R1] ;  /* 0x0000000001027983 */ /* 0x0009620000100800 */
[----:B------:R-:W-:-:S13]  /*17ac0*/  LOP3.LUT P1, RZ, R16, 0x800, RZ, 0xc0, !PT ;  /* 0x0000080010ff7812 */ /* 0x000fda000782c0ff */
[----:B----4-:R-:W-:Y:S05]  /*17ad0*/  @!P1 BRA `(.L_x_1181) ;  /* 0x0000000000249947 */ /* 0x010fea0003800000 */
[----:B------:R-:W4:Y:S08]  /*17ae0*/  S2UR UR4, SR_CgaCtaId ;  /* 0x00000000000479c3 */ /* 0x000f300000008800 */
[----:B------:R-:W-:Y:S01]  /*17af0*/  BAR.SYNC.DEFER_BLOCKING 0x5, 0x180 ;  /* 0x0146000000007b1d */ /* 0x000fe20000010000 */
[----:B0--3--:R-:W-:Y:S01]  /*17b00*/  MOV R0, 0x400 ;  /* 0x0000040000007802 */ /* 0x009fe20000000f00 */
[----:B----4-:R-:W-:-:S05]  /*17b10*/  IMAD.U32 R31, RZ, RZ, UR4 ;  /* 0x00000004ff1f7e24 */ /* 0x010fca000f8e00ff */
[----:B------:R-:W-:-:S05]  /*17b20*/  LEA R17, R31, R0, 0x18 ;  /* 0x000000001f117211 */ /* 0x000fca00078ec0ff */
[----:B-----5:R-:W0:Y:S04]  /*17b30*/  LDS R2, [R17+0x2a8d0] ;  /* 0x02a8d00011027984 */ /* 0x020e280000000800 */
[----:B0-----:R0:W-:Y:S01]  /*17b40*/  STL [R1], R2 ;  /* 0x0000000201007387 */ /* 0x0011e20000100800 */
[----:B------:R-:W-:Y:S06]  /*17b50*/  BAR.ARV 0x4, 0x180 ;  /* 0x0106000000007b1d */ /* 0x000fec0000002000 */
[----:B------:R-:W-:Y:S05]  /*17b60*/  BRA `(.L_x_1182) ;  /* 0x0000000000207947 */ /* 0x000fea0003800000 */
.L_x_1181:
[----:B------:R-:W4:Y:S01]  /*17b70*/  @!P0 S2R R31, SR_CgaCtaId ;  /* 0x00000000001f8919 */ /* 0x000f220000008800 */
[----:B0--3--:R-:W-:Y:S01]  /*17b80*/  @!P0 MOV R0, 0x400 ;  /* 0x0000040000008802 */ /* 0x009fe20000000f00 */
[----:B------:R-:W-:Y:S03]  /*17b90*/  BAR.SYNC.DEFER_BLOCKING 0x4, 0x180 ;  /* 0x0106000000007b1d */ /* 0x000fe60000010000 */
[----:B----4-:R-:W-:-:S03]  /*17ba0*/  @!P0 LEA R17, R31, R0, 0x18 ;  /* 0x000000001f118211 */ /* 0x010fc600078ec0ff */
[----:B-----5:R-:W0:Y:S04]  /*17bb0*/  SHFL.IDX PT, R0, R2, RZ, 0x1f ;  /* 0x00001fff02007589 */ /* 0x020e2800000e0000 */
[----:B------:R3:W-:Y:S04]  /*17bc0*/  @!P0 STS [R17+0x2a8d0], R2 ;  /* 0x02a8d00211008388 */ /* 0x0007e80000000800 */
[----:B0-----:R3:W-:Y:S01]  /*17bd0*/  STL [R1], R0 ;  /* 0x0000000001007387 */ /* 0x0017e20000100800 */
[----:B------:R-:W-:Y:S06]  /*17be0*/  BAR.ARV 0x5, 0x180 ;  /* 0x0146000000007b1d */ /* 0x000fec0000002000 */
.L_x_1182:
[----:B---3--:R-:W3:Y:S01]  /*17bf0*/  LDL R0, [R1] ;  /* 0x0000000001007983 */ /* 0x008ee20000100800 */
[----:B------:R-:W-:Y:S02]  /*17c00*/  ULDC UR4, c[0x0][0xc38] ;  /* 0x00030e0000047ab9 */ /* 0x000fe40000000800 */
[----:B---3--:R-:W-:-:S13]  /*17c10*/  ISETP.GE.AND P0, PT, R0, UR4, PT ;  /* 0x0000000400007c0c */ /* 0x008fda000bf06270 */
[----:B------:R-:W-:Y:S05]  /*17c20*/  @!P0 BRA `(.L_x_1183) ;  /* 0xffffffb800f48947 */ /* 0x000fea000383ffff */
.L_x_1112:
[----:B------:R-:W3:Y:S01]  /*17c30*/  LDL.LU R0, [R1+0x4] ;  /* 0x0000040001007983 */ /* 0x000ee20000300800 */
[----:B------:R-:W-:Y:S01]  /*17c40*/  BSSY B0, `(.L_x_1184) ;  /* 0x000000b000007945 */ /* 0x000fe20003800000 */
[----:B------:R-:W4:Y:S01]  /*17c50*/  S2R R5, SR_CgaCtaId ;  /* 0x0000000000057919 */ /* 0x000f220000008800 */
[----:B---3--:R-:W-:-:S05]  /*17c60*/  VIADD R0, R0, 0x1 ;  /* 0x0000000100007836 */ /* 0x008fca0000000000 */
[----:B0-----:R-:W-:-:S04]  /*17c70*/  LEA.HI R2, R0, R0, RZ, 0x1 ;  /* 0x0000000000027211 */ /* 0x001fc800078f08ff */
[----:B--2---:R-:W-:Y:S02]  /*17c80*/  LOP3.LUT R3, R2, 0xfffffffe, RZ, 0xc0, !PT ;  /* 0xfffffffe02037812 */ /* 0x004fe400078ec0ff */
[----:B------:R-:W-:-:S03]  /*17c90*/  MOV R2, 0x400 ;  /* 0x0000040000027802 */ /* 0x000fc60000000f00 */
[----:B------:R-:W-:Y:S01]  /*17ca0*/  IMAD.IADD R0, R0, 0x1, -R3 ;  /* 0x0000000100007824 */ /* 0x000fe200078e0a03 */
[----:B----4-:R-:W-:-:S04]  /*17cb0*/  LEA R5, R5, R2, 0x18 ;  /* 0x0000000205057211 */ /* 0x010fc800078ec0ff */
[----:B------:R-:W-:-:S04]  /*17cc0*/  SHF.L.U32 R0, R0, 0x1f, RZ ;  /* 0x0000001f00007819 */ /* 0x000fc800000006ff */
[----:B------:R-:W0:Y:S02]  /*17cd0*/  SYNCS.PHASECHK.TRANS64.TRYWAIT P0, [R5+URZ+0x2a820], R0 ;  /* 0x02a82000050075a7 */ /* 0x000e24000800017f */
[----:B0-----:R-:W-:Y:S05]  /*17ce0*/  @!P0 BRA `(.L_x_1185) ;  /* 0x0000002000e08947 */ /* 0x001fea0003800000 */
.L_x_1262:
[----:B------:R-:W-:Y:S05]  /*17cf0*/  BSYNC B0 ;  /* 0x0000000000007941 */ /* 0x000fea0003800000 */
.L_x_1184:
[----:B------:R-:W-:-:S03]  /*17d00*/  UMOV UR4, 0xffffffff ;  /* 0xffffffff00047882 */ /* 0x000fc60000000000 */
[----:B------:R-:W-:Y:S05]  /*17d10*/  BRA.DIV UR4, `(.L_x_1186) ;  /* 0x0000002204e87947 */ /* 0x000fea000b800000 */
[----:B0-----:R-:W0:Y:S02]  /*17d20*/  S2R R0, SR_TID.X ;  /* 0x0000000000007919 */ /* 0x001e240000002100 */
[----:B0-----:R-:W-:-:S04]  /*17d30*/  SHF.R.U32.HI R0, RZ, 0x5, R0 ;  /* 0x00000005ff007819 */ /* 0x001fc80000011600 */
[----:B------:R-:W-:-:S05]  /*17d40*/  LOP3.LUT R0, R0, 0x3, RZ, 0xc0, !PT ;  /* 0x0000000300007812 */ /* 0x000fca00078ec0ff */
[----:B------:R0:W2:Y:S02]  /*17d50*/  SHFL.IDX PT, R14, R0, RZ, 0x1f ;  /* 0x00001fff000e7589 */ /* 0x0000a400000e0000 */
.L_x_1265:
[----:B--2---:R-:W-:Y:S01]  /*17d60*/  ISETP.NE.AND P0, PT, R14, RZ, PT ;  /* 0x000000ff0e00720c */ /* 0x004fe20003f05270 */
[----:B------:R-:W-:-:S12]  /*17d70*/  BSSY B0, `(.L_x_1187) ;  /* 0x000002c000007945 */ /* 0x000fd80003800000 */
[----:B------:R-:W-:Y:S05]  /*17d80*/  @P0 BRA `(.L_x_1188) ;  /* 0x0000000000a80947 */ /* 0x000fea0003800000 */
[----:B------:R-:W-:-:S03]  /*17d90*/  UMOV UR4, 0xffffffff ;  /* 0xffffffff00047882 */ /* 0x000fc60000000000 */
[----:B------:R-:W-:Y:S05]  /*17da0*/  BRA.DIV UR4, `(.L_x_1189) ;  /* 0x0000002204f87947 */ /* 0x000fea000b800000 */
[----:B------:R-:W-:-:S13]  /*17db0*/  ELECT P6, URZ, PT ;  /* 0x00000000003f782f */ /* 0x000fda00038c0000 */
.L_x_1268:
[----:B------:R-:W-:Y:S05]  /*17dc0*/  @!P6 BRA `(.L_x_1188) ;  /* 0x000000000098e947 */ /* 0x000fea0003800000 */
[----:B------:R-:W-:-:S06]  /*17dd0*/  ULOP3.LUT UR4, UR43, 0x2, URZ, 0xfc, !UPT ;  /* 0x000000022b047892 */ /* 0x000fcc000f8efc3f */
[----:B0-----:R-:W-:-:S05]  /*17de0*/  IMAD.U32 R0, RZ, RZ, UR4 ;  /* 0x00000004ff007e24 */ /* 0x001fca000f8e00ff */
[----:B------:R-:W-:-:S13]  /*17df0*/  ISETP.NE.AND P0, PT, R0, 0x3, PT ;  /* 0x000000030000780c */ /* 0x000fda0003f05270 */
[----:B------:R-:W-:Y:S05]  /*17e00*/  @!P0 BRA `(.L_x_1190) ;  /* 0x0000000000048947 */ /* 0x000fea0003800000 */
[----:B------:R-:W-:Y:S01]  /*17e10*/  BPT.TRAP 0x1 ;  /* 0x000000040000795c */ /* 0x000fe20000300000 */
.L_x_1190:
[C---:B------:R-:W-:Y:S01]  /*17e20*/  IMAD R3, R22.reuse, 0x8, R5 ;  /* 0x0000000816037824 */ /* 0x040fe200078e0205 */
[----:B------:R-:W-:Y:S01]  /*17e30*/  SHF.L.U32 R2, R23, 0x1f, RZ ;  /* 0x0000001f17027819 */ /* 0x000fe200000006ff */
[----:B------:R-:W-:-:S03]  /*17e40*/  VIADD R22, R22, 0x1 ;  /* 0x0000000116167836 */ /* 0x000fc60000000000 */
[----:B------:R-:W0:Y:S02]  /*17e50*/  SYNCS.PHASECHK.TRANS64.TRYWAIT P1, [R3+URZ+0x2a840], R2 ;  /* 0x02a84002030075a7 */ /* 0x000e24000802017f */
[----:B------:R-:W-:-:S04]  /*17e60*/  ISETP.NE.AND P2, PT, R22, 0x2, PT ;  /* 0x000000021600780c */ /* 0x000fc80003f45270 */
[----:B------:R-:W-:Y:S01]  /*17e70*/  SEL R0, RZ, 0x1, P2 ;  /* 0x00000001ff007807 */ /* 0x000fe20001000000 */
[----:B0-----:R-:W-:Y:S08]  /*17e80*/  @!P1 BRA `(.L_x_1191) ;  /* 0x0000002000e09947 */ /* 0x001ff00003800000 */
.L_x_1269:
[----:B------:R-:W-:Y:S02]  /*17e90*/  SEL R22, R22, RZ, P2 ;  /* 0x000000ff16167207 */ /* 0x000fe40001000000 */
[----:B------:R-:W-:Y:S01]  /*17ea0*/  LOP3.LUT R0, R23, R0, RZ, 0x3c, !PT ;  /* 0x0000000017007212 */ /* 0x000fe200078e3cff */
[----:B------:R-:W-:Y:S06]  /*17eb0*/  @!P0 BRA `(.L_x_1192) ;  /* 0x0000000000048947 */ /* 0x000fec0003800000 */
[----:B------:R-:W-:Y:S01]  /*17ec0*/  BPT.TRAP 0x1 ;  /* 0x000000040000795c */ /* 0x000fe20000300000 */
.L_x_1192:
[----:B------:R-:W-:Y:S01]  /*17ed0*/  IMAD R5, R22, 0x8, R5 ;  /* 0x0000000816057824 */ /* 0x000fe200078e0205 */
[----:B------:R-:W-:-:S04]  /*17ee0*/  SHF.L.U32 R0, R0, 0x1f, RZ ;  /* 0x0000001f00007819 */ /* 0x000fc800000006ff */
[----:B------:R-:W2:Y:S02]  /*17ef0*/  SYNCS.PHASECHK.TRANS64.TRYWAIT P1, [R5+URZ+0x2a840], R0 ;  /* 0x02a84000050075a7 */ /* 0x000ea4000802017f */
[----:B--2---:R-:W-:Y:S05]  /*17f00*/  @!P1 BRA `(.L_x_1193) ;  /* 0x0000002000d49947 */ /* 0x004fea0003800000 */
.L_x_1270:
[----:B------:R-:W-:Y:S05]  /*17f10*/  @!P0 BRA `(.L_x_1194) ;  /* 0x0000000000048947 */ /* 0x000fea0003800000 */
[----:B------:R-:W-:Y:S01]  /*17f20*/  BPT.TRAP 0x1 ;  /* 0x000000040000795c */ /* 0x000fe20000300000 */
.L_x_1194:
[----:B------:R-:W3:Y:S02]  /*17f30*/  SYNCS.PHASECHK.TRANS64.TRYWAIT P1, [R3+URZ+0x2a860], R2 ;  /* 0x02a86002030075a7 */ /* 0x000ee4000802017f */
[----:B---3--:R-:W-:Y:S05]  /*17f40*/  @!P1 BRA `(.L_x_1195) ;  /* 0x0000002000d89947 */ /* 0x008fea0003800000 */
.L_x_1271:
[----:B------:R-:W-:Y:S05]  /*17f50*/  @!P0 BRA `(.L_x_1196) ;  /* 0x0000000000048947 */ /* 0x000fea0003800000 */
[----:B------:R-:W-:Y:S01]  /*17f60*/  BPT.TRAP 0x1 ;  /* 0x000000040000795c */ /* 0x000fe20000300000 */
.L_x_1196:
[----:B------:R-:W4:Y:S02]  /*17f70*/  SYNCS.PHASECHK.TRANS64.TRYWAIT P1, [R5+URZ+0x2a860], R0 ;  /* 0x02a86000050075a7 */ /* 0x000f24000802017f */
[----:B----4-:R-:W-:Y:S05]  /*17f80*/  @!P1 BRA `(.L_x_1197) ;  /* 0x0000002000dc9947 */ /* 0x010fea0003800000 */
.L_x_1272:
[----:B------:R-:W-:Y:S05]  /*17f90*/  @!P0 BRA `(.L_x_1198) ;  /* 0x0000000000048947 */ /* 0x000fea0003800000 */
[----:B------:R-:W-:Y:S01]  /*17fa0*/  BPT.TRAP 0x1 ;  /* 0x000000040000795c */ /* 0x000fe20000300000 */
.L_x_1198:
[----:B------:R-:W5:Y:S02]  /*17fb0*/  SYNCS.PHASECHK.TRANS64.TRYWAIT P1, [R3+URZ+0x2a880], R2 ;  /* 0x02a88002030075a7 */ /* 0x000f64000802017f */
[----:B-----5:R-:W-:Y:S05]  /*17fc0*/  @!P1 BRA `(.L_x_1199) ;  /* 0x0000002000e09947 */ /* 0x020fea0003800000 */
.L_x_1273:
[----:B------:R-:W-:Y:S05]  /*17fd0*/  @!P0 BRA `(.L_x_1200) ;  /* 0x0000000000048947 */ /* 0x000fea0003800000 */
[----:B------:R-:W-:Y:S01]  /*17fe0*/  BPT.TRAP 0x1 ;  /* 0x000000040000795c */ /* 0x000fe20000300000 */
.L_x_1200:
[----:B------:R0:W0:Y:S02]  /*17ff0*/  SYNCS.PHASECHK.TRANS64.TRYWAIT P0, [R5+URZ+0x2a880], R0 ;  /* 0x02a88000050075a7 */ /* 0x000024000800017f */
[----:B0-----:R-:W-:Y:S05]  /*18000*/  @!P0 NANOSLEEP.SYNCS 0x989680 ;  /* 0x009896800000895d */ /* 0x001fea0003900000 */
[----:B------:R-:W0:Y:S02]  /*18010*/  @!P0 SYNCS.PHASECHK.TRANS64 P0, [R5+URZ+0x2a880], R0 ;  /* 0x02a88000050085a7 */ /* 0x000e24000800007f */
[----:B0-----:R-:W-:Y:S05]  /*18020*/  @!P0 BRA `(.L_x_1200) ;  /* 0xfffffffc00f08947 */ /* 0x001fea000383ffff */
.L_x_1188:
[----:B------:R-:W-:Y:S05]  /*18030*/  BSYNC B0 ;  /* 0x0000000000007941 */ /* 0x000fea0003800000 */
.L_x_1187:
[----:B------:R-:W-:Y:S05]  /*18040*/  EXIT ;  /* 0x000000000000794d */ /* 0x000fea0003800000 */
.L_x_1017:
[----:B0-----:R-:W-:-:S04]  /*18050*/  IMAD.U32 R3, RZ, RZ, UR36 ;  /* 0x00000024ff037e24 */ /* 0x001fc8000f8e00ff */
[----:B------:R0:W1:Y:S03]  /*18060*/  SYNCS.PHASECHK.TRANS64.TRYWAIT P1, [R3+URZ+0x2a800], R6 ;  /* 0x02a80006030075a7 */ /* 0x000066000802017f */
[----:B-1----:R-:W-:Y:S05]  /*18070*/  @!P1 NANOSLEEP.SYNCS 0x989680 ;  /* 0x009896800000995d */ /* 0x002fea0003900000 */
[----:B------:R-:W1:Y:S02]  /*18080*/  @!P1 SYNCS.PHASECHK.TRANS64 P1, [R3+URZ+0x2a800], R6 ;  /* 0x02a80006030095a7 */ /* 0x000e64000802007f */
[----:B-1----:R-:W-:Y:S05]  /*18090*/  @!P1 BRA `(.L_x_1017) ;  /* 0xfffffffc00ec9947 */ /* 0x002fea000383ffff */
[----:B------:R-:W-:Y:S05]  /*180a0*/  BRA `(.L_x_1201) ;  /* 0xfffffe9c00547947 */ /* 0x000fea000383ffff */
.L_x_1021:
[----:B--2---:R2:W3:Y:S02]  /*180b0*/  SYNCS.PHASECHK.TRANS64.TRYWAIT P1, [R15+URZ+0x2a830], R2 ;  /* 0x02a830020f0075a7 */ /* 0x0044e4000802017f */
[----:B---3--:R-:W-:Y:S05]  /*180c0*/  @!P1 NANOSLEEP.SYNCS 0x989680 ;  /* 0x009896800000995d */ /* 0x008fea0003900000 */
[----:B------:R-:W3:Y:S02]  /*180d0*/  @!P1 SYNCS.PHASECHK.TRANS64 P1, [R15+URZ+0x2a830], R2 ;  /* 0x02a830020f0095a7 */ /* 0x000ee4000802007f */
[----:B---3--:R-:W-:Y:S05]  /*180e0*/  @!P1 BRA `(.L_x_1021) ;  /* 0xfffffffc00f09947 */ /* 0x008fea000383ffff */
[----:B------:R-:W-:Y:S05]  /*180f0*/  BRA `(.L_x_1020) ;  /* 0xfffffe9c00707947 */ /* 0x000fea000383ffff */
.L_x_1038:
[----:B-1----:R-:W-:-:S04]  /*18100*/  IMAD.U32 R8, RZ, RZ, UR6 ;  /* 0x00000006ff087e24 */ /* 0x002fc8000f8e00ff */
[----:B------:R1:W2:Y:S03]  /*18110*/  SYNCS.PHASECHK.TRANS64.TRYWAIT P1, [R8+URZ+0x2a830], R7 ;  /* 0x02a83007080075a7 */ /* 0x0002a6000802017f */
[----:B--2---:R-:W-:Y:S05]  /*18120*/  @!P1 NANOSLEEP.SYNCS 0x989680 ;  /* 0x009896800000995d */ /* 0x004fea0003900000 */
[----:B------:R-:W2:Y:S02]  /*18130*/  @!P1 SYNCS.PHASECHK.TRANS64 P1, [R8+URZ+0x2a830], R7 ;  /* 0x02a83007080095a7 */ /* 0x000ea4000802007f */
[----:B--2---:R-:W-:Y:S05]  /*18140*/  @!P1 BRA `(.L_x_1038) ;  /* 0xfffffffc00ec9947 */ /* 0x004fea000383ffff */
[----:B------:R-:W-:Y:S05]  /*18150*/  BRA `(.L_x_1035) ;  /* 0xfffffed800587947 */ /* 0x000fea000383ffff */
.L_x_1042:
[----:B-1----:R-:W-:-:S04]  /*18160*/  IMAD.U32 R8, RZ, RZ, UR6 ;  /* 0x00000006ff087e24 */ /* 0x002fc8000f8e00ff */
[----:B------:R1:W2:Y:S03]  /*18170*/  SYNCS.PHASECHK.TRANS64.TRYWAIT P1, [R8+URZ+0x2a850], R7 ;  /* 0x02a85007080075a7 */ /* 0x0002a6000802017f */
[----:B--2---:R-:W-:Y:S05]  /*18180*/  @!P1 NANOSLEEP.SYNCS 0x989680 ;  /* 0x009896800000995d */ /* 0x004fea0003900000 */
[----:B------:R-:W2:Y:S02]  /*18190*/  @!P1 SYNCS.PHASECHK.TRANS64 P1, [R8+URZ+0x2a850], R7 ;  /* 0x02a85007080095a7 */ /* 0x000ea4000802007f */
[----:B--2---:R-:W-:Y:S05]  /*181a0*/  @!P1 BRA `(.L_x_1042) ;  /* 0xfffffffc00ec9947 */ /* 0x004fea000383ffff */
[----:B------:R-:W-:Y:S05]  /*181b0*/  BRA `(.L_x_1039) ;  /* 0xfffffedc00047947 */ /* 0x000fea000383ffff */
.L_x_1061:
[----:B-1----:R-:W-:-:S04]  /*181c0*/  IMAD.U32 R9, RZ, RZ, UR6 ;  /* 0x00000006ff097e24 */ /* 0x002fc8000f8e00ff */
[----:B------:R1:W2:Y:S03]  /*181d0*/  SYNCS.PHASECHK.TRANS64.TRYWAIT P1, [R9+URZ+0x2a830], R8 ;  /* 0x02a83008090075a7 */ /* 0x0002a6000802017f */
[----:B--2---:R-:W-:Y:S05]  /*181e0*/  @!P1 NANOSLEEP.SYNCS 0x989680 ;  /* 0x009896800000995d */ /* 0x004fea0003900000 */
[----:B------:R-:W2:Y:S02]  /*181f0*/  @!P1 SYNCS.PHASECHK.TRANS64 P1, [R9+URZ+0x2a830], R8 ;  /* 0x02a83008090095a7 */ /* 0x000ea4000802007f */
[----:B--2---:R-:W-:Y:S05]  /*18200*/  @!P1 BRA `(.L_x_1061) ;  /* 0xfffffffc00ec9947 */ /* 0x004fea000383ffff */
[----:B------:R-:W-:Y:S05]  /*18210*/  BRA `(.L_x_1058) ;  /* 0xffffff1400347947 */ /* 0x000fea000383ffff */
.L_x_1065:
[----:B-1----:R-:W-:-:S04]  /*18220*/  IMAD.U32 R9, RZ, RZ, UR6 ;  /* 0x00000006ff097e24 */ /* 0x002fc8000f8e00ff */
[----:B------:R1:W2:Y:S03]  /*18230*/  SYNCS.PHASECHK.TRANS64.TRYWAIT P1, [R9+URZ+0x2a850], R8 ;  /* 0x02a85008090075a7 */ /* 0x0002a6000802017f */
[----:B--2---:R-:W-:Y:S05]  /*18240*/  @!P1 NANOSLEEP.SYNCS 0x989680 ;  /* 0x009896800000995d */ /* 0x004fea0003900000 */
[----:B------:R-:W2:Y:S02]  /*18250*/  @!P1 SYNCS.PHASECHK.TRANS64 P1, [R9+URZ+0x2a850], R8 ;  /* 0x02a85008090095a7 */ /* 0x000ea4000802007f */
[----:B--2---:R-:W-:Y:S05]  /*18260*/  @!P1 BRA `(.L_x_1065) ;  /* 0xfffffffc00ec9947 */ /* 0x004fea000383ffff */
[----:B------:R-:W-:Y:S05]  /*18270*/  BRA `(.L_x_1062) ;  /* 0xffffff1400e07947 */ /* 0x000fea000383ffff */
.L_x_1073:
[----:B-1----:R-:W-:-:S04]  /*18280*/  IMAD.U32 R8, RZ, RZ, UR6 ;  /* 0x00000006ff087e24 */ /* 0x002fc8000f8e00ff */
[----:B------:R1:W2:Y:S03]  /*18290*/  SYNCS.PHASECHK.TRANS64.TRYWAIT P1, [R8+URZ+0x2a830], R7 ;  /* 0x02a83007080075a7 */ /* 0x0002a6000802017f */
[----:B--2---:R-:W-:Y:S05]  /*182a0*/  @!P1 NANOSLEEP.SYNCS 0x989680 ;  /* 0x009896800000995d */ /* 0x004fea0003900000 */
[----:B------:R-:W2:Y:S02]  /*182b0*/  @!P1 SYNCS.PHASECHK.TRANS64 P1, [R8+URZ+0x2a830], R7 ;  /* 0x02a83007080095a7 */ /* 0x000ea4000802007f */
[----:B--2---:R-:W-:Y:S05]  /*182c0*/  @!P1 BRA `(.L_x_1073) ;  /* 0xfffffffc00ec9947 */ /* 0x004fea000383ffff */
[----:B------:R-:W-:Y:S05]  /*182d0*/  BRA `(.L_x_1070) ;  /* 0xffffff3c00447947 */ /* 0x000fea000383ffff */
.L_x_1077:
[----:B-1----:R-:W-:-:S04]  /*182e0*/  IMAD.U32 R8, RZ, RZ, UR6 ;  /* 0x00000006ff087e24 */ /* 0x002fc8000f8e00ff */
[----:B------:R1:W2:Y:S03]  /*182f0*/  SYNCS.PHASECHK.TRANS64.TRYWAIT P1, [R8+URZ+0x2a850], R7 ;  /* 0x02a85007080075a7 */ /* 0x0002a6000802017f */
[----:B--2---:R-:W-:Y:S05]  /*18300*/  @!P1 NANOSLEEP.SYNCS 0x989680 ;  /* 0x009896800000995d */ /* 0x004fea0003900000 */
[----:B------:R-:W2:Y:S02]  /*18310*/  @!P1 SYNCS.PHASECHK.TRANS64 P1, [R8+URZ+0x2a850], R7 ;  /* 0x02a85007080095a7 */ /* 0x000ea4000802007f */
[----:B--2---:R-:W-:Y:S05]  /*18320*/  @!P1 BRA `(.L_x_1077) ;  /* 0xfffffffc00ec9947 */ /* 0x004fea000383ffff */
[----:B------:R-:W-:Y:S05]  /*18330*/  BRA `(.L_x_1074) ;  /* 0xffffff3c00e47947 */ /* 0x000fea000383ffff */
.L_x_1092:
[----:B-1----:R-:W-:-:S04]  /*18340*/  IMAD.U32 R5, RZ, RZ, UR9 ;  /* 0x00000009ff057e24 */ /* 0x002fc8000f8e00ff */
[----:B------:R1:W2:Y:S03]  /*18350*/  SYNCS.PHASECHK.TRANS64.TRYWAIT P1, [R5+URZ+0x2a850], R0 ;  /* 0x02a85000050075a7 */ /* 0x0002a6000802017f */
[----:B--2---:R-:W-:Y:S05]  /*18360*/  @!P1 NANOSLEEP.SYNCS 0x989680 ;  /* 0x009896800000995d */ /* 0x004fea0003900000 */
[----:B------:R-:W2:Y:S02]  /*18370*/  @!P1 SYNCS.PHASECHK.TRANS64 P1, [R5+URZ+0x2a850], R0 ;  /* 0x02a85000050095a7 */ /* 0x000ea4000802007f */
[----:B--2---:R-:W-:Y:S05]  /*18380*/  @!P1 BRA `(.L_x_1092) ;  /* 0xfffffffc00ec9947 */ /* 0x004fea000383ffff */
[----:B------:R-:W-:Y:S05]  /*18390*/  BRA `(.L_x_1091) ;  /* 0xffffff74004c7947 */ /* 0x000fea000383ffff */
.L_x_1132:
[----:B------:R-:W2:Y:S01]  /*183a0*/  S2R R19, SR_TID.X ;  /* 0x0000000000137919 */ /* 0x000ea20000002100 */
[----:B------:R-:W-:Y:S02]  /*183b0*/  IMAD.MOV.U32 R12, RZ, RZ, RZ ;  /* 0x000000ffff0c7224 */ /* 0x000fe400078e00ff */
        /* <DEDUP_REMOVED lines=8> */
.L_x_1202:
[----:B------:R-:W-:Y:S05]  /*18440*/  BRA `(.L_x_1203) ;  /* 0xffffffc000cc7947 */ /* 0x000fea000383ffff */
.L_x_1135:
[----:B0-----:R0:W1:Y:S02]  /*18450*/  SYNCS.PHASECHK.TRANS64.TRYWAIT P0, [R4+URZ+0x2a880], R21 ;  /* 0x02a88015040075a7 */ /* 0x001064000800017f */
[----:B-1----:R-:W-:Y:S05]  /*18460*/  @!P0 NANOSLEEP.SYNCS 0x989680 ;  /* 0x009896800000895d */ /* 0x002fea0003900000 */
[----:B------:R-:W1:Y:S02]  /*18470*/  @!P0 SYNCS.PHASECHK.TRANS64 P0, [R4+URZ+0x2a880], R21 ;  /* 0x02a88015040085a7 */ /* 0x000e64000800007f */
[----:B-1----:R-:W-:Y:S05]  /*18480*/  @!P0 BRA `(.L_x_1135) ;  /* 0xfffffffc00f08947 */ /* 0x002fea000383ffff */
[----:B------:R-:W-:Y:S05]  /*18490*/  BRA `(.L_x_1204) ;  /* 0xffffffc400707947 */ /* 0x000fea000383ffff */
.L_x_1136:
        /* <DEDUP_REMOVED lines=8> */
.L_x_1206:
[----:B------:R-:W-:Y:S05]  /*18520*/  BSYNC B0 ;  /* 0x0000000000007941 */ /* 0x000fea0003800000 */
.L_x_1205:
[----:B------:R-:W-:Y:S01]  /*18530*/  IMAD.MOV.U32 R13, RZ, RZ, R5 ;  /* 0x000000ffff0d7224 */ /* 0x000fe200078e0005 */
[C---:B------:R-:W-:Y:S01]  /*18540*/  LOP3.LUT P3, RZ, R16.reuse, 0x80, RZ, 0xc0, !PT ;  /* 0x0000008010ff7812 */ /* 0x040fe2000786c0ff */
[----:B------:R-:W-:Y:S01]  /*18550*/  IMAD.MOV.U32 R12, RZ, RZ, RZ ;  /* 0x000000ffff0c7224 */ /* 0x000fe200078e00ff */
[----:B------:R-:W-:Y:S01]  /*18560*/  LOP3.LUT P1, RZ, R16, 0x40, RZ, 0xc0, !PT ;  /* 0x0000004010ff7812 */ /* 0x000fe2000782c0ff */
[----:B------:R-:W-:Y:S01]  /*18570*/  IMAD.MOV.U32 R11, RZ, RZ, 0x1c1f ;  /* 0x00001c1fff0b7424 */ /* 0x000fe200078e00ff */
[----:B------:R-:W-:Y:S01]  /*18580*/  ISETP.GE.AND P5, PT, R8, 0x61, PT ;  /* 0x000000610800780c */ /* 0x000fe20003fa6270 */
[----:B------:R-:W-:Y:S02]  /*18590*/  IMAD.MOV.U32 R15, RZ, RZ, -0x1 ;  /* 0xffffffffff0f7424 */ /* 0x000fe400078e00ff */
[----:B------:R-:W-:-:S10]  /*185a0*/  IMAD.MOV.U32 R0, RZ, RZ, R14 ;  /* 0x000000ffff007224 */ /* 0x000fd400078e000e */
[----:B------:R-:W-:Y:S05]  /*185b0*/  WARPSYNC.COLLECTIVE R15, `(.L_x_1207) ;  /* 0x000000000f087348 */ /* 0x000fea0003c00000 */
[----:B------:R0:W1:Y:S02]  /*185c0*/  SHFL.IDX P6, R14, R13, R12, R11 ;  /* 0x0000000c0d0e7389 */ /* 0x00006400000c000b */
[----:B01----:R-:W-:Y:S01]  /*185d0*/  ENDCOLLECTIVE ;  /* 0x000000000000791b */ /* 0x003fe20003800000 */
.L_x_1207:
[----:B------:R-:W-:Y:S02]  /*185e0*/  IMAD.MOV.U32 R13, RZ, RZ, R9 ;  /* 0x000000ffff0d7224 */ /* 0x000fe400078e0009 */
[----:B------:R-:W-:Y:S02]  /*185f0*/  IMAD.MOV.U32 R12, RZ, RZ, 0x1 ;  /* 0x00000001ff0c7424 */ /* 0x000fe400078e00ff */
[----:B------:R-:W-:-:S07]  /*18600*/  IMAD.MOV.U32 R2, RZ, RZ, R14 ;  /* 0x000000ffff027224 */ /* 0x000fce00078e000e */
[----:B------:R-:W-:Y:S05]  /*18610*/  WARPSYNC.COLLECTIVE R15, `(.L_x_1208) ;  /* 0x000000000f087348 */ /* 0x000fea0003c00000 */
[----:B------:R0:W1:Y:S02]  /*18620*/  SHFL.IDX P6, R14, R13, R12, R11 ;  /* 0x0000000c0d0e7389 */ /* 0x00006400000c000b */
[----:B01----:R-:W-:Y:S01]  /*18630*/  ENDCOLLECTIVE ;  /* 0x000000000000791b */ /* 0x003fe20003800000 */
.L_x_1208:
[----:B------:R-:W-:-:S05]  /*18640*/  IADD3 R2, P0, R28, R2, RZ ;  /* 0x000000021c027210 */ /* 0x000fca0007f1e0ff */
[----:B------:R-:W-:Y:S01]  /*18650*/  IMAD.X R3, RZ, RZ, R0, P0 ;  /* 0x000000ffff037224 */ /* 0x000fe200000e0600 */
[----:B------:R-:W-:Y:S01]  /*18660*/  ISETP.LT.OR P0, PT, R8, 0x1, P3 ;  /* 0x000000010800780c */ /* 0x000fe20001f01670 */
[----:B------:R-:W-:Y:S02]  /*18670*/  IMAD.IADD R0, R17, 0x1, R20 ;  /* 0x0000000111007824 */ /* 0x000fe400078e0214 */
[----:B------:R-:W-:-:S10]  /*18680*/  IMAD.MOV.U32 R13, RZ, RZ, R5 ;  /* 0x000000ffff0d7224 */ /* 0x000fd400078e0005 */
        /* <DEDUP_REMOVED lines=12> */
.L_x_1209:
[----:B------:R-:W-:Y:S02]  /*18750*/  IMAD.MOV.U32 R13, RZ, RZ, R9 ;  /* 0x000000ffff0d7224 */ /* 0x000fe400078e0009 */
[----:B------:R-:W-:Y:S02]  /*18760*/  IMAD.MOV.U32 R12, RZ, RZ, 0x2 ;  /* 0x00000002ff0c7424 */ /* 0x000fe400078e00ff */
[----:B------:R-:W-:-:S07]  /*18770*/  IMAD.MOV.U32 R2, RZ, RZ, R14 ;  /* 0x000000ffff027224 */ /* 0x000fce00078e000e */
[----:B------:R-:W-:Y:S05]  /*18780*/  WARPSYNC.COLLECTIVE R15, `(.L_x_1210) ;  /* 0x000000000f087348 */ /* 0x000fea0003c00000 */
[----:B------:R0:W1:Y:S02]  /*18790*/  SHFL.IDX P6, R14, R13, R12, R11 ;  /* 0x0000000c0d0e7389 */ /* 0x00006400000c000b */
[----:B01----:R-:W-:Y:S01]  /*187a0*/  ENDCOLLECTIVE ;  /* 0x000000000000791b */ /* 0x003fe20003800000 */
.L_x_1210:
        /* <DEDUP_REMOVED lines=16> */
.L_x_1211:
[----:B------:R-:W-:Y:S02]  /*188b0*/  IMAD.MOV.U32 R13, RZ, RZ, R9 ;  /* 0x000000ffff0d7224 */ /* 0x000fe400078e0009 */
[----:B------:R-:W-:Y:S02]  /*188c0*/  IMAD.MOV.U32 R12, RZ, RZ, 0x3 ;  /* 0x00000003ff0c7424 */ /* 0x000fe400078e00ff */
[----:B------:R-:W-:-:S07]  /*188d0*/  IMAD.MOV.U32 R2, RZ, RZ, R14 ;  /* 0x000000ffff027224 */ /* 0x000fce00078e000e */
[----:B------:R-:W-:Y:S05]  /*188e0*/  WARPSYNC.COLLECTIVE R15, `(.L_x_1212) ;  /* 0x000000000f087348 */ /* 0x000fea0003c00000 */
[----:B------:R0:W1:Y:S02]  /*188f0*/  SHFL.IDX P6, R14, R13, R12, R11 ;  /* 0x0000000c0d0e7389 */ /* 0x00006400000c000b */
[----:B01----:R-:W-:Y:S01]  /*18900*/  ENDCOLLECTIVE ;  /* 0x000000000000791b */ /* 0x003fe20003800000 */
.L_x_1212:
[----:B------:R-:W-:-:S05]  /*18910*/  IADD3 R2, P0, R28, R2, RZ ;  /* 0x000000021c027210 */ /* 0x000fca0007f1e0ff */
[----:B------:R-:W-:Y:S01]  /*18920*/  IMAD.X R3, RZ, RZ, R3, P0 ;  /* 0x000000ffff037224 */ /* 0x000fe200000e0603 */
[C---:B------:R-:W-:Y:S02]  /*18930*/  ISETP.LT.OR P0, PT, R8.reuse, 0x41, P3 ;  /* 0x000000410800780c */ /* 0x040fe40001f01670 */
[----:B------:R-:W-:Y:S01]  /*18940*/  ISETP.GE.AND P3, PT, R8, 0x21, PT ;  /* 0x000000210800780c */ /* 0x000fe20003f66270 */
[----:B------:R-:W-:-:S10]  /*18950*/  IMAD.MOV.U32 R13, RZ, RZ, R5 ;  /* 0x000000ffff0d7224 */ /* 0x000fd400078e0005 */
[----:B------:R-:W-:Y:S01]  /*18960*/  @!PT LDS RZ, [RZ] ;  /* 0x00000000fffff984 */ /* 0x000fe20000000800 */
[----:B------:R-:W-:Y:S01]  /*18970*/  @!PT LDS RZ, [RZ] ;  /* 0x00000000fffff984 */ /* 0x000fe20000000800 */
[----:B------:R-:W-:Y:S01]  /*18980*/  @!PT LDS RZ, [RZ] ;  /* 0x00000000fffff984 */ /* 0x000fe20000000800 */
[----:B------:R0:W-:Y:S01]  /*18990*/  LDGSTS.E.BYPASS.LTC128B.128 [R0+0xd400], desc[UR52][R2.64], !P0 ;  /* 0x0d40000002007fae */ /* 0x0001e2000c101d74 */
[C---:B------:R-:W-:Y:S01]  /*189a0*/  ISETP.LT.OR P0, PT, R8.reuse, 0x41, P1 ;  /* 0x000000410800780c */ /* 0x040fe20000f01670 */
[----:B------:R-:W-:Y:S01]  /*189b0*/  IMAD.MOV.U32 R9, RZ, RZ, R14 ;  /* 0x000000ffff097224 */ /* 0x000fe200078e000e */
[----:B------:R-:W-:-:S13]  /*189c0*/  ISETP.GE.AND P1, PT, R8, 0x41, PT ;  /* 0x000000410800780c */ /* 0x000fda0003f26270 */
[----:B0-----:R-:W-:Y:S05]  /*189d0*/  WARPSYNC.COLLECTIVE R15, `(.L_x_1213) ;  /* 0x000000000f087348 */ /* 0x001fea0003c00000 */
[----:B------:R1:W2:Y:S02]  /*189e0*/  SHFL.IDX P6, R14, R13, R12, R11 ;  /* 0x0000000c0d0e7389 */ /* 0x0002a400000c000b */
[----:B012---:R-:W-:Y:S01]  /*189f0*/  ENDCOLLECTIVE ;  /* 0x000000000000791b */ /* 0x007fe20003800000 */
.L_x_1213:
[----:B------:R-:W-:Y:S01]  /*18a00*/  @!PT LDS RZ, [RZ] ;  /* 0x00000000fffff984 */ /* 0x000fe20000000800 */
[----:B------:R-:W-:Y:S01]  /*18a10*/  @!PT LDS RZ, [RZ] ;  /* 0x00000000fffff984 */ /* 0x000fe20000000800 */
[----:B------:R-:W-:Y:S01]  /*18a20*/  @!PT LDS RZ, [RZ] ;  /* 0x00000000fffff984 */ /* 0x000fe20000000800 */
[----:B------:R0:W-:Y:S01]  /*18a30*/  LDGSTS.E.BYPASS.LTC128B.128 [R0+0xf400], desc[UR52][R2.64+0x40], !P0 ;  /* 0x0f40004002007fae */ /* 0x0001e2000c101d74 */
[----:B------:R-:W-:-:S13]  /*18a40*/  ISETP.LT.OR P0, PT, R8, 0x41, P2 ;  /* 0x000000410800780c */ /* 0x000fda0001701670 */
[----:B------:R0:W-:Y:S01]  /*18a50*/  LDGSTS.E.BYPASS.LTC128B.128 [R0+0x11400], desc[UR52][R2.64+0x80], !P0 ;  /* 0x1140008002007fae */ /* 0x0001e2000c101d74 */
[----:B------:R-:W-:Y:S05]  /*18a60*/  BRA `(.L_x_1214) ;  /* 0xffffffc400047947 */ /* 0x000fea000383ffff */
.L_x_1141:
[----:B-1----:R1:W2:Y:S02]  /*18a70*/  SYNCS.PHASECHK.TRANS64.TRYWAIT P0, [R4+URZ+0x2a840], R21 ;  /* 0x02a84015040075a7 */ /* 0x0022a4000800017f */
[----:B--2---:R-:W-:Y:S05]  /*18a80*/  @!P0 NANOSLEEP.SYNCS 0x989680 ;  /* 0x009896800000895d */ /* 0x004fea0003900000 */
[----:B------:R-:W2:Y:S02]  /*18a90*/  @!P0 SYNCS.PHASECHK.TRANS64 P0, [R4+URZ+0x2a840], R21 ;  /* 0x02a84015040085a7 */ /* 0x000ea4000800007f */
[----:B--2---:R-:W-:Y:S05]  /*18aa0*/  @!P0 BRA `(.L_x_1141) ;  /* 0xfffffffc00f08947 */ /* 0x004fea000383ffff */
[----:B------:R-:W-:Y:S05]  /*18ab0*/  BRA `(.L_x_1215) ;  /* 0xffffffc400707947 */ /* 0x000fea000383ffff */
.L_x_1142:
[----:B------:R-:W-:Y:S01]  /*18ac0*/  BSSY B0, `(.L_x_1216) ;  /* 0x0000008000007945 */ /* 0x000fe20003800000 */
[----:B------:R-:W-:Y:S02]  /*18ad0*/  IMAD.MOV.U32 R13, RZ, RZ, R6 ;  /* 0x000000ffff0d7224 */ /* 0x000fe400078e0006 */
[----:B------:R-:W-:Y:S02]  /*18ae0*/  IMAD.MOV.U32 R12, RZ, RZ, RZ ;  /* 0x000000ffff0c7224 */ /* 0x000fe400078e00ff */
[----:B------:R-:W-:Y:S02]  /*18af0*/  IMAD.MOV.U32 R11, RZ, RZ, 0x1c1f ;  /* 0x00001c1fff0b7424 */ /* 0x000fe400078e00ff */
[----:B------:R-:W-:-:S07]  /*18b00*/  IMAD.MOV.U32 R15, RZ, RZ, -0x1 ;  /* 0xffffffffff0f7424 */ /* 0x000fce00078e00ff */
[----:B01----:R-:W-:Y:S05]  /*18b10*/  WARPSYNC.COLLECTIVE R15, `(.L_x_1217) ;  /* 0x000000000f087348 */ /* 0x003fea0003c00000 */
[----:B------:R2:W3:Y:S02]  /*18b20*/  SHFL.IDX P6, R14, R13, R12, R11 ;  /* 0x0000000c0d0e7389 */ /* 0x0004e400000c000b */
[----:B0123--:R-:W-:Y:S01]  /*18b30*/  ENDCOLLECTIVE ;  /* 0x000000000000791b */ /* 0x00ffe20003800000 */
.L_x_1217:
[----:B------:R-:W-:Y:S05]  /*18b40*/  BSYNC B0 ;  /* 0x0000000000007941 */ /* 0x000fea0003800000 */
.L_x_1216:
[----:B------:R-:W-:Y:S01]  /*18b50*/  IMAD.MOV.U32 R13, RZ, RZ, R5 ;  /* 0x000000ffff0d7224 */ /* 0x000fe200078e0005 */
[----:B------:R-:W-:Y:S01]  /*18b60*/  P2R R7, PR, RZ, 0x20 ;  /* 0x00000020ff077803 */ /* 0x000fe20000000000 */
[----:B------:R-:W-:Y:S01]  /*18b70*/  IMAD.MOV.U32 R12, RZ, RZ, RZ ;  /* 0x000000ffff0c7224 */ /* 0x000fe200078e00ff */
[----:B------:R-:W-:Y:S01]  /*18b80*/  LOP3.LUT P5, RZ, R16, 0x2, RZ, 0xc0, !PT ;  /* 0x0000000210ff7812 */ /* 0x000fe200078ac0ff */
[----:B------:R-:W-:Y:S02]  /*18b90*/  IMAD.MOV.U32 R11, RZ, RZ, 0x1c1f ;  /* 0x00001c1fff0b7424 */ /* 0x000fe400078e00ff */
[----:B------:R-:W-:Y:S02]  /*18ba0*/  IMAD.MOV.U32 R15, RZ, RZ, -0x1 ;  /* 0xffffffffff0f7424 */ /* 0x000fe400078e00ff */
[----:B------:R-:W-:-:S08]  /*18bb0*/  IMAD.MOV.U32 R2, RZ, RZ, R14 ;  /* 0x000000ffff027224 */ /* 0x000fd000078e000e */
[----:B------:R-:W-:Y:S05]  /*18bc0*/  WARPSYNC.COLLECTIVE R15, `(.L_x_1218) ;  /* 0x000000000f087348 */ /* 0x000fea0003c00000 */
[----:B------:R0:W1:Y:S02]  /*18bd0*/  SHFL.IDX P6, R14, R13, R12, R11 ;  /* 0x0000000c0d0e7389 */ /* 0x00006400000c000b */
[----:B01----:R-:W-:Y:S01]  /*18be0*/  ENDCOLLECTIVE ;  /* 0x000000000000791b */ /* 0x003fe20003800000 */
.L_x_1218:
[----:B------:R-:W-:Y:S02]  /*18bf0*/  IMAD.MOV.U32 R13, RZ, RZ, R6 ;  /* 0x000000ffff0d7224 */ /* 0x000fe400078e0006 */
[----:B------:R-:W-:Y:S01]  /*18c00*/  IMAD.MOV.U32 R12, RZ, RZ, 0x1 ;  /* 0x00000001ff0c7424 */ /* 0x000fe200078e00ff */
[----:B------:R-:W-:Y:S02]  /*18c10*/  LOP3.LUT P6, RZ, R16, 0x4, RZ, 0xc0, !PT ;  /* 0x0000000410ff7812 */ /* 0x000fe400078cc0ff */
[----:B------:R-:W-:-:S05]  /*18c20*/  @P4 IADD3 R14, P0, R28, R14, RZ ;  /* 0x0000000e1c0e4210 */ /* 0x000fca0007f1e0ff */
[----:B------:R-:W-:Y:S02]  /*18c30*/  @P4 IMAD.X R3, RZ, RZ, R2, P0 ;  /* 0x000000ffff034224 */ /* 0x000fe400000e0602 */
[----:B------:R-:W-:-:S05]  /*18c40*/  @P4 IMAD.MOV.U32 R2, RZ, RZ, R14 ;  /* 0x000000ffff024224 */ /* 0x000fca00078e000e */
[----:B------:R-:W-:Y:S01]  /*18c50*/  @!PT LDS RZ, [RZ] ;  /* 0x00000000fffff984 */ /* 0x000fe20000000800 */
[----:B------:R-:W-:Y:S01]  /*18c60*/  @!PT LDS RZ, [RZ] ;  /* 0x00000000fffff984 */ /* 0x000fe20000000800 */
[----:B------:R-:W-:Y:S01]  /*18c70*/  @!PT LDS RZ, [RZ] ;  /* 0x00000000fffff984 */ /* 0x000fe20000000800 */
[----:B------:R0:W-:Y:S02]  /*18c80*/  @P4 LDGSTS.E.BYPASS.LTC128B.128 [R0+0x1e400], desc[UR52][R2.64], !P6 ;  /* 0x1e40000002004fae */ /* 0x0001e4000f101d74 */
[----:B0-----:R-:W-:Y:S05]  /*18c90*/  WARPSYNC.COLLECTIVE R15, `(.L_x_1219) ;  /* 0x000000000f087348 */ /* 0x001fea0003c00000 */
[----:B------:R1:W2:Y:S02]  /*18ca0*/  SHFL.IDX P6, R14, R13, R12, R11 ;  /* 0x0000000c0d0e7389 */ /* 0x0002a400000c000b */
[----:B012---:R-:W-:Y:S01]  /*18cb0*/  ENDCOLLECTIVE ;  /* 0x000000000000791b */ /* 0x007fe20003800000 */
.L_x_1219:
[----:B------:R-:W-:Y:S01]  /*18cc0*/  @!PT LDS RZ, [RZ] ;  /* 0x00000000fffff984 */ /* 0x000fe20000000800 */
[----:B------:R-:W-:Y:S01]  /*18cd0*/  @!PT LDS RZ, [RZ] ;  /* 0x00000000fffff984 */ /* 0x000fe20000000800 */
[----:B------:R-:W-:Y:S01]  /*18ce0*/  @!PT LDS RZ, [RZ] ;  /* 0x00000000fffff984 */ /* 0x000fe20000000800 */
[----:B------:R0:W-:Y:S04]  /*18cf0*/  @P4 LDGSTS.E.BYPASS.LTC128B.128 [R0+0x20400], desc[UR52][R2.64+0x40], !P5 ;  /* 0x2040004002004fae */ /* 0x0001e8000e901d74 */
[----:B------:R0:W-:Y:S01]  /*18d00*/  @P4 LDGSTS.E.BYPASS.LTC128B.128 [R0+0x22400], desc[UR52][R2.64+0x80], !P2 ;  /* 0x2240008002004fae */ /* 0x0001e2000d101d74 */
[----:B------:R-:W-:Y:S01]  /*18d10*/  LOP3.LUT P4, RZ, R16, 0x4, RZ, 0xc0, !PT ;  /* 0x0000000410ff7812 */ /* 0x000fe2000788c0ff */
[----:B------:R-:W-:Y:S02]  /*18d20*/  IMAD.MOV.U32 R13, RZ, RZ, R5 ;  /* 0x000000ffff0d7224 */ /* 0x000fe400078e0005 */
[----:B------:R-:W-:-:S10]  /*18d30*/  IMAD.MOV.U32 R8, RZ, RZ, R14 ;  /* 0x000000ffff087224 */ /* 0x000fd400078e000e */
[----:B0-----:R-:W-:Y:S05]  /*18d40*/  WARPSYNC.COLLECTIVE R15, `(.L_x_1220) ;  /* 0x000000000f087348 */ /* 0x001fea0003c00000 */
[----:B------:R1:W2:Y:S02]  /*18d50*/  SHFL.IDX P6, R14, R13, R12, R11 ;  /* 0x0000000c0d0e7389 */ /* 0x0002a400000c000b */
[----:B012---:R-:W-:Y:S01]  /*18d60*/  ENDCOLLECTIVE ;  /* 0x000000000000791b */ /* 0x007fe20003800000 */
.L_x_1220:
[----:B------:R-:W-:Y:S02]  /*18d70*/  IMAD.MOV.U32 R13, RZ, RZ, R6 ;  /* 0x000000ffff0d7224 */ /* 0x000fe400078e0006 */
[----:B------:R-:W-:Y:S01]  /*18d80*/  IMAD.MOV.U32 R12, RZ, RZ, 0x2 ;  /* 0x00000002ff0c7424 */ /* 0x000fe200078e00ff */
[----:B------:R-:W-:-:S05]  /*18d90*/  @P3 IADD3 R14, P0, R28, R14, RZ ;  /* 0x0000000e1c0e3210 */ /* 0x000fca0007f1e0ff */
[----:B------:R-:W-:-:S08]  /*18da0*/  @P3 IMAD.MOV.U32 R2, RZ, RZ, R14 ;  /* 0x000000ffff023224 */ /* 0x000fd000078e000e */
[----:B------:R-:W-:Y:S05]  /*18db0*/  WARPSYNC.COLLECTIVE R15, `(.L_x_1221) ;  /* 0x000000000f087348 */ /* 0x000fea0003c00000 */
[----:B------:R0:W1:Y:S02]  /*18dc0*/  SHFL.IDX P6, R14, R13, R12, R11 ;  /* 0x0000000c0d0e7389 */ /* 0x00006400000c000b */
[----:B01----:R-:W-:Y:S01]  /*18dd0*/  ENDCOLLECTIVE ;  /* 0x000000000000791b */ /* 0x003fe20003800000 */
.L_x_1221:
[----:B------:R-:W-:-:S04]  /*18de0*/  @P3 IMAD.X R9, RZ, RZ, R8, P0 ;  /* 0x000000ffff093224 */ /* 0x000fc800000e0608 */
        /* <DEDUP_REMOVED lines=12> */
.L_x_1222:
[----:B------:R-:W-:Y:S02]  /*18eb0*/  IMAD.MOV.U32 R13, RZ, RZ, R6 ;  /* 0x000000ffff0d7224 */ /* 0x000fe400078e0006 */
[----:B------:R-:W-:Y:S01]  /*18ec0*/  IMAD.MOV.U32 R12, RZ, RZ, 0x3 ;  /* 0x00000003ff0c7424 */ /* 0x000fe200078e00ff */
[----:B------:R-:W-:-:S05]  /*18ed0*/  @P1 IADD3 R14, P0, R28, R14, RZ ;  /* 0x0000000e1c0e1210 */ /* 0x000fca0007f1e0ff */
[----:B------:R-:W-:-:S08]  /*18ee0*/  @P1 IMAD.MOV.U32 R2, RZ, RZ, R14 ;  /* 0x000000ffff021224 */ /* 0x000fd000078e000e */
[----:B------:R-:W-:Y:S05]  /*18ef0*/  WARPSYNC.COLLECTIVE R15, `(.L_x_1223) ;  /* 0x000000000f087348 */ /* 0x000fea0003c00000 */
[----:B------:R0:W1:Y:S02]  /*18f00*/  SHFL.IDX P6, R14, R13, R12, R11 ;  /* 0x0000000c0d0e7389 */ /* 0x00006400000c000b */
[----:B01----:R-:W-:Y:S01]  /*18f10*/  ENDCOLLECTIVE ;  /* 0x000000000000791b */ /* 0x003fe20003800000 */
.L_x_1223:
[----:B------:R-:W-:-:S04]  /*18f20*/  @P1 IMAD.X R9, RZ, RZ, R8, P0 ;  /* 0x000000ffff091224 */ /* 0x000fc800000e0608 */
[----:B------:R-:W-:-:S05]  /*18f30*/  @P1 IMAD.MOV.U32 R3, RZ, RZ, R9 ;  /* 0x000000ffff031224 */ /* 0x000fca00078e0009 */
[----:B------:R-:W-:Y:S01]  /*18f40*/  @!PT LDS RZ, [RZ] ;  /* 0x00000000fffff984 */ /* 0x000fe20000000800 */
[----:B------:R-:W-:Y:S01]  /*18f50*/  @!PT LDS RZ, [RZ] ;  /* 0x00000000fffff984 */ /* 0x000fe20000000800 */
[----:B------:R-:W-:Y:S01]  /*18f60*/  @!PT LDS RZ, [RZ] ;  /* 0x00000000fffff984 */ /* 0x000fe20000000800 */
[----:B------:R0:W-:Y:S01]  /*18f70*/  @P1 LDGSTS.E.BYPASS.LTC128B.128 [R0+0x1f400], desc[UR52][R2.64], !P4 ;  /* 0x1f40000002001fae */ /* 0x0001e2000e101d74 */
[----:B------:R-:W-:-:S03]  /*18f80*/  IMAD.MOV.U32 R13, RZ, RZ, R5 ;  /* 0x000000ffff0d7224 */ /* 0x000fc600078e0005 */
[----:B------:R0:W-:Y:S01]  /*18f90*/  @P1 LDGSTS.E.BYPASS.LTC128B.128 [R0+0x21400], desc[UR52][R2.64+0x40], !P5 ;  /* 0x2140004002001fae */ /* 0x0001e2000e901d74 */
[----:B------:R-:W-:-:S03]  /*18fa0*/  ISETP.NE.AND P5, PT, R7, RZ, PT ;  /* 0x000000ff0700720c */ /* 0x000fc60003fa5270 */
[----:B------:R0:W-:Y:S01]  /*18fb0*/  @P1 LDGSTS.E.BYPASS.LTC128B.128 [R0+0x23400], desc[UR52][R2.64+0x80], !P2 ;  /* 0x2340008002001fae */ /* 0x0001e2000d101d74 */
[----:B------:R-:W-:-:S09]  /*18fc0*/  IMAD.MOV.U32 R7, RZ, RZ, R14 ;  /* 0x000000ffff077224 */ /* 0x000fd200078e000e */
[----:B0-----:R-:W-:Y:S05]  /*18fd0*/  WARPSYNC.COLLECTIVE R15, `(.L_x_1224) ;  /* 0x000000000f087348 */ /* 0x001fea0003c00000 */
[----:B------:R1:W2:Y:S02]  /*18fe0*/  SHFL.IDX P6, R14, R13, R12, R11 ;  /* 0x0000000c0d0e7389 */ /* 0x0002a400000c000b */
[----:B012---:R-:W-:Y:S01]  /*18ff0*/  ENDCOLLECTIVE ;  /* 0x000000000000791b */ /* 0x007fe20003800000 */
.L_x_1224:
[----:B------:R-:W-:Y:S05]  /*19000*/  BRA `(.L_x_1225) ;  /* 0xffffffc000ec7947 */ /* 0x000fea000383ffff */
.L_x_1147:
[----:B------:R-:W-:Y:S02]  /*19010*/  IMAD.MOV.U32 R13, RZ, RZ, R4 ;  /* 0x000000ffff0d7224 */ /* 0x000fe400078e0004 */
[----:B------:R-:W-:Y:S02]  /*19020*/  IMAD.MOV.U32 R12, RZ, RZ, RZ ;  /* 0x000000ffff0c7224 */ /* 0x000fe400078e00ff */
[----:B------:R-:W-:Y:S02]  /*19030*/  IMAD.MOV.U32 R11, RZ, RZ, 0x1c1f ;  /* 0x00001c1fff0b7424 */ /* 0x000fe400078e00ff */
[----:B------:R-:W-:Y:S02]  /*19040*/  IMAD.MOV.U32 R15, RZ, RZ, -0x1 ;  /* 0xffffffffff0f7424 */ /* 0x000fe400078e00ff */
[----:B------:R-:W-:-:S07]  /*19050*/  VIADD R5, R8, UR42 ;  /* 0x0000002a08057c36 */ /* 0x000fce0008000000 */
[----:B------:R-:W-:Y:S05]  /*19060*/  WARPSYNC.COLLECTIVE R15, `(.L_x_1226) ;  /* 0x000000000f087348 */ /* 0x000fea0003c00000 */
[----:B------:R0:W1:Y:S02]  /*19070*/  SHFL.IDX P6, R14, R13, R12, R11 ;  /* 0x0000000c0d0e7389 */ /* 0x00006400000c000b */
[----:B01----:R-:W-:Y:S01]  /*19080*/  ENDCOLLECTIVE ;  /* 0x000000000000791b */ /* 0x003fe20003800000 */
.L_x_1226:
[C---:B------:R-:W-:Y:S01]  /*19090*/  VIADD R6, R5.reuse, 0x20 ;  /* 0x0000002005067836 */ /* 0x040fe20000000000 */
[----:B------:R-:W-:Y:S01]  /*190a0*/  ISETP.GE.AND P1, PT, R5, UR40, PT ;  /* 0x0000002805007c0c */ /* 0x000fe2000bf26270 */
[----:B------:R-:W-:Y:S02]  /*190b0*/  IMAD.MOV.U32 R13, RZ, RZ, R0 ;  /* 0x000000ffff0d7224 */ /* 0x000fe400078e0000 */
[----:B------:R-:W-:-:S10]  /*190c0*/  IMAD.MOV.U32 R2, RZ, RZ, R14 ;  /* 0x000000ffff027224 */ /* 0x000fd400078e000e */
[----:B------:R-:W-:Y:S05]  /*190d0*/  WARPSYNC.COLLECTIVE R15, `(.L_x_1227) ;  /* 0x000000000f087348 */ /* 0x000fea0003c00000 */
[----:B------:R0:W1:Y:S02]  /*190e0*/  SHFL.IDX P6, R14, R13, R12, R11 ;  /* 0x0000000c0d0e7389 */ /* 0x00006400000c000b */
[----:B01----:R-:W-:Y:S01]  /*190f0*/  ENDCOLLECTIVE ;  /* 0x000000000000791b */ /* 0x003fe20003800000 */
.L_x_1227:
        /* <DEDUP_REMOVED lines=8> */
.L_x_1228:
        /* <DEDUP_REMOVED lines=12> */
.L_x_1229:
[----:B------:R-:W-:Y:S02]  /*19240*/  IMAD.MOV.U32 R13, RZ, RZ, R4 ;  /* 0x000000ffff0d7224 */ /* 0x000fe400078e0004 */
[----:B------:R-:W-:Y:S01]  /*19250*/  IMAD.MOV.U32 R12, RZ, RZ, 0x2 ;  /* 0x00000002ff0c7424 */ /* 0x000fe200078e00ff */
[----:B------:R-:W-:-:S05]  /*19260*/  @!P1 IADD3 R14, P0, R28, R14, RZ ;  /* 0x0000000e1c0e9210 */ /* 0x000fca0007f1e0ff */
[----:B------:R-:W-:-:S08]  /*19270*/  @!P1 IMAD.MOV.U32 R2, RZ, RZ, R14 ;  /* 0x000000ffff029224 */ /* 0x000fd000078e000e */
[----:B------:R-:W-:Y:S05]  /*19280*/  WARPSYNC.COLLECTIVE R15, `(.L_x_1230) ;  /* 0x000000000f087348 */ /* 0x000fea0003c00000 */
[----:B------:R0:W1:Y:S02]  /*19290*/  SHFL.IDX P6, R14, R13, R12, R11 ;  /* 0x0000000c0d0e7389 */ /* 0x00006400000c000b */
[----:B01----:R-:W-:Y:S01]  /*192a0*/  ENDCOLLECTIVE ;  /* 0x000000000000791b */ /* 0x003fe20003800000 */
.L_x_1230:
        /* <DEDUP_REMOVED lines=15> */
.L_x_1231:
[----:B------:R-:W-:Y:S02]  /*193a0*/  IMAD.MOV.U32 R13, RZ, RZ, R4 ;  /* 0x000000ffff0d7224 */ /* 0x000fe400078e0004 */
[----:B------:R-:W-:Y:S01]  /*193b0*/  IMAD.MOV.U32 R12, RZ, RZ, 0x3 ;  /* 0x00000003ff0c7424 */ /* 0x000fe200078e00ff */
[----:B------:R-:W-:-:S05]  /*193c0*/  @!P1 IADD3 R14, P0, R28, R14, RZ ;  /* 0x0000000e1c0e9210 */ /* 0x000fca0007f1e0ff */
[----:B------:R-:W-:-:S08]  /*193d0*/  @!P1 IMAD.MOV.U32 R2, RZ, RZ, R14 ;  /* 0x000000ffff029224 */ /* 0x000fd000078e000e */
[----:B------:R-:W-:Y:S05]  /*193e0*/  WARPSYNC.COLLECTIVE R15, `(.L_x_1232) ;  /* 0x000000000f087348 */ /* 0x000fea0003c00000 */
[----:B------:R0:W1:Y:S02]  /*193f0*/  SHFL.IDX P6, R14, R13, R12, R11 ;  /* 0x0000000c0d0e7389 */ /* 0x00006400000c000b */
[----:B01----:R-:W-:Y:S01]  /*19400*/  ENDCOLLECTIVE ;  /* 0x000000000000791b */ /* 0x003fe20003800000 */
.L_x_1232:
        /* <DEDUP_REMOVED lines=13> */
.L_x_1233:
[----:B------:R-:W-:Y:S05]  /*194e0*/  BRA `(.L_x_1234) ;  /* 0xffffffc400d47947 */ /* 0x000fea000383ffff */
.L_x_1150:
[----:B0-----:R0:W1:Y:S02]  /*194f0*/  SYNCS.PHASECHK.TRANS64.TRYWAIT P0, [R17+URZ+0x2a820], R0 ;  /* 0x02a82000110075a7 */ /* 0x001064000800017f */
[----:B-1----:R-:W-:Y:S05]  /*19500*/  @!P0 NANOSLEEP.SYNCS 0x989680 ;  /* 0x009896800000895d */ /* 0x002fea0003900000 */
[----:B------:R-:W1:Y:S02]  /*19510*/  @!P0 SYNCS.PHASECHK.TRANS64 P0, [R17+URZ+0x2a820], R0 ;  /* 0x02a82000110085a7 */ /* 0x000e64000800007f */
[----:B-1----:R-:W-:Y:S05]  /*19520*/  @!P0 BRA `(.L_x_1150) ;  /* 0xfffffffc00f08947 */ /* 0x002fea000383ffff */
[----:B------:R-:W-:Y:S05]  /*19530*/  BRA `(.L_x_1235) ;  /* 0xffffffc800387947 */ /* 0x000fea000383ffff */
.L_x_1154:
[----:B0-----:R0:W1:Y:S02]  /*19540*/  SYNCS.PHASECHK.TRANS64.TRYWAIT P0, [R0+URZ+0x2a880], R19 ;  /* 0x02a88013000075a7 */ /* 0x001064000800017f */
[----:B-1----:R-:W-:Y:S05]  /*19550*/  @!P0 NANOSLEEP.SYNCS 0x989680 ;  /* 0x009896800000895d */ /* 0x002fea0003900000 */
[----:B------:R-:W1:Y:S02]  /*19560*/  @!P0 SYNCS.PHASECHK.TRANS64 P0, [R0+URZ+0x2a880], R19 ;  /* 0x02a88013000085a7 */ /* 0x000e64000800007f */
[----:B-1----:R-:W-:Y:S05]  /*19570*/  @!P0 BRA `(.L_x_1154) ;  /* 0xfffffffc00f08947 */ /* 0x002fea000383ffff */
[----:B------:R-:W-:Y:S05]  /*19580*/  BRA `(.L_x_1236) ;  /* 0xffffffcc00047947 */ /* 0x000fea000383ffff */
.L_x_1155:
        /* <DEDUP_REMOVED lines=8> */
.L_x_1238:
[----:B------:R-:W-:Y:S05]  /*19610*/  BSYNC B0 ;  /* 0x0000000000007941 */ /* 0x000fea0003800000 */
.L_x_1237:
[----:B------:R-:W-:Y:S02]  /*19620*/  IMAD.MOV.U32 R13, RZ, RZ, R21 ;  /* 0x000000ffff0d7224 */ /* 0x000fe400078e0015 */
[----:B------:R-:W-:Y:S02]  /*19630*/  IMAD.MOV.U32 R12, RZ, RZ, RZ ;  /* 0x000000ffff0c7224 */ /* 0x000fe400078e00ff */
[----:B------:R-:W-:Y:S02]  /*19640*/  IMAD.MOV.U32 R11, RZ, RZ, 0x1c1f ;  /* 0x00001c1fff0b7424 */ /* 0x000fe400078e00ff */
[----:B------:R-:W-:Y:S02]  /*19650*/  IMAD.MOV.U32 R15, RZ, RZ, -0x1 ;  /* 0xffffffffff0f7424 */ /* 0x000fe400078e00ff */
[----:B------:R-:W-:Y:S02]  /*19660*/  IMAD.MOV.U32 R3, RZ, RZ, R14 ;  /* 0x000000ffff037224 */ /* 0x000fe400078e000e */
[----:B------:R-:W-:-:S07]  /*19670*/  IMAD.IADD R6, R17, 0x1, R6 ;  /* 0x0000000111067824 */ /* 0x000fce00078e0206 */
[----:B------:R-:W-:Y:S05]  /*19680*/  WARPSYNC.COLLECTIVE R15, `(.L_x_1239) ;  /* 0x000000000f087348 */ /* 0x000fea0003c00000 */
[----:B------:R0:W1:Y:S02]  /*19690*/  SHFL.IDX P6, R14, R13, R12, R11 ;  /* 0x0000000c0d0e7389 */ /* 0x00006400000c000b */
[----:B01----:R-:W-:Y:S01]  /*196a0*/  ENDCOLLECTIVE ;  /* 0x000000000000791b */ /* 0x003fe20003800000 */
.L_x_1239:
[----:B------:R-:W-:Y:S02]  /*196b0*/  IMAD.MOV.U32 R13, RZ, RZ, R27 ;  /* 0x000000ffff0d7224 */ /* 0x000fe400078e001b */
[----:B------:R-:W-:Y:S02]  /*196c0*/  IMAD.MOV.U32 R12, RZ, RZ, 0x1 ;  /* 0x00000001ff0c7424 */ /* 0x000fe400078e00ff */
[----:B------:R-:W-:-:S07]  /*196d0*/  IMAD.MOV.U32 R2, RZ, RZ, R14 ;  /* 0x000000ffff027224 */ /* 0x000fce00078e000e */
[----:B------:R-:W-:Y:S05]  /*196e0*/  WARPSYNC.COLLECTIVE R15, `(.L_x_1240) ;  /* 0x000000000f087348 */ /* 0x000fea0003c00000 */
[----:B------:R0:W1:Y:S02]  /*196f0*/  SHFL.IDX P6, R14, R13, R12, R11 ;  /* 0x0000000c0d0e7389 */ /* 0x00006400000c000b */
[----:B01----:R-:W-:Y:S01]  /*19700*/  ENDCOLLECTIVE ;  /* 0x000000000000791b */ /* 0x003fe20003800000 */
.L_x_1240:
        /* <DEDUP_REMOVED lines=13> */
.L_x_1241:
[----:B------:R-:W-:Y:S02]  /*197e0*/  IMAD.MOV.U32 R13, RZ, RZ, R27 ;  /* 0x000000ffff0d7224 */ /* 0x000fe400078e001b */
[----:B------:R-:W-:Y:S02]  /*197f0*/  IMAD.MOV.U32 R12, RZ, RZ, 0x2 ;  /* 0x00000002ff0c7424 */ /* 0x000fe400078e00ff */
[----:B------:R-:W-:-:S07]  /*19800*/  IMAD.MOV.U32 R2, RZ, RZ, R14 ;  /* 0x000000ffff027224 */ /* 0x000fce00078e000e */
[----:B------:R-:W-:Y:S05]  /*19810*/  WARPSYNC.COLLECTIVE R15, `(.L_x_1242) ;  /* 0x000000000f087348 */ /* 0x000fea0003c00000 */
[----:B------:R0:W1:Y:S02]  /*19820*/  SHFL.IDX P6, R14, R13, R12, R11 ;  /* 0x0000000c0d0e7389 */ /* 0x00006400000c000b */
[----:B01----:R-:W-:Y:S01]  /*19830*/  ENDCOLLECTIVE ;  /* 0x000000000000791b */ /* 0x003fe20003800000 */
.L_x_1242:
        /* <DEDUP_REMOVED lines=13> */
.L_x_1243:
[----:B------:R-:W-:Y:S02]  /*19910*/  IMAD.MOV.U32 R13, RZ, RZ, R27 ;  /* 0x000000ffff0d7224 */ /* 0x000fe400078e001b */
[----:B------:R-:W-:Y:S02]  /*19920*/  IMAD.MOV.U32 R12, RZ, RZ, 0x3 ;  /* 0x00000003ff0c7424 */ /* 0x000fe400078e00ff */
[----:B------:R-:W-:-:S07]  /*19930*/  IMAD.MOV.U32 R2, RZ, RZ, R14 ;  /* 0x000000ffff027224 */ /* 0x000fce00078e000e */
[----:B------:R-:W-:Y:S05]  /*19940*/  WARPSYNC.COLLECTIVE R15, `(.L_x_1244) ;  /* 0x000000000f087348 */ /* 0x000fea0003c00000 */
[----:B------:R0:W1:Y:S02]  /*19950*/  SHFL.IDX P6, R14, R13, R12, R11 ;  /* 0x0000000c0d0e7389 */ /* 0x00006400000c000b */
[----:B01----:R-:W-:Y:S01]  /*19960*/  ENDCOLLECTIVE ;  /* 0x000000000000791b */ /* 0x003fe20003800000 */
.L_x_1244:
        /* <DEDUP_REMOVED lines=13> */
.L_x_1245:
[----:B------:R-:W-:Y:S01]  /*19a40*/  IMAD.MOV.U32 R2, RZ, RZ, R14 ;  /* 0x000000ffff027224 */ /* 0x000fe200078e000e */
[----:B------:R-:W-:Y:S06]  /*19a50*/  BRA `(.L_x_1246) ;  /* 0xffffffc800907947 */ /* 0x000fec000383ffff */
.L_x_1160:
[----:B---3--:R3:W4:Y:S02]  /*19a60*/  SYNCS.PHASECHK.TRANS64.TRYWAIT P0, [R0+URZ+0x2a840], R19 ;  /* 0x02a84013000075a7 */ /* 0x008724000800017f */
[----:B----4-:R-:W-:Y:S05]  /*19a70*/  @!P0 NANOSLEEP.SYNCS 0x989680 ;  /* 0x009896800000895d */ /* 0x010fea0003900000 */
[----:B------:R-:W4:Y:S02]  /*19a80*/  @!P0 SYNCS.PHASECHK.TRANS64 P0, [R0+URZ+0x2a840], R19 ;  /* 0x02a84013000085a7 */ /* 0x000f24000800007f */
[----:B----4-:R-:W-:Y:S05]  /*19a90*/  @!P0 BRA `(.L_x_1160) ;  /* 0xfffffffc00f08947 */ /* 0x010fea000383ffff */
[----:B------:R-:W-:Y:S05]  /*19aa0*/  BRA `(.L_x_1247) ;  /* 0xffffffc800e87947 */ /* 0x000fea000383ffff */
.L_x_1161:
[----:B------:R-:W-:Y:S01]  /*19ab0*/  BSSY B0, `(.L_x_1248) ;  /* 0x0000008000007945 */ /* 0x000fe20003800000 */
[----:B------:R-:W-:Y:S02]  /*19ac0*/  IMAD.MOV.U32 R13, RZ, RZ, R10 ;  /* 0x000000ffff0d7224 */ /* 0x000fe400078e000a */
[----:B------:R-:W-:Y:S02]  /*19ad0*/  IMAD.MOV.U32 R12, RZ, RZ, RZ ;  /* 0x000000ffff0c7224 */ /* 0x000fe400078e00ff */
[----:B------:R-:W-:Y:S02]  /*19ae0*/  IMAD.MOV.U32 R11, RZ, RZ, 0x1c1f ;  /* 0x00001c1fff0b7424 */ /* 0x000fe400078e00ff */
[----:B------:R-:W-:-:S07]  /*19af0*/  IMAD.MOV.U32 R15, RZ, RZ, -0x1 ;  /* 0xffffffffff0f7424 */ /* 0x000fce00078e00ff */
[----:B0123--:R-:W-:Y:S05]  /*19b00*/  WARPSYNC.COLLECTIVE R15, `(.L_x_1249) ;  /* 0x000000000f087348 */ /* 0x00ffea0003c00000 */
[----:B------:R4:W0:Y:S02]  /*19b10*/  SHFL.IDX P6, R14, R13, R12, R11 ;  /* 0x0000000c0d0e7389 */ /* 0x00082400000c000b */
[----:B01234-:R-:W-:Y:S01]  /*19b20*/  ENDCOLLECTIVE ;  /* 0x000000000000791b */ /* 0x01ffe20003800000 */
.L_x_1249:
[----:B------:R-:W-:Y:S05]  /*19b30*/  BSYNC B0 ;  /* 0x0000000000007941 */ /* 0x000fea0003800000 */
.L_x_1248:
        /* <DEDUP_REMOVED lines=8> */
.L_x_1250:
[----:B------:R-:W-:Y:S02]  /*19bc0*/  IMAD.MOV.U32 R13, RZ, RZ, R10 ;  /* 0x000000ffff0d7224 */ /* 0x000fe400078e000a */
[----:B------:R-:W-:Y:S01]  /*19bd0*/  IMAD.MOV.U32 R12, RZ, RZ, 0x1 ;  /* 0x00000001ff0c7424 */ /* 0x000fe200078e00ff */
[----:B------:R-:W-:-:S13]  /*19be0*/  IADD3 R2, P0, R28, R14, RZ ;  /* 0x0000000e1c027210 */ /* 0x000fda0007f1e0ff */
[----:B------:R-:W-:Y:S05]  /*19bf0*/  WARPSYNC.COLLECTIVE R15, `(.L_x_1251) ;  /* 0x000000000f087348 */ /* 0x000fea0003c00000 */
[----:B------:R0:W1:Y:S02]  /*19c00*/  SHFL.IDX P6, R14, R13, R12, R11 ;  /* 0x0000000c0d0e7389 */ /* 0x00006400000c000b */
[----:B01----:R-:W-:Y:S01]  /*19c10*/  ENDCOLLECTIVE ;  /* 0x000000000000791b */ /* 0x003fe20003800000 */
.L_x_1251:
        /* <DEDUP_REMOVED lines=12> */
.L_x_1252:
[----:B------:R-:W-:Y:S02]  /*19ce0*/  IMAD.MOV.U32 R13, RZ, RZ, R10 ;  /* 0x000000ffff0d7224 */ /* 0x000fe400078e000a */
[----:B------:R-:W-:Y:S01]  /*19cf0*/  IMAD.MOV.U32 R12, RZ, RZ, 0x2 ;  /* 0x00000002ff0c7424 */ /* 0x000fe200078e00ff */
[----:B------:R-:W-:-:S13]  /*19d00*/  IADD3 R2, P0, R28, R14, RZ ;  /* 0x0000000e1c027210 */ /* 0x000fda0007f1e0ff */
[----:B------:R-:W-:Y:S05]  /*19d10*/  WARPSYNC.COLLECTIVE R15, `(.L_x_1253) ;  /* 0x000000000f087348 */ /* 0x000fea0003c00000 */
[----:B------:R0:W1:Y:S02]  /*19d20*/  SHFL.IDX P6, R14, R13, R12, R11 ;  /* 0x0000000c0d0e7389 */ /* 0x00006400000c000b */
[----:B01----:R-:W-:Y:S01]  /*19d30*/  ENDCOLLECTIVE ;  /* 0x000000000000791b */ /* 0x003fe20003800000 */
.L_x_1253:
        /* <DEDUP_REMOVED lines=12> */
.L_x_1254:
[----:B------:R-:W-:Y:S02]  /*19e00*/  IMAD.MOV.U32 R13, RZ, RZ, R10 ;  /* 0x000000ffff0d7224 */ /* 0x000fe400078e000a */
[----:B------:R-:W-:Y:S01]  /*19e10*/  IMAD.MOV.U32 R12, RZ, RZ, 0x3 ;  /* 0x00000003ff0c7424 */ /* 0x000fe200078e00ff */
[----:B------:R-:W-:-:S13]  /*19e20*/  IADD3 R2, P0, R28, R14, RZ ;  /* 0x0000000e1c027210 */ /* 0x000fda0007f1e0ff */
[----:B------:R-:W-:Y:S05]  /*19e30*/  WARPSYNC.COLLECTIVE R15, `(.L_x_1255) ;  /* 0x000000000f087348 */ /* 0x000fea0003c00000 */
[----:B------:R0:W1:Y:S02]  /*19e40*/  SHFL.IDX P6, R14, R13, R12, R11 ;  /* 0x0000000c0d0e7389 */ /* 0x00006400000c000b */
[----:B01----:R-:W-:Y:S01]  /*19e50*/  ENDCOLLECTIVE ;  /* 0x000000000000791b */ /* 0x003fe20003800000 */
.L_x_1255:
        /* <DEDUP_REMOVED lines=12> */
.L_x_1256:
[----:B------:R-:W-:Y:S05]  /*19f20*/  BRA `(.L_x_1257) ;  /* 0xffffffc800807947 */ /* 0x000fea000383ffff */
.L_x_1166:
[----:B0-----:R0:W2:Y:S02]  /*19f30*/  SYNCS.PHASECHK.TRANS64.TRYWAIT P2, [R0+URZ+0x2a870], R3 ;  /* 0x02a87003000075a7 */ /* 0x0010a4000804017f */
[----:B--2---:R-:W-:Y:S05]  /*19f40*/  @!P2 NANOSLEEP.SYNCS 0x989680 ;  /* 0x009896800000a95d */ /* 0x004fea0003900000 */
[----:B------:R-:W2:Y:S02]  /*19f50*/  @!P2 SYNCS.PHASECHK.TRANS64 P2, [R0+URZ+0x2a870], R3 ;  /* 0x02a870030000a5a7 */ /* 0x000ea4000804007f */
[----:B--2---:R-:W-:Y:S05]  /*19f60*/  @!P2 BRA `(.L_x_1166) ;  /* 0xfffffffc00f0a947 */ /* 0x004fea000383ffff */
[----:B------:R-:W-:Y:S05]  /*19f70*/  BRA `(.L_x_1258) ;  /* 0xffffffc800ec7947 */ /* 0x000fea000383ffff */
.L_x_1168:
[----:B0-----:R0:W2:Y:S02]  /*19f80*/  SYNCS.PHASECHK.TRANS64.TRYWAIT P2, [R0+URZ+0x2a860], R3 ;  /* 0x02a86003000075a7 */ /* 0x0010a4000804017f */
[----:B--2---:R-:W-:Y:S05]  /*19f90*/  @!P2 NANOSLEEP.SYNCS 0x989680 ;  /* 0x009896800000a95d */ /* 0x004fea0003900000 */
[----:B------:R-:W2:Y:S02]  /*19fa0*/  @!P2 SYNCS.PHASECHK.TRANS64 P2, [R0+URZ+0x2a860], R3 ;  /* 0x02a860030000a5a7 */ /* 0x000ea4000804007f */
[----:B--2---:R-:W-:Y:S05]  /*19fb0*/  @!P2 BRA `(.L_x_1168) ;  /* 0xfffffffc00f0a947 */ /* 0x004fea000383ffff */
[----:B------:R-:W-:Y:S05]  /*19fc0*/  BRA `(.L_x_1259) ;  /* 0xffffffc800fc7947 */ /* 0x000fea000383ffff */
.L_x_1176:
[----:B0-----:R0:W2:Y:S02]  /*19fd0*/  SYNCS.PHASECHK.TRANS64.TRYWAIT P2, [R3+URZ+0x2a870], R0 ;  /* 0x02a87000030075a7 */ /* 0x0010a4000804017f */
[----:B--2---:R-:W-:Y:S05]  /*19fe0*/  @!P2 NANOSLEEP.SYNCS 0x989680 ;  /* 0x009896800000a95d */ /* 0x004fea0003900000 */
[----:B------:R-:W2:Y:S02]  /*19ff0*/  @!P2 SYNCS.PHASECHK.TRANS64 P2, [R3+URZ+0x2a870], R0 ;  /* 0x02a870000300a5a7 */ /* 0x000ea4000804007f */
[----:B--2---:R-:W-:Y:S05]  /*1a000*/  @!P2 BRA `(.L_x_1176) ;  /* 0xfffffffc00f0a947 */ /* 0x004fea000383ffff */
[----:B------:R-:W-:Y:S05]  /*1a010*/  BRA `(.L_x_1260) ;  /* 0xffffffd000e87947 */ /* 0x000fea000383ffff */
.L_x_1178:
[----:B0-----:R0:W2:Y:S02]  /*1a020*/  SYNCS.PHASECHK.TRANS64.TRYWAIT P2, [R3+URZ+0x2a860], R0 ;  /* 0x02a86000030075a7 */ /* 0x0010a4000804017f */
[----:B--2---:R-:W-:Y:S05]  /*1a030*/  @!P2 NANOSLEEP.SYNCS 0x989680 ;  /* 0x009896800000a95d */ /* 0x004fea0003900000 */
[----:B------:R-:W2:Y:S02]  /*1a040*/  @!P2 SYNCS.PHASECHK.TRANS64 P2, [R3+URZ+0x2a860], R0 ;  /* 0x02a860000300a5a7 */ /* 0x000ea4000804007f */
[----:B--2---:R-:W-:Y:S05]  /*1a050*/  @!P2 BRA `(.L_x_1178) ;  /* 0xfffffffc00f0a947 */ /* 0x004fea000383ffff */
[----:B------:R-:W-:Y:S05]  /*1a060*/  BRA `(.L_x_1261) ;  /* 0xffffffd000f87947 */ /* 0x000fea000383ffff */
.L_x_1185:
[----:B0-----:R0:W2:Y:S02]  /*1a070*/  SYNCS.PHASECHK.TRANS64.TRYWAIT P0, [R5+URZ+0x2a820], R0 ;  /* 0x02a82000050075a7 */ /* 0x0010a4000800017f */
[----:B--2---:R-:W-:Y:S05]  /*1a080*/  @!P0 NANOSLEEP.SYNCS 0x989680 ;  /* 0x009896800000895d */ /* 0x004fea0003900000 */
[----:B------:R-:W2:Y:S02]  /*1a090*/  @!P0 SYNCS.PHASECHK.TRANS64 P0, [R5+URZ+0x2a820], R0 ;  /* 0x02a82000050085a7 */ /* 0x000ea4000800007f */
[----:B--2---:R-:W-:Y:S05]  /*1a0a0*/  @!P0 BRA `(.L_x_1185) ;  /* 0xfffffffc00f08947 */ /* 0x004fea000383ffff */
[----:B------:R-:W-:Y:S05]  /*1a0b0*/  BRA `(.L_x_1262) ;  /* 0xffffffdc000c7947 */ /* 0x000fea000383ffff */
.L_x_1186:
        /* <DEDUP_REMOVED lines=9> */
[----:B------:R2:W3:Y:S02]  /*1a150*/  SHFL.IDX P6, R14, R13, R12, R11 ;  /* 0x0000000c0d0e7389 */ /* 0x0004e400000c000b */
[----:B0123--:R-:W-:Y:S01]  /*1a160*/  ENDCOLLECTIVE ;  /* 0x000000000000791b */ /* 0x00ffe20003800000 */
.L_x_1264:
[----:B------:R-:W-:Y:S05]  /*1a170*/  BSYNC B0 ;  /* 0x0000000000007941 */ /* 0x000fea0003800000 */
.L_x_1263:
[----:B------:R-:W-:Y:S05]  /*1a180*/  BRA `(.L_x_1265) ;  /* 0xffffffd800f47947 */ /* 0x000fea000383ffff */
.L_x_1189:
[----:B------:R-:W-:Y:S01]  /*1a190*/  BSSY B1, `(.L_x_1266) ;  /* 0x0000006000017945 */ /* 0x000fe20003800000 */
[----:B------:R-:W-:-:S07]  /*1a1a0*/  IMAD.MOV.U32 R15, RZ, RZ, -0x1 ;  /* 0xffffffffff0f7424 */ /* 0x000fce00078e00ff */
[----:B01----:R-:W-:Y:S05]  /*1a1b0*/  WARPSYNC.COLLECTIVE R15, `(.L_x_1267) ;  /* 0x000000000f0c7348 */ /* 0x003fea0003c00000 */
[----:B------:R-:W-:Y:S02]  /*1a1c0*/  ELECT P6, UR62, PT ;  /* 0x00000000003e782f */ /* 0x000fe400038c0000 */
[----:B------:R-:W-:Y:S01]  /*1a1d0*/  MOV R14, UR62 ;  /* 0x0000003e000e7c02 */ /* 0x000fe20008000f00 */
[----:B01----:R-:W-:Y:S10]  /*1a1e0*/  ENDCOLLECTIVE ;  /* 0x000000000000791b */ /* 0x003ff40003800000 */
.L_x_1267:
[----:B------:R-:W-:Y:S05]  /*1a1f0*/  BSYNC B1 ;  /* 0x0000000000017941 */ /* 0x000fea0003800000 */
.L_x_1266:
[----:B------:R-:W-:Y:S05]  /*1a200*/  BRA `(.L_x_1268) ;  /* 0xffffffd800ec7947 */ /* 0x000fea000383ffff */
.L_x_1191:
[----:B0-----:R0:W2:Y:S02]  /*1a210*/  SYNCS.PHASECHK.TRANS64.TRYWAIT P1, [R3+URZ+0x2a840], R2 ;  /* 0x02a84002030075a7 */ /* 0x0010a4000802017f */
[----:B--2---:R-:W-:Y:S05]  /*1a220*/  @!P1 NANOSLEEP.SYNCS 0x989680 ;  /* 0x009896800000995d */ /* 0x004fea0003900000 */
[----:B------:R-:W2:Y:S02]  /*1a230*/  @!P1 SYNCS.PHASECHK.TRANS64 P1, [R3+URZ+0x2a840], R2 ;  /* 0x02a84002030095a7 */ /* 0x000ea4000802007f */
[----:B--2---:R-:W-:Y:S05]  /*1a240*/  @!P1 BRA `(.L_x_1191) ;  /* 0xfffffffc00f09947 */ /* 0x004fea000383ffff */
[----:B------:R-:W-:Y:S05]  /*1a250*/  BRA `(.L_x_1269) ;  /* 0xffffffdc000c7947 */ /* 0x000fea000383ffff */
.L_x_1193:
[----:B--2---:R2:W3:Y:S02]  /*1a260*/  SYNCS.PHASECHK.TRANS64.TRYWAIT P1, [R5+URZ+0x2a840], R0 ;  /* 0x02a84000050075a7 */ /* 0x0044e4000802017f */
[----:B---3--:R-:W-:Y:S05]  /*1a270*/  @!P1 NANOSLEEP.SYNCS 0x989680 ;  /* 0x009896800000995d */ /* 0x008fea0003900000 */
[----:B------:R-:W3:Y:S02]  /*1a280*/  @!P1 SYNCS.PHASECHK.TRANS64 P1, [R5+URZ+0x2a840], R0 ;  /* 0x02a84000050095a7 */ /* 0x000ee4000802007f */
[----:B---3--:R-:W-:Y:S05]  /*1a290*/  @!P1 BRA `(.L_x_1193) ;  /* 0xfffffffc00f09947 */ /* 0x008fea000383ffff */
[----:B------:R-:W-:Y:S05]  /*1a2a0*/  BRA `(.L_x_1270) ;  /* 0xffffffdc00187947 */ /* 0x000fea000383ffff */
.L_x_1195:
[----:B---3--:R3:W4:Y:S02]  /*1a2b0*/  SYNCS.PHASECHK.TRANS64.TRYWAIT P1, [R3+URZ+0x2a860], R2 ;  /* 0x02a86002030075a7 */ /* 0x008724000802017f */
[----:B----4-:R-:W-:Y:S05]  /*1a2c0*/  @!P1 NANOSLEEP.SYNCS 0x989680 ;  /* 0x009896800000995d */ /* 0x010fea0003900000 */
[----:B------:R-:W4:Y:S02]  /*1a2d0*/  @!P1 SYNCS.PHASECHK.TRANS64 P1, [R3+URZ+0x2a860], R2 ;  /* 0x02a86002030095a7 */ /* 0x000f24000802007f */
[----:B----4-:R-:W-:Y:S05]  /*1a2e0*/  @!P1 BRA `(.L_x_1195) ;  /* 0xfffffffc00f09947 */ /* 0x010fea000383ffff */
[----:B------:R-:W-:Y:S05]  /*1a2f0*/  BRA `(.L_x_1271) ;  /* 0xffffffdc00147947 */ /* 0x000fea000383ffff */
.L_x_1197:
[----:B----4-:R4:W0:Y:S02]  /*1a300*/  SYNCS.PHASECHK.TRANS64.TRYWAIT P1, [R5+URZ+0x2a860], R0 ;  /* 0x02a86000050075a7 */ /* 0x010824000802017f */
[----:B0-----:R-:W-:Y:S05]  /*1a310*/  @!P1 NANOSLEEP.SYNCS 0x989680 ;  /* 0x009896800000995d */ /* 0x001fea0003900000 */
[----:B------:R-:W0:Y:S02]  /*1a320*/  @!P1 SYNCS.PHASECHK.TRANS64 P1, [R5+URZ+0x2a860], R0 ;  /* 0x02a86000050095a7 */ /* 0x000e24000802007f */
[----:B0-----:R-:W-:Y:S05]  /*1a330*/  @!P1 BRA `(.L_x_1197) ;  /* 0xfffffffc00f09947 */ /* 0x001fea000383ffff */
[----:B------:R-:W-:Y:S05]  /*1a340*/  BRA `(.L_x_1272) ;  /* 0xffffffdc00107947 */ /* 0x000fea000383ffff */
.L_x_1199:
[----:B------:R0:W0:Y:S02]  /*1a350*/  SYNCS.PHASECHK.TRANS64.TRYWAIT P1, [R3+URZ+0x2a880], R2 ;  /* 0x02a88002030075a7 */ /* 0x000024000802017f */
[----:B0-----:R-:W-:Y:S05]  /*1a360*/  @!P1 NANOSLEEP.SYNCS 0x989680 ;  /* 0x009896800000995d */ /* 0x001fea0003900000 */
[----:B------:R-:W0:Y:S02]  /*1a370*/  @!P1 SYNCS.PHASECHK.TRANS64 P1, [R3+URZ+0x2a880], R2 ;  /* 0x02a88002030095a7 */ /* 0x000e24000802007f */
[----:B0-----:R-:W-:Y:S05]  /*1a380*/  @!P1 BRA `(.L_x_1199) ;  /* 0xfffffffc00f09947 */ /* 0x001fea000383ffff */
[----:B------:R-:W-:Y:S05]  /*1a390*/  BRA `(.L_x_1273) ;  /* 0xffffffdc000c7947 */ /* 0x000fea000383ffff */
.L_x_1274:
        /* <DEDUP_REMOVED lines=14> */
.L_x_3249:


//--------------------- .text._ZN7cutlass13device_kernelIN5flash11enable_sm90INS1_16FlashAttnFwdSm90INS1_25CollectiveMainloopFwdSm90ILi2EN4cute5tupleIJNS5_1CILi1EEES8_S8_EEENS6_IJNS7_ILi128EEESA_NS7_ILi192EEEEEELi192ENS_12float_e4m3_tEfNS_4arch4Sm90ELb0ELb1ELb1ELb1ELb1ELb0ELb0ELb1ELb1ELb1ELb0ELb0EEENS1_21CollectiveEpilogueFwdINS6_IJSA_SB_SA_EEES9_NS_10bfloat16_tESF_Li256ELb1ELb1ELb0ELb1EEENS1_36VarlenDynamicPersistentTileSchedulerILi128ELi128ELi256ELi128ELb0ELb1ELb1ELb1ELb0ELb1EEEEEEEEEvNT_6ParamsE --------------------------
	.section	.text._ZN7cutlass13device_kernelIN5flash11enable_sm90INS1_16FlashAttnFwdSm90INS1_25CollectiveMainloopFwdSm90ILi2EN4cute5tupleIJNS5_1CILi1EEES8_S8_EEENS6_IJNS7_ILi128EEESA_NS7_ILi192EEEEEELi192ENS_12float_e4m3_tEfNS_4arch4Sm90ELb0ELb1ELb1ELb1ELb1ELb0ELb0ELb1ELb1ELb1ELb0ELb0EEENS1_21CollectiveEpilogueFwdINS6_IJSA_SB_SA_EEES9_NS_10bfloat16_tESF_Li256ELb1ELb1ELb0ELb1EEENS1_36VarlenDynamicPersistentTileSchedulerILi128ELi128ELi256ELi128ELb0ELb1ELb1ELb1ELb0ELb1EEEEEEEEEvNT_6ParamsE,"ax",@progbits
	.align	128
.text._ZN7cutlass13device_kernelIN5flash11enable_sm90INS1_16FlashAttnFwdSm90INS1_25CollectiveMainloopFwdSm90ILi2EN4cute5tupleIJNS5_1CILi1EEES8_S8_EEENS6_IJNS7_ILi128EEESA_NS7_ILi192EEEEEELi192ENS_12float_e4m3_tEfNS_4arch4Sm90ELb0ELb1ELb1ELb1ELb1ELb0ELb0ELb1ELb1ELb1ELb0ELb0EEENS1_21CollectiveEpilogueFwdINS6_IJSA_SB_SA_EEES9_NS_10bfloat16_tESF_Li256ELb1ELb1ELb0ELb1EEENS1_36VarlenDynamicPersistentTileSchedulerILi128ELi128ELi256ELi128ELb0ELb1ELb1ELb1ELb0ELb1EEEEEEEEEvNT_6ParamsE:
        .type           _ZN7cutlass13device_kernelIN5flash11enable_sm90INS1_16FlashAttnFwdSm90INS1_25CollectiveMainloopFwdSm90ILi2EN4cute5tupleIJNS5_1CILi1EEES8_S8_EEENS6_IJNS7_ILi128EEESA_NS7_ILi192EEEEEELi192ENS_12float_e4m3_tEfNS_4arch4Sm90ELb0ELb1ELb1ELb1ELb1ELb0ELb0ELb1ELb1ELb1ELb0ELb0EEENS1_21CollectiveEpilogueFwdINS6_IJSA_SB_SA_EEES9_NS_10bfloat16_tESF_Li256ELb1ELb1ELb0ELb1EEENS1_36VarlenDynamicPersistentTileSchedulerILi128ELi128ELi256ELi128ELb0ELb1ELb1ELb1ELb0ELb1EEEEEEEEEvNT_6ParamsE,@function
        .size           _ZN7cutlass13device_kernelIN5flash11enable_sm90INS1_16FlashAttnFwdSm90INS1_25CollectiveMainloopFwdSm90ILi2EN4cute5tupleIJNS5_1CILi1EEES8_S8_EEENS6_IJNS7_ILi128EEESA_NS7_ILi192EEEEEELi192ENS_12float_e4m3_tEfNS_4arch4Sm90ELb0ELb1ELb1ELb1ELb1ELb0ELb0ELb1ELb1ELb1ELb0ELb0EEENS1_21CollectiveEpilogueFwdINS6_IJSA_SB_SA_EEES9_NS_10bfloat16_tESF_Li256ELb1ELb1ELb0ELb1EEENS1_36VarlenDynamicPersistentTileSchedulerILi128ELi128ELi256ELi128ELb0ELb1ELb1ELb1ELb0ELb1EEEEEEEEEvNT_6ParamsE,(.L_x_3250 - _ZN7cutlass13device_kernelIN5flash11enable_sm90INS1_16FlashAttnFwdSm90INS1_25CollectiveMainloopFwdSm90ILi2EN4cute5tupleIJNS5_1CILi1EEES8_S8_EEENS6_IJNS7_ILi128EEESA_NS7_ILi192EEEEEELi192ENS_12float_e4m3_tEfNS_4arch4Sm90ELb0ELb1ELb1ELb1ELb1ELb0ELb0ELb1ELb1ELb1ELb0ELb0EEENS1_21CollectiveEpilogueFwdINS6_IJSA_SB_SA_EEES9_NS_10bfloat16_tESF_Li256ELb1ELb1ELb0ELb1EEENS1_36VarlenDynamicPersistentTileSchedulerILi128ELi128ELi256ELi128ELb0ELb1ELb1ELb1ELb0ELb1EEEEEEEEEvNT_6ParamsE)
        .other          _ZN7cutlass13device_kernelIN5flash11enable_sm90INS1_16FlashAttnFwdSm90INS1_25CollectiveMainloopFwdSm90ILi2EN4cute5tupleIJNS5_1CILi1EEES8_S8_EEENS6_IJNS7_ILi128EEESA_NS7_ILi192EEEEEELi192ENS_12float_e4m3_tEfNS_4arch4Sm90ELb0ELb1ELb1ELb1ELb1ELb0ELb0ELb1ELb1ELb1ELb0ELb0EEENS1_21CollectiveEpilogueFwdINS6_IJSA_SB_SA_EEES9_NS_10bfloat16_tESF_Li256ELb1ELb1ELb0ELb1EEENS1_36VarlenDynamicPersistentTileSchedulerILi128ELi128ELi256ELi128ELb0ELb1ELb1ELb1ELb0ELb1EEEEEEEEEvNT_6ParamsE,@"STO_CUDA_ENTRY STV_DEFAULT"
_ZN7cutlass13device_kernelIN5flash11enable_sm90INS1_16FlashAttnFwdSm90INS1_25CollectiveMainloopFwdSm90ILi2EN4cute5tupleIJNS5_1CILi1EEES8_S8_EEENS6_IJNS7_ILi128EEESA_NS7_ILi192EEEEEELi192ENS_12float_e4m3_tEfNS_4arch4Sm90ELb0ELb1ELb1ELb1ELb1ELb0ELb0ELb1ELb1ELb1ELb0ELb0EEENS1_21CollectiveEpilogueFwdINS6_IJSA_SB_SA_EEES9_NS_10bfloat16_tESF_Li256ELb1ELb1ELb0ELb1EEENS1_36VarlenDynamicPersistentTileSchedulerILi128ELi128ELi256ELi128ELb0ELb1ELb1ELb1ELb0ELb1EEEEEEEEEvNT_6ParamsE:
        /* <DEDUP_REMOVED lines=45> */
.L_x_1275:
        /* <DEDUP_REMOVED lines=22> */
.L_x_1276:
        /* <DEDUP_REMOVED lines=18> */
.L_x_1277:
        /* <DEDUP_REMOVED lines=22> */
.L_x_1278:
        /* <DEDUP_REMOVED lines=24> */
.L_x_1279:
        /* <DEDUP_REMOVED lines=8> */
.L_x_1281:
        /* <DEDUP_REMOVED lines=20> */
[----:B------:R-:W-:Y:S01]  /*09f0*/  ULOP3.LUT UR49, UR43, 0x1, URZ, 0xfc, !UPT ;  /* 0x000000012b317892 */ /* 0x000fe2000f8efc3f */
[----:B------:R-:W-:Y:S01]  /*0a00*/  R2UR UR51, R10 ;  /* 0x000000000a3372ca */ /* 0x000fe200000e0000 */
[----:B------:R-:W-:Y:S01]  /*0a10*/  UMOV UR48, URZ ;  /* 0x0000003f00307c82 */ /* 0x000fe20008000000 */
[----:B------:R-:W-:Y:S01]  /*0a20*/  SHF.R.S32.HI R3, RZ, 0x1f, R208 ;  /* 0x0000001fff037819 */ /* 0x000fe200000114d0 */
[----:B------:R-:W-:Y:S01]  /*0a30*/  UMOV UR47, URZ ;  /* 0x0000003f002f7c82 */ /* 0x000fe20008000000 */
[----:B------:R-:W-:Y:S01]  /*0a40*/  R2UR UR50, R11 ;  /* 0x000000000b3272ca */ /* 0x000fe200000e0000 */
[----:B------:R-:W-:Y:S01]  /*0a50*/  UMOV UR46, URZ ;  /* 0x0000003f002e7c82 */ /* 0x000fe20008000000 */
[CC--:B------:R-:W-:Y:S02]  /*0a60*/  LEA.HI R5, R3.reuse, R208.reuse, RZ, 0x7 ;  /* 0x000000d003057211 */ /* 0x0c0fe400078f38ff */
[----:B------:R-:W-:-:S02]  /*0a70*/  LEA.HI R0, R3, R208, RZ, 0x4 ;  /* 0x000000d003007211 */ /* 0x000fc400078f20ff */
[----:B------:R-:W-:Y:S02]  /*0a80*/  LOP3.LUT R201, R5, 0xffffff80, RZ, 0xc0, !PT ;  /* 0xffffff8005c97812 */ /* 0x000fe400078ec0ff */
[----:B------:R-:W-:Y:S02]  /*0a90*/  SHF.R.S32.HI R9, RZ, 0x4, R0 ;  /* 0x00000004ff097819 */ /* 0x000fe40000011400 */
[----:B------:R-:W-:Y:S01]  /*0aa0*/  LOP3.LUT R7, R0, 0x3fffff0, RZ, 0xc0, !PT ;  /* 0x03fffff000077812 */ /* 0x000fe200078ec0ff */
[----:B------:R-:W-:Y:S01]  /*0ab0*/  IMAD.IADD R201, R208, 0x1, -R201 ;  /* 0x00000001d0c97824 */ /* 0x000fe200078e0ac9 */
[----:B------:R-:W-:Y:S02]  /*0ac0*/  LEA.HI R0, R0, R9, RZ, 0x1 ;  /* 0x0000000900007211 */ /* 0x000fe400078f08ff */
[----:B------:R-:W-:Y:S01]  /*0ad0*/  LEA.HI R2, R3, R208, RZ, 0x5 ;  /* 0x000000d003027211 */ /* 0x000fe200078f28ff */
[----:B------:R-:W-:Y:S01]  /*0ae0*/  IMAD.IADD R7, R208, 0x1, -R7 ;  /* 0x00000001d0077824 */ /* 0x000fe200078e0a07 */
[----:B------:R-:W-:-:S02]  /*0af0*/  SHF.R.S32.HI R4, RZ, 0x1f, R201 ;  /* 0x0000001fff047819 */ /* 0x000fc400000114c9 */
[----:B------:R-:W-:Y:S01]  /*0b00*/  LOP3.LUT R0, R0, 0x1ffffffe, RZ, 0xc0, !PT ;  /* 0x1ffffffe00007812 */ /* 0x000fe200078ec0ff */
[----:B------:R-:W-:Y:S01]  /*0b10*/  IMAD.SHL.U32 R2, R2, 0x20, RZ ;  /* 0x0000002002027824 */ /* 0x000fe200078e00ff */
[----:B------:R-:W-:Y:S02]  /*0b20*/  LEA.HI R6, R4, R201, RZ, 0x2 ;  /* 0x000000c904067211 */ /* 0x000fe400078f10ff */
[----:B------:R-:W-:Y:S01]  /*0b30*/  LEA.HI R10, R3, R208, RZ, 0x2 ;  /* 0x000000d0030a7211 */ /* 0x000fe200078f10ff */
[----:B------:R-:W-:Y:S01]  /*0b40*/  IMAD.IADD R0, R9, 0x1, -R0 ;  /* 0x0000000109007824 */ /* 0x000fe200078e0a00 */
[--C-:B------:R-:W-:Y:S02]  /*0b50*/  SHF.R.S32.HI R8, RZ, 0x2, R6.reuse ;  /* 0x00000002ff087819 */ /* 0x100fe40000011406 */
[----:B------:R-:W-:Y:S02]  /*0b60*/  SHF.R.S32.HI R11, RZ, 0x1f, R6 ;  /* 0x0000001fff0b7819 */ /* 0x000fe40000011406 */
[----:B------:R-:W-:-:S02]  /*0b70*/  LOP3.LUT R9, R10, 0xfffffffc, RZ, 0xc0, !PT ;  /* 0xfffffffc0a097812 */ /* 0x000fc400078ec0ff */
[----:B------:R-:W-:Y:S02]  /*0b80*/  LEA.HI R3, R3, R208, RZ, 0x3 ;  /* 0x000000d003037211 */ /* 0x000fe400078f18ff */
[----:B------:R-:W-:Y:S01]  /*0b90*/  LEA.HI R11, R11, R8, RZ, 0x3 ;  /* 0x000000080b0b7211 */ /* 0x000fe200078f18ff */
[----:B------:R-:W-:Y:S01]  /*0ba0*/  IMAD.IADD R9, R208, 0x1, -R9 ;  /* 0x00000001d0097824 */ /* 0x000fe200078e0a09 */
[----:B------:R-:W-:Y:S02]  /*0bb0*/  SHF.R.S32.HI R202, RZ, 0x7, R5 ;  /* 0x00000007ffca7819 */ /* 0x000fe40000011405 */
[----:B------:R-:W-:Y:S02]  /*0bc0*/  LOP3.LUT R2, R2, 0xfffffc00, RZ, 0xc0, !PT ;  /* 0xfffffc0002027812 */ /* 0x000fe400078ec0ff */
        /* <DEDUP_REMOVED lines=26> */
.L_x_1389:
[----:B------:R-:W-:Y:S01]  /*0d70*/  ULDC.64 UR6, c[0x0][0xa28] ;  /* 0x00028a0000067ab9 */ /* 0x000fe20000000a00 */
[----:B------:R-:W-:Y:S01]  /*0d80*/  ULDC UR4, c[0x0][0x424] ;  /* 0x0001090000047ab9 */ /* 0x000fe20000000800 */
[----:B------:R-:W-:-:S04]  /*0d90*/  UISETP.NE.U32.AND UP0, UPT, UR6, URZ, UPT ;  /* 0x0000003f0600728c */ /* 0x000fc8000bf05070 */
[----:B------:R-:W-:-:S03]  /*0da0*/  UISETP.NE.AND.EX UP0, UPT, UR7, URZ, UPT, UP0 ;  /* 0x0000003f0700728c */ /* 0x000fc6000bf05300 */
[----:B------:R-:W-:Y:S02]  /*0db0*/  ULDC.64 UR6, c[0x0][0xa18] ;  /* 0x0002860000067ab9 */ /* 0x000fe40000000a00 */
[----:B------:R-:W-:Y:S01]  /*0dc0*/  UISETP.NE.U32.AND UP1, UPT, UR6, URZ, UPT ;  /* 0x0000003f0600728c */ /* 0x000fe2000bf25070 */
[----:B------:R-:W-:-:S03]  /*0dd0*/  PLOP3.LUT P0, PT, PT, PT, UP0, 0x80, 0x0 ;  /* 0x000000000000781c */ /* 0x000fc60003f0f008 */
[----:B------:R-:W-:-:S03]  /*0de0*/  UISETP.NE.AND.EX UP1, UPT, UR7, URZ, UPT, UP1 ;  /* 0x0000003f0700728c */ /* 0x000fc6000bf25310 */
[----:B------:R-:W-:Y:S02]  /*0df0*/  @UP0 ULDC.64 UR6, c[0x0][0xa28] ;  /* 0x00028a0000060ab9 */ /* 0x000fe40000000a00 */
[----:B------:R-:W-:Y:S01]  /*0e00*/  @UP0 UIMAD.WIDE UR6, UR50, 0x4, UR6 ;  /* 0x00000004320608a5 */ /* 0x000fe2000f8e0206 */
[----:B------:R-:W-:-:S05]  /*0e10*/  PLOP3.LUT P2, PT, PT, PT, UP1, 0x80, 0x0 ;  /* 0x000000000000781c */ /* 0x000fca0003f4f018 */
[----:B------:R-:W-:Y:S01]  /*0e20*/  @UP1 ULDC.64 UR8, c[0x0][0xa18] ;  /* 0x0002860000081ab9 */ /* 0x000fe20000000a00 */
[----:B01----:R-:W-:Y:S02]  /*0e30*/  IMAD.U32 R2, RZ, RZ, UR6 ;  /* 0x00000006ff027e24 */ /* 0x003fe4000f8e00ff */
[----:B--2---:R-:W-:Y:S01]  /*0e40*/  IMAD.U32 R3, RZ, RZ, UR7 ;  /* 0x00000007ff037e24 */ /* 0x004fe2000f8e00ff */
[----:B------:R-:W-:-:S04]  /*0e50*/  @UP1 UIMAD.WIDE UR6, UR50, 0x4, UR8 ;  /* 0x00000004320618a5 */ /* 0x000fc8000f8e0208 */
[----:B------:R-:W2:Y:S02]  /*0e60*/  @P0 LDG.E R2, desc[UR54][R2.64] ;  /* 0x0000003602020981 */ /* 0x000ea4000c1e1900 */
[----:B------:R-:W-:Y:S02]  /*0e70*/  IMAD.U32 R4, RZ, RZ, UR6 ;  /* 0x00000006ff047e24 */ /* 0x000fe4000f8e00ff */
[----:B------:R-:W-:Y:S01]  /*0e80*/  IMAD.U32 R5, RZ, RZ, UR7 ;  /* 0x00000007ff057e24 */ /* 0x000fe2000f8e00ff */
[----:B------:R-:W-:-:S04]  /*0e90*/  ULDC.64 UR6, c[0x0][0x418] ;  /* 0x0001060000067ab9 */ /* 0x000fc80000000a00 */
[----:B---3--:R-:W3:Y:S01]  /*0ea0*/  @P2 LDG.E R4, desc[UR54][R4.64] ;  /* 0x0000003604042981 */ /* 0x008ee2000c1e1900 */
[----:B------:R-:W-:Y:S01]  /*0eb0*/  UISETP.NE.U32.AND UP0, UPT, UR6, URZ, UPT ;  /* 0x0000003f0600728c */ /* 0x000fe2000bf05070 */
[----:B------:R-:W-:-:S03]  /*0ec0*/  UMOV UR39, URZ ;  /* 0x0000003f00277c82 */ /* 0x000fc60008000000 */
[----:B------:R-:W-:-:S03]  /*0ed0*/  UISETP.NE.AND.EX UP0, UPT, UR7, URZ, UPT, UP0 ;  /* 0x0000003f0700728c */ /* 0x000fc6000bf05300 */
[----:B------:R-:W-:Y:S01]  /*0ee0*/  ULDC.64 UR6, c[0x0][0xa20] ;  /* 0x0002880000067ab9 */ /* 0x000fe20000000a00 */
[----:B------:R-:W-:Y:S01]  /*0ef0*/  USEL UR4, UR4, 0x1, UP0 ;  /* 0x0000000104047887 */ /* 0x000fe20008000000 */
[----:B------:R-:W-:Y:S01]  /*0f00*/  ISETP.NE.U32.AND P1, PT, RZ, UR6, PT ;  /* 0x00000006ff007c0c */ /* 0x000fe2000bf25070 */
[----:B------:R-:W-:Y:S02]  /*0f10*/  ULDC UR6, c[0x0][0x2f0] ;  /* 0x0000bc0000067ab9 */ /* 0x000fe40000000800 */
[----:B------:R-:W-:Y:S01]  /*0f20*/  UIMAD UR4, UR4, UR6, URZ ;  /* 0x00000006040472a4 */ /* 0x000fe2000f8e023f */
[----:B------:R-:W-:Y:S02]  /*0f30*/  ISETP.NE.AND.EX P1, PT, RZ, UR7, PT, P1 ;  /* 0x00000007ff007c0c */ /* 0x000fe4000bf25310 */
[----:B--2---:R-:W-:Y:S02]  /*0f40*/  @P0 R2UR UR39, R2 ;  /* 0x00000000022702ca */ /* 0x004fe400000e0000 */
[----:B---3--:R-:W-:Y:S01]  /*0f50*/  @P2 R2UR UR45, R4 ;  /* 0x00000000042d22ca */ /* 0x008fe200000e0000 */
[----:B----4-:R-:W-:-:S14]  /*0f60*/  @P2 BRA `(.L_x_1282) ;  /* 0x0000000000382947 */ /* 0x010fdc0003800000 */
[----:B------:R-:W-:Y:S01]  /*0f70*/  ULDC.64 UR6, c[0x0][0xa00] ;  /* 0x0002800000067ab9 */ /* 0x000fe20000000a00 */
[----:B------:R-:W-:Y:S01]  /*0f80*/  ULDC UR45, c[0x0][0x288] ;  /* 0x0000a200002d7ab9 */ /* 0x000fe20000000800 */
        /* <DEDUP_REMOVED lines=12> */
.L_x_1282:
[----:B------:R-:W-:Y:S01]  /*1050*/  UMOV UR42, UR51 ;  /* 0x00000033002a7c82 */ /* 0x000fe20008000000 */
[----:B------:R-:W-:Y:S01]  /*1060*/  UMOV UR41, UR50 ;  /* 0x0000003200297c82 */ /* 0x000fe20008000000 */
[----:B------:R-:W-:Y:S05]  /*1070*/  @!P1 BRA `(.L_x_1283) ;  /* 0x00000000001c9947 */ /* 0x000fea0003800000 */
[----:B------:R-:W-:Y:S02]  /*1080*/  ULDC.64 UR6, c[0x0][0xa20] ;  /* 0x0002880000067ab9 */ /* 0x000fe40000000a00 */
[----:B------:R-:W-:-:S06]  /*1090*/  UIMAD.WIDE UR6, UR50, 0x4, UR6 ;  /* 0x00000004320678a5 */ /* 0x000fcc000f8e0206 */
[----:B------:R-:W-:Y:S02]  /*10a0*/  IMAD.U32 R2, RZ, RZ, UR6 ;  /* 0x00000006ff027e24 */ /* 0x000fe4000f8e00ff */
[----:B------:R-:W-:-:S05]  /*10b0*/  IMAD.U32 R3, RZ, RZ, UR7 ;  /* 0x00000007ff037e24 */ /* 0x000fca000f8e00ff */
[----:B------:R-:W2:Y:S02]  /*10c0*/  LDG.E R2, desc[UR54][R2.64] ;  /* 0x0000003602027981 */ /* 0x000ea4000c1e1900 */
[----:B--2---:R-:W-:Y:S01]  /*10d0*/  R2UR UR4, R2 ;  /* 0x00000000020472ca */ /* 0x004fe200000e0000 */
[----:B------:R-:W-:-:S14]  /*10e0*/  BRA `(.L_x_1284) ;  /* 0x0000000000347947 */ /* 0x000fdc0003800000 */
.L_x_1283:
        /* <DEDUP_REMOVED lines=13> */
.L_x_1284:
[----:B------:R-:W-:Y:S01]  /*11c0*/  ULDC UR6, c[0x0][0x448] ;  /* 0x0001120000067ab9 */ /* 0x000fe20000000800 */
[----:B------:R-:W-:Y:S02]  /*11d0*/  USHF.L.U32 UR40, UR5, 0x7, URZ ;  /* 0x0000000705287899 */ /* 0x000fe4000800063f */
[----:B------:R-:W-:Y:S02]  /*11e0*/  UISETP.NE.AND UP0, UPT, UR6, 0x1, UPT ;  /* 0x000000010600788c */ /* 0x000fe4000bf05270 */
[----:B------:R-:W-:Y:S02]  /*11f0*/  UIADD3 UR8, UR40, 0x7f, URZ ;  /* 0x0000007f28087890 */ /* 0x000fe4000fffe03f */
[----:B------:R-:W-:Y:S02]  /*1200*/  UIADD3 UR39, -UR39, UR4, URZ ;  /* 0x0000000427277290 */ /* 0x000fe4000fffe13f */
[----:B------:R-:W-:Y:S01]  /*1210*/  UP2UR UR53, UPR, URZ, 0x1 ;  /* 0x000000013f357883 */ /* 0x000fe20008000000 */
[----:B------:R-:W-:Y:S01]  /*1220*/  ULDC.64 UR4, c[0x0][0x9e0] ;  /* 0x0002780000047ab9 */ /* 0x000fe20000000a00 */
[----:B------:R-:W-:-:S03]  /*1230*/  UIADD3 UR9, UR39, 0x1, -UR45 ;  /* 0x0000000127097890 */ /* 0x000fc6000fffe82d */
[----:B------:R-:W-:Y:S01]  /*1240*/  @UP0 ULDC UR6, c[0x0][0x44c] ;  /* 0x0001130000060ab9 */ /* 0x000fe20000000800 */
[----:B------:R-:W-:Y:S01]  /*1250*/  @UP0 ULDC UR10, c[0x0][0x450] ;  /* 0x00011400000a0ab9 */ /* 0x000fe20000000800 */
[----:B------:R-:W-:-:S04]  /*1260*/  UIMAD.WIDE.U32 UR6, UR8, UR6, URZ ;  /* 0x00000006080672a5 */ /* 0x000fc8000f8e003f */
[----:B------:R-:W-:Y:S02]  /*1270*/  @UP0 USHF.R.U32.HI UR8, URZ, UR10, UR7 ;  /* 0x0000000a3f080299 */ /* 0x000fe40008011607 */
[----:B------:R-:W-:Y:S02]  /*1280*/  UISETP.GE.AND UP0, UPT, UR5, 0x1, UPT ;  /* 0x000000010500788c */ /* 0x000fe4000bf06270 */
[----:B------:R-:W-:Y:S02]  /*1290*/  UIADD3 UR8, UR9, UR8, URZ ;  /* 0x0000000809087290 */ /* 0x000fe4000fffe03f */
[----:B------:R-:W-:Y:S02]  /*12a0*/  UP2UR UR52, UPR, URZ, 0x1 ;  /* 0x000000013f347883 */ /* 0x000fe40008000000 */
[----:B------:R-:W-:Y:S01]  /*12b0*/  PLOP3.LUT P0, PT, PT, PT, UP0, 0x40, 0x0 ;  /* 0x000000000000781c */ /* 0x000fe20003f0e808 */
[----:B------:R-:W-:-:S06]  /*12c0*/  UIADD3 UR4, UR8, UR4, URZ ;  /* 0x0000000408047290 */ /* 0x000fcc000fffe03f */
[----:B------:R-:W-:-:S06]  /*12d0*/  IMAD.U32 R0, RZ, RZ, UR4 ;  /* 0x00000004ff007e24 */ /* 0x000fcc000f8e00ff */
[----:B------:R-:W-:Y:S05]  /*12e0*/  @P0 BRA `(.L_x_1285) ;  /* 0x0000000000400947 */ /* 0x000fea0003800000 */
        /* <DEDUP_REMOVED lines=10> */
.L_x_1286:
[----:B------:R-:W-:-:S11]  /*1390*/  UISETP.NE.AND UP0, UPT, UR5, 0x1, UPT ;  /* 0x000000010500788c */ /* 0x000fd6000bf05270 */
[----:B------:R-:W-:Y:S02]  /*13a0*/  @UP0 ULDC.64 UR8, c[0x0][0x9e8] ;  /* 0x00027a0000080ab9 */ /* 0x000fe40000000a00 */
[----:B------:R-:W-:-:S04]  /*13b0*/  UIMAD.WIDE.U32 UR6, UR4, UR8, URZ ;  /* 0x00000008040672a5 */ /* 0x000fc8000f8e003f */
[----:B------:R-:W-:-:S12]  /*13c0*/  @UP0 USHF.R.U32.HI UR4, URZ, UR9, UR7 ;  /* 0x000000093f040299 */ /* 0x000fd80008011607 */
.L_x_1287:
[----:B------:R-:W-:-:S06]  /*13d0*/  UIMAD UR4, UR4, UR5, UR5 ;  /* 0x00000005040472a4 */ /* 0x000fcc000f8e0205 */
[----:B------:R-:W-:-:S07]  /*13e0*/  VIMNMX R0, R0, UR4, PT ;  /* 0x0000000400007c48 */ /* 0x000fce000bfe0100 */
.L_x_1285:
[----:B------:R-:W-:Y:S01]  /*13f0*/  UISETP.NE.AND UP0, UPT, UR53, URZ, UPT ;  /* 0x0000003f3500728c */ /* 0x000fe2000bf05270 */
[----:B------:R-:W-:Y:S01]  /*1400*/  VIADD R0, R0, 0x7f ;  /* 0x0000007f00007836 */ /* 0x000fe20000000000 */
[----:B------:R-:W-:Y:S01]  /*1410*/  UMOV UR9, UR40 ;  /* 0x0000002800097c82 */ /* 0x000fe20008000000 */
[----:B------:R-:W-:Y:S02]  /*1420*/  UIADD3 UR4, UR39, 0x7f, URZ ;  /* 0x0000007f27047890 */ /* 0x000fe4000fffe03f */
[----:B------:R-:W-:Y:S01]  /*1430*/  UIADD3 UR56, UR39, -UR45, URZ ;  /* 0x8000002d27387290 */ /* 0x000fe2000fffe03f */
        /* <DEDUP_REMOVED lines=27> */
.L_x_1289:
[----:B------:R-:W-:-:S11]  /*15f0*/  UISETP.NE.AND UP0, UPT, UR5, 0x1, UPT ;  /* 0x000000010500788c */ /* 0x000fd6000bf05270 */
[----:B------:R-:W-:Y:S02]  /*1600*/  @UP0 ULDC.64 UR10, c[0x0][0x9e8] ;  /* 0x00027a00000a0ab9 */ /* 0x000fe40000000a00 */
[----:B------:R-:W-:-:S04]  /*1610*/  UIMAD.WIDE.U32 UR6, UR4, UR10, URZ ;  /* 0x0000000a040672a5 */ /* 0x000fc8000f8e003f */
[----:B------:R-:W-:-:S12]  /*1620*/  @UP0 USHF.R.U32.HI UR4, URZ, UR11, UR7 ;  /* 0x0000000b3f040299 */ /* 0x000fd80008011607 */
.L_x_1290:
[----:B------:R-:W-:-:S04]  /*1630*/  UIMAD UR4, UR4, UR5, URZ ;  /* 0x00000005040472a4 */ /* 0x000fc8000f8e023f */
[----:B------:R-:W-:-:S04]  /*1640*/  UISETP.LT.AND UP0, UPT, UR9, UR4, UPT ;  /* 0x000000040900728c */ /* 0x000fc8000bf01270 */
[----:B------:R-:W-:-:S12]  /*1650*/  USEL UR9, UR9, UR4, !UP0 ;  /* 0x0000000409097287 */ /* 0x000fd8000c000000 */
.L_x_1288:
        /* <DEDUP_REMOVED lines=54> */
[----:B------:R-:W-:-:S02]  /*19c0*/  CS2R R96, SRZ ;  /* 0x0000000000607805 */ /* 0x000fc4000001ff00 */
[----:B------:R-:W-:Y:S01]  /*19d0*/  CS2R R130, SRZ ;  /* 0x0000000000827805 */ /* 0x000fe2000001ff00 */
[----:B------:R-:W-:Y:S01]  /*19e0*/  IMAD.MOV.U32 R104, RZ, RZ, RZ ;  /* 0x000000ffff687224 */ /* 0x000fe200078e00ff */
[----:B------:R-:W-:Y:S01]  /*19f0*/  CS2R R132, SRZ ;  /* 0x0000000000847805 */ /* 0x000fe2000001ff00 */
        /* <DEDUP_REMOVED lines=32> */
.L_x_1292:
        /* <DEDUP_REMOVED lines=18> */
[----:B------:R-:W-:Y:S02]  /*1d20*/  @UP1 UIMAD.WIDE.U32 UR8, UR50, UR10, URZ ;  /* 0x0000000a320812a5 */ /* 0x000fe4000f8e003f */
[----:B------:R-:W-:Y:S02]  /*1d30*/  @UP1 UIMAD UR18, UR50, UR11, UR15 ;  /* 0x0000000b321212a4 */ /* 0x000fe4000f8e020f */
[----:B------:R-:W-:Y:S02]  /*1d40*/  @UP0 USHF.R.S32.HI UR16, URZ, 0x1f, UR51 ;  /* 0x0000001f3f100899 */ /* 0x000fe40008011433 */
[----:B------:R-:W-:Y:S01]  /*1d50*/  @UP1 USHF.R.S32.HI UR19, URZ, 0x1f, UR51 ;  /* 0x0000001f3f131899 */ /* 0x000fe20008011433 */
[----:B------:R-:W-:Y:S01]  /*1d60*/  @UP0 ULDC.64 UR14, c[0x0][0x9b0] ;  /* 0x00026c00000e0ab9 */ /* 0x000fe20000000a00 */
[----:B------:R-:W-:Y:S01]  /*1d70*/  @UP1 ULDC.64 UR10, c[0x0][0x9c0] ;  /* 0x00027000000a1ab9 */ /* 0x000fe20000000a00 */
[----:B------:R-:W-:Y:S02]  /*1d80*/  @UP0 UIADD3 UR13, UR13, UR17, URZ ;  /* 0x000000110d0d0290 */ /* 0x000fe4000fffe03f */
[----:B------:R-:W-:-:S02]  /*1d90*/  @UP0 UIMAD UR16, UR16, UR14, URZ ;  /* 0x0000000e101002a4 */ /* 0x000fc4000f8e023f */
[----:B------:R-:W-:Y:S02]  /*1da0*/  @UP1 UIMAD UR17, UR19, UR10, URZ ;  /* 0x0000000a131112a4 */ /* 0x000fe4000f8e023f */
[----:B------:R-:W-:Y:S02]  /*1db0*/  @UP1 UIADD3 UR9, UR9, UR18, URZ ;  /* 0x0000001209091290 */ /* 0x000fe4000fffe03f */
[----:B------:R-:W-:Y:S02]  /*1dc0*/  @UP0 UIMAD UR15, UR51, UR15, UR16 ;  /* 0x0000000f330f02a4 */ /* 0x000fe4000f8e0210 */
[----:B------:R-:W-:Y:S02]  /*1dd0*/  @UP0 UIMAD.WIDE.U32 UR12, UR51, UR14, UR12 ;  /* 0x0000000e330c02a5 */ /* 0x000fe4000f8e000c */
[----:B------:R-:W-:Y:S02]  /*1de0*/  @UP1 UIMAD UR11, UR51, UR11, UR17 ;  /* 0x0000000b330b12a4 */ /* 0x000fe4000f8e0211 */
        /* <DEDUP_REMOVED lines=25> */
.L_x_1497:
[----:B------:R-:W-:Y:S05]  /*1f80*/  @!P0 BRA `(.L_x_1294) ;  /* 0x0000000000048947 */ /* 0x000fea0003800000 */
[----:B------:R-:W-:Y:S01]  /*1f90*/  BPT.TRAP 0x1 ;  /* 0x000000040000795c */ /* 0x000fe20000300000 */
.L_x_1294:
[----:B------:R-:W-:Y:S02]  /*1fa0*/  IMAD.U32 R9, RZ, RZ, UR46 ;  /* 0x0000002eff097e24 */ /* 0x000fe4000f8e00ff */
[----:B------:R-:W-:-:S03]  /*1fb0*/  IMAD.U32 R2, RZ, RZ, UR47 ;  /* 0x0000002fff027e24 */ /* 0x000fc6000f8e00ff */
[----:B------:R-:W-:Y:S02]  /*1fc0*/  LEA R9, R9, UR36, 0x3 ;  /* 0x0000002409097c11 */ /* 0x000fe4000f8e18ff */
[----:B------:R-:W-:-:S04]  /*1fd0*/  SHF.L.U32 R2, R2, 0x1f, RZ ;  /* 0x0000001f02027819 */ /* 0x000fc800000006ff */
[----:B------:R1:W2:Y:S01]  /*1fe0*/  SYNCS.PHASECHK.TRANS64.TRYWAIT P1, [R9+URZ+0x2a830], R2 ;  /* 0x02a83002090075a7 */ /* 0x0002a2000802017f */
[----:B------:R-:W-:Y:S05]  /*1ff0*/  @!P0 BRA `(.L_x_1295) ;  /* 0x0000000000048947 */ /* 0x000fea0003800000 */
[----:B------:R-:W-:Y:S01]  /*2000*/  BPT.TRAP 0x1 ;  /* 0x000000040000795c */ /* 0x000fe20000300000 */
.L_x_1295:
[----:B--2---:R-:W-:Y:S05]  /*2010*/  @P1 BRA `(.L_x_1296) ;  /* 0x0000000000081947 */ /* 0x004fea0003800000 */
[----:B------:R-:W2:Y:S02]  /*2020*/  SYNCS.PHASECHK.TRANS64.TRYWAIT P1, [R9+URZ+0x2a830], R2 ;  /* 0x02a83002090075a7 */ /* 0x000ea4000802017f */
[----:B--2---:R-:W-:Y:S05]  /*2030*/  @!P1 BRA `(.L_x_1297) ;  /* 0x0000017800989947 */ /* 0x004fea0003800000 */
.L_x_1296:
        /* <DEDUP_REMOVED lines=49> */
.L_x_1298:
[----:B------:R-:W-:Y:S01]  /*2350*/  UISETP.NE.AND UP1, UPT, UR53, URZ, UPT ;  /* 0x0000003f3500728c */ /* 0x000fe2000bf25270 */
[C---:B------:R-:W-:Y:S01]  /*2360*/  FMUL.FTZ R89, R0.reuse, R31 ;  /* 0x0000001f00597220 */ /* 0x040fe20000410000 */
[----:B------:R-:W-:Y:S01]  /*2370*/  VIADD R31, R17, UR40 ;  /* 0x00000028111f7c36 */ /* 0x000fe20008000000 */
[----:B------:R-:W-:Y:S01]  /*2380*/  R2UR UR6, R9 ;  /* 0x00000000090672ca */ /* 0x000fe200000e0000 */
[C---:B------:R-:W-:Y:S01]  /*2390*/  FMUL.FTZ R56, R0.reuse, R56 ;  /* 0x0000003800387220 */ /* 0x040fe20000410000 */
[C---:B------:R-:W-:Y:S01]  /*23a0*/  FMUL.FTZ R53, R0.reuse, R53 ;  /* 0x0000003500357220 */ /* 0x040fe20000410000 */
[----:B------:R-:W-:Y:S01]  /*23b0*/  PLOP3.LUT P1, PT, PT, PT, UP1, 0x80, 0x0 ;  /* 0x000000000000781c */ /* 0x000fe20003f2f018 */
[----:B------:R-:W-:Y:S01]  /*23c0*/  IMAD.MOV.U32 R15, RZ, RZ, -0x80 ;  /* 0xffffff80ff0f7424 */ /* 0x000fe200078e00ff */
[----:B------:R-:W-:Y:S01]  /*23d0*/  PLOP3.LUT P2, PT, PT, PT, UP1, 0x80, 0x0 ;  /* 0x000000000000781c */ /* 0x000fe20003f4f018 */
[----:B------:R3:W4:Y:S01]  /*23e0*/  MUFU.TANH R93, R53 ;  /* 0x00000035005d7308 */ /* 0x0007220000002400 */
[C---:B------:R-:W-:Y:S01]  /*23f0*/  FMUL.FTZ R4, R0.reuse, R33 ;  /* 0x0000002100047220 */ /* 0x040fe20000410000 */
[----:B------:R-:W-:Y:S01]  /*2400*/  @UP1 ULDC UR7, c[0x0][0x44c] ;  /* 0x0001130000071ab9 */ /* 0x000fe20000000800 */
[C---:B------:R-:W-:Y:S01]  /*2410*/  FMUL.FTZ R40, R0.reuse, R40 ;  /* 0x0000002800287220 */ /* 0x040fe20000410000 */
[C---:B------:R-:W-:Y:S01]  /*2420*/  FMUL.FTZ R41, R0.reuse, R41 ;  /* 0x0000002900297220 */ /* 0x040fe20000410000 */
[C---:B------:R-:W-:Y:S01]  /*2430*/  FMUL.FTZ R33, R0.reuse, R34 ;  /* 0x0000002200217220 */ /* 0x040fe20000410000 */
[C---:B------:R-:W-:Y:S01]  /*2440*/  FMUL.FTZ R5, R0.reuse, R36 ;  /* 0x0000002400057220 */ /* 0x040fe20000410000 */
[----:B------:R-:W-:Y:S01]  /*2450*/  UIADD3 UR6, UR6, 0x2a840, URZ ;  /* 0x0002a84006067890 */ /* 0x000fe2000fffe03f */
[----:B------:R5:W4:Y:S01]  /*2460*/  MUFU.TANH R94, R56 ;  /* 0x00000038005e7308 */ /* 0x000b220000002400 */
[----:B---3--:R-:W-:Y:S01]  /*2470*/  FMUL.FTZ R53, R0, R74 ;  /* 0x0000004a00357220 */ /* 0x008fe20000410000 */
[----:B-12---:R-:W-:Y:S01]  /*2480*/  @P1 IMAD.HI.U32 R9, R31, UR7, RZ ;  /* 0x000000071f091c27 */ /* 0x006fe2000f8e00ff */
[----:B------:R-:W-:-:S03]  /*2490*/  @UP1 ULDC UR7, c[0x0][0x450] ;  /* 0x0001140000071ab9 */ /* 0x000fc60000000800 */
[C---:B0-----:R-:W-:Y:S01]  /*24a0*/  FMUL.FTZ R6, R0.reuse, R37 ;  /* 0x0000002500067220 */ /* 0x041fe20000410000 */
[C---:B------:R-:W-:Y:S01]  /*24b0*/  FMUL.FTZ R44, R0.reuse, R44 ;  /* 0x0000002c002c7220 */ /* 0x040fe20000410000 */
[C---:B------:R-:W-:Y:S01]  /*24c0*/  FMUL.FTZ R45, R0.reuse, R45 ;  /* 0x0000002d002d7220 */ /* 0x040fe20000410000 */
[----:B------:R-:W-:Y:S01]  /*24d0*/  @P2 SHF.R.U32.HI R31, RZ, UR7, R9 ;  /* 0x00000007ff1f2c19 */ /* 0x000fe20008011609 */
[C---:B------:R-:W-:Y:S01]  /*24e0*/  FMUL.FTZ R48, R0.reuse, R48 ;  /* 0x0000003000307220 */ /* 0x040fe20000410000 */
[C---:B------:R-:W-:Y:S01]  /*24f0*/  FMUL.FTZ R49, R0.reuse, R49 ;  /* 0x0000003100317220 */ /* 0x040fe20000410000 */
[----:B------:R-:W-:Y:S01]  /*2500*/  FMUL.FTZ R52, R0, R52 ;  /* 0x0000003400347220 */ /* 0x000fe20000410000 */
[----:B------:R-:W-:Y:S01]  /*2510*/  IMAD R74, R88, R15, 0x80 ;  /* 0x00000080584a7424 */ /* 0x000fe200078e020f */
[----:B-----5:R-:W0:Y:S01]  /*2520*/  SHFL.IDX PT, R56, R31, RZ, 0x1c1f ;  /* 0x001c1fff1f387589 */ /* 0x020e2200000e0000 */
        /* <DEDUP_REMOVED lines=11> */
[----:B------:R1:W2:Y:S01]  /*25e0*/  MUFU.TANH R27, R40 ;  /* 0x00000028001b7308 */ /* 0x0002a20000002400 */
[C---:B------:R-:W-:Y:S01]  /*25f0*/  FMUL.FTZ R37, R0.reuse, R42 ;  /* 0x0000002a00257220 */ /* 0x040fe20000410000 */
[C---:B------:R-:W-:Y:S01]  /*2600*/  FMUL.FTZ R38, R0.reuse, R43 ;  /* 0x0000002b00267220 */ /* 0x040fe20000410000 */
[----:B------:R-:W-:Y:S01]  /*2610*/  UPRMT UR6, UR37, 0x654, UR6 ;  /* 0x0000065425067896 */ /* 0x000fe20008000006 */
[C---:B------:R-:W-:Y:S01]  /*2620*/  FMUL.FTZ R39, R0.reuse, R46 ;  /* 0x0000002e00277220 */ /* 0x040fe20000410000 */
[C---:B------:R-:W-:Y:S01]  /*2630*/  FMUL.FTZ R42, R0.reuse, R51 ;  /* 0x00000033002a7220 */ /* 0x040fe20000410000 */
[----:B------:R-:W-:Y:S01]  /*2640*/  FMUL.FTZ R43, R0, R54 ;  /* 0x00000036002b7220 */ /* 0x000fe20000410000 */
[----:B------:R-:W-:Y:S01]  /*2650*/  VIADD R15, R74, 0x1 ;  /* 0x000000014a0f7836 */ /* 0x000fe20000000000 */
        /* <DEDUP_REMOVED lines=9> */
[C---:B---3--:R-:W-:Y:S01]  /*26f0*/  FMUL.FTZ R41, R0.reuse, R50 ;  /* 0x0000003200297220 */ /* 0x048fe20000410000 */
        /* <DEDUP_REMOVED lines=19> */
[----:B------:R-:W-:Y:S01]  /*2830*/  FMUL.FTZ R73, R0, R73 ;  /* 0x0000004900497220 */ /* 0x000fe20000410000 */
[----:B------:R-:W-:Y:S01]  /*2840*/  IMAD R20, R16, -0x2, R15 ;  /* 0xfffffffe10147824 */ /* 0x000fe200078e020f */
[----:B------:R-:W-:Y:S01]  /*2850*/  PLOP3.LUT P1, PT, PT, PT, UP0, 0x40, 0x0 ;  /* 0x000000000000781c */ /* 0x000fe20003f2e808 */
[----:B------:R3:W0:Y:S01]  /*2860*/  MUFU.TANH R29, R44 ;  /* 0x0000002c001d7308 */ /* 0x0006220000002400 */
[----:B-1----:R-:W-:Y:S01]  /*2870*/  FMUL.FTZ R6, R0, R83 ;  /* 0x0000005300067220 */ /* 0x002fe20000410000 */
[----:B------:R-:W-:Y:S01]  /*2880*/  ULDC UR31, c[0x0][0x9dc] ;  /* 0x00027700001f7ab9 */ /* 0x000fe20000000800 */
[----:B------:R-:W-:Y:S01]  /*2890*/  SYNCS.ARRIVE.TRANS64.RED.A1T0 RZ, [UR6], RZ ;  /* 0x000000ffffff79a7 */ /* 0x000fe20008100406 */
[----:B------:R-:W-:Y:S01]  /*28a0*/  ULOP3.LUT UR6, URZ, UR31, URZ, 0x33, !UPT ;  /* 0x0000001f3f067292 */ /* 0x000fe2000f8e333f */
[----:B------:R-:W-:Y:S01]  /*28b0*/  VIADD R15, R74, UR39 ;  /* 0x000000274a0f7c36 */ /* 0x000fe20008000000 */
[----:B------:R-:W-:Y:S01]  /*28c0*/  ULDC UR14, c[0x0][0x9e0] ;  /* 0x00027800000e7ab9 */ /* 0x000fe20000000800 */
[C---:B------:R-:W-:Y:S01]  /*28d0*/  FMUL.FTZ R32, R0.reuse, R32 ;  /* 0x0000002000207220 */ /* 0x040fe20000410000 */
[----:B------:R1:W0:Y:S01]  /*28e0*/  MUFU.TANH R30, R45 ;  /* 0x0000002d001e7308 */ /* 0x0002220000002400 */
[----:B---3--:R-:W-:Y:S01]  /*28f0*/  FMUL.FTZ R44, R0, R55 ;  /* 0x00000037002c7220 */ /* 0x008fe20000410000 */
[----:B------:R-:W-:-:S02]  /*2900*/  IMAD.U32 R55, RZ, RZ, UR45 ;  /* 0x0000002dff377e24 */ /* 0x000fc4000f8e00ff */
[----:B------:R-:W-:Y:S01]  /*2910*/  FMUL.FTZ R69, R0, R69 ;  /* 0x0000004500457220 */ /* 0x000fe20000410000 */
[----:B------:R-:W-:Y:S01]  /*2920*/  IMAD R75, R16, -0x2, R15 ;  /* 0xfffffffe104b7824 */ /* 0x000fe200078e020f */
[----:B------:R-:W-:Y:S02]  /*2930*/  LEA R78, R88, 0xffffff80, 0x7 ;  /* 0xffffff80584e7811 */ /* 0x000fe400078e38ff */
[----:B------:R-:W-:Y:S01]  /*2940*/  IADD3 R20, -R55, UR39, R20 ;  /* 0x0000002737147c10 */ /* 0x000fe2000fffe114 */
[----:B------:R3:W0:Y:S01]  /*2950*/  MUFU.TANH R90, R48 ;  /* 0x00000030005a7308 */ /* 0x0006220000002400 */
[----:B-1----:R-:W-:-:S03]  /*2960*/  FMUL.FTZ R45, R0, R58 ;  /* 0x0000003a002d7220 */ /* 0x002fc60000410000 */
[C---:B------:R-:W-:Y:S02]  /*2970*/  VIADD R82, R20.reuse, UR14 ;  /* 0x0000000e14527c36 */ /* 0x040fe40008000000 */
[----:B------:R-:W-:Y:S02]  /*2980*/  VIADD R79, R20, UR6 ;  /* 0x00000006144f7c36 */ /* 0x000fe40008000000 */
        /* <DEDUP_REMOVED lines=60> */
[----:B------:R-:W-:Y:S01]  /*2d50*/  IMAD.U32 R15, RZ, RZ, UR45 ;  /* 0x0000002dff0f7e24 */ /* 0x000fe2000f8e00ff */
[----:B------:R-:W-:Y:S04]  /*2d60*/  BSSY B0, `(.L_x_1300) ;  /* 0x0000013000007945 */ /* 0x000fe80003800000 */
[----:B------:R-:W-:-:S04]  /*2d70*/  IADD3 R15, -R15, UR39, R56 ;  /* 0x000000270f0f7c10 */ /* 0x000fc8000fffe138 */
        /* <DEDUP_REMOVED lines=11> */
.L_x_1301:
[----:B------:R-:W-:Y:S02]  /*2e30*/  ULDC UR6, c[0x0][0x9e4] ;  /* 0x0002790000067ab9 */ /* 0x000fe40000000800 */
[----:B------:R-:W-:-:S05]  /*2e40*/  IMAD.U32 R55, RZ, RZ, UR6 ;  /* 0x00000006ff377e24 */ /* 0x000fca000f8e00ff */
[----:B------:R-:W-:-:S13]  /*2e50*/  ISETP.NE.AND P1, PT, R55, 0x1, PT ;  /* 0x000000013700780c */ /* 0x000fda0003f25270 */
[----:B------:R-:W0:Y:S02]  /*2e60*/  @P1 LDC.64 R56, c[0x0][0x9e8] ;  /* 0x00027a00ff381b82 */ /* 0x000e240000000a00 */
[----:B0-----:R-:W-:-:S05]  /*2e70*/  @P1 IMAD.HI.U32 R20, R15, R56, RZ ;  /* 0x000000380f141227 */ /* 0x001fca00078e00ff */
[----:B------:R-:W-:-:S07]  /*2e80*/  @P1 SHF.R.U32.HI R15, RZ, R57, R20 ;  /* 0x00000039ff0f1219 */ /* 0x000fce0000011614 */
.L_x_1302:
[----:B------:R-:W-:Y:S05]  /*2e90*/  BSYNC B0 ;  /* 0x0000000000007941 */ /* 0x000fea0003800000 */
.L_x_1300:
[----:B------:R-:W-:-:S04]  /*2ea0*/  IMAD R15, R15, R55, -R78 ;  /* 0x000000370f0f7224 */ /* 0x000fc800078e0a4e */
[----:B------:R-:W-:-:S05]  /*2eb0*/  IMAD R15, R16, -0x2, R15 ;  /* 0xfffffffe100f7824 */ /* 0x000fca00078e020f */
[----:B------:R-:W-:Y:S02]  /*2ec0*/  VIADDMNMX R32, R15, R55, R32, PT ;  /* 0x000000370f207246 */ /* 0x000fe40003800120 */
[----:B------:R-:W-:-:S07]  /*2ed0*/  VIMNMX R69, R69, R15, !PT ;  /* 0x0000000f45457248 */ /* 0x000fce0007fe0100 */
.L_x_1299:
[C---:B------:R-:W-:Y:S01]  /*2ee0*/  ISETP.GE.AND P2, PT, R74.reuse, 0x9, PT ;  /* 0x000000094a00780c */ /* 0x040fe20003f46270 */
[----:B------:R-:W-:Y:S01]  /*2ef0*/  UISETP.NE.AND UP0, UPT, UR52, URZ, UPT ;  /* 0x0000003f3400728c */ /* 0x000fe2000bf05270 */
[----:B------:R-:W-:Y:S02]  /*2f00*/  ISETP.GE.AND P1, PT, R74, 0x2, PT ;  /* 0x000000024a00780c */ /* 0x000fe40003f26270 */
        /* <DEDUP_REMOVED lines=13> */
[----:B-1----:R-:W-:Y:S02]  /*2fe0*/  FSEL R57, R21, -INF , !P3 ;  /* 0xff80000015397808 */ /* 0x002fe40005800000 */
        /* <DEDUP_REMOVED lines=56> */
[C---:B------:R-:W-:Y:S02]  /*3370*/  ISETP.GT.AND P3, PT, R69.reuse, 0x40, !P4 ;  /* 0x000000404500780c */ /* 0x040fe40006764270 */
        /* <DEDUP_REMOVED lines=79> */
[----:B------:R-:W-:-:S04]  /*3870*/  ISETP.GT.AND P6, PT, R69, 0x79, !P6 ;  /* 0x000000794500780c */ /* 0x000fc800077c4270 */
[----:B------:R-:W-:Y:S02]  /*3880*/  ISETP.LT.OR P6, PT, R32, 0x7a, P6 ;  /* 0x0000007a2000780c */ /* 0x000fe400037c1670 */
[----:B------:R-:W0:Y:S02]  /*3890*/  SHFL.IDX PT, R32, R31, 0x1, 0x1c1f ;  /* 0x003c1f001f207f89 */ /* 0x000e2400000e0000 */
[----:B------:R-:W-:Y:S02]  /*38a0*/  FSEL R10, R85, -INF , !P6 ;  /* 0xff800000550a7808 */ /* 0x000fe40007000000 */
[----:B------:R-:W-:Y:S02]  /*38b0*/  PLOP3.LUT P6, PT, PT, PT, UP0, 0x40, 0x0 ;  /* 0x000000000000781c */ /* 0x000fe40003fce808 */
[----:B0-----:R-:W-:Y:S01]  /*38c0*/  VIADDMNMX R69, R32, R82, R75, PT ;  /* 0x0000005220457246 */ /* 0x001fe2000380014b */
[----:B------:R-:W-:-:S10]  /*38d0*/  IMAD.IADD R72, R79, 0x1, R32 ;  /* 0x000000014f487824 */ /* 0x000fd400078e0220 */
[----:B------:R-:W-:Y:S05]  /*38e0*/  @P6 BRA `(.L_x_1303) ;  /* 0x0000000000646947 */ /* 0x000fea0003800000 */
        /* <DEDUP_REMOVED lines=14> */
.L_x_1305:
[----:B------:R-:W-:Y:S02]  /*39d0*/  ULDC UR6, c[0x0][0x9e4] ;  /* 0x0002790000067ab9 */ /* 0x000fe40000000800 */
[----:B------:R-:W-:-:S05]  /*39e0*/  IMAD.U32 R32, RZ, RZ, UR6 ;  /* 0x00000006ff207e24 */ /* 0x000fca000f8e00ff */
[----:B------:R-:W-:-:S13]  /*39f0*/  ISETP.NE.AND P6, PT, R32, 0x1, PT ;  /* 0x000000012000780c */ /* 0x000fda0003fc5270 */
[----:B------:R-:W0:Y:S02]  /*3a00*/  @P6 LDC.64 R74, c[0x0][0x9e8] ;  /* 0x00027a00ff4a6b82 */ /* 0x000e240000000a00 */
[----:B0-----:R-:W-:-:S05]  /*3a10*/  @P6 IMAD.HI.U32 R74, R31, R74, RZ ;  /* 0x0000004a1f4a6227 */ /* 0x001fca00078e00ff */
[----:B------:R-:W-:-:S07]  /*3a20*/  @P6 SHF.R.U32.HI R31, RZ, R75, R74 ;  /* 0x0000004bff1f6219 */ /* 0x000fce000001164a */
.L_x_1306:
[----:B------:R-:W-:Y:S05]  /*3a30*/  BSYNC B0 ;  /* 0x0000000000007941 */ /* 0x000fea0003800000 */
.L_x_1304:
[----:B------:R-:W-:-:S04]  /*3a40*/  IMAD R31, R31, R32, -R78 ;  /* 0x000000201f1f7224 */ /* 0x000fc800078e0a4e */
[----:B------:R-:W-:-:S05]  /*3a50*/  IMAD R31, R16, -0x2, R31 ;  /* 0xfffffffe101f7824 */ /* 0x000fca00078e021f */
[----:B------:R-:W-:Y:S02]  /*3a60*/  VIADDMNMX R69, R31, R32, R69, PT ;  /* 0x000000201f457246 */ /* 0x000fe40003800145 */
[----:B------:R-:W-:-:S07]  /*3a70*/  VIMNMX R72, R72, R31, !PT ;  /* 0x0000001f48487248 */ /* 0x000fce0007fe0100 */
.L_x_1303:
[C---:B------:R-:W-:Y:S01]  /*3a80*/  ISETP.GT.AND P1, PT, R72.reuse, 0x1, !P1 ;  /* 0x000000014800780c */ /* 0x040fe20004f24270 */
[----:B------:R-:W-:Y:S01]  /*3a90*/  ULDC UR29, c[0x0][0x988] ;  /* 0x00026200001d7ab9 */ /* 0x000fe20000000800 */
[----:B------:R-:W-:Y:S01]  /*3aa0*/  ISETP.NE.AND P6, PT, R83, RZ, PT ;  /* 0x000000ff5300720c */ /* 0x000fe20003fc5270 */
[----:B------:R-:W-:Y:S01]  /*3ab0*/  UISETP.NE.AND UP1, UPT, UR53, URZ, UPT ;  /* 0x0000003f3500728c */ /* 0x000fe2000bf25270 */
[----:B------:R-:W-:Y:S01]  /*3ac0*/  ISETP.LT.OR P1, PT, R69, 0x2, P1 ;  /* 0x000000024500780c */ /* 0x000fe20000f21670 */
[----:B------:R-:W-:Y:S01]  /*3ad0*/  UISETP.NE.AND UP0, UPT, UR52, URZ, UPT ;  /* 0x0000003f3400728c */ /* 0x000fe2000bf05270 */
[C---:B------:R-:W-:Y:S01]  /*3ae0*/  ISETP.GT.AND P2, PT, R72.reuse, 0x8, !P2 ;  /* 0x000000084800780c */ /* 0x040fe20005744270 */
[----:B------:R-:W-:Y:S01]  /*3af0*/  UMOV UR10, UR40 ;  /* 0x00000028000a7c82 */ /* 0x000fe20008000000 */
[----:B------:R-:W-:Y:S02]  /*3b00*/  FSEL R3, R3, -INF , !P1 ;  /* 0xff80000003037808 */ /* 0x000fe40004800000 */
[----:B------:R-:W-:-:S02]  /*3b10*/  ISETP.GT.AND P1, PT, R72, 0x9, !P6 ;  /* 0x000000094800780c */ /* 0x000fc40007724270 */
[C---:B------:R-:W-:Y:S02]  /*3b20*/  ISETP.LT.OR P2, PT, R69.reuse, 0x9, P2 ;  /* 0x000000094500780c */ /* 0x040fe40001741670 */
[----:B------:R-:W-:Y:S01]  /*3b30*/  ISETP.LT.OR P1, PT, R69, 0xa, P1 ;  /* 0x0000000a4500780c */ /* 0x000fe20000f21670 */
[----:B------:R-:W-:Y:S01]  /*3b40*/  @UP1 ULDC UR6, c[0x0][0x44c] ;  /* 0x0001130000061ab9 */ /* 0x000fe20000000800 */
[----:B------:R-:W-:Y:S01]  /*3b50*/  FSEL R31, R14, -INF , !P2 ;  /* 0xff8000000e1f7808 */ /* 0x000fe20005000000 */
[----:B------:R-:W-:Y:S01]  /*3b60*/  UIMAD.WIDE.U32 UR6, UR40, UR6, URZ ;  /* 0x00000006280672a5 */ /* 0x000fe2000f8e003f */
[----:B------:R-:W-:Y:S01]  /*3b70*/  FSEL R32, R89, -INF , !P1 ;  /* 0xff80000059207808 */ /* 0x000fe20004800000 */
[----:B------:R-:W-:Y:S01]  /*3b80*/  @UP1 ULDC UR11, c[0x0][0x450] ;  /* 0x00011400000b1ab9 */ /* 0x000fe20000000800 */
[----:B------:R-:W-:Y:S01]  /*3b90*/  ISETP.NE.AND P1, PT, R86, RZ, PT ;  /* 0x000000ff5600720c */ /* 0x000fe20003f25270 */
[----:B------:R-:W-:Y:S01]  /*3ba0*/  @UP1 USHF.R.U32.HI UR10, URZ, UR11, UR7 ;  /* 0x0000000b3f0a1299 */ /* 0x000fe20008011607 */
[----:B------:R-:W-:-:S02]  /*3bb0*/  ISETP.NE.AND P2, PT, R90, RZ, PT ;  /* 0x000000ff5a00720c */ /* 0x000fc40003f45270 */
[----:B------:R-:W-:Y:S01]  /*3bc0*/  ISETP.GT.AND P1, PT, R72, 0x10, !P1 ;  /* 0x000000104800780c */ /* 0x000fe20004f24270 */
[----:B------:R-:W-:Y:S01]  /*3bd0*/  UIADD3 UR56, UR56, UR10, URZ ;  /* 0x0000000a38387290 */ /* 0x000fe2000fffe03f */
[----:B------:R-:W-:Y:S02]  /*3be0*/  FMNMX.FTZ R75, R81, R55, !PT ;  /* 0x00000037514b7209 */ /* 0x000fe40007810000 */
[----:B------:R-:W-:Y:S01]  /*3bf0*/  ISETP.LT.OR P1, PT, R69, 0x11, P1 ;  /* 0x000000114500780c */ /* 0x000fe20000f21670 */
[----:B------:R-:W-:Y:S01]  /*3c00*/  UIADD3 UR14, UR56, UR14, URZ ;  /* 0x0000000e380e7290 */ /* 0x000fe2000fffe03f */
[----:B------:R-:W-:Y:S02]  /*3c10*/  FMNMX.FTZ R14, R56, R75, !PT ;  /* 0x0000004b380e7209 */ /* 0x000fe40007810000 */
[----:B------:R-:W-:Y:S02]  /*3c20*/  FSEL R33, R33, -INF , !P1 ;  /* 0xff80000021217808 */ /* 0x000fe40004800000 */
[----:B------:R-:W-:-:S02]  /*3c30*/  ISETP.NE.AND P1, PT, R87, RZ, PT ;  /* 0x000000ff5700720c */ /* 0x000fc40003f25270 */
[----:B------:R-:W-:Y:S02]  /*3c40*/  ISETP.NE.AND P6, PT, R91, RZ, PT ;  /* 0x000000ff5b00720c */ /* 0x000fe40003fc5270 */
        /* <DEDUP_REMOVED lines=12> */
[----:B------:R-:W-:Y:S02]  /*3d10*/  ISETP.NE.AND P1, PT, R104, RZ, PT ;  /* 0x000000ff6800720c */ /* 0x000fe40003f25270 */
[----:B------:R-:W-:Y:S02]  /*3d20*/  FMNMX.FTZ R14, R60, R75, !PT ;  /* 0x0000004b3c0e7209 */ /* 0x000fe40007810000 */
[----:B------:R-:W-:Y:S02]  /*3d30*/  ISETP.GT.AND P1, PT, R72, 0x19, !P1 ;  /* 0x000000194800780c */ /* 0x000fe40004f24270 */
[----:B------:R-:W-:Y:S02]  /*3d40*/  FMNMX.FTZ R14, R63, R14, !PT ;  /* 0x0000000e3f0e7209 */ /* 0x000fe40007810000 */
        /* <DEDUP_REMOVED lines=64> */
[C---:B------:R-:W-:Y:S02]  /*4150*/  ISETP.LT.OR P3, PT, R69.reuse, 0x71, P3 ;  /* 0x000000714500780c */ /* 0x040fe40001f61670 */
[C---:B------:R-:W-:Y:S02]  /*4160*/  ISETP.GT.AND P1, PT, R72.reuse, 0x41, !P1 ;  /* 0x000000414800780c */ /* 0x040fe40004f24270 */
[----:B------:R-:W-:Y:S02]  /*4170*/  ISETP.GT.AND P5, PT, R72, 0x78, !P5 ;  /* 0x000000784800780c */ /* 0x000fe40006fa4270 */
[----:B------:R-:W-:-:S02]  /*4180*/  ISETP.LT.OR P1, PT, R69, 0x42, P1 ;  /* 0x000000424500780c */ /* 0x000fc40000f21670 */
[----:B------:R-:W-:Y:S02]  /*4190*/  ISETP.LT.OR P4, PT, R69, 0x72, P4 ;  /* 0x000000724500780c */ /* 0x000fe40002781670 */
[----:B------:R-:W-:Y:S02]  /*41a0*/  FSEL R46, R46, -INF , !P1 ;  /* 0xff8000002e2e7808 */ /* 0x000fe40004800000 */
[----:B------:R-:W-:Y:S02]  /*41b0*/  ISETP.NE.AND P1, PT, R95, RZ, PT ;  /* 0x000000ff5f00720c */ /* 0x000fe40003f25270 */
[----:B------:R-:W-:Y:S02]  /*41c0*/  ISETP.LT.OR P5, PT, R69, 0x79, P5 ;  /* 0x000000794500780c */ /* 0x000fe40002fa1670 */
        /* <DEDUP_REMOVED lines=23> */
[C---:B------:R-:W-:Y:S02]  /*4340*/  ISETP.GT.AND P1, PT, R72.reuse, 0x60, !P2 ;  /* 0x000000604800780c */ /* 0x040fe40005724270 */
[----:B------:R-:W-:Y:S02]  /*4350*/  ISETP.NE.AND P2, PT, R111, RZ, PT ;  /* 0x000000ff6f00720c */ /* 0x000fe40003f45270 */
[----:B------:R-:W-:Y:S02]  /*4360*/  ISETP.LT.OR P1, PT, R69, 0x61, P1 ;  /* 0x000000614500780c */ /* 0x000fe40000f21670 */
[----:B------:R-:W-:Y:S02]  /*4370*/  ISETP.GT.AND P2, PT, R72, 0x69, !P2 ;  /* 0x000000694800780c */ /* 0x000fe40005744270 */
[----:B------:R-:W-:-:S02]  /*4380*/  FSEL R53, R53, -INF , !P1 ;  /* 0xff80000035357808 */ /* 0x000fc40004800000 */
[----:B------:R-:W-:Y:S02]  /*4390*/  ISETP.GT.AND P1, PT, R72, 0x61, !P6 ;  /* 0x000000614800780c */ /* 0x000fe40007724270 */
[----:B------:R-:W-:Y:S02]  /*43a0*/  ISETP.NE.AND P6, PT, R76, RZ, PT ;  /* 0x000000ff4c00720c */ /* 0x000fe40003fc5270 */
[----:B0-----:R-:W-:Y:S02]  /*43b0*/  FMNMX.FTZ R76, R75, R14, !PT ;  /* 0x0000000e4b4c7209 */ /* 0x001fe40007810000 */
[C---:B------:R-:W-:Y:S02]  /*43c0*/  ISETP.LT.OR P1, PT, R69.reuse, 0x62, P1 ;  /* 0x000000624500780c */ /* 0x040fe40000f21670 */
[----:B------:R-:W-:Y:S01]  /*43d0*/  ISETP.LT.OR P2, PT, R69, 0x6a, P2 ;  /* 0x0000006a4500780c */ /* 0x000fe20001741670 */
[----:B------:R-:W0:Y:S01]  /*43e0*/  SHFL.BFLY PT, R77, R76, 0x1, 0x1f ;  /* 0x0c201f004c4d7f89 */ /* 0x000e2200000e0000 */
[----:B------:R-:W-:-:S02]  /*43f0*/  FSEL R54, R54, -INF , !P1 ;  /* 0xff80000036367808 */ /* 0x000fc40004800000 */
[----:B0-----:R-:W-:Y:S01]  /*4400*/  FMNMX.FTZ R14, R76, R77, !PT ;  /* 0x0000004d4c0e7209 */ /* 0x001fe20007810000 */
[----:B------:R-:W-:-:S03]  /*4410*/  IMAD.U32 R77, RZ, RZ, UR29 ;  /* 0x0000001dff4d7e24 */ /* 0x000fc6000f8e00ff */
[C---:B------:R-:W-:Y:S01]  /*4420*/  FSETP.NEU.FTZ.AND P1, PT, R14.reuse, -INF , PT ;  /* 0xff8000000e00780b */ /* 0x040fe20003f3d000 */
[----:B------:R-:W-:-:S05]  /*4430*/  FFMA.FTZ R74, R14, R77, -8 ;  /* 0xc10000000e4a7423 */ /* 0x000fca000001004d */
[----:B------:R-:W-:Y:S02]  /*4440*/  FSEL R78, R74, RZ, P1 ;  /* 0x000000ff4a4e7208 */ /* 0x000fe40000800000 */
[----:B------:R-:W-:Y:S02]  /*4450*/  ISETP.GT.AND P1, PT, R72, RZ, !P6 ;  /* 0x000000ff4800720c */ /* 0x000fe40007724270 */
[----:B------:R-:W-:Y:S01]  /*4460*/  ISETP.NE.AND P6, PT, R80, RZ, PT ;  /* 0x000000ff5000720c */ /* 0x000fe20003fc5270 */
[----:B------:R-:W-:-:S01]  /*4470*/  FFMA.FTZ R77, R68, UR29, -R78 ;  /* 0x0000001d444d7c23 */ /* 0x000fc2000801084e */
[----:B------:R-:W-:Y:S01]  /*4480*/  ISETP.LT.OR P1, PT, R69, 0x1, P1 ;  /* 0x000000014500780c */ /* 0x000fe20000f21670 */
[----:B------:R-:W-:-:S01]  /*4490*/  FFMA.FTZ R55, R55, UR29, -R78 ;  /* 0x0000001d37377c23 */ /* 0x000fc2000801084e */
[----:B------:R-:W-:Y:S01]  /*44a0*/  ISETP.GT.AND P6, PT, R72, 0x79, !P6 ;  /* 0x000000794800780c */ /* 0x000fe200077c4270 */
[----:B------:R-:W-:-:S01]  /*44b0*/  FFMA.FTZ R56, R56, UR29, -R78 ;  /* 0x0000001d38387c23 */ /* 0x000fc2000801084e */
[----:B------:R-:W-:Y:S01]  /*44c0*/  FSEL R74, R2, -INF , !P1 ;  /* 0xff800000024a7808 */ /* 0x000fe20004800000 */
        /* <DEDUP_REMOVED lines=22> */
[----:B------:R-:W-:Y:S01]  /*4630*/  FFMA.FTZ R12, R20, UR29, -R78 ;  /* 0x0000001d140c7c23 */ /* 0x000fe2000801084e */
[----:B------:R-:W-:Y:S01]  /*4640*/  FMNMX.FTZ R75, R35, R76, !PT ;  /* 0x0000004c234b7209 */ /* 0x000fe20007810000 */
[----:B------:R-:W-:-:S02]  /*4650*/  IMAD.U32 R20, RZ, RZ, UR29 ;  /* 0x0000001dff147e24 */ /* 0x000fc4000f8e00ff */
        /* <DEDUP_REMOVED lines=13> */
[--C-:B------:R-:W-:Y:S01]  /*4730*/  FFMA.FTZ R24, R24, UR29, -R78.reuse ;  /* 0x0000001d18187c23 */ /* 0x100fe2000801084e */
[----:B------:R-:W-:Y:S01]  /*4740*/  FMNMX.FTZ R73, R39, R76, !PT ;  /* 0x0000004c27497209 */ /* 0x000fe20007810000 */
[----:B------:R-:W-:-:S02]  /*4750*/  FFMA.FTZ R21, R21, UR29, -R78 ;  /* 0x0000001d15157c23 */ /* 0x000fc4000801084e */
[----:B------:R-:W3:Y:S01]  /*4760*/  MUFU.EX2 R59, R59 ;  /* 0x0000003b003b7308 */ /* 0x000ee20000000800 */
[----:B------:R-:W-:Y:S01]  /*4770*/  FMNMX.FTZ R76, R40, R73, !PT ;  /* 0x00000049284c7209 */ /* 0x000fe20007810000 */
[----:B--2---:R-:W-:-:S03]  /*4780*/  FFMA.FTZ R75, R70, UR29, -R78 ;  /* 0x0000001d464b7c23 */ /* 0x004fc6000801084e */
[----:B------:R-:W-:-:S03]  /*4790*/  FMNMX.FTZ R73, R41, R76, !PT ;  /* 0x0000004c29497209 */ /* 0x000fc60007810000 */
[----:B------:R-:W2:Y:S01]  /*47a0*/  MUFU.EX2 R57, R57 ;  /* 0x0000003900397308 */ /* 0x000ea20000000800 */
[----:B------:R-:W-:Y:S01]  /*47b0*/  FMNMX.FTZ R76, R42, R73, !PT ;  /* 0x000000492a4c7209 */ /* 0x000fe20007810000 */
[----:B------:R-:W-:-:S03]  /*47c0*/  FFMA.FTZ R73, R71, UR29, -R78 ;  /* 0x0000001d47497c23 */ /* 0x000fc6000801084e */
[----:B------:R-:W-:-:S03]  /*47d0*/  FMNMX.FTZ R71, R43, R76, !PT ;  /* 0x0000004c2b477209 */ /* 0x000fc60007810000 */
[----:B------:R-:W4:Y:S01]  /*47e0*/  MUFU.EX2 R58, R58 ;  /* 0x0000003a003a7308 */ /* 0x000f220000000800 */
[----:B------:R-:W-:-:S04]  /*47f0*/  FMNMX.FTZ R76, R44, R71, !PT ;  /* 0x000000472c4c7209 */ /* 0x000fc80007810000 */
[----:B------:R-:W-:-:S03]  /*4800*/  FMNMX.FTZ R71, R45, R76, !PT ;  /* 0x0000004c2d477209 */ /* 0x000fc60007810000 */
[----:B------:R-:W-:Y:S01]  /*4810*/  MUFU.EX2 R76, R75 ;  /* 0x0000004b004c7308 */ /* 0x000fe20000000800 */
[----:B------:R-:W-:-:S04]  /*4820*/  FMNMX.FTZ R70, R46, R71, !PT ;  /* 0x000000472e467209 */ /* 0x000fc80007810000 */
[----:B------:R-:W-:-:S03]  /*4830*/  FMNMX.FTZ R71, R47, R70, !PT ;  /* 0x000000462f477209 */ /* 0x000fc60007810000 */
[----:B------:R-:W5:Y:S01]  /*4840*/  MUFU.EX2 R61, R61 ;  /* 0x0000003d003d7308 */ /* 0x000f620000000800 */
[----:B------:R-:W-:-:S04]  /*4850*/  FMNMX.FTZ R70, R48, R71, !PT ;  /* 0x0000004730467209 */ /* 0x000fc80007810000 */
[----:B------:R-:W-:Y:S01]  /*4860*/  FMNMX.FTZ R71, R49, R70, !PT ;  /* 0x0000004631477209 */ /* 0x000fe20007810000 */
[----:B------:R-:W-:-:S02]  /*4870*/  FFMA.FTZ R70, R67, UR29, -R78 ;  /* 0x0000001d43467c23 */ /* 0x000fc4000801084e */
[----:B------:R-:W5:Y:S01]  /*4880*/  MUFU.EX2 R60, R60 ;  /* 0x0000003c003c7308 */ /* 0x000f620000000800 */
[----:B------:R-:W-:Y:S01]  /*4890*/  FMNMX.FTZ R68, R50, R71, !PT ;  /* 0x0000004732447209 */ /* 0x000fe20007810000 */
[----:B------:R-:W-:Y:S01]  /*48a0*/  FFMA.FTZ R71, R66, UR29, -R78 ;  /* 0x0000001d42477c23 */ /* 0x000fe2000801084e */
[----:B------:R-:W-:Y:S02]  /*48b0*/  FSEL R66, R5, -INF , !P1 ;  /* 0xff80000005427808 */ /* 0x000fe40004800000 */
[----:B------:R-:W-:-:S03]  /*48c0*/  FMNMX.FTZ R67, R51, R68, !PT ;  /* 0x0000004433437209 */ /* 0x000fc60007810000 */
[----:B------:R-:W5:Y:S01]  /*48d0*/  MUFU.EX2 R63, R63 ;  /* 0x0000003f003f7308 */ /* 0x000f620000000800 */
[----:B------:R-:W-:-:S04]  /*48e0*/  FMNMX.FTZ R68, R52, R67, !PT ;  /* 0x0000004334447209 */ /* 0x000fc80007810000 */
[----:B------:R-:W-:Y:S02]  /*48f0*/  FMNMX.FTZ R67, R53, R68, !PT ;  /* 0x0000004435437209 */ /* 0x000fe40007810000 */
[----:B------:R-:W-:Y:S01]  /*4900*/  FSEL R68, R6, -INF , !P4 ;  /* 0xff80000006447808 */ /* 0x000fe20006000000 */
[--C-:B------:R-:W-:Y:S01]  /*4910*/  FFMA.FTZ R6, R64, UR29, -R78.reuse ;  /* 0x0000001d40067c23 */ /* 0x100fe2000801084e */
[----:B------:R-:W-:Y:S01]  /*4920*/  FMNMX.FTZ R5, R54, R67, !PT ;  /* 0x0000004336057209 */ /* 0x000fe20007810000 */
[----:B------:R-:W5:Y:S01]  /*4930*/  MUFU.EX2 R73, R73 ;  /* 0x0000004900497308 */ /* 0x000f620000000800 */
[----:B------:R-:W-:Y:S02]  /*4940*/  FSEL R67, R4, -INF , !P2 ;  /* 0xff80000004437808 */ /* 0x000fe40005000000 */
[----:B------:R-:W-:Y:S02]  /*4950*/  FMNMX.FTZ R4, R66, R5, !PT ;  /* 0x0000000542047209 */ /* 0x000fe40007810000 */
[----:B------:R-:W-:Y:S01]  /*4960*/  FSEL R64, R9, -INF , !P5 ;  /* 0xff80000009407808 */ /* 0x000fe20006800000 */
[----:B------:R-:W-:Y:S01]  /*4970*/  FFMA.FTZ R9, R15, UR29, -R78 ;  /* 0x0000001d0f097c23 */ /* 0x000fe2000801084e */
[----:B------:R-:W-:Y:S01]  /*4980*/  FMNMX.FTZ R4, R67, R4, !PT ;  /* 0x0000000443047209 */ /* 0x000fe20007810000 */
[----:B------:R0:W-:Y:S03]  /*4990*/  MUFU.EX2 R75, R6 ;  /* 0x00000006004b7308 */ /* 0x0001e60000000800 */
        /* <DEDUP_REMOVED lines=11> */
[----:B------:R-:W-:Y:S01]  /*4a50*/  FFMA.FTZ R5, R13, UR29, -R78 ;  /* 0x0000001d0d057c23 */ /* 0x000fe2000801084e */
[----:B------:R-:W-:-:S01]  /*4a60*/  FADD.FTZ R13, R2, R55 ;  /* 0x00000037020d7221 */ /* 0x000fc20000010000 */
[--C-:B------:R-:W-:Y:S01]  /*4a70*/  FFMA.FTZ R4, R11, UR29, -R78.reuse ;  /* 0x0000001d0b047c23 */ /* 0x100fe2000801084e */
[----:B------:R-:W-:-:S01]  /*4a80*/  FFMA.FTZ R11, R10, UR29, -R78 ;  /* 0x0000001d0a0b7c23 */ /* 0x000fc2000801084e */
[----:B------:R-:W0:Y:S01]  /*4a90*/  SHFL.BFLY PT, R7, R6, 0x1, 0x1f ;  /* 0x0c201f0006077f89 */ /* 0x000e2200000e0000 */
[----:B-1----:R-:W-:-:S01]  /*4aa0*/  FADD.FTZ R10, R56, R13 ;  /* 0x0000000d380a7221 */ /* 0x002fc20000010000 */
[C---:B---3--:R-:W-:Y:S01]  /*4ab0*/  F2FP.SATFINITE.E4M3.F32.PACK_AB_MERGE_C R56, R59.reuse, R56, RZ ;  /* 0x000000383b38723e */ /* 0x048fe200048070ff */
[----:B------:R-:W-:Y:S02]  /*4ac0*/  MUFU.EX2 R29, R29 ;  /* 0x0000001d001d7308 */ /* 0x000fe40000000800 */
[----:B------:R-:W-:-:S01]  /*4ad0*/  FADD.FTZ R10, R59, R10 ;  /* 0x0000000a3b0a7221 */ /* 0x000fc20000010000 */
[----:B------:R-:W-:-:S03]  /*4ae0*/  F2FP.SATFINITE.E4M3.F32.PACK_AB_MERGE_C R196, R55, R2, R56 ;  /* 0x0000000237c4723e */ /* 0x000fc60004807038 */
[----:B--2---:R-:W-:Y:S02]  /*4af0*/  FADD.FTZ R13, R57, R10 ;  /* 0x0000000a390d7221 */ /* 0x004fe40000010000 */
[----:B------:R-:W-:Y:S08]  /*4b00*/  MUFU.EX2 R72, R72 ;  /* 0x0000004800487308 */ /* 0x000ff00000000800 */
[----:B------:R-:W-:Y:S01]  /*4b10*/  MUFU.EX2 R82, R27 ;  /* 0x0000001b00527308 */ /* 0x000fe20000000800 */
[----:B0-----:R-:W-:Y:S01]  /*4b20*/  FMNMX.FTZ R7, R6, R7, !PT ;  /* 0x0000000706077209 */ /* 0x001fe20007810000 */
[----:B------:R-:W-:-:S06]  /*4b30*/  FFMA.FTZ R6, R8, UR29, -R78 ;  /* 0x0000001d08067c23 */ /* 0x000fcc000801084e */
[----:B------:R-:W-:Y:S01]  /*4b40*/  MUFU.EX2 R25, R25 ;  /* 0x0000001900197308 */ /* 0x000fe20000000800 */
[C---:B------:R-:W-:Y:S01]  /*4b50*/  FSETP.NEU.FTZ.AND P1, PT, R7.reuse, -INF , PT ;  /* 0xff8000000700780b */ /* 0x040fe20003f3d000 */
[----:B------:R-:W-:Y:S01]  /*4b60*/  FFMA.FTZ R8, R7, R20, -8 ;  /* 0xc100000007087423 */ /* 0x000fe20000010014 */
[----:B----4-:R-:W-:-:S04]  /*4b70*/  FADD.FTZ R20, R58, R13 ;  /* 0x0000000d3a147221 */ /* 0x010fc80000010000 */
[----:B------:R-:W-:Y:S01]  /*4b80*/  FSEL R8, R8, RZ, P1 ;  /* 0x000000ff08087208 */ /* 0x000fe20000800000 */
[----:B-----5:R-:W-:-:S01]  /*4b90*/  FADD.FTZ R15, R61, R20 ;  /* 0x000000143d0f7221 */ /* 0x020fc20000010000 */
[----:B------:R-:W-:Y:S01]  /*4ba0*/  MUFU.EX2 R28, R28 ;  /* 0x0000001c001c7308 */ /* 0x000fe20000000800 */
[----:B------:R-:W-:Y:S02]  /*4bb0*/  PLOP3.LUT P1, PT, PT, PT, UP0, 0x40, 0x0 ;  /* 0x000000000000781c */ /* 0x000fe40003f2e808 */
        /* <DEDUP_REMOVED lines=16> */
[----:B------:R-:W-:Y:S01]  /*4cc0*/  FFMA.FTZ R42, R42, UR29, -R8 ;  /* 0x0000001d2a2a7c23 */ /* 0x000fe20008010808 */
[----:B------:R-:W-:-:S01]  /*4cd0*/  FADD.FTZ R20, R60, R15 ;  /* 0x0000000f3c147221 */ /* 0x000fc20000010000 */
[--C-:B------:R-:W-:Y:S01]  /*4ce0*/  FFMA.FTZ R43, R43, UR29, -R8.reuse ;  /* 0x0000001d2b2b7c23 */ /* 0x100fe20008010808 */
[----:B------:R-:W-:-:S01]  /*4cf0*/  FFMA.FTZ R44, R44, UR29, -R8 ;  /* 0x0000001d2c2c7c23 */ /* 0x000fc20008010808 */
[----:B------:R-:W-:Y:S01]  /*4d00*/  FFMA.FTZ R45, R45, UR29, -R8 ;  /* 0x0000001d2d2d7c23 */ /* 0x000fe20008010808 */
[----:B------:R-:W-:-:S01]  /*4d10*/  FADD.FTZ R20, R63, R20 ;  /* 0x000000143f147221 */ /* 0x000fc20000010000 */
[----:B------:R-:W1:Y:S01]  /*4d20*/  MUFU.EX2 R31, R31 ;  /* 0x0000001f001f7308 */ /* 0x000e620000000800 */
[----:B------:R-:W-:-:S01]  /*4d30*/  FFMA.FTZ R46, R46, UR29, -R8 ;  /* 0x0000001d2e2e7c23 */ /* 0x000fc20008010808 */
[----:B------:R-:W-:Y:S01]  /*4d40*/  FFMA.FTZ R47, R47, UR29, -R8 ;  /* 0x0000001d2f2f7c23 */ /* 0x000fe20008010808 */
[----:B------:R-:W-:-:S01]  /*4d50*/  FADD.FTZ R15, R73, R20 ;  /* 0x00000014490f7221 */ /* 0x000fc20000010000 */
[--C-:B------:R-:W-:Y:S01]  /*4d60*/  FFMA.FTZ R48, R48, UR29, -R8.reuse ;  /* 0x0000001d30307c23 */ /* 0x100fe20008010808 */
[----:B------:R-:W-:-:S01]  /*4d70*/  FFMA.FTZ R49, R49, UR29, -R8 ;  /* 0x0000001d31317c23 */ /* 0x000fc20008010808 */
[----:B------:R-:W-:Y:S01]  /*4d80*/  FFMA.FTZ R50, R50, UR29, -R8 ;  /* 0x0000001d32327c23 */ /* 0x000fe20008010808 */
[----:B------:R-:W-:-:S01]  /*4d90*/  FADD.FTZ R15, R76, R15 ;  /* 0x0000000f4c0f7221 */ /* 0x000fc20000010000 */
        /* <DEDUP_REMOVED lines=18> */
[----:B------:R-:W-:Y:S02]  /*4ec0*/  F2FP.SATFINITE.E4M3.F32.PACK_AB_MERGE_C R73, R76, R73, RZ ;  /* 0x000000494c49723e */ /* 0x000fe400048070ff */
[----:B------:R-:W-:Y:S02]  /*4ed0*/  F2FP.SATFINITE.E4M3.F32.PACK_AB_MERGE_C R197, R3, R74, R31 ;  /* 0x0000004a03c5723e */ /* 0x000fe4000480701f */
[----:B------:R-:W2:Y:S01]  /*4ee0*/  MUFU.EX2 R35, R35 ;  /* 0x0000002300237308 */ /* 0x000ea20000000800 */
[----:B0-----:R-:W-:-:S01]  /*4ef0*/  FADD.FTZ R13, R33, R10 ;  /* 0x0000000a210d7221 */ /* 0x001fc20000010000 */
[----:B------:R-:W-:Y:S01]  /*4f00*/  FADD.FTZ R10, R62, R15 ;  /* 0x0000000f3e0a7221 */ /* 0x000fe20000010000 */
[----:B------:R-:W-:-:S02]  /*4f10*/  F2FP.SATFINITE.E4M3.F32.PACK_AB_MERGE_C R198, R58, R57, R61 ;  /* 0x000000393ac6723e */ /* 0x000fc4000480703d */
[----:B------:R-:W-:Y:S01]  /*4f20*/  F2FP.SATFINITE.E4M3.F32.PACK_AB_MERGE_C R192, R63, R60, R73 ;  /* 0x0000003c3fc0723e */ /* 0x000fe20004807049 */
[----:B------:R-:W-:-:S01]  /*4f30*/  FADD.FTZ R15, R77, R10 ;  /* 0x0000000a4d0f7221 */ /* 0x000fc20000010000 */
[----:B------:R-:W-:Y:S01]  /*4f40*/  F2FP.SATFINITE.E4M3.F32.PACK_AB_MERGE_C R10, R71, R70, RZ ;  /* 0x00000046470a723e */ /* 0x000fe200048070ff */
[----:B------:R-:W0:Y:S01]  /*4f50*/  MUFU.EX2 R36, R36 ;  /* 0x0000002400247308 */ /* 0x000e220000000800 */
[----:B-1----:R-:W-:-:S01]  /*4f60*/  FADD.FTZ R2, R34, R13 ;  /* 0x0000000d22027221 */ /* 0x002fc20000010000 */
[----:B------:R-:W-:Y:S01]  /*4f70*/  FADD.FTZ R70, R70, R15 ;  /* 0x0000000f46467221 */ /* 0x000fe20000010000 */
[----:B------:R-:W-:Y:S02]  /*4f80*/  F2FP.SATFINITE.E4M3.F32.PACK_AB_MERGE_C R194, R77, R62, R10 ;  /* 0x0000003e4dc2723e */ /* 0x000fe4000480700a */
[----:B------:R-:W-:Y:S01]  /*4f90*/  F2FP.SATFINITE.E4M3.F32.PACK_AB_MERGE_C R15, R29, R30, RZ ;  /* 0x0000001e1d0f723e */ /* 0x000fe200048070ff */
[----:B------:R-:W-:-:S02]  /*4fa0*/  FADD.FTZ R71, R71, R70 ;  /* 0x0000004647477221 */ /* 0x000fc40000010000 */
[----:B------:R-:W1:Y:S01]  /*4fb0*/  MUFU.EX2 R37, R37 ;  /* 0x0000002500257308 */ /* 0x000e620000000800 */
[----:B--2---:R-:W-:-:S01]  /*4fc0*/  FADD.FTZ R13, R35, R2 ;  /* 0x00000002230d7221 */ /* 0x004fc20000010000 */
[----:B------:R-:W-:Y:S01]  /*4fd0*/  FADD.FTZ R10, R72, R71 ;  /* 0x00000047480a7221 */ /* 0x000fe20000010000 */
[----:B------:R-:W-:-:S03]  /*4fe0*/  F2FP.SATFINITE.E4M3.F32.PACK_AB_MERGE_C R188, R75, R72, R15 ;  /* 0x000000484bbc723e */ /* 0x000fc6000480700f */
[----:B------:R-:W-:Y:S01]  /*4ff0*/  FADD.FTZ R75, R75, R10 ;  /* 0x0000000a4b4b7221 */ /* 0x000fe20000010000 */
[----:B------:R-:W-:Y:S01]  /*5000*/  F2FP.SATFINITE.E4M3.F32.PACK_AB_MERGE_C R10, R25, R82, RZ ;  /* 0x00000052190a723e */ /* 0x000fe200048070ff */
[----:B------:R-:W2:Y:S01]  /*5010*/  MUFU.EX2 R38, R38 ;  /* 0x0000002600267308 */ /* 0x000ea20000000800 */
[----:B0-----:R-:W-:-:S01]  /*5020*/  FADD.FTZ R2, R36, R13 ;  /* 0x0000000d24027221 */ /* 0x001fc20000010000 */
[----:B------:R-:W-:Y:S01]  /*5030*/  FADD.FTZ R30, R30, R75 ;  /* 0x0000004b1e1e7221 */ /* 0x000fe20000010000 */
[----:B------:R-:W-:Y:S02]  /*5040*/  F2FP.SATFINITE.E4M3.F32.PACK_AB_MERGE_C R190, R28, R79, R10 ;  /* 0x0000004f1cbe723e */ /* 0x000fe4000480700a */
[----:B------:R-:W-:Y:S01]  /*5050*/  F2FP.SATFINITE.E4M3.F32.PACK_AB_MERGE_C R35, R36, R35, RZ ;  /* 0x000000232423723e */ /* 0x000fe200048070ff */
[----:B------:R-:W-:-:S02]  /*5060*/  FADD.FTZ R30, R29, R30 ;  /* 0x0000001e1d1e7221 */ /* 0x000fc40000010000 */
[----:B------:R-:W0:Y:S01]  /*5070*/  MUFU.EX2 R39, R39 ;  /* 0x0000002700277308 */ /* 0x000e220000000800 */
[----:B-1----:R-:W-:-:S01]  /*5080*/  FADD.FTZ R13, R37, R2 ;  /* 0x00000002250d7221 */ /* 0x002fc20000010000 */
[----:B------:R-:W-:Y:S01]  /*5090*/  FADD.FTZ R79, R79, R30 ;  /* 0x0000001e4f4f7221 */ /* 0x000fe20000010000 */
[----:B------:R-:W-:-:S03]  /*50a0*/  F2FP.SATFINITE.E4M3.F32.PACK_AB_MERGE_C R199, R34, R33, R35 ;  /* 0x0000002122c7723e */ /* 0x000fc60004807023 */
[----:B------:R-:W-:Y:S02]  /*50b0*/  FADD.FTZ R79, R28, R79 ;  /* 0x0000004f1c4f7221 */ /* 0x000fe40000010000 */
[----:B------:R-:W1:Y:S01]  /*50c0*/  MUFU.EX2 R40, R40 ;  /* 0x0000002800287308 */ /* 0x000e620000000800 */
[----:B--2---:R-:W-:-:S01]  /*50d0*/  FADD.FTZ R2, R38, R13 ;  /* 0x0000000d26027221 */ /* 0x004fc20000010000 */
[----:B------:R-:W-:-:S04]  /*50e0*/  FADD.FTZ R82, R82, R79 ;  /* 0x0000004f52527221 */ /* 0x000fc80000010000 */
[----:B------:R-:W-:Y:S02]  /*50f0*/  FADD.FTZ R25, R25, R82 ;  /* 0x0000005219197221 */ /* 0x000fe40000010000 */
        /* <DEDUP_REMOVED lines=14> */
[----:B------:R-:W-:-:S04]  /*51e0*/  F2FP.SATFINITE.E4M3.F32.PACK_AB_MERGE_C R43, R44, R43, RZ ;  /* 0x0000002b2c2b723e */ /* 0x000fc800048070ff */
[----:B------:R-:W-:Y:S02]  /*51f0*/  F2FP.SATFINITE.E4M3.F32.PACK_AB_MERGE_C R195, R42, R41, R43 ;  /* 0x000000292ac3723e */ /* 0x000fe4000480702b */
        /* <DEDUP_REMOVED lines=8> */
[----:B------:R-:W-:-:S04]  /*5280*/  F2FP.SATFINITE.E4M3.F32.PACK_AB_MERGE_C R47, R48, R47, RZ ;  /* 0x0000002f302f723e */ /* 0x000fc800048070ff */
[----:B------:R-:W-:Y:S02]  /*5290*/  F2FP.SATFINITE.E4M3.F32.PACK_AB_MERGE_C R189, R46, R45, R47 ;  /* 0x0000002d2ebd723e */ /* 0x000fe4000480702f */
[----:B------:R-:W-:Y:S01]  /*52a0*/  MUFU.EX2 R12, R12 ;  /* 0x0000000c000c7308 */ /* 0x000fe20000000800 */
[----:B-1----:R-:W-:-:S07]  /*52b0*/  FADD.FTZ R13, R49, R2 ;  /* 0x00000002310d7221 */ /* 0x002fce0000010000 */
[----:B------:R-:W0:Y:S01]  /*52c0*/  MUFU.EX2 R9, R9 ;  /* 0x0000000900097308 */ /* 0x000e220000000800 */
[----:B--2---:R-:W-:-:S07]  /*52d0*/  FADD.FTZ R2, R50, R13 ;  /* 0x0000000d32027221 */ /* 0x004fce0000010000 */
[----:B------:R-:W1:Y:S08]  /*52e0*/  MUFU.EX2 R51, R51 ;  /* 0x0000003300337308 */ /* 0x000e700000000800 */
[----:B------:R-:W-:Y:S01]  /*52f0*/  MUFU.EX2 R24, R24 ;  /* 0x0000001800187308 */ /* 0x000fe20000000800 */
[----:B0-----:R-:W-:-:S07]  /*5300*/  F2FP.SATFINITE.E4M3.F32.PACK_AB_MERGE_C R10, R9, R12, RZ ;  /* 0x0000000c090a723e */ /* 0x001fce00048070ff */
[----:B------:R-:W0:Y:S01]  /*5310*/  MUFU.EX2 R21, R21 ;  /* 0x0000001500157308 */ /* 0x000e220000000800 */
[----:B-1----:R-:W-:-:S07]  /*5320*/  FADD.FTZ R3, R51, R2 ;  /* 0x0000000233037221 */ /* 0x002fce0000010000 */
[----:B------:R-:W1:Y:S08]  /*5330*/  MUFU.EX2 R52, R52 ;  /* 0x0000003400347308 */ /* 0x000e700000000800 */
[----:B------:R-:W2:Y:S01]  /*5340*/  MUFU.EX2 R53, R53 ;  /* 0x0000003500357308 */ /* 0x000ea20000000800 */
[----:B0-----:R-:W-:Y:S01]  /*5350*/  F2FP.SATFINITE.E4M3.F32.PACK_AB_MERGE_C R184, R21, R24, R10 ;  /* 0x0000001815b8723e */ /* 0x001fe2000480700a */
[----:B------:R-:W-:-:S04]  /*5360*/  FADD.FTZ R24, R24, R25 ;  /* 0x0000001918187221 */ /* 0x000fc80000010000 */
[----:B------:R-:W-:Y:S02]  /*5370*/  FADD.FTZ R21, R21, R24 ;  /* 0x0000001815157221 */ /* 0x000fe40000010000 */
[----:B------:R-:W-:Y:S01]  /*5380*/  MUFU.EX2 R6, R6 ;  /* 0x0000000600067308 */ /* 0x000fe20000000800 */
[C---:B-1----:R-:W-:Y:S01]  /*5390*/  F2FP.SATFINITE.E4M3.F32.PACK_AB_MERGE_C R51, R52.reuse, R51, RZ ;  /* 0x000000333433723e */ /* 0x042fe200048070ff */
[----:B------:R-:W-:Y:S01]  /*53a0*/  FADD.FTZ R52, R52, R3 ;  /* 0x0000000334347221 */ /* 0x000fe20000010000 */
[----:B------:R-:W-:-:S02]  /*53b0*/  FADD.FTZ R12, R12, R21 ;  /* 0x000000150c0c7221 */ /* 0x000fc40000010000 */
[----:B------:R-:W-:Y:S02]  /*53c0*/  F2FP.SATFINITE.E4M3.F32.PACK_AB_MERGE_C R191, R50, R49, R51 ;  /* 0x0000003132bf723e */ /* 0x000fe40004807033 */
[----:B------:R-:W-:-:S01]  /*53d0*/  FADD.FTZ R12, R9, R12 ;  /* 0x0000000c090c7221 */ /* 0x000fc20000010000 */
        /* <DEDUP_REMOVED lines=12> */
[----:B------:R-:W0:Y:S01]  /*54a0*/  MUFU.EX2 R65, R65 ;  /* 0x0000004100417308 */ /* 0x000e220000000800 */
[----:B-1----:R-:W-:-:S01]  /*54b0*/  FADD.FTZ R2, R66, R3 ;  /* 0x0000000342027221 */ /* 0x002fc20000010000 */
[----:B------:R-:W-:-:S06]  /*54c0*/  FADD.FTZ R6, R6, R5 ;  /* 0x0000000506067221 */ /* 0x000fcc0000010000 */
[----:B------:R-:W1:Y:S01]  /*54d0*/  MUFU.EX2 R68, R68 ;  /* 0x0000004400447308 */ /* 0x000e620000000800 */
[----:B--2---:R-:W-:-:S01]  /*54e0*/  FADD.FTZ R2, R67, R2 ;  /* 0x0000000243027221 */ /* 0x004fc20000010000 */
[----:B------:R-:W-:-:S04]  /*54f0*/  F2FP.SATFINITE.E4M3.F32.PACK_AB_MERGE_C R66, R67, R66, RZ ;  /* 0x000000424342723e */ /* 0x000fc800048070ff */
[----:B------:R-:W-:Y:S02]  /*5500*/  F2FP.SATFINITE.E4M3.F32.PACK_AB_MERGE_C R185, R54, R53, R66 ;  /* 0x0000003536b9723e */ /* 0x000fe40004807042 */
[----:B------:R-:W2:Y:S01]  /*5510*/  MUFU.EX2 R64, R64 ;  /* 0x0000004000407308 */ /* 0x000ea20000000800 */
[----:B0-----:R-:W-:-:S07]  /*5520*/  FADD.FTZ R3, R65, R2 ;  /* 0x0000000241037221 */ /* 0x001fce0000010000 */
[----:B------:R-:W0:Y:S01]  /*5530*/  MUFU.EX2 R9, R8 ;  /* 0x0000000800097308 */ /* 0x000e220000000800 */
[----:B-1----:R-:W-:-:S04]  /*5540*/  FADD.FTZ R3, R68, R3 ;  /* 0x0000000344037221 */ /* 0x002fc80000010000 */
[----:B--2---:R-:W-:Y:S01]  /*5550*/  FADD.FTZ R2, R64, R3 ;  /* 0x0000000340027221 */ /* 0x004fe20000010000 */
[----:B------:R-:W-:-:S01]  /*5560*/  FADD.FTZ R3, R11, R6 ;  /* 0x000000060b037221 */ /* 0x000fc20000010000 */
[----:B------:R-:W-:Y:S01]  /*5570*/  VIADD R6, R88, 0xfffffffe ;  /* 0xfffffffe58067836 */ /* 0x000fe20000000000 */
[C---:B0-----:R-:W-:Y:S01]  /*5580*/  F2FP.SATFINITE.E4M3.F32.PACK_AB_MERGE_C R4, R9.reuse, R64, RZ ;  /* 0x000000400904723e */ /* 0x041fe200048070ff */
[----:B------:R-:W-:-:S03]  /*5590*/  FADD.FTZ R2, R9, R2 ;  /* 0x0000000209027221 */ /* 0x000fc60000010000 */
        /* <DEDUP_REMOVED lines=13> */
.L_x_1308:
[----:B------:R-:W-:Y:S02]  /*5670*/  ULDC UR18, c[0x0][0x9e4] ;  /* 0x0002790000127ab9 */ /* 0x000fe40000000800 */
[----:B------:R-:W-:-:S11]  /*5680*/  UISETP.NE.AND UP0, UPT, UR18, 0x1, UPT ;  /* 0x000000011200788c */ /* 0x000fd6000bf05270 */
[----:B------:R-:W-:Y:S02]  /*5690*/  @UP0 ULDC.64 UR6, c[0x0][0x9e8] ;  /* 0x00027a0000060ab9 */ /* 0x000fe40000000a00 */
[----:B------:R-:W-:-:S04]  /*56a0*/  UIMAD.WIDE.U32 UR10, UR15, UR6, URZ ;  /* 0x000000060f0a72a5 */ /* 0x000fc8000f8e003f */
[----:B------:R-:W-:-:S12]  /*56b0*/  @UP0 USHF.R.U32.HI UR15, URZ, UR7, UR11 ;  /* 0x000000073f0f0299 */ /* 0x000fd8000801160b */
.L_x_1309:
[----:B------:R-:W-:-:S04]  /*56c0*/  UIMAD UR15, UR15, UR18, UR18 ;  /* 0x000000120f0f72a4 */ /* 0x000fc8000f8e0212 */
[----:B------:R-:W-:-:S04]  /*56d0*/  UISETP.LT.AND UP0, UPT, UR14, UR15, UPT ;  /* 0x0000000f0e00728c */ /* 0x000fc8000bf01270 */
[----:B------:R-:W-:-:S12]  /*56e0*/  USEL UR14, UR14, UR15, UP0 ;  /* 0x0000000f0e0e7287 */ /* 0x000fd80008000000 */
.L_x_1307:
        /* <DEDUP_REMOVED lines=64> */
.L_x_1329:
[----:B------:R-:W-:Y:S01]  /*5af0*/  ISETP.NE.AND P2, PT, RZ, UR44, PT ;  /* 0x0000002cff007c0c */ /* 0x000fe2000bf45270 */
[----:B------:R-:W-:-:S04]  /*5b00*/  UISETP.NE.AND UP0, UPT, UR34, 0x1, UPT ;  /* 0x000000012200788c */ /* 0x000fc8000bf05270 */
[----:B------:R-:W-:-:S04]  /*5b10*/  USEL UR47, URZ, 0x1, UP0 ;  /* 0x000000013f2f7887 */ /* 0x000fc80008000000 */
[----:B------:R-:W-:-:S04]  /*5b20*/  ULOP3.LUT UR47, UR35, UR47, URZ, 0x3c, !UPT ;  /* 0x0000002f232f7292 */ /* 0x000fc8000f8e3c3f */
[----:B------:R-:W-:Y:S08]  /*5b30*/  @P2 BRA `(.L_x_1311) ;  /* 0x0000000000382947 */ /* 0x000ff00003800000 */
[----:B------:R-:W-:Y:S05]  /*5b40*/  @!P0 BRA `(.L_x_1312) ;  /* 0x0000000000048947 */ /* 0x000fea0003800000 */
[----:B------:R-:W-:Y:S01]  /*5b50*/  BPT.TRAP 0x1 ;  /* 0x000000040000795c */ /* 0x000fe20000300000 */
.L_x_1312:
        /* <DEDUP_REMOVED lines=9> */
.L_x_1313:
[----:B-1----:R-:W-:Y:S05]  /*5bf0*/  @P1 BRA `(.L_x_1311) ;  /* 0x0000000000081947 */ /* 0x002fea0003800000 */
[----:B------:R-:W1:Y:S02]  /*5c00*/  SYNCS.PHASECHK.TRANS64.TRYWAIT P1, [UR6+0x2a830], R7 ;  /* 0x02a83007ff0075a7 */ /* 0x000e640008020146 */
[----:B-1----:R-:W-:Y:S05]  /*5c10*/  @!P1 BRA `(.L_x_1314) ;  /* 0x0000013c00b49947 */ /* 0x002fea0003800000 */
.L_x_1311:
        /* <DEDUP_REMOVED lines=40> */
.L_x_1316:
[----:B------:R-:W-:Y:S01]  /*5ea0*/  ULEA UR6, UR34, UR36, 0x3 ;  /* 0x0000002422067291 */ /* 0x000fe2000f8e183f */
[----:B------:R-:W-:-:S05]  /*5eb0*/  IMAD.U32 R7, RZ, RZ, UR35 ;  /* 0x00000023ff077e24 */ /* 0x000fca000f8e00ff */
[----:B------:R-:W-:-:S04]  /*5ec0*/  SHF.L.U32 R7, R7, 0x1f, RZ ;  /* 0x0000001f07077819 */ /* 0x000fc800000006ff */
[----:B------:R0:W1:Y:S01]  /*5ed0*/  SYNCS.PHASECHK.TRANS64.TRYWAIT P1, [UR6+0x2a850], R7 ;  /* 0x02a85007ff0075a7 */ /* 0x0000620008020146 */
[----:B------:R-:W-:Y:S05]  /*5ee0*/  @!P0 BRA `(.L_x_1317) ;  /* 0x0000000000048947 */ /* 0x000fea0003800000 */
[----:B------:R-:W-:Y:S01]  /*5ef0*/  BPT.TRAP 0x1 ;  /* 0x000000040000795c */ /* 0x000fe20000300000 */
.L_x_1317:
[----:B-1----:R-:W-:Y:S05]  /*5f00*/  @P1 BRA `(.L_x_1315) ;  /* 0x0000000000081947 */ /* 0x002fea0003800000 */
[----:B------:R-:W1:Y:S02]  /*5f10*/  SYNCS.PHASECHK.TRANS64.TRYWAIT P1, [UR6+0x2a850], R7 ;  /* 0x02a85007ff0075a7 */ /* 0x000e640008020146 */
[----:B-1----:R-:W-:Y:S05]  /*5f20*/  @!P1 BRA `(.L_x_1318) ;  /* 0x0000013c00089947 */ /* 0x002fea0003800000 */
.L_x_1315:
        /* <DEDUP_REMOVED lines=31> */
.L_x_1319:
[----:B------:R-:W-:Y:S01]  /*6120*/  UISETP.NE.AND UP1, UPT, UR53, URZ, UPT ;  /* 0x0000003f3500728c */ /* 0x000fe2000bf25270 */
[C---:B------:R-:W-:Y:S01]  /*6130*/  FMUL.FTZ R187, R0.reuse, R125 ;  /* 0x0000007d00bb7220 */ /* 0x040fe20000410000 */
[C---:B------:R-:W-:Y:S01]  /*6140*/  FMUL.FTZ R125, R0.reuse, R150 ;  /* 0x00000096007d7220 */ /* 0x040fe20000410000 */
[C---:B------:R-:W-:Y:S01]  /*6150*/  FMUL.FTZ R150, R0.reuse, R157 ;  /* 0x0000009d00967220 */ /* 0x040fe20000410000 */
[C---:B------:R-:W-:Y:S01]  /*6160*/  FMUL.FTZ R157, R0.reuse, R168 ;  /* 0x000000a8009d7220 */ /* 0x040fe20000410000 */
[----:B------:R-:W-:Y:S01]  /*6170*/  VIADD R168, R17, UR40 ;  /* 0x0000002811a87c36 */ /* 0x000fe20008000000 */
[----:B------:R-:W-:Y:S01]  /*6180*/  PLOP3.LUT P1, PT, PT, PT, UP1, 0x80, 0x0 ;  /* 0x000000000000781c */ /* 0x000fe20003f2f018 */
[C---:B------:R-:W-:Y:S01]  /*6190*/  FMUL.FTZ R8, R0.reuse, R123 ;  /* 0x0000007b00087220 */ /* 0x040fe20000410000 */
[----:B------:R-:W-:Y:S01]  /*61a0*/  PLOP3.LUT P2, PT, PT, PT, UP1, 0x80, 0x0 ;  /* 0x000000000000781c */ /* 0x000fe20003f4f018 */
[C---:B------:R-:W-:Y:S01]  /*61b0*/  FMUL.FTZ R123, R0.reuse, R146 ;  /* 0x00000092007b7220 */ /* 0x040fe20000410000 */
[----:B------:R-:W-:Y:S01]  /*61c0*/  ULEA UR6, UR46, UR36, 0x3 ;  /* 0x000000242e067291 */ /* 0x000fe2000f8e183f */
[C---:B------:R-:W-:Y:S01]  /*61d0*/  FMUL.FTZ R146, R0.reuse, R149 ;  /* 0x0000009500927220 */ /* 0x040fe20000410000 */
[----:B------:R-:W-:Y:S01]  /*61e0*/  @UP1 ULDC UR7, c[0x0][0x44c] ;  /* 0x0001130000071ab9 */ /* 0x000fe20000000800 */
[C---:B------:R-:W-:Y:S01]  /*61f0*/  FMUL.FTZ R190, R0.reuse, R133 ;  /* 0x0000008500be7220 */ /* 0x040fe20000410000 */
[C---:B------:R-:W-:Y:S01]  /*6200*/  FMUL.FTZ R149, R0.reuse, R156 ;  /* 0x0000009c00957220 */ /* 0x040fe20000410000 */
[C---:B------:R-:W-:Y:S01]  /*6210*/  FMUL.FTZ R156, R0.reuse, R165 ;  /* 0x000000a5009c7220 */ /* 0x040fe20000410000 */
[C---:B------:R-:W-:Y:S01]  /*6220*/  FMUL.FTZ R133, R0.reuse, R166 ;  /* 0x000000a600857220 */ /* 0x040fe20000410000 */
[----:B0-----:R-:W-:Y:S01]  /*6230*/  FMUL.FTZ R7, R0, R122 ;  /* 0x0000007a00077220 */ /* 0x001fe20000410000 */
[----:B------:R-:W-:Y:S01]  /*6240*/  UIADD3 UR6, UR6, 0x2a840, URZ ;  /* 0x0002a84006067890 */ /* 0x000fe2000fffe03f */
[----:B------:R-:W-:Y:S01]  /*6250*/  @P1 IMAD.HI.U32 R14, R168, UR7, RZ ;  /* 0x00000007a80e1c27 */ /* 0x000fe2000f8e00ff */
[----:B------:R-:W-:-:S03]  /*6260*/  @UP1 ULDC UR7, c[0x0][0x450] ;  /* 0x0001140000071ab9 */ /* 0x000fc60000000800 */
[C---:B------:R-:W-:Y:S01]  /*6270*/  FMUL.FTZ R122, R0.reuse, R143 ;  /* 0x0000008f007a7220 */ /* 0x040fe20000410000 */
[----:B------:R-:W-:Y:S01]  /*6280*/  FMUL.FTZ R143, R0, R144 ;  /* 0x00000090008f7220 */ /* 0x000fe20000410000 */
[----:B------:R-:W-:Y:S01]  /*6290*/  IMAD.SHL.U32 R165, R6, 0x80, RZ ;  /* 0x0000008006a57824 */ /* 0x000fe200078e00ff */
[----:B------:R-:W-:Y:S01]  /*62a0*/  @P2 SHF.R.U32.HI R168, RZ, UR7, R14 ;  /* 0x00000007ffa82c19 */ /* 0x000fe2000801160e */
[----:B------:R-:W-:Y:S01]  /*62b0*/  UISETP.NE.AND UP0, UPT, UR52, URZ, UPT ;  /* 0x0000003f3400728c */ /* 0x000fe2000bf05270 */
[C---:B------:R-:W-:Y:S01]  /*62c0*/  FMUL.FTZ R186, R0.reuse, R124 ;  /* 0x0000007c00ba7220 */ /* 0x040fe20000410000 */
[C---:B------:R-:W-:Y:S01]  /*62d0*/  FMUL.FTZ R9, R0.reuse, R126 ;  /* 0x0000007e00097220 */ /* 0x040fe20000410000 */
[C---:B------:R-:W-:Y:S01]  /*62e0*/  FMUL.FTZ R10, R0.reuse, R127 ;  /* 0x0000007f000a7220 */ /* 0x040fe20000410000 */
[----:B------:R-:W0:Y:S01]  /*62f0*/  SHFL.IDX PT, R166, R168, RZ, 0x1c1f ;  /* 0x001c1fffa8a67589 */ /* 0x000e2200000e0000 */
        /* <DEDUP_REMOVED lines=49> */
[----:B------:R-:W-:Y:S01]  /*6610*/  PLOP3.LUT P1, PT, PT, PT, UP0, 0x40, 0x0 ;  /* 0x000000000000781c */ /* 0x000fe20003f2e808 */
[----:B------:R-:W-:Y:S01]  /*6620*/  IMAD R15, R16, -0x2, R15 ;  /* 0xfffffffe100f7824 */ /* 0x000fe200078e020f */
[----:B------:R-:W1:Y:S01]  /*6630*/  MUFU.TANH R184, R184 ;  /* 0x000000b800b87308 */ /* 0x000e620000002400 */
[----:B------:R-:W-:Y:S01]  /*6640*/  IMAD.U32 R14, RZ, RZ, UR45 ;  /* 0x0000002dff0e7e24 */ /* 0x000fe2000f8e00ff */
[----:B------:R-:W-:Y:S01]  /*6650*/  SYNCS.ARRIVE.TRANS64.RED.A1T0 RZ, [UR6], RZ ;  /* 0x000000ffffff79a7 */ /* 0x000fe20008100406 */
[----:B------:R-:W-:-:S03]  /*6660*/  ULOP3.LUT UR6, URZ, UR31, URZ, 0x33, !UPT ;  /* 0x0000001f3f067292 */ /* 0x000fc6000f8e333f */
[----:B------:R-:W-:Y:S02]  /*6670*/  IADD3 R15, -R14, UR39, R15 ;  /* 0x000000270e0f7c10 */ /* 0x000fe4000fffe10f */
[----:B------:R-:W2:Y:S03]  /*6680*/  MUFU.TANH R185, R185 ;  /* 0x000000b900b97308 */ /* 0x000ea60000002400 */
[C---:B------:R-:W-:Y:S02]  /*6690*/  VIADD R164, R15.reuse, UR32 ;  /* 0x000000200fa47c36 */ /* 0x040fe40008000000 */
[----:B------:R-:W-:Y:S02]  /*66a0*/  VIADD R163, R15, UR6 ;  /* 0x000000060fa37c36 */ /* 0x000fe40008000000 */
[--C-:B0-----:R-:W-:Y:S01]  /*66b0*/  IMAD.IADD R167, R164, 0x1, R166.reuse ;  /* 0x00000001a4a77824 */ /* 0x101fe200078e02a6 */
        /* <DEDUP_REMOVED lines=64> */
[----:B------:R-:W-:Y:S01]  /*6ac0*/  IMAD.U32 R15, RZ, RZ, UR45 ;  /* 0x0000002dff0f7e24 */ /* 0x000fe2000f8e00ff */
[----:B------:R-:W-:Y:S04]  /*6ad0*/  BSSY B0, `(.L_x_1321) ;  /* 0x0000011000007945 */ /* 0x000fe80003800000 */
[----:B------:R-:W-:-:S04]  /*6ae0*/  IADD3 R166, -R15, UR39, R166 ;  /* 0x000000270fa67c10 */ /* 0x000fc8000fffe1a6 */
        /* <DEDUP_REMOVED lines=10> */
.L_x_1322:
[----:B------:R-:W-:-:S05]  /*6b90*/  IMAD.U32 R170, RZ, RZ, UR30 ;  /* 0x0000001effaa7e24 */ /* 0x000fca000f8e00ff */
[----:B------:R-:W-:-:S13]  /*6ba0*/  ISETP.NE.AND P1, PT, R170, 0x1, PT ;  /* 0x00000001aa00780c */ /* 0x000fda0003f25270 */
[----:B------:R-:W1:Y:S02]  /*6bb0*/  @P1 LDC.64 R14, c[0x0][0x9e8] ;  /* 0x00027a00ff0e1b82 */ /* 0x000e640000000a00 */
[----:B-1----:R-:W-:-:S05]  /*6bc0*/  @P1 IMAD.HI.U32 R14, R166, R14, RZ ;  /* 0x0000000ea60e1227 */ /* 0x002fca00078e00ff */
[----:B------:R-:W-:-:S07]  /*6bd0*/  @P1 SHF.R.U32.HI R166, RZ, R15, R14 ;  /* 0x0000000fffa61219 */ /* 0x000fce000001160e */
.L_x_1323:
[----:B------:R-:W-:Y:S05]  /*6be0*/  BSYNC B0 ;  /* 0x0000000000007941 */ /* 0x000fea0003800000 */
.L_x_1321:
[----:B------:R-:W-:-:S04]  /*6bf0*/  IMAD R15, R166, R170, -R165 ;  /* 0x000000aaa60f7224 */ /* 0x000fc800078e0aa5 */
[----:B------:R-:W-:-:S05]  /*6c00*/  IMAD R14, R16, -0x2, R15 ;  /* 0xfffffffe100e7824 */ /* 0x000fca00078e020f */
[----:B------:R-:W-:Y:S02]  /*6c10*/  VIADDMNMX R167, R14, R170, R167, PT ;  /* 0x000000aa0ea77246 */ /* 0x000fe400038001a7 */
[----:B------:R-:W-:-:S07]  /*6c20*/  VIMNMX R169, R169, R14, !PT ;  /* 0x0000000ea9a97248 */ /* 0x000fce0007fe0100 */
.L_x_1320:
[----:B------:R-:W-:Y:S01]  /*6c30*/  ISETP.GT.AND P1, PT, R6, -0x1, PT ;  /* 0xffffffff0600780c */ /* 0x000fe20003f24270 */
[----:B------:R-:W1:Y:S01]  /*6c40*/  SHFL.IDX PT, R14, R168, 0x1, 0x1c1f ;  /* 0x003c1f00a80e7f89 */ /* 0x000e6200000e0000 */
[----:B------:R-:W-:Y:S02]  /*6c50*/  UISETP.NE.AND UP0, UPT, UR52, URZ, UPT ;  /* 0x0000003f3400728c */ /* 0x000fe4000bf05270 */
[C---:B------:R-:W-:Y:S02]  /*6c60*/  ISETP.GT.AND P3, PT, R169.reuse, 0x8, P1 ;  /* 0x00000008a900780c */ /* 0x040fe40000f64270 */
[----:B------:R-:W-:Y:S02]  /*6c70*/  ISETP.GT.AND P6, PT, R169, RZ, P1 ;  /* 0x000000ffa900720c */ /* 0x000fe40000fc4270 */
[----:B------:R-:W-:Y:S02]  /*6c80*/  ISETP.LT.OR P3, PT, R167, 0x9, P3 ;  /* 0x00000009a700780c */ /* 0x000fe40001f61670 */
[----:B------:R-:W-:-:S02]  /*6c90*/  ISETP.GT.AND P2, PT, R169, 0x1, P1 ;  /* 0x00000001a900780c */ /* 0x000fc40000f44270 */
[----:B------:R-:W-:Y:S02]  /*6ca0*/  FSEL R186, R186, -INF , !P3 ;  /* 0xff800000baba7808 */ /* 0x000fe40005800000 */
[----:B------:R-:W-:Y:S02]  /*6cb0*/  ISETP.GT.AND P3, PT, R169, 0x19, P1 ;  /* 0x00000019a900780c */ /* 0x000fe40000f64270 */
[C---:B------:R-:W-:Y:S02]  /*6cc0*/  ISETP.LT.OR P6, PT, R167.reuse, 0x1, P6 ;  /* 0x00000001a700780c */ /* 0x040fe400037c1670 */
[C---:B------:R-:W-:Y:S02]  /*6cd0*/  ISETP.LT.OR P2, PT, R167.reuse, 0x2, P2 ;  /* 0x00000002a700780c */ /* 0x040fe40001741670 */
[----:B------:R-:W-:Y:S02]  /*6ce0*/  ISETP.LT.OR P3, PT, R167, 0x1a, P3 ;  /* 0x0000001aa700780c */ /* 0x000fe40001f61670 */
[----:B------:R-:W-:-:S02]  /*6cf0*/  FSEL R184, R184, -INF , !P6 ;  /* 0xff800000b8b87808 */ /* 0x000fc40007000000 */
[----:B------:R-:W-:Y:S01]  /*6d00*/  FSEL R166, R185, -INF , !P2 ;  /* 0xff800000b9a67808 */ /* 0x000fe20005000000 */
[--C-:B-1----:R-:W-:Y:S01]  /*6d10*/  IMAD.IADD R164, R164, 0x1, R14.reuse ;  /* 0x00000001a4a47824 */ /* 0x102fe200078e020e */
[----:B------:R-:W-:Y:S01]  /*6d20*/  ISETP.GT.AND P5, PT, R169, 0x9, P1 ;  /* 0x00000009a900780c */ /* 0x000fe20000fa4270 */
[----:B------:R-:W-:Y:S01]  /*6d30*/  IMAD.IADD R163, R163, 0x1, R14 ;  /* 0x00000001a3a37824 */ /* 0x000fe200078e020e */
[C---:B------:R-:W-:Y:S02]  /*6d40*/  ISETP.GT.AND P4, PT, R169.reuse, 0x10, P1 ;  /* 0x00000010a900780c */ /* 0x040fe40000f84270 */
[C---:B------:R-:W-:Y:S02]  /*6d50*/  ISETP.GT.AND P6, PT, R169.reuse, 0x11, P1 ;  /* 0x00000011a900780c */ /* 0x040fe40000fc4270 */
[----:B------:R-:W-:Y:S02]  /*6d60*/  ISETP.GT.AND P2, PT, R169, 0x18, P1 ;  /* 0x00000018a900780c */ /* 0x000fe40000f44270 */
[----:B0-----:R-:W-:-:S02]  /*6d70*/  FSEL R190, R190, -INF , !P3 ;  /* 0xff800000bebe7808 */ /* 0x001fc40005800000 */
[----:B------:R-:W-:Y:S02]  /*6d80*/  ISETP.GT.AND P3, PT, R169, 0x30, P1 ;  /* 0x00000030a900780c */ /* 0x000fe40000f64270 */
[C---:B------:R-:W-:Y:S02]  /*6d90*/  ISETP.LT.OR P5, PT, R167.reuse, 0xa, P5 ;  /* 0x0000000aa700780c */ /* 0x040fe40002fa1670 */
[C---:B------:R-:W-:Y:S02]  /*6da0*/  ISETP.LT.OR P4, PT, R167.reuse, 0x11, P4 ;  /* 0x00000011a700780c */ /* 0x040fe40002781670 */
[C---:B------:R-:W-:Y:S02]  /*6db0*/  ISETP.LT.OR P6, PT, R167.reuse, 0x12, P6 ;  /* 0x00000012a700780c */ /* 0x040fe400037c1670 */
[C---:B------:R-:W-:Y:S02]  /*6dc0*/  ISETP.LT.OR P2, PT, R167.reuse, 0x19, P2 ;  /* 0x00000019a700780c */ /* 0x040fe40001741670 */
[----:B------:R-:W-:-:S02]  /*6dd0*/  ISETP.LT.OR P3, PT, R167, 0x31, P3 ;  /* 0x00000031a700780c */ /* 0x000fc40001f61670 */
[----:B------:R-:W-:Y:S02]  /*6de0*/  FSEL R178, R187, -INF , !P5 ;  /* 0xff800000bbb27808 */ /* 0x000fe40006800000 */
[----:B------:R-:W-:Y:S02]  /*6df0*/  FSEL R188, R188, -INF , !P4 ;  /* 0xff800000bcbc7808 */ /* 0x000fe40006000000 */
[----:B------:R-:W-:Y:S02]  /*6e00*/  FSEL R176, R189, -INF , !P6 ;  /* 0xff800000bdb07808 */ /* 0x000fe40007000000 */
[----:B------:R-:W-:Y:S02]  /*6e10*/  FSEL R174, R191, -INF , !P2 ;  /* 0xff800000bfae7808 */ /* 0x000fe40005000000 */
[C---:B------:R-:W-:Y:S02]  /*6e20*/  ISETP.GT.AND P5, PT, R169.reuse, 0x20, P1 ;  /* 0x00000020a900780c */ /* 0x040fe40000fa4270 */
[----:B------:R-:W-:-:S02]  /*6e30*/  ISETP.GT.AND P4, PT, R169, 0x21, P1 ;  /* 0x00000021a900780c */ /* 0x000fc40000f84270 */
[C---:B------:R-:W-:Y:S02]  /*6e40*/  ISETP.GT.AND P6, PT, R169.reuse, 0x28, P1 ;  /* 0x00000028a900780c */ /* 0x040fe40000fc4270 */
        /* <DEDUP_REMOVED lines=9> */
[----:B------:R-:W-:Y:S02]  /*6ee0*/  FSEL R192, R192, -INF , !P4 ;  /* 0xff800000c0c07808 */ /* 0x000fe40006000000 */
[----:B------:R-:W-:-:S02]  /*6ef0*/  FSEL R170, R195, -INF , !P6 ;  /* 0xff800000c3aa7808 */ /* 0x000fc40007000000 */
[----:B------:R-:W-:Y:S02]  /*6f00*/  FSEL R168, R194, -INF , !P2 ;  /* 0xff800000c2a87808 */ /* 0x000fe40005000000 */
[C---:B------:R-:W-:Y:S02]  /*6f10*/  ISETP.GT.AND P5, PT, R169.reuse, 0x31, P1 ;  /* 0x00000031a900780c */ /* 0x040fe40000fa4270 */
[C---:B------:R-:W-:Y:S02]  /*6f20*/  ISETP.GT.AND P4, PT, R169.reuse, 0x38, P1 ;  /* 0x00000038a900780c */ /* 0x040fe40000f84270 */
[C---:B------:R-:W-:Y:S02]  /*6f30*/  ISETP.GT.AND P6, PT, R169.reuse, 0x39, P1 ;  /* 0x00000039a900780c */ /* 0x040fe40000fc4270 */
        /* <DEDUP_REMOVED lines=32> */
[----:B------:R-:W-:Y:S02]  /*7140*/  PLOP3.LUT P3, PT, PT, PT, UP0, 0x40, 0x0 ;  /* 0x000000000000781c */ /* 0x000fe40003f6e808 */
[C---:B------:R-:W-:Y:S02]  /*7150*/  ISETP.LT.OR P5, PT, R167.reuse, 0x5a, P5 ;  /* 0x0000005aa700780c */ /* 0x040fe40002fa1670 */
        /* <DEDUP_REMOVED lines=33> */
.L_x_1326:
[----:B------:R-:W-:-:S05]  /*7370*/  IMAD.U32 R180, RZ, RZ, UR30 ;  /* 0x0000001effb47e24 */ /* 0x000fca000f8e00ff */
[----:B------:R-:W-:-:S13]  /*7380*/  ISETP.NE.AND P2, PT, R180, 0x1, PT ;  /* 0x00000001b400780c */ /* 0x000fda0003f45270 */
[----:B------:R-:W0:Y:S02]  /*7390*/  @P2 LDC.64 R14, c[0x0][0x9e8] ;  /* 0x00027a00ff0e2b82 */ /* 0x000e240000000a00 */
[----:B0-----:R-:W-:-:S05]  /*73a0*/  @P2 IMAD.HI.U32 R14, R167, R14, RZ ;  /* 0x0000000ea70e2227 */ /* 0x001fca00078e00ff */
[----:B------:R-:W-:-:S07]  /*73b0*/  @P2 SHF.R.U32.HI R167, RZ, R15, R14 ;  /* 0x0000000fffa72219 */ /* 0x000fce000001160e */
.L_x_1327:
[----:B------:R-:W-:Y:S05]  /*73c0*/  BSYNC B0 ;  /* 0x0000000000007941 */ /* 0x000fea0003800000 */
.L_x_1325:
[----:B------:R-:W-:-:S04]  /*73d0*/  IMAD R165, R167, R180, -R165 ;  /* 0x000000b4a7a57224 */ /* 0x000fc800078e0aa5 */
[----:B------:R-:W-:-:S05]  /*73e0*/  IMAD R165, R16, -0x2, R165 ;  /* 0xfffffffe10a57824 */ /* 0x000fca00078e02a5 */
[----:B------:R-:W-:Y:S02]  /*73f0*/  VIADDMNMX R164, R165, R180, R164, PT ;  /* 0x000000b4a5a47246 */ /* 0x000fe400038001a4 */
[----:B------:R-:W-:-:S07]  /*7400*/  VIMNMX R163, R163, R165, !PT ;  /* 0x000000a5a3a37248 */ /* 0x000fce0007fe0100 */
.L_x_1324:
        /* <DEDUP_REMOVED lines=20> */
[C---:B------:R-:W-:Y:S02]  /*7550*/  ISETP.GT.AND P3, PT, R163.reuse, 0x8, P1 ;  /* 0x00000008a300780c */ /* 0x040fe40000f64270 */
[----:B------:R-:W-:Y:S02]  /*7560*/  FMNMX.FTZ R15, R170, R15, !PT ;  /* 0x0000000faa0f7209 */ /* 0x000fe40007810000 */
[----:B------:R-:W-:Y:S02]  /*7570*/  ISETP.LT.OR P2, PT, R164, 0x2, P2 ;  /* 0x00000002a400780c */ /* 0x000fe40001741670 */
[----:B------:R-:W-:Y:S02]  /*7580*/  FMNMX.FTZ R14, R168, R15, !PT ;  /* 0x0000000fa80e7209 */ /* 0x000fe40007810000 */
[----:B------:R-:W-:-:S02]  /*7590*/  ISETP.GT.AND P4, PT, R163, 0x9, P1 ;  /* 0x00000009a300780c */ /* 0x000fc40000f84270 */
[----:B------:R-:W-:Y:S02]  /*75a0*/  FMNMX.FTZ R15, R143, R14, !PT ;  /* 0x0000000e8f0f7209 */ /* 0x000fe40007810000 */
[----:B------:R-:W-:Y:S02]  /*75b0*/  ISETP.LT.OR P3, PT, R164, 0x9, P3 ;  /* 0x00000009a400780c */ /* 0x000fe40001f61670 */
[----:B------:R-:W-:Y:S02]  /*75c0*/  FMNMX.FTZ R14, R144, R15, !PT ;  /* 0x0000000f900e7209 */ /* 0x000fe40007810000 */
[----:B------:R-:W-:Y:S02]  /*75d0*/  FSEL R8, R8, -INF , !P2 ;  /* 0xff80000008087808 */ /* 0x000fe40005000000 */
[----:B------:R-:W-:Y:S02]  /*75e0*/  FMNMX.FTZ R15, R145, R14, !PT ;  /* 0x0000000e910f7209 */ /* 0x000fe40007810000 */
[----:B------:R-:W-:-:S02]  /*75f0*/  ISETP.LT.OR P4, PT, R164, 0xa, P4 ;  /* 0x0000000aa400780c */ /* 0x000fc40002781670 */
[----:B------:R-:W-:Y:S02]  /*7600*/  FMNMX.FTZ R14, R146, R15, !PT ;  /* 0x0000000f920e7209 */ /* 0x000fe40007810000 */
[----:B------:R-:W-:Y:S02]  /*7610*/  FSEL R9, R9, -INF , !P3 ;  /* 0xff80000009097808 */ /* 0x000fe40005800000 */
[----:B------:R-:W-:Y:S02]  /*7620*/  FMNMX.FTZ R15, R147, R14, !PT ;  /* 0x0000000e930f7209 */ /* 0x000fe40007810000 */
[C---:B------:R-:W-:Y:S02]  /*7630*/  ISETP.GT.AND P2, PT, R163.reuse, 0x11, P1 ;  /* 0x00000011a300780c */ /* 0x040fe40000f44270 */
        /* <DEDUP_REMOVED lines=23> */
[----:B------:R-:W-:Y:S02]  /*77b0*/  FSEL R121, R121, -INF , !P3 ;  /* 0xff80000079797808 */ /* 0x000fe40005800000 */
[----:B------:R-:W-:Y:S02]  /*77c0*/  FMNMX.FTZ R15, R161, R14, !PT ;  /* 0x0000000ea10f7209 */ /* 0x000fe40007810000 */
[----:B------:R-:W-:-:S02]  /*77d0*/  ISETP.GT.AND P3, PT, R163, 0x31, P1 ;  /* 0x00000031a300780c */ /* 0x000fc40000f64270 */
[----:B------:R-:W-:Y:S02]  /*77e0*/  FMNMX.FTZ R14, R162, R15, !PT ;  /* 0x0000000fa20e7209 */ /* 0x000fe40007810000 */
[C---:B------:R-:W-:Y:S02]  /*77f0*/  ISETP.LT.OR P2, PT, R164.reuse, 0x31, P2 ;  /* 0x00000031a400780c */ /* 0x040fe40001741670 */
[----:B------:R-:W-:Y:S02]  /*7800*/  FMNMX.FTZ R15, R159, R14, !PT ;  /* 0x0000000e9f0f7209 */ /* 0x000fe40007810000 */
[----:B------:R-:W-:Y:S02]  /*7810*/  FSEL R123, R123, -INF , !P2 ;  /* 0xff8000007b7b7808 */ /* 0x000fe40005000000 */
[----:B------:R-:W-:Y:S01]  /*7820*/  ISETP.LT.OR P3, PT, R164, 0x32, P3 ;  /* 0x00000032a400780c */ /* 0x000fe20001f61670 */
[----:B------:R-:W0:Y:S01]  /*7830*/  SHFL.BFLY PT, R14, R15, 0x2, 0x1f ;  /* 0x0c401f000f0e7f89 */ /* 0x000e2200000e0000 */
[----:B------:R-:W-:-:S02]  /*7840*/  ISETP.GT.AND P2, PT, R163, 0x40, P1 ;  /* 0x00000040a300780c */ /* 0x000fc40000f44270 */
[----:B------:R-:W-:Y:S02]  /*7850*/  FSEL R124, R124, -INF , !P3 ;  /* 0xff8000007c7c7808 */ /* 0x000fe40005800000 */
[----:B------:R-:W-:Y:S02]  /*7860*/  ISETP.GT.AND P3, PT, R163, 0x41, P1 ;  /* 0x00000041a300780c */ /* 0x000fe40000f64270 */
[C---:B------:R-:W-:Y:S02]  /*7870*/  ISETP.LT.OR P2, PT, R164.reuse, 0x41, P2 ;  /* 0x00000041a400780c */ /* 0x040fe40001741670 */
[----:B------:R-:W-:Y:S02]  /*7880*/  ISETP.LT.OR P3, PT, R164, 0x42, P3 ;  /* 0x00000042a400780c */ /* 0x000fe40001f61670 */
[----:B------:R-:W-:Y:S02]  /*7890*/  FSEL R127, R127, -INF , !P2 ;  /* 0xff8000007f7f7808 */ /* 0x000fe40005000000 */
[----:B------:R-:W-:-:S02]  /*78a0*/  FSEL R128, R128, -INF , !P3 ;  /* 0xff80000080807808 */ /* 0x000fc40005800000 */
[C---:B------:R-:W-:Y:S02]  /*78b0*/  ISETP.GT.AND P2, PT, R163.reuse, 0x50, P1 ;  /* 0x00000050a300780c */ /* 0x040fe40000f44270 */
[----:B------:R-:W-:Y:S02]  /*78c0*/  ISETP.GT.AND P3, PT, R163, 0x51, P1 ;  /* 0x00000051a300780c */ /* 0x000fe40000f64270 */
[C---:B------:R-:W-:Y:S02]  /*78d0*/  ISETP.LT.OR P2, PT, R164.reuse, 0x51, P2 ;  /* 0x00000051a400780c */ /* 0x040fe40001741670 */
[----:B------:R-:W-:Y:S02]  /*78e0*/  ISETP.LT.OR P3, PT, R164, 0x52, P3 ;  /* 0x00000052a400780c */ /* 0x000fe40001f61670 */
[----:B------:R-:W-:Y:S02]  /*78f0*/  FSEL R131, R131, -INF , !P2 ;  /* 0xff80000083837808 */ /* 0x000fe40005000000 */
[----:B0-----:R-:W-:-:S02]  /*7900*/  FMNMX.FTZ R165, R15, R14, !PT ;  /* 0x0000000e0fa57209 */ /* 0x001fc40007810000 */
[----:B------:R-:W-:Y:S02]  /*7910*/  FSEL R132, R132, -INF , !P3 ;  /* 0xff80000084847808 */ /* 0x000fe40005800000 */
[C---:B------:R-:W-:Y:S01]  /*7920*/  ISETP.GT.AND P2, PT, R163.reuse, 0x60, P1 ;  /* 0x00000060a300780c */ /* 0x040fe20000f44270 */
[----:B------:R-:W0:Y:S01]  /*7930*/  SHFL.BFLY PT, R14, R165, 0x1, 0x1f ;  /* 0x0c201f00a50e7f89 */ /* 0x000e2200000e0000 */
[----:B------:R-:W-:Y:S02]  /*7940*/  ISETP.GT.AND P3, PT, R163, 0x61, P1 ;  /* 0x00000061a300780c */ /* 0x000fe40000f64270 */
[C---:B------:R-:W-:Y:S02]  /*7950*/  ISETP.LT.OR P2, PT, R164.reuse, 0x61, P2 ;  /* 0x00000061a400780c */ /* 0x040fe40001741670 */
[----:B------:R-:W-:Y:S02]  /*7960*/  ISETP.LT.OR P3, PT, R164, 0x62, P3 ;  /* 0x00000062a400780c */ /* 0x000fe40001f61670 */
[----:B------:R-:W-:-:S02]  /*7970*/  FSEL R135, R135, -INF , !P2 ;  /* 0xff80000087877808 */ /* 0x000fc40005000000 */
[----:B------:R-:W-:Y:S02]  /*7980*/  FSEL R136, R136, -INF , !P3 ;  /* 0xff80000088887808 */ /* 0x000fe40005800000 */
[C---:B------:R-:W-:Y:S02]  /*7990*/  ISETP.GT.AND P2, PT, R163.reuse, 0x70, P1 ;  /* 0x00000070a300780c */ /* 0x040fe40000f44270 */
[----:B------:R-:W-:Y:S02]  /*79a0*/  ISETP.GT.AND P3, PT, R163, 0x71, P1 ;  /* 0x00000071a300780c */ /* 0x000fe40000f64270 */
[C---:B------:R-:W-:Y:S02]  /*79b0*/  ISETP.LT.OR P2, PT, R164.reuse, 0x71, P2 ;  /* 0x00000071a400780c */ /* 0x040fe40001741670 */
[----:B------:R-:W-:Y:S02]  /*79c0*/  ISETP.LT.OR P3, PT, R164, 0x72, P3 ;  /* 0x00000072a400780c */ /* 0x000fe40001f61670 */
[----:B------:R-:W-:-:S02]  /*79d0*/  FSEL R139, R139, -INF , !P2 ;  /* 0xff8000008b8b7808 */ /* 0x000fc40005000000 */
[----:B0-----:R-:W-:Y:S02]  /*79e0*/  FMNMX.FTZ R14, R165, R14, !PT ;  /* 0x0000000ea50e7209 */ /* 0x001fe40007810000 */
[----:B------:R-:W-:Y:S02]  /*79f0*/  FSEL R165, R10, -INF , !P4 ;  /* 0xff8000000aa57808 */ /* 0x000fe40006000000 */
[C---:B------:R-:W-:Y:S01]  /*7a00*/  FSETP.NEU.FTZ.AND P6, PT, R14.reuse, -INF , PT ;  /* 0xff8000000e00780b */ /* 0x040fe20003fdd000 */
[----:B------:R-:W-:-:S01]  /*7a10*/  FFMA.FTZ R167, R14, R167, -8 ;  /* 0xc10000000ea77423 */ /* 0x000fc200000100a7 */
[----:B------:R-:W-:-:S04]  /*7a20*/  ISETP.GT.AND P4, PT, R163, 0x19, P1 ;  /* 0x00000019a300780c */ /* 0x000fc80000f84270 */
[----:B------:R-:W-:Y:S02]  /*7a30*/  FSEL R15, R167, RZ, P6 ;  /* 0x000000ffa70f7208 */ /* 0x000fe40003000000 */
[----:B------:R-:W-:-:S03]  /*7a40*/  ISETP.LT.OR P4, PT, R164, 0x1a, P4 ;  /* 0x0000001aa400780c */ /* 0x000fc60002781670 */
[--C-:B------:R-:W-:Y:S01]  /*7a50*/  FFMA.FTZ R169, R178, UR29, -R15.reuse ;  /* 0x0000001db2a97c23 */ /* 0x100fe2000801080f */
[----:B------:R-:W-:Y:S01]  /*7a60*/  FSEL R178, R7, -INF , !P5 ;  /* 0xff80000007b27808 */ /* 0x000fe20006800000 */
[--C-:B------:R-:W-:Y:S01]  /*7a70*/  FFMA.FTZ R175, R176, UR29, -R15.reuse ;  /* 0x0000001db0af7c23 */ /* 0x100fe2000801080f */
[----:B------:R-:W-:-:S01]  /*7a80*/  FFMA.FTZ R167, R166, UR29, -R15 ;  /* 0x0000001da6a77c23 */ /* 0x000fc2000801080f */
[----:B------:R-:W-:Y:S01]  /*7a90*/  FSEL R166, R20, -INF , !P4 ;  /* 0xff80000014a67808 */ /* 0x000fe20006000000 */
[----:B------:R-:W-:-:S01]  /*7aa0*/  FFMA.FTZ R179, R172, UR29, -R15 ;  /* 0x0000001dacb37c23 */ /* 0x000fc2000801080f */
[----:B------:R-:W-:Y:S01]  /*7ab0*/  FMNMX.FTZ R7, R178, R5, !PT ;  /* 0x00000005b2077209 */ /* 0x000fe20007810000 */
[----:B------:R-:W-:-:S01]  /*7ac0*/  FFMA.FTZ R180, R168, UR29, -R15 ;  /* 0x0000001da8b47c23 */ /* 0x000fc2000801080f */
[----:B------:R-:W-:Y:S01]  /*7ad0*/  ISETP.GT.AND P4, PT, R163, 0x29, P1 ;  /* 0x00000029a300780c */ /* 0x000fe20000f84270 */
[----:B------:R-:W-:-:S01]  /*7ae0*/  FFMA.FTZ R184, R184, UR29, -R15 ;  /* 0x0000001db8b87c23 */ /* 0x000fc2000801080f */
[----:B------:R-:W-:Y:S01]  /*7af0*/  FMNMX.FTZ R176, R8, R7, !PT ;  /* 0x0000000708b07209 */ /* 0x000fe20007810000 */
[----:B------:R-:W-:-:S01]  /*7b00*/  FFMA.FTZ R186, R186, UR29, -R15 ;  /* 0x0000001dbaba7c23 */ /* 0x000fc2000801080f */
[----:B------:R-:W-:Y:S01]  /*7b10*/  ISETP.LT.OR P4, PT, R164, 0x2a, P4 ;  /* 0x0000002aa400780c */ /* 0x000fe20002781670 */
[----:B------:R-:W-:-:S01]  /*7b20*/  FFMA.FTZ R171, R188, UR29, -R15 ;  /* 0x0000001dbcab7c23 */ /* 0x000fc2000801080f */
[----:B------:R-:W-:Y:S01]  /*7b30*/  FMNMX.FTZ R176, R9, R176, !PT ;  /* 0x000000b009b07209 */ /* 0x000fe20007810000 */
[----:B------:R-:W-:-:S01]  /*7b40*/  FFMA.FTZ R174, R174, UR29, -R15 ;  /* 0x0000001daeae7c23 */ /* 0x000fc2000801080f */
[----:B------:R-:W-:Y:S01]  /*7b50*/  FSEL R173, R122, -INF , !P4 ;  /* 0xff8000007aad7808 */ /* 0x000fe20006000000 */
[----:B------:R-:W-:-:S01]  /*7b60*/  FFMA.FTZ R190, R190, UR29, -R15 ;  /* 0x0000001dbebe7c23 */ /* 0x000fc2000801080f */
[----:B------:R-:W-:Y:S01]  /*7b70*/  FMNMX.FTZ R176, R165, R176, !PT ;  /* 0x000000b0a5b07209 */ /* 0x000fe20007810000 */
[----:B------:R0:W-:Y:S01]  /*7b80*/  MUFU.EX2 R122, R175 ;  /* 0x000000af007a7308 */ /* 0x0001e20000000800 */
[----:B------:R-:W-:Y:S01]  /*7b90*/  ISETP.GT.AND P5, PT, R163, 0x38, P1 ;  /* 0x00000038a300780c */ /* 0x000fe20000fa4270 */
[--C-:B------:R-:W-:Y:S01]  /*7ba0*/  FFMA.FTZ R177, R192, UR29, -R15.reuse ;  /* 0x0000001dc0b17c23 */ /* 0x100fe2000801080f */
[----:B------:R-:W-:Y:S01]  /*7bb0*/  FMNMX.FTZ R7, R11, R176, !PT ;  /* 0x000000b00b077209 */ /* 0x000fe20007810000 */
[--C-:B------:R-:W-:Y:S01]  /*7bc0*/  FFMA.FTZ R143, R143, UR29, -R15.reuse ;  /* 0x0000001d8f8f7c23 */ /* 0x100fe2000801080f */
[----:B------:R-:W-:Y:S01]  /*7bd0*/  ISETP.GT.AND P4, PT, R163, 0x39, P1 ;  /* 0x00000039a300780c */ /* 0x000fe20000f84270 */
[--C-:B------:R-:W-:Y:S01]  /*7be0*/  FFMA.FTZ R144, R144, UR29, -R15.reuse ;  /* 0x0000001d90907c23 */ /* 0x100fe2000801080f */
[----:B------:R-:W-:Y:S01]  /*7bf0*/  FMNMX.FTZ R176, R12, R7, !PT ;  /* 0x000000070cb07209 */ /* 0x000fe20007810000 */
[--C-:B------:R-:W-:Y:S01]  /*7c00*/  FFMA.FTZ R153, R153, UR29, -R15.reuse ;  /* 0x0000001d99997c23 */ /* 0x100fe2000801080f */
[----:B------:R-:W-:Y:S01]  /*7c10*/  ISETP.LT.OR P5, PT, R164, 0x39, P5 ;  /* 0x00000039a400780c */ /* 0x000fe20002fa1670 */
[--C-:B------:R-:W-:Y:S01]  /*7c20*/  FFMA.FTZ R152, R152, UR29, -R15.reuse ;  /* 0x0000001d98987c23 */ /* 0x100fe2000801080f */
[----:B------:R-:W-:Y:S01]  /*7c30*/  FMNMX.FTZ R7, R13, R176, !PT ;  /* 0x000000b00d077209 */ /* 0x000fe20007810000 */
[----:B------:R-:W-:Y:S01]  /*7c40*/  FFMA.FTZ R161, R161, UR29, -R15 ;  /* 0x0000001da1a17c23 */ /* 0x000fe2000801080f */
[----:B0-----:R-:W-:Y:S01]  /*7c50*/  FSEL R175, R125, -INF , !P5 ;  /* 0xff8000007daf7808 */ /* 0x001fe20006800000 */
[----:B------:R-:W-:Y:S01]  /*7c60*/  MUFU.EX2 R10, R184 ;  /* 0x000000b8000a7308 */ /* 0x000fe20000000800 */
[----:B------:R-:W-:-:S02]  /*7c70*/  FMNMX.FTZ R176, R166, R7, !PT ;  /* 0x00000007a6b07209 */ /* 0x000fc40007810000 */
[----:B------:R-:W-:Y:S02]  /*7c80*/  ISETP.LT.OR P4, PT, R164, 0x3a, P4 ;  /* 0x0000003aa400780c */ /* 0x000fe40002781670 */
[----:B------:R-:W-:Y:S02]  /*7c90*/  FMNMX.FTZ R7, R21, R176, !PT ;  /* 0x000000b015077209 */ /* 0x000fe40007810000 */
[----:B------:R-:W-:Y:S01]  /*7ca0*/  FSEL R172, R126, -INF , !P4 ;  /* 0xff8000007eac7808 */ /* 0x000fe20006000000 */
[----:B------:R-:W-:Y:S01]  /*7cb0*/  MUFU.EX2 R167, R167 ;  /* 0x000000a700a77308 */ /* 0x000fe20000000800 */
[----:B------:R-:W-:Y:S02]  /*7cc0*/  FMNMX.FTZ R176, R120, R7, !PT ;  /* 0x0000000778b07209 */ /* 0x000fe40007810000 */
[----:B------:R-:W-:Y:S02]  /*7cd0*/  ISETP.GT.AND P5, PT, R163, 0x48, P1 ;  /* 0x00000048a300780c */ /* 0x000fe40000fa4270 */
[----:B------:R-:W-:-:S02]  /*7ce0*/  FMNMX.FTZ R176, R121, R176, !PT ;  /* 0x000000b079b07209 */ /* 0x000fc40007810000 */
[----:B------:R-:W-:Y:S01]  /*7cf0*/  ISETP.GT.AND P4, PT, R163, 0x49, P1 ;  /* 0x00000049a300780c */ /* 0x000fe20000f84270 */
[----:B------:R0:W-:Y:S01]  /*7d00*/  MUFU.EX2 R126, R179 ;  /* 0x000000b3007e7308 */ /* 0x0001e20000000800 */
[----:B------:R-:W-:Y:S02]  /*7d10*/  FMNMX.FTZ R176, R173, R176, !PT ;  /* 0x000000b0adb07209 */ /* 0x000fe40007810000 */
[C---:B------:R-:W-:Y:S02]  /*7d20*/  ISETP.LT.OR P5, PT, R164.reuse, 0x49, P5 ;  /* 0x00000049a400780c */ /* 0x040fe40002fa1670 */
[----:B------:R-:W-:Y:S02]  /*7d30*/  FMNMX.FTZ R7, R123, R176, !PT ;  /* 0x000000b07b077209 */ /* 0x000fe40007810000 */
[----:B------:R-:W-:Y:S01]  /*7d40*/  ISETP.LT.OR P4, PT, R164, 0x4a, P4 ;  /* 0x0000004aa400780c */ /* 0x000fe20002781670 */
[----:B------:R-:W-:Y:S01]  /*7d50*/  MUFU.EX2 R20, R186 ;  /* 0x000000ba00147308 */ /* 0x000fe20000000800 */
[----:B------:R-:W-:Y:S01]  /*7d60*/  FMNMX.FTZ R176, R124, R7, !PT ;  /* 0x000000077cb07209 */ /* 0x000fe20007810000 */
[----:B0-----:R-:W-:Y:S01]  /*7d70*/  FFMA.FTZ R179, R170, UR29, -R15 ;  /* 0x0000001daab37c23 */ /* 0x001fe2000801080f */
[----:B------:R-:W-:-:S02]  /*7d80*/  FSEL R170, R129, -INF , !P5 ;  /* 0xff80000081aa7808 */ /* 0x000fc40006800000 */
[----:B------:R-:W-:Y:S02]  /*7d90*/  FMNMX.FTZ R7, R175, R176, !PT ;  /* 0x000000b0af077209 */ /* 0x000fe40007810000 */
[----:B------:R-:W-:Y:S01]  /*7da0*/  FSEL R168, R130, -INF , !P4 ;  /* 0xff80000082a87808 */ /* 0x000fe20006000000 */
[----:B------:R0:W-:Y:S01]  /*7db0*/  MUFU.EX2 R129, R179 ;  /* 0x000000b300817308 */ /* 0x0001e20000000800 */
[----:B------:R-:W-:Y:S02]  /*7dc0*/  FMNMX.FTZ R176, R172, R7, !PT ;  /* 0x00000007acb07209 */ /* 0x000fe40007810000 */
[----:B------:R-:W-:Y:S02]  /*7dd0*/  ISETP.GT.AND P5, PT, R163, 0x58, P1 ;  /* 0x00000058a300780c */ /* 0x000fe40000fa4270 */
[----:B------:R-:W-:Y:S02]  /*7de0*/  FMNMX.FTZ R7, R127, R176, !PT ;  /* 0x000000b07f077209 */ /* 0x000fe40007810000 */
[----:B------:R-:W-:Y:S01]  /*7df0*/  ISETP.GT.AND P4, PT, R163, 0x59, P1 ;  /* 0x00000059a300780c */ /* 0x000fe20000f84270 */
[----:B------:R1:W-:Y:S01]  /*7e00*/  MUFU.EX2 R130, R180 ;  /* 0x000000b400827308 */ /* 0x0003e20000000800 */
[----:B------:R-:W-:Y:S01]  /*7e10*/  FMNMX.FTZ R7, R128, R7, !PT ;  /* 0x0000000780077209 */ /* 0x000fe20007810000 */
[----:B0-----:R-:W-:Y:S01]  /*7e20*/  FFMA.FTZ R179, R146, UR29, -R15 ;  /* 0x0000001d92b37c23 */ /* 0x001fe2000801080f */
[----:B------:R-:W-:-:S02]  /*7e30*/  ISETP.LT.OR P5, PT, R164, 0x59, P5 ;  /* 0x00000059a400780c */ /* 0x000fc40002fa1670 */
[----:B------:R-:W-:Y:S02]  /*7e40*/  FMNMX.FTZ R7, R170, R7, !PT ;  /* 0x00000007aa077209 */ /* 0x000fe40007810000 */
[----:B------:R-:W-:Y:S01]  /*7e50*/  FSEL R133, R133, -INF , !P5 ;  /* 0xff80000085857808 */ /* 0x000fe20006800000 */
[----:B------:R-:W-:Y:S01]  /*7e60*/  MUFU.EX2 R169, R169 ;  /* 0x000000a900a97308 */ /* 0x000fe20000000800 */
[----:B------:R-:W-:Y:S01]  /*7e70*/  FMNMX.FTZ R176, R168, R7, !PT ;  /* 0x00000007a8b07209 */ /* 0x000fe20007810000 */
[----:B-1----:R-:W-:Y:S01]  /*7e80*/  FFMA.FTZ R180, R145, UR29, -R15 ;  /* 0x0000001d91b47c23 */ /* 0x002fe2000801080f */
[----:B------:R-:W-:Y:S02]  /*7e90*/  ISETP.LT.OR P4, PT, R164, 0x5a, P4 ;  /* 0x0000005aa400780c */ /* 0x000fe40002781670 */
[----:B------:R-:W-:Y:S02]  /*7ea0*/  FMNMX.FTZ R7, R131, R176, !PT ;  /* 0x000000b083077209 */ /* 0x000fe40007810000 */
[----:B------:R-:W-:Y:S01]  /*7eb0*/  FSEL R145, R134, -INF , !P4 ;  /* 0xff80000086917808 */ /* 0x000fe20006000000 */
[----:B------:R-:W-:Y:S01]  /*7ec0*/  MUFU.EX2 R171, R171 ;  /* 0x000000ab00ab7308 */ /* 0x000fe20000000800 */
[----:B------:R-:W-:-:S02]  /*7ed0*/  FMNMX.FTZ R146, R132, R7, !PT ;  /* 0x0000000784927209 */ /* 0x000fc40007810000 */
[----:B------:R-:W-:Y:S02]  /*7ee0*/  ISETP.GT.AND P5, PT, R163, 0x68, P1 ;  /* 0x00000068a300780c */ /* 0x000fe40000fa4270 */
[----:B------:R-:W-:Y:S02]  /*7ef0*/  FMNMX.FTZ R146, R133, R146, !PT ;  /* 0x0000009285927209 */ /* 0x000fe40007810000 */
[----:B------:R-:W-:Y:S01]  /*7f00*/  ISETP.GT.AND P4, PT, R163, 0x69, P1 ;  /* 0x00000069a300780c */ /* 0x000fe20000f84270 */
[----:B------:R0:W-:Y:S01]  /*7f10*/  MUFU.EX2 R134, R180 ;  /* 0x000000b400867308 */ /* 0x0001e20000000800 */
[----:B------:R-:W-:Y:S02]  /*7f20*/  FMNMX.FTZ R176, R145, R146, !PT ;  /* 0x0000009291b07209 */ /* 0x000fe40007810000 */
[----:B------:R-:W-:Y:S02]  /*7f30*/  ISETP.LT.OR P5, PT, R164, 0x69, P5 ;  /* 0x00000069a400780c */ /* 0x000fe40002fa1670 */
[----:B------:R-:W-:-:S02]  /*7f40*/  FMNMX.FTZ R7, R135, R176, !PT ;  /* 0x000000b087077209 */ /* 0x000fc40007810000 */
[----:B------:R-:W-:Y:S01]  /*7f50*/  FSEL R146, R137, -INF , !P5 ;  /* 0xff80000089927808 */ /* 0x000fe20006800000 */
[----:B------:R-:W-:Y:S01]  /*7f60*/  MUFU.EX2 R174, R174 ;  /* 0x000000ae00ae7308 */ /* 0x000fe20000000800 */
[----:B------:R-:W-:Y:S01]  /*7f70*/  ISETP.LT.OR P4, PT, R164, 0x6a, P4 ;  /* 0x0000006aa400780c */ /* 0x000fe20002781670 */
[--C-:B0-----:R-:W-:Y:S01]  /*7f80*/  FFMA.FTZ R180, R147, UR29, -R15.reuse ;  /* 0x0000001d93b47c23 */ /* 0x101fe2000801080f */
[----:B------:R-:W-:Y:S02]  /*7f90*/  FMNMX.FTZ R7, R136, R7, !PT ;  /* 0x0000000788077209 */ /* 0x000fe40007810000 */
[C---:B------:R-:W-:Y:S02]  /*7fa0*/  ISETP.GT.AND P5, PT, R163.reuse, 0x78, P1 ;  /* 0x00000078a300780c */ /* 0x040fe40000fa4270 */
[----:B------:R-:W-:Y:S01]  /*7fb0*/  ISETP.GT.AND P1, PT, R163, 0x79, P1 ;  /* 0x00000079a300780c */ /* 0x000fe20000f24270 */
[----:B------:R-:W-:Y:S01]  /*7fc0*/  FFMA.FTZ R163, R148, UR29, -R15 ;  /* 0x0000001d94a37c23 */ /* 0x000fe2000801080f */
[----:B------:R-:W-:Y:S01]  /*7fd0*/  FSEL R147, R138, -INF , !P4 ;  /* 0xff8000008a937808 */ /* 0x000fe20006000000 */
[----:B------:R0:W-:Y:S01]  /*7fe0*/  MUFU.EX2 R137, R180 ;  /* 0x000000b400897308 */ /* 0x0001e20000000800 */
[----:B------:R-:W-:-:S02]  /*7ff0*/  FMNMX.FTZ R148, R146, R7, !PT ;  /* 0x0000000792947209 */ /* 0x000fc40007810000 */
[----:B------:R-:W-:Y:S02]  /*8000*/  ISETP.LT.OR P5, PT, R164, 0x79, P5 ;  /* 0x00000079a400780c */ /* 0x000fe40002fa1670 */
[----:B------:R-:W-:Y:S02]  /*8010*/  FMNMX.FTZ R176, R147, R148, !PT ;  /* 0x0000009493b07209 */ /* 0x000fe40007810000 */
[----:B------:R-:W-:Y:S01]  /*8020*/  FSEL R148, R140, -INF , !P3 ;  /* 0xff8000008c947808 */ /* 0x000fe20005800000 */
[----:B------:R1:W-:Y:S01]  /*8030*/  MUFU.EX2 R138, R163 ;  /* 0x000000a3008a7308 */ /* 0x0003e20000000800 */
[----:B------:R-:W-:Y:S01]  /*8040*/  FMNMX.FTZ R7, R139, R176, !PT ;  /* 0x000000b08b077209 */ /* 0x000fe20007810000 */
[--C-:B0-----:R-:W-:Y:S01]  /*8050*/  FFMA.FTZ R180, R149, UR29, -R15.reuse ;  /* 0x0000001d95b47c23 */ /* 0x101fe2000801080f */
[----:B------:R-:W-:-:S01]  /*8060*/  FFMA.FTZ R149, R150, UR29, -R15 ;  /* 0x0000001d96957c23 */ /* 0x000fc2000801080f */
[----:B------:R-:W-:Y:S02]  /*8070*/  ISETP.LT.OR P1, PT, R164, 0x7a, P1 ;  /* 0x0000007aa400780c */ /* 0x000fe40000f21670 */
[----:B------:R-:W-:-:S02]  /*8080*/  FSEL R141, R141, -INF , !P5 ;  /* 0xff8000008d8d7808 */ /* 0x000fc40006800000 */
[----:B------:R-:W-:Y:S01]  /*8090*/  FMNMX.FTZ R150, R148, R7, !PT ;  /* 0x0000000794967209 */ /* 0x000fe20007810000 */
[----:B------:R-:W-:Y:S01]  /*80a0*/  MUFU.EX2 R125, R190 ;  /* 0x000000be007d7308 */ /* 0x000fe20000000800 */
        /* <DEDUP_REMOVED lines=10> */
[----:B------:R-:W0:Y:S01]  /*8150*/  SHFL.BFLY PT, R164, R7, 0x2, 0x1f ;  /* 0x0c401f0007a47f89 */ /* 0x000e2200000e0000 */
[----:B------:R-:W-:-:S01]  /*8160*/  FFMA.FTZ R160, R162, UR29, -R15 ;  /* 0x0000001da2a07c23 */ /* 0x000fc2000801080f */
[----:B------:R-:W-:Y:S01]  /*8170*/  FFMA.FTZ R162, R159, UR29, -R15 ;  /* 0x0000001d9fa27c23 */ /* 0x000fe2000801080f */
[----:B------:R-:W-:Y:S01]  /*8180*/  FSEL R15, R14, RZ, P6 ;  /* 0x000000ff0e0f7208 */ /* 0x000fe20003000000 */
[----:B------:R-:W-:Y:S04]  /*8190*/  MUFU.EX2 R177, R177 ;  /* 0x000000b100b17308 */ /* 0x000fe80000000800 */
[----:B------:R-:W-:-:S04]  /*81a0*/  FADD.FTZ R4, -R15, R4 ;  /* 0x000000040f047221 */ /* 0x000fc80000010100 */
[----:B------:R-:W-:Y:S01]  /*81b0*/  FMUL.FTZ R159, R4, UR29 ;  /* 0x0000001d049f7c20 */ /* 0x000fe20008410000 */
[----:B------:R2:W-:Y:S08]  /*81c0*/  MUFU.EX2 R15, R162 ;  /* 0x000000a2000f7308 */ /* 0x0005f00000000800 */
[----:B------:R-:W3:Y:S01]  /*81d0*/  MUFU.EX2 R159, R159 ;  /* 0x0000009f009f7308 */ /* 0x000ee20000000800 */
        /* <DEDUP_REMOVED lines=9> */
[----:B-1----:R-:W-:-:S03]  /*8270*/  FFMA.FTZ R163, R7, R164, -8 ;  /* 0xc100000007a37423 */ /* 0x002fc600000100a4 */
[----:B------:R-:W-:Y:S02]  /*8280*/  FSEL R176, R7, RZ, P1 ;  /* 0x000000ff07b07208 */ /* 0x000fe40000800000 */
[----:B------:R-:W-:Y:S01]  /*8290*/  FSEL R4, R163, RZ, P1 ;  /* 0x000000ffa3047208 */ /* 0x000fe20000800000 */
[----:B------:R-:W-:Y:S02]  /*82a0*/  MUFU.EX2 R149, R149 ;  /* 0x0000009500957308 */ /* 0x000fe40000000800 */
[----:B------:R-:W-:-:S02]  /*82b0*/  FADD.FTZ R176, -R176, R5 ;  /* 0x00000005b0b07221 */ /* 0x000fc40000010100 */
[--C-:B------:R-:W-:Y:S01]  /*82c0*/  FFMA.FTZ R163, R178, UR29, -R4.reuse ;  /* 0x0000001db2a37c23 */ /* 0x100fe20008010804 */
[----:B------:R-:W-:-:S01]  /*82d0*/  FFMA.FTZ R8, R8, UR29, -R4 ;  /* 0x0000001d08087c23 */ /* 0x000fc20008010804 */
[----:B------:R-:W-:Y:S01]  /*82e0*/  FMUL.FTZ R176, R176, UR29 ;  /* 0x0000001db0b07c20 */ /* 0x000fe20008410000 */
[----:B------:R-:W-:-:S01]  /*82f0*/  FFMA.FTZ R9, R9, UR29, -R4 ;  /* 0x0000001d09097c23 */ /* 0x000fc20008010804 */
[--C-:B--2---:R-:W-:Y:S01]  /*8300*/  FFMA.FTZ R162, R165, UR29, -R4.reuse ;  /* 0x0000001da5a27c23 */ /* 0x104fe20008010804 */
[----:B------:R-:W-:-:S01]  /*8310*/  FFMA.FTZ R11, R11, UR29, -R4 ;  /* 0x0000001d0b0b7c23 */ /* 0x000fc20008010804 */
[----:B------:R-:W-:Y:S01]  /*8320*/  MUFU.EX2 R163, R163 ;  /* 0x000000a300a37308 */ /* 0x000fe20000000800 */
[----:B------:R-:W-:-:S01]  /*8330*/  FFMA.FTZ R12, R12, UR29, -R4 ;  /* 0x0000001d0c0c7c23 */ /* 0x000fc20008010804 */
[----:B------:R-:W-:Y:S01]  /*8340*/  FFMA.FTZ R165, R170, UR29, -R4 ;  /* 0x0000001daaa57c23 */ /* 0x000fe20008010804 */
[----:B---3--:R-:W-:-:S01]  /*8350*/  FFMA.FTZ R170, R159, R3, R10 ;  /* 0x000000039faa7223 */ /* 0x008fc2000001000a */
        /* <DEDUP_REMOVED lines=29> */
[----:B-1----:R-:W-:-:S07]  /*8530*/  FADD.FTZ R2, R8, R3 ;  /* 0x0000000308027221 */ /* 0x002fce0000010000 */
[----:B------:R-:W1:Y:S01]  /*8540*/  MUFU.EX2 R11, R11 ;  /* 0x0000000b000b7308 */ /* 0x000e620000000800 */
[----:B--2---:R-:W-:-:S07]  /*8550*/  FADD.FTZ R3, R9, R2 ;  /* 0x0000000209037221 */ /* 0x004fce0000010000 */
[----:B------:R-:W2:Y:S01]  /*8560*/  MUFU.EX2 R12, R12 ;  /* 0x0000000c000c7308 */ /* 0x000ea20000000800 */
[----:B0-----:R-:W-:-:S01]  /*8570*/  FADD.FTZ R2, R162, R3 ;  /* 0x00000003a2027221 */ /* 0x001fc20000010000 */
[----:B------:R-:W-:-:S04]  /*8580*/  FADD.FTZ R3, R171, R170 ;  /* 0x000000aaab037221 */ /* 0x000fc80000010000 */
[----:B------:R-:W-:Y:S02]  /*8590*/  FADD.FTZ R3, R122, R3 ;  /* 0x000000037a037221 */ /* 0x000fe40000010000 */
[----:B------:R-:W0:Y:S01]  /*85a0*/  MUFU.EX2 R13, R13 ;  /* 0x0000000d000d7308 */ /* 0x000e220000000800 */
[----:B-1----:R-:W-:-:S01]  /*85b0*/  FADD.FTZ R173, R11, R2 ;  /* 0x000000020bad7221 */ /* 0x002fc20000010000 */
[----:B------:R-:W-:-:S06]  /*85c0*/  FADD.FTZ R170, R174, R3 ;  /* 0x00000003aeaa7221 */ /* 0x000fcc0000010000 */
[----:B------:R-:W1:Y:S01]  /*85d0*/  MUFU.EX2 R164, R164 ;  /* 0x000000a400a47308 */ /* 0x000e620000000800 */
[----:B--2---:R-:W-:-:S01]  /*85e0*/  FADD.FTZ R2, R12, R173 ;  /* 0x000000ad0c027221 */ /* 0x004fc20000010000 */
[----:B------:R-:W-:-:S04]  /*85f0*/  FADD.FTZ R173, R125, R170 ;  /* 0x000000aa7dad7221 */ /* 0x000fc80000010000 */
[----:B------:R-:W-:Y:S02]  /*8600*/  FADD.FTZ R170, R126, R173 ;  /* 0x000000ad7eaa7221 */ /* 0x000fe40000010000 */
[----:B------:R-:W2:Y:S01]  /*8610*/  MUFU.EX2 R21, R21 ;  /* 0x0000001500157308 */ /* 0x000ea20000000800 */
[----:B0-----:R-:W-:-:S07]  /*8620*/  FADD.FTZ R3, R13, R2 ;  /* 0x000000020d037221 */ /* 0x001fce0000010000 */
[----:B------:R-:W0:Y:S01]  /*8630*/  MUFU.EX2 R120, R120 ;  /* 0x0000007800787308 */ /* 0x000e220000000800 */
[----:B-1----:R-:W-:-:S07]  /*8640*/  FADD.FTZ R2, R164, R3 ;  /* 0x00000003a4027221 */ /* 0x002fce0000010000 */
[----:B------:R-:W1:Y:S01]  /*8650*/  MUFU.EX2 R121, R121 ;  /* 0x0000007900797308 */ /* 0x000e620000000800 */
[----:B--2---:R-:W-:-:S01]  /*8660*/  FADD.FTZ R3, R21, R2 ;  /* 0x0000000215037221 */ /* 0x004fc20000010000 */
[----:B------:R-:W-:Y:S01]  /*8670*/  FADD.FTZ R2, R177, R170 ;  /* 0x000000aab1027221 */ /* 0x000fe20000010000 */
[----:B------:R-:W-:-:S05]  /*8680*/  FFMA.FTZ R170, R145, UR29, -R4 ;  /* 0x0000001d91aa7c23 */ /* 0x000fca0008010804 */
        /* <DEDUP_REMOVED lines=16> */
[--C-:B------:R-:W-:Y:S01]  /*8790*/  FFMA.FTZ R145, R146, UR29, -R4.reuse ;  /* 0x0000001d92917c23 */ /* 0x100fe20008010804 */
[----:B------:R-:W-:-:S01]  /*87a0*/  FFMA.FTZ R146, R147, UR29, -R4 ;  /* 0x0000001d93927c23 */ /* 0x000fc20008010804 */
[----:B------:R-:W-:-:S04]  /*87b0*/  FFMA.FTZ R4, R142, UR29, -R4 ;  /* 0x0000001d8e047c23 */ /* 0x000fc80008010804 */
        /* <DEDUP_REMOVED lines=63> */
.L_x_1328:
        /* <DEDUP_REMOVED lines=33> */
[----:B------:R-:W-:Y:S01]  /*8dc0*/  F2FP.SATFINITE.E4M3.F32.PACK_AB_MERGE_C R15, R15, R160, RZ ;  /* 0x000000a00f0f723e */ /* 0x000fe200048070ff */
        /* <DEDUP_REMOVED lines=105> */
.L_x_1310:
[----:B------:R-:W-:Y:S02]  /*9460*/  UISETP.NE.AND UP1, UPT, UR53, URZ, UPT ;  /* 0x0000003f3500728c */ /* 0x000fe4000bf25270 */
[----:B------:R-:W-:Y:S02]  /*9470*/  UISETP.NE.AND UP0, UPT, UR52, URZ, UPT ;  /* 0x0000003f3400728c */ /* 0x000fe4000bf05270 */
[----:B------:R-:W-:Y:S02]  /*9480*/  UIADD3 UR10, UR40, 0x7f, URZ ;  /* 0x0000007f280a7890 */ /* 0x000fe4000fffe03f */
[----:B------:R-:W-:Y:S02]  /*9490*/  UIADD3 UR11, UR39, 0x1, -UR45 ;  /* 0x00000001270b7890 */ /* 0x000fe4000fffe82d */
[----:B------:R-:W-:-:S03]  /*94a0*/  PLOP3.LUT P1, PT, PT, PT, UP0, 0x40, 0x0 ;  /* 0x000000000000781c */ /* 0x000fc60003f2e808 */
[----:B------:R-:W-:Y:S01]  /*94b0*/  @UP1 ULDC UR6, c[0x0][0x44c] ;  /* 0x0001130000061ab9 */ /* 0x000fe20000000800 */
[----:B------:R-:W-:Y:S01]  /*94c0*/  @UP1 ULDC UR14, c[0x0][0x450] ;  /* 0x00011400000e1ab9 */ /* 0x000fe20000000800 */
[----:B------:R-:W-:-:S04]  /*94d0*/  UIMAD.WIDE.U32 UR6, UR10, UR6, URZ ;  /* 0x000000060a0672a5 */ /* 0x000fc8000f8e003f */
[----:B------:R-:W-:-:S04]  /*94e0*/  @UP1 USHF.R.U32.HI UR10, URZ, UR14, UR7 ;  /* 0x0000000e3f0a1299 */ /* 0x000fc80008011607 */
[----:B------:R-:W-:-:S04]  /*94f0*/  UIADD3 UR10, UR11, UR10, URZ ;  /* 0x0000000a0b0a7290 */ /* 0x000fc8000fffe03f */
[----:B------:R-:W-:Y:S01]  /*9500*/  UIADD3 UR31, UR10, -UR31, URZ ;  /* 0x8000001f0a1f7290 */ /* 0x000fe2000fffe03f */
[----:B------:R-:W-:Y:S11]  /*9510*/  @P1 BRA `(.L_x_1330) ;  /* 0x0000000000501947 */ /* 0x000ff60003800000 */
[----:B------:R-:W-:Y:S02]  /*9520*/  UMOV UR14, UR10 ;  /* 0x0000000a000e7c82 */ /* 0x000fe40008000000 */
[----:B------:R-:W-:-:S06]  /*9530*/  UISETP.GT.AND UP0, UPT, UR14, -0x1, UPT ;  /* 0xffffffff0e00788c */ /* 0x000fcc000bf04270 */
[----:B------:R-:W-:-:S13]  /*9540*/  PLOP3.LUT P1, PT, PT, PT, UP0, 0x80, 0x0 ;  /* 0x000000000000781c */ /* 0x000fda0003f2f008 */
[----:B------:R-:W-:Y:S05]  /*9550*/  @P1 BRA `(.L_x_1331) ;  /* 0x0000000000201947 */ /* 0x000fea0003800000 */
[----:B------:R-:W-:Y:S01]  /*9560*/  ULDC UR15, c[0x0][0x9e4] ;  /* 0x00027900000f7ab9 */ /* 0x000fe20000000800 */
[----:B------:R-:W-:Y:S02]  /*9570*/  ULOP3.LUT UR14, URZ, UR14, URZ, 0x33, !UPT ;  /* 0x0000000e3f0e7292 */ /* 0x000fe4000f8e333f */
[----:B------:R-:W-:-:S11]  /*9580*/  UISETP.NE.AND UP0, UPT, UR15, 0x1, UPT ;  /* 0x000000010f00788c */ /* 0x000fd6000bf05270 */
[----:B------:R-:W-:Y:S02]  /*9590*/  @UP0 ULDC.64 UR6, c[0x0][0x9e8] ;  /* 0x00027a0000060ab9 */ /* 0x000fe40000000a00 */
[----:B------:R-:W-:-:S04]  /*95a0*/  UIMAD.WIDE.U32 UR10, UR14, UR6, URZ ;  /* 0x000000060e0a72a5 */ /* 0x000fc8000f8e003f */
[----:B------:R-:W-:-:S04]  /*95b0*/  @UP0 USHF.R.U32.HI UR14, URZ, UR7, UR11 ;  /* 0x000000073f0e0299 */ /* 0x000fc8000801160b */
[----:B------:R-:W-:Y:S01]  /*95c0*/  ULOP3.LUT UR14, URZ, UR14, URZ, 0x33, !UPT ;  /* 0x0000000e3f0e7292 */ /* 0x000fe2000f8e333f */
[----:B------:R-:W-:Y:S11]  /*95d0*/  BRA `(.L_x_1332) ;  /* 0x0000000000147947 */ /* 0x000ff60003800000 */
.L_x_1331:
[----:B------:R-:W-:Y:S02]  /*95e0*/  ULDC UR15, c[0x0][0x9e4] ;  /* 0x00027900000f7ab9 */ /* 0x000fe40000000800 */
[----:B------:R-:W-:-:S11]  /*95f0*/  UISETP.NE.AND UP0, UPT, UR15, 0x1, UPT ;  /* 0x000000010f00788c */ /* 0x000fd6000bf05270 */
[----:B------:R-:W-:Y:S02]  /*9600*/  @UP0 ULDC.64 UR6, c[0x0][0x9e8] ;  /* 0x00027a0000060ab9 */ /* 0x000fe40000000a00 */
[----:B------:R-:W-:-:S04]  /*9610*/  UIMAD.WIDE.U32 UR10, UR14, UR6, URZ ;  /* 0x000000060e0a72a5 */ /* 0x000fc8000f8e003f */
[----:B------:R-:W-:-:S12]  /*9620*/  @UP0 USHF.R.U32.HI UR14, URZ, UR7, UR11 ;  /* 0x000000073f0e0299 */ /* 0x000fd8000801160b */
.L_x_1332:
[----:B------:R-:W-:-:S04]  /*9630*/  UIMAD UR14, UR14, UR15, URZ ;  /* 0x0000000f0e0e72a4 */ /* 0x000fc8000f8e023f */
[----:B------:R-:W-:-:S04]  /*9640*/  UISETP.LT.AND UP0, UPT, UR31, UR14, UPT ;  /* 0x0000000e1f00728c */ /* 0x000fc8000bf01270 */
[----:B------:R-:W-:-:S12]  /*9650*/  USEL UR31, UR31, UR14, !UP0 ;  /* 0x0000000e1f1f7287 */ /* 0x000fd8000c000000 */
.L_x_1330:
[----:B------:R-:W-:-:S04]  /*9660*/  UIADD3 UR31, UR31, 0x7f, URZ ;  /* 0x0000007f1f1f7890 */ /* 0x000fc8000fffe03f */
[----:B------:R-:W-:-:S04]  /*9670*/  USHF.R.S32.HI UR6, URZ, 0x1f, UR31 ;  /* 0x0000001f3f067899 */ /* 0x000fc8000801141f */
[----:B------:R-:W-:-:S04]  /*9680*/  ULEA.HI UR6, UR6, UR31, URZ, 0x7 ;  /* 0x0000001f06067291 */ /* 0x000fc8000f8f383f */
[----:B------:R-:W-:-:S04]  /*9690*/  USHF.R.S32.HI UR6, URZ, 0x7, UR6 ;  /* 0x000000073f067899 */ /* 0x000fc80008011406 */
[----:B------:R-:W-:-:S04]  /*96a0*/  UISETP.LT.AND UP0, UPT, UR38, UR6, UPT ;  /* 0x000000062600728c */ /* 0x000fc8000bf01270 */
[----:B------:R-:W-:-:S06]  /*96b0*/  USEL UR30, UR38, UR6, !UP0 ;  /* 0x00000006261e7287 */ /* 0x000fcc000c000000 */
[----:B------:R-:W-:-:S13]  /*96c0*/  ISETP.GE.AND P1, PT, R6, UR30, PT ;  /* 0x0000001e06007c0c */ /* 0x000fda000bf26270 */
[----:B------:R-:W-:Y:S05]  /*96d0*/  @!P1 BRA `(.L_x_1333) ;  /* 0x00000028002c9947 */ /* 0x000fea0003800000 */
[----:B------:R-:W-:Y:S01]  /*96e0*/  IMAD.MOV.U32 R4, RZ, RZ, R7 ;  /* 0x000000ffff047224 */ /* 0x000fe200078e0007 */
[----:B------:R-:W-:Y:S01]  /*96f0*/  UMOV UR32, UR47 ;  /* 0x0000002f00207c82 */ /* 0x000fe20008000000 */
[----:B------:R-:W-:Y:S01]  /*9700*/  IMAD.MOV.U32 R5, RZ, RZ, R14 ;  /* 0x000000ffff057224 */ /* 0x000fe200078e000e */
[----:B------:R-:W-:Y:S01]  /*9710*/  UMOV UR31, UR46 ;  /* 0x0000002e001f7c82 */ /* 0x000fe20008000000 */
[----:B------:R-:W-:-:S05]  /*9720*/  ULDC UR29, c[0x0][0x988] ;  /* 0x00026200001d7ab9 */ /* 0x000fca0000000800 */
.L_x_1344:
[----:B------:R-:W-:Y:S01]  /*9730*/  ISETP.NE.AND P2, PT, RZ, UR44, PT ;  /* 0x0000002cff007c0c */ /* 0x000fe2000bf45270 */
[----:B------:R-:W-:-:S04]  /*9740*/  UISETP.NE.AND UP0, UPT, UR31, 0x1, UPT ;  /* 0x000000011f00788c */ /* 0x000fc8000bf05270 */
[----:B------:R-:W-:-:S04]  /*9750*/  USEL UR47, URZ, 0x1, UP0 ;  /* 0x000000013f2f7887 */ /* 0x000fc80008000000 */
[----:B------:R-:W-:-:S04]  /*9760*/  ULOP3.LUT UR47, UR32, UR47, URZ, 0x3c, !UPT ;  /* 0x0000002f202f7292 */ /* 0x000fc8000f8e3c3f */
[----:B------:R-:W-:Y:S08]  /*9770*/  @P2 BRA `(.L_x_1334) ;  /* 0x0000000000382947 */ /* 0x000ff00003800000 */
[----:B------:R-:W-:Y:S05]  /*9780*/  @!P0 BRA `(.L_x_1335) ;  /* 0x0000000000048947 */ /* 0x000fea0003800000 */
[----:B------:R-:W-:Y:S01]  /*9790*/  BPT.TRAP 0x1 ;  /* 0x000000040000795c */ /* 0x000fe20000300000 */
.L_x_1335:
        /* <DEDUP_REMOVED lines=9> */
.L_x_1336:
[----:B-1----:R-:W-:Y:S05]  /*9830*/  @P1 BRA `(.L_x_1334) ;  /* 0x0000000000081947 */ /* 0x002fea0003800000 */
[----:B------:R-:W1:Y:S02]  /*9840*/  SYNCS.PHASECHK.TRANS64.TRYWAIT P1, [UR6+0x2a830], R7 ;  /* 0x02a83007ff0075a7 */ /* 0x000e640008020146 */
[----:B-1----:R-:W-:Y:S05]  /*9850*/  @!P1 BRA `(.L_x_1337) ;  /* 0x0000010000d49947 */ /* 0x002fea0003800000 */
.L_x_1334:
        /* <DEDUP_REMOVED lines=40> */
.L_x_1339:
[----:B------:R-:W-:Y:S01]  /*9ae0*/  ULEA UR6, UR31, UR36, 0x3 ;  /* 0x000000241f067291 */ /* 0x000fe2000f8e183f */
[----:B------:R-:W-:-:S05]  /*9af0*/  IMAD.U32 R7, RZ, RZ, UR32 ;  /* 0x00000020ff077e24 */ /* 0x000fca000f8e00ff */
[----:B------:R-:W-:-:S04]  /*9b00*/  SHF.L.U32 R7, R7, 0x1f, RZ ;  /* 0x0000001f07077819 */ /* 0x000fc800000006ff */
[----:B------:R0:W1:Y:S01]  /*9b10*/  SYNCS.PHASECHK.TRANS64.TRYWAIT P1, [UR6+0x2a850], R7 ;  /* 0x02a85007ff0075a7 */ /* 0x0000620008020146 */
[----:B------:R-:W-:Y:S05]  /*9b20*/  @!P0 BRA `(.L_x_1340) ;  /* 0x0000000000048947 */ /* 0x000fea0003800000 */
[----:B------:R-:W-:Y:S01]  /*9b30*/  BPT.TRAP 0x1 ;  /* 0x000000040000795c */ /* 0x000fe20000300000 */
.L_x_1340:
[----:B-1----:R-:W-:Y:S05]  /*9b40*/  @P1 BRA `(.L_x_1338) ;  /* 0x0000000000081947 */ /* 0x002fea0003800000 */
[----:B------:R-:W1:Y:S02]  /*9b50*/  SYNCS.PHASECHK.TRANS64.TRYWAIT P1, [UR6+0x2a850], R7 ;  /* 0x02a85007ff0075a7 */ /* 0x000e640008020146 */
[----:B-1----:R-:W-:Y:S05]  /*9b60*/  @!P1 BRA `(.L_x_1341) ;  /* 0x0000010000289947 */ /* 0x002fea0003800000 */
.L_x_1338:
        /* <DEDUP_REMOVED lines=31> */
.L_x_1342:
        /* <DEDUP_REMOVED lines=71> */
[----:B-1----:R-:W-:Y:S01]  /*a1d0*/  FMNMX.FTZ R160, R13, R160, !PT ;  /* 0x000000a00da07209 */ /* 0x002fe20007810000 */
[C---:B------:R-:W-:Y:S01]  /*a1e0*/  FMUL.FTZ R172, R0.reuse, R180 ;  /* 0x000000b400ac7220 */ /* 0x040fe20000410000 */
[----:B------:R-:W-:Y:S01]  /*a1f0*/  FMUL.FTZ R173, R0, R181 ;  /* 0x000000b500ad7220 */ /* 0x000fe20000410000 */
[----:B------:R-:W-:-:S04]  /*a200*/  ULEA UR6, UR46, UR36, 0x3 ;  /* 0x000000242e067291 */ /* 0x000fc8000f8e183f */
[----:B------:R-:W1:Y:S01]  /*a210*/  MUFU.TANH R121, R121 ;  /* 0x0000007900797308 */ /* 0x000e620000002400 */
[----:B0-----:R-:W-:Y:S01]  /*a220*/  FMNMX.FTZ R14, R20, R7, !PT ;  /* 0x00000007140e7209 */ /* 0x001fe20007810000 */
[----:B------:R-:W-:-:S04]  /*a230*/  UIADD3 UR6, UR6, 0x2a840, URZ ;  /* 0x0002a84006067890 */ /* 0x000fc8000fffe03f */
[----:B------:R-:W-:Y:S02]  /*a240*/  UPRMT UR6, UR37, 0x654, UR6 ;  /* 0x0000065425067896 */ /* 0x000fe40008000006 */
[----:B------:R-:W0:Y:S01]  /*a250*/  MUFU.TANH R120, R120 ;  /* 0x0000007800787308 */ /* 0x000e220000002400 */
[----:B--2---:R-:W-:-:S06]  /*a260*/  FMNMX.FTZ R7, R21, R160, !PT ;  /* 0x000000a015077209 */ /* 0x004fcc0007810000 */
[----:B------:R-:W-:Y:S01]  /*a270*/  SYNCS.ARRIVE.TRANS64.RED.A1T0 RZ, [UR6], RZ ;  /* 0x000000ffffff79a7 */ /* 0x000fe20008100406 */
[----:B------:R-:W2:Y:S01]  /*a280*/  MUFU.TANH R122, R122 ;  /* 0x0000007a007a7308 */ /* 0x000ea20000002400 */
[----:B-1----:R-:W-:-:S07]  /*a290*/  FMNMX.FTZ R159, R121, R14, !PT ;  /* 0x0000000e799f7209 */ /* 0x002fce0007810000 */
[----:B------:R-:W1:Y:S01]  /*a2a0*/  MUFU.TANH R123, R123 ;  /* 0x0000007b007b7308 */ /* 0x000e620000002400 */
[----:B0-----:R-:W-:-:S07]  /*a2b0*/  FMNMX.FTZ R14, R120, R7, !PT ;  /* 0x00000007780e7209 */ /* 0x001fce0007810000 */
[----:B------:R-:W0:Y:S01]  /*a2c0*/  MUFU.TANH R125, R125 ;  /* 0x0000007d007d7308 */ /* 0x000e220000002400 */
[----:B--2---:R-:W-:-:S07]  /*a2d0*/  FMNMX.FTZ R160, R122, R159, !PT ;  /* 0x0000009f7aa07209 */ /* 0x004fce0007810000 */
[----:B------:R-:W2:Y:S01]  /*a2e0*/  MUFU.TANH R124, R124 ;  /* 0x0000007c007c7308 */ /* 0x000ea20000002400 */
[----:B-1----:R-:W-:-:S07]  /*a2f0*/  FMNMX.FTZ R7, R123, R14, !PT ;  /* 0x0000000e7b077209 */ /* 0x002fce0007810000 */
[----:B------:R-:W1:Y:S01]  /*a300*/  MUFU.TANH R126, R126 ;  /* 0x0000007e007e7308 */ /* 0x000e620000002400 */
[----:B0-----:R-:W-:-:S07]  /*a310*/  FMNMX.FTZ R159, R125, R160, !PT ;  /* 0x000000a07d9f7209 */ /* 0x001fce0007810000 */
[----:B------:R-:W0:Y:S01]  /*a320*/  MUFU.TANH R127, R127 ;  /* 0x0000007f007f7308 */ /* 0x000e220000002400 */
[----:B--2---:R-:W-:-:S07]  /*a330*/  FMNMX.FTZ R14, R124, R7, !PT ;  /* 0x000000077c0e7209 */ /* 0x004fce0007810000 */
[----:B------:R-:W2:Y:S01]  /*a340*/  MUFU.TANH R129, R129 ;  /* 0x0000008100817308 */ /* 0x000ea20000002400 */
[----:B-1----:R-:W-:Y:S01]  /*a350*/  FMNMX.FTZ R160, R126, R159, !PT ;  /* 0x0000009f7ea07209 */ /* 0x002fe20007810000 */
[----:B------:R-:W-:-:S06]  /*a360*/  FMUL.FTZ R159, R0, R174 ;  /* 0x000000ae009f7220 */ /* 0x000fcc0000410000 */
[----:B------:R-:W1:Y:S01]  /*a370*/  MUFU.TANH R128, R128 ;  /* 0x0000008000807308 */ /* 0x000e620000002400 */
[----:B0-----:R-:W-:-:S07]  /*a380*/  FMNMX.FTZ R7, R127, R14, !PT ;  /* 0x0000000e7f077209 */ /* 0x001fce0007810000 */
[----:B------:R-:W0:Y:S01]  /*a390*/  MUFU.TANH R130, R130 ;  /* 0x0000008200827308 */ /* 0x000e220000002400 */
[----:B--2---:R-:W-:Y:S01]  /*a3a0*/  FMNMX.FTZ R161, R129, R160, !PT ;  /* 0x000000a081a17209 */ /* 0x004fe20007810000 */
[----:B------:R-:W-:-:S06]  /*a3b0*/  FMUL.FTZ R160, R0, R175 ;  /* 0x000000af00a07220 */ /* 0x000fcc0000410000 */
        /* <DEDUP_REMOVED lines=27> */
[----:B0-----:R-:W-:Y:S01]  /*a570*/  FMNMX.FTZ R14, R140, R161, !PT ;  /* 0x000000a18c0e7209 */ /* 0x001fe20007810000 */
[----:B------:R-:W-:Y:S01]  /*a580*/  FMUL.FTZ R161, R0, R178 ;  /* 0x000000b200a17220 */ /* 0x000fe20000410000 */
[----:B------:R-:W-:-:S05]  /*a590*/  IMAD.U32 R178, RZ, RZ, UR29 ;  /* 0x0000001dffb27e24 */ /* 0x000fca000f8e00ff */
        /* <DEDUP_REMOVED lines=10> */
[----:B------:R-:W-:Y:S01]  /*a640*/  FMUL.FTZ R162, R0, R179 ;  /* 0x000000b300a27220 */ /* 0x000fe20000410000 */
[----:B------:R-:W-:-:S05]  /*a650*/  IMAD.U32 R179, RZ, RZ, UR29 ;  /* 0x0000001dffb37e24 */ /* 0x000fca000f8e00ff */
        /* <DEDUP_REMOVED lines=51> */
[----:B0-----:R-:W-:Y:S02]  /*a990*/  FMNMX.FTZ R7, R163, R14, !PT ;  /* 0x0000000ea3077209 */ /* 0x001fe40007810000 */
[----:B--2---:R-:W-:Y:S02]  /*a9a0*/  FMNMX.FTZ R174, R173, R174, !PT ;  /* 0x000000aeadae7209 */ /* 0x004fe40007810000 */
[----:B-1----:R-:W-:-:S03]  /*a9b0*/  FMNMX.FTZ R165, R164, R7, !PT ;  /* 0x00000007a4a57209 */ /* 0x002fc60007810000 */
[----:B------:R-:W0:Y:S04]  /*a9c0*/  SHFL.BFLY PT, R7, R174, 0x2, 0x1f ;  /* 0x0c401f00ae077f89 */ /* 0x000e2800000e0000 */
[----:B------:R-:W1:Y:S01]  /*a9d0*/  SHFL.BFLY PT, R14, R165, 0x2, 0x1f ;  /* 0x0c401f00a50e7f89 */ /* 0x000e6200000e0000 */
[----:B0-----:R-:W-:Y:S02]  /*a9e0*/  FMNMX.FTZ R175, R174, R7, !PT ;  /* 0x00000007aeaf7209 */ /* 0x001fe40007810000 */
[----:B-1----:R-:W-:-:S03]  /*a9f0*/  FMNMX.FTZ R176, R165, R14, !PT ;  /* 0x0000000ea5b07209 */ /* 0x002fc60007810000 */
[----:B------:R-:W0:Y:S04]  /*aa00*/  SHFL.BFLY PT, R14, R175, 0x1, 0x1f ;  /* 0x0c201f00af0e7f89 */ /* 0x000e2800000e0000 */
[----:B------:R-:W1:Y:S01]  /*aa10*/  SHFL.BFLY PT, R7, R176, 0x1, 0x1f ;  /* 0x0c201f00b0077f89 */ /* 0x000e6200000e0000 */
[----:B0-----:R-:W-:Y:S02]  /*aa20*/  FMNMX.FTZ R14, R175, R14, !PT ;  /* 0x0000000eaf0e7209 */ /* 0x001fe40007810000 */
[----:B-1----:R-:W-:-:S03]  /*aa30*/  FMNMX.FTZ R7, R176, R7, !PT ;  /* 0x00000007b0077209 */ /* 0x002fc60007810000 */
[C---:B------:R-:W-:Y:S01]  /*aa40*/  FFMA.FTZ R174, R14.reuse, R179, -8 ;  /* 0xc10000000eae7423 */ /* 0x040fe200000100b3 */
[----:B------:R-:W-:-:S03]  /*aa50*/  FADD.FTZ R5, -R14, R5 ;  /* 0x000000050e057221 */ /* 0x000fc60000010100 */
[--C-:B------:R-:W-:Y:S01]  /*aa60*/  FFMA.FTZ R165, R8, UR29, -R174.reuse ;  /* 0x0000001d08a57c23 */ /* 0x100fe200080108ae */
[----:B------:R-:W-:-:S01]  /*aa70*/  FFMA.FTZ R8, R9, UR29, -R174 ;  /* 0x0000001d09087c23 */ /* 0x000fc200080108ae */
        /* <DEDUP_REMOVED lines=9> */
[----:B------:R-:W-:Y:S01]  /*ab10*/  FMUL.FTZ R177, R5, UR29 ;  /* 0x0000001d05b17c20 */ /* 0x000fe20008410000 */
[--C-:B------:R-:W-:Y:S01]  /*ab20*/  FFMA.FTZ R141, R144, UR29, -R174.reuse ;  /* 0x0000001d908d7c23 */ /* 0x100fe200080108ae */
[----:B------:R-:W-:-:S01]  /*ab30*/  FFMA.FTZ R175, R173, UR29, -R174 ;  /* 0x0000001dadaf7c23 */ /* 0x000fc200080108ae */
[----:B------:R-:W-:Y:S01]  /*ab40*/  FADD.FTZ R5, -R7, R4 ;  /* 0x0000000407057221 */ /* 0x000fe20000010100 */
[----:B------:R-:W-:-:S01]  /*ab50*/  FFMA.FTZ R144, R145, UR29, -R174 ;  /* 0x0000001d91907c23 */ /* 0x000fc200080108ae */
[----:B------:R-:W-:Y:S01]  /*ab60*/  FFMA.FTZ R173, R7, R178, -8 ;  /* 0xc100000007ad7423 */ /* 0x000fe200000100b2 */
        /* <DEDUP_REMOVED lines=17> */
[----:B------:R-:W-:Y:S01]  /*ac80*/  FFMA.FTZ R172, R172, UR29, -R174 ;  /* 0x0000001dacac7c23 */ /* 0x000fe200080108ae */
[----:B------:R-:W-:Y:S01]  /*ac90*/  FMUL.FTZ R5, R5, UR29 ;  /* 0x0000001d05057c20 */ /* 0x000fe20008410000 */
        /* <DEDUP_REMOVED lines=27> */
[----:B0-----:R-:W-:-:S07]  /*ae50*/  FFMA.FTZ R3, R4, R3, R165 ;  /* 0x0000000304037223 */ /* 0x001fce00000100a5 */
[----:B------:R-:W0:Y:S08]  /*ae60*/  MUFU.EX2 R8, R8 ;  /* 0x0000000800087308 */ /* 0x000e300000000800 */
[----:B------:R-:W2:Y:S01]  /*ae70*/  MUFU.EX2 R11, R11 ;  /* 0x0000000b000b7308 */ /* 0x000ea20000000800 */
[----:B-1----:R-:W-:-:S07]  /*ae80*/  FFMA.FTZ R2, R5, R2, R174 ;  /* 0x0000000205027223 */ /* 0x002fce00000100ae */
        /* <DEDUP_REMOVED lines=18> */
[--C-:B------:R-:W-:Y:S01]  /*afb0*/  FFMA.FTZ R153, R154, UR29, -R173.reuse ;  /* 0x0000001d9a997c23 */ /* 0x100fe200080108ad */
[----:B------:R-:W-:-:S05]  /*afc0*/  FFMA.FTZ R154, R155, UR29, -R173 ;  /* 0x0000001d9b9a7c23 */ /* 0x000fca00080108ad */
        /* <DEDUP_REMOVED lines=33> */
[----:B0-----:R-:W-:-:S01]  /*b1e0*/  FADD.FTZ R178, R138, R157 ;  /* 0x0000009d8ab27221 */ /* 0x001fc20000010000 */
[--C-:B------:R-:W-:Y:S01]  /*b1f0*/  FFMA.FTZ R157, R158, UR29, -R173.reuse ;  /* 0x0000001d9e9d7c23 */ /* 0x100fe200080108ad */
[----:B------:R-:W-:-:S05]  /*b200*/  FFMA.FTZ R158, R159, UR29, -R173 ;  /* 0x0000001d9f9e7c23 */ /* 0x000fca00080108ad */
        /* <DEDUP_REMOVED lines=8> */
[----:B------:R-:W-:-:S06]  /*b290*/  FFMA.FTZ R177, R160, UR29, -R173 ;  /* 0x0000001da0b17c23 */ /* 0x000fcc00080108ad */
        /* <DEDUP_REMOVED lines=16> */
[----:B------:R-:W-:-:S06]  /*b3a0*/  FFMA.FTZ R159, R161, UR29, -R173 ;  /* 0x0000001da19f7c23 */ /* 0x000fcc00080108ad */
        /* <DEDUP_REMOVED lines=51> */
.L_x_1343:
        /* <DEDUP_REMOVED lines=139> */
.L_x_1333:
        /* <DEDUP_REMOVED lines=9> */
[----:B------:R-:W-:-:S05]  /*c020*/  ULDC UR31, c[0x0][0x9e0] ;  /* 0x00027800001f7ab9 */ /* 0x000fca0000000800 */
.L_x_1364:
        /* <DEDUP_REMOVED lines=9> */
.L_x_1347:
[----:B------:R-:W-:Y:S01]  /*c0c0*/  ULEA UR6, UR46, UR36, 0x3 ;  /* 0x000000242e067291 */ /* 0x000fe2000f8e183f */
[----:B------:R-:W-:-:S05]  /*c0d0*/  IMAD.U32 R7, RZ, RZ, UR47 ;  /* 0x0000002fff077e24 */ /* 0x000fca000f8e00ff */
[----:B------:R-:W-:-:S04]  /*c0e0*/  SHF.L.U32 R7, R7, 0x1f, RZ ;  /* 0x0000001f07077819 */ /* 0x000fc800000006ff */
[----:B------:R0:W1:Y:S01]  /*c0f0*/  SYNCS.PHASECHK.TRANS64.TRYWAIT P1, [UR6+0x2a830], R7 ;  /* 0x02a83007ff0075a7 */ /* 0x0000620008020146 */
[----:B------:R-:W-:Y:S05]  /*c100*/  @!P0 BRA `(.L_x_1348) ;  /* 0x0000000000048947 */ /* 0x000fea0003800000 */
[----:B------:R-:W-:Y:S01]  /*c110*/  BPT.TRAP 0x1 ;  /* 0x000000040000795c */ /* 0x000fe20000300000 */
.L_x_1348:
[----:B-1----:R-:W-:Y:S05]  /*c120*/  @P1 BRA `(.L_x_1346) ;  /* 0x0000000000081947 */ /* 0x002fea0003800000 */
[----:B------:R-:W1:Y:S02]  /*c130*/  SYNCS.PHASECHK.TRANS64.TRYWAIT P1, [UR6+0x2a830], R7 ;  /* 0x02a83007ff0075a7 */ /* 0x000e640008020146 */
[----:B-1----:R-:W-:Y:S05]  /*c140*/  @!P1 BRA `(.L_x_1349) ;  /* 0x000000d800c89947 */ /* 0x002fea0003800000 */
.L_x_1346:
        /* <DEDUP_REMOVED lines=37> */
.L_x_1351:
[----:B------:R-:W-:Y:S01]  /*c3a0*/  ULEA UR6, UR33, UR36, 0x3 ;  /* 0x0000002421067291 */ /* 0x000fe2000f8e183f */
[----:B------:R-:W-:-:S05]  /*c3b0*/  IMAD.U32 R7, RZ, RZ, UR34 ;  /* 0x00000022ff077e24 */ /* 0x000fca000f8e00ff */
[----:B------:R-:W-:-:S04]  /*c3c0*/  SHF.L.U32 R7, R7, 0x1f, RZ ;  /* 0x0000001f07077819 */ /* 0x000fc800000006ff */
[----:B------:R0:W1:Y:S01]  /*c3d0*/  SYNCS.PHASECHK.TRANS64.TRYWAIT P1, [UR6+0x2a850], R7 ;  /* 0x02a85007ff0075a7 */ /* 0x0000620008020146 */
[----:B------:R-:W-:Y:S05]  /*c3e0*/  @!P0 BRA `(.L_x_1352) ;  /* 0x0000000000048947 */ /* 0x000fea0003800000 */
[----:B------:R-:W-:Y:S01]  /*c3f0*/  BPT.TRAP 0x1 ;  /* 0x000000040000795c */ /* 0x000fe20000300000 */
.L_x_1352:
[----:B-1----:R-:W-:Y:S05]  /*c400*/  @P1 BRA `(.L_x_1350) ;  /* 0x0000000000081947 */ /* 0x002fea0003800000 */
[----:B------:R-:W1:Y:S02]  /*c410*/  SYNCS.PHASECHK.TRANS64.TRYWAIT P1, [UR6+0x2a850], R7 ;  /* 0x02a85007ff0075a7 */ /* 0x000e640008020146 */
[----:B-1----:R-:W-:Y:S05]  /*c420*/  @!P1 BRA `(.L_x_1353) ;  /* 0x000000d800289947 */ /* 0x002fea0003800000 */
.L_x_1350:
        /* <DEDUP_REMOVED lines=31> */
.L_x_1354:
        /* <DEDUP_REMOVED lines=167> */
.L_x_1357:
[----:B------:R-:W-:-:S05]  /*d090*/  IMAD.U32 R170, RZ, RZ, UR30 ;  /* 0x0000001effaa7e24 */ /* 0x000fca000f8e00ff */
[----:B------:R-:W-:-:S13]  /*d0a0*/  ISETP.NE.AND P1, PT, R170, 0x1, PT ;  /* 0x00000001aa00780c */ /* 0x000fda0003f25270 */
[----:B------:R-:W1:Y:S02]  /*d0b0*/  @P1 LDC.64 R14, c[0x0][0x9e8] ;  /* 0x00027a00ff0e1b82 */ /* 0x000e640000000a00 */
[----:B-1----:R-:W-:-:S05]  /*d0c0*/  @P1 IMAD.HI.U32 R14, R166, R14, RZ ;  /* 0x0000000ea60e1227 */ /* 0x002fca00078e00ff */
[----:B------:R-:W-:-:S07]  /*d0d0*/  @P1 SHF.R.U32.HI R166, RZ, R15, R14 ;  /* 0x0000000fffa61219 */ /* 0x000fce000001160e */
.L_x_1358:
[----:B------:R-:W-:Y:S05]  /*d0e0*/  BSYNC B0 ;  /* 0x0000000000007941 */ /* 0x000fea0003800000 */
.L_x_1356:
[----:B------:R-:W-:-:S04]  /*d0f0*/  IMAD R15, R166, R170, -R165 ;  /* 0x000000aaa60f7224 */ /* 0x000fc800078e0aa5 */
[----:B------:R-:W-:-:S05]  /*d100*/  IMAD R14, R16, -0x2, R15 ;  /* 0xfffffffe100e7824 */ /* 0x000fca00078e020f */
[----:B------:R-:W-:Y:S02]  /*d110*/  VIADDMNMX R167, R14, R170, R167, PT ;  /* 0x000000aa0ea77246 */ /* 0x000fe400038001a7 */
[----:B------:R-:W-:-:S07]  /*d120*/  VIMNMX R169, R169, R14, !PT ;  /* 0x0000000ea9a97248 */ /* 0x000fce0007fe0100 */
.L_x_1355:
        /* <DEDUP_REMOVED lines=116> */
.L_x_1361:
[----:B------:R-:W-:-:S05]  /*d870*/  IMAD.U32 R180, RZ, RZ, UR30 ;  /* 0x0000001effb47e24 */ /* 0x000fca000f8e00ff */
[----:B------:R-:W-:-:S13]  /*d880*/  ISETP.NE.AND P2, PT, R180, 0x1, PT ;  /* 0x00000001b400780c */ /* 0x000fda0003f45270 */
[----:B------:R-:W0:Y:S02]  /*d890*/  @P2 LDC.64 R14, c[0x0][0x9e8] ;  /* 0x00027a00ff0e2b82 */ /* 0x000e240000000a00 */
[----:B0-----:R-:W-:-:S05]  /*d8a0*/  @P2 IMAD.HI.U32 R14, R167, R14, RZ ;  /* 0x0000000ea70e2227 */ /* 0x001fca00078e00ff */
[----:B------:R-:W-:-:S07]  /*d8b0*/  @P2 SHF.R.U32.HI R167, RZ, R15, R14 ;  /* 0x0000000fffa72219 */ /* 0x000fce000001160e */
.L_x_1362:
[----:B------:R-:W-:Y:S05]  /*d8c0*/  BSYNC B0 ;  /* 0x0000000000007941 */ /* 0x000fea0003800000 */
.L_x_1360:
[----:B------:R-:W-:-:S04]  /*d8d0*/  IMAD R165, R167, R180, -R165 ;  /* 0x000000b4a7a57224 */ /* 0x000fc800078e0aa5 */
[----:B------:R-:W-:-:S05]  /*d8e0*/  IMAD R165, R16, -0x2, R165 ;  /* 0xfffffffe10a57824 */ /* 0x000fca00078e02a5 */
[----:B------:R-:W-:Y:S02]  /*d8f0*/  VIADDMNMX R164, R165, R180, R164, PT ;  /* 0x000000b4a5a47246 */ /* 0x000fe400038001a4 */
[----:B------:R-:W-:-:S07]  /*d900*/  VIMNMX R163, R163, R165, !PT ;  /* 0x000000a5a3a37248 */ /* 0x000fce0007fe0100 */
.L_x_1359:
        /* <DEDUP_REMOVED lines=378> */
.L_x_1363:
        /* <DEDUP_REMOVED lines=139> */
.L_x_1345:
[----:B------:R-:W-:Y:S06]  /*f960*/  BAR.ARV 0x8, 0x180 ;  /* 0x0206000000007b1d */ /* 0x000fec0000002000 */
[----:B------:R-:W-:Y:S05]  /*f970*/  @!P0 BRA `(.L_x_1365) ;  /* 0x0000000000048947 */ /* 0x000fea0003800000 */
[----:B------:R-:W-:Y:S01]  /*f980*/  BPT.TRAP 0x1 ;  /* 0x000000040000795c */ /* 0x000fe20000300000 */
.L_x_1365:
[----:B------:R-:W-:Y:S01]  /*f990*/  ULEA UR9, UR46, UR36, 0x3 ;  /* 0x000000242e097291 */ /* 0x000fe2000f8e183f */
[----:B------:R-:W-:-:S05]  /*f9a0*/  IMAD.U32 R0, RZ, RZ, UR47 ;  /* 0x0000002fff007e24 */ /* 0x000fca000f8e00ff */
[----:B------:R-:W-:-:S04]  /*f9b0*/  SHF.L.U32 R0, R0, 0x1f, RZ ;  /* 0x0000001f00007819 */ /* 0x000fc800000006ff */
[----:B------:R0:W1:Y:S01]  /*f9c0*/  SYNCS.PHASECHK.TRANS64.TRYWAIT P1, [UR9+0x2a850], R0 ;  /* 0x02a85000ff0075a7 */ /* 0x0000620008020149 */
[----:B------:R-:W-:Y:S05]  /*f9d0*/  @!P0 BRA `(.L_x_1366) ;  /* 0x0000000000048947 */ /* 0x000fea0003800000 */
[----:B------:R-:W-:Y:S01]  /*f9e0*/  BPT.TRAP 0x1 ;  /* 0x000000040000795c */ /* 0x000fe20000300000 */
.L_x_1366:
[----:B-1----:R-:W-:Y:S05]  /*f9f0*/  @P1 BRA `(.L_x_1367) ;  /* 0x0000000000081947 */ /* 0x002fea0003800000 */
[----:B------:R-:W1:Y:S02]  /*fa00*/  SYNCS.PHASECHK.TRANS64.TRYWAIT P1, [UR9+0x2a850], R0 ;  /* 0x02a85000ff0075a7 */ /* 0x000e640008020149 */
[----:B-1----:R-:W-:Y:S05]  /*fa10*/  @!P1 BRA `(.L_x_1368) ;  /* 0x000000a000c49947 */ /* 0x002fea0003800000 */
.L_x_1367:
        /* <DEDUP_REMOVED lines=12> */
[----:B------:R-:W-:Y:S02]  /*fae0*/  @UP0 ULDC.64 UR12, c[0x0][0x9c8] ;  /* 0x00027200000c0ab9 */ /* 0x000fe40000000a00 */
[----:B------:R-:W-:Y:S01]  /*faf0*/  UMOV UR6, UR8 ;  /* 0x0000000800067c82 */ /* 0x000fe20008000000 */
[----:B------:R-:W-:-:S09]  /*fb00*/  @UP0 UIMAD.WIDE.U32 UR4, UR50, UR12, URZ ;  /* 0x0000000c320402a5 */ /* 0x000fd2000f8e003f */
[----:B------:R-:W-:Y:S01]  /*fb10*/  QGMMA.64x192x32.F32.E4M3.E4M3 R24, R196, gdesc[UR4], R24, gsb0 ;  /* 0x02e00004c4187df3 */ /* 0x000fe20008000818 */
[----:B------:R-:W-:Y:S01]  /*fb20*/  UIADD3 UR6, UR8, 0x2, URZ ;  /* 0x0000000208067890 */ /* 0x000fe2000fffe03f */
[----:B------:R-:W-:Y:S01]  /*fb30*/  UMOV UR7, 0x40000040 ;  /* 0x4000004000077882 */ /* 0x000fe20000000000 */
[----:B------:R-:W-:Y:S02]  /*fb40*/  WARPGROUP.DEPBAR.LE gsb0, 0x0 ;  /* 0x00008000000079c5 */ /* 0x000fe40000010000 */
[----:B------:R-:W-:-:S15]  /*fb50*/  WARPGROUP.ARRIVE ;  /* 0x00000000000079c5 */ /* 0x000fde0000000000 */
        /* <DEDUP_REMOVED lines=63> */
.L_x_1369:
        /* <DEDUP_REMOVED lines=106> */
.L_x_1291:
[----:B------:R-:W0:Y:S01]  /*105f0*/  S2R R4, SR_CgaCtaId ;  /* 0x0000000000047919 */ /* 0x000e220000008800 */
[----:B------:R-:W-:Y:S01]  /*10600*/  MOV R3, 0x400 ;  /* 0x0000040000037802 */ /* 0x000fe20000000f00 */
[----:B------:R-:W-:Y:S01]  /*10610*/  BSSY B0, `(.L_x_1370) ;  /* 0x000030c000007945 */ /* 0x000fe20003800000 */
[----:B------:R-:W-:Y:S02]  /*10620*/  BAR.SYNC.DEFER_BLOCKING 0x5, 0x180 ;  /* 0x0146000000007b1d */ /* 0x000fe40000010000 */
[----:B0-----:R-:W-:-:S05]  /*10630*/  LEA R3, R4, R3, 0x18 ;  /* 0x0000000304037211 */ /* 0x001fca00078ec0ff */
[----:B------:R-:W0:Y:S02]  /*10640*/  LDS.128 R32, [R3+0x2a8d0] ;  /* 0x02a8d00003207984 */ /* 0x000e240000000c00 */
[----:B0-----:R-:W-:Y:S02]  /*10650*/  R2UR UR5, R33 ;  /* 0x00000000210572ca */ /* 0x001fe400000e0000 */
[----:B------:R-:W-:Y:S02]  /*10660*/  R2UR UR51, R34 ;  /* 0x00000000223372ca */ /* 0x000fe400000e0000 */
        /* <DEDUP_REMOVED lines=9> */
[----:B------:R-:W0:Y:S01]  /*10700*/  S2R R32, SR_SWINHI ;  /* 0x0000000000207919 */ /* 0x000e220000002f00 */
[----:B------:R-:W-:Y:S01]  /*10710*/  F2FP.BF16.F32.PACK_AB R52, R52, R121 ;  /* 0x000000793434723e */ /* 0x000fe200000010ff */
[----:B------:R-:W-:Y:S02]  /*10720*/  ULDC.64 UR6, c[0x0][0xc00] ;  /* 0x0003000000067ab9 */ /* 0x000fe40000000a00 */
[----:B------:R1:W2:Y:S01]  /*10730*/  LDG.E.CONSTANT R4, desc[UR54][R4.64] ;  /* 0x0000003604047981 */ /* 0x0002a2000c1e9900 */
[----:B------:R-:W-:Y:S01]  /*10740*/  F2FP.BF16.F32.PACK_AB R53, R53, R120 ;  /* 0x000000783535723e */ /* 0x000fe200000010ff */
[----:B------:R-:W-:Y:S01]  /*10750*/  UISETP.NE.U32.AND UP0, UPT, UR6, URZ, UPT ;  /* 0x0000003f0600728c */ /* 0x000fe2000bf05070 */
[----:B------:R-:W-:Y:S02]  /*10760*/  F2FP.BF16.F32.PACK_AB R49, R60, R49 ;  /* 0x000000313c31723e */ /* 0x000fe400000010ff */
[----:B------:R-:W-:Y:S01]  /*10770*/  F2FP.BF16.F32.PACK_AB R48, R61, R48 ;  /* 0x000000303d30723e */ /* 0x000fe200000010ff */
[----:B------:R-:W-:Y:S01]  /*10780*/  UISETP.NE.AND.EX UP0, UPT, UR7, URZ, UPT, UP0 ;  /* 0x0000003f0700728c */ /* 0x000fe2000bf05300 */
[----:B------:R-:W-:-:S02]  /*10790*/  F2FP.BF16.F32.PACK_AB R45, R68, R45 ;  /* 0x0000002d442d723e */ /* 0x000fc400000010ff */
[----:B------:R-:W-:Y:S01]  /*107a0*/  F2FP.BF16.F32.PACK_AB R44, R69, R44 ;  /* 0x0000002c452c723e */ /* 0x000fe200000010ff */
[----:B------:R-:W-:Y:S01]  /*107b0*/  ULDC.64 UR6, c[0x0][0xc00] ;  /* 0x0003000000067ab9 */ /* 0x000fe20000000a00 */
[----:B-1----:R-:W-:Y:S01]  /*107c0*/  LOP3.LUT P0, R5, R50, 0x3, RZ, 0xc0, !PT ;  /* 0x0000000332057812 */ /* 0x002fe2000780c0ff */
[----:B------:R-:W-:Y:S01]  /*107d0*/  UIMAD.WIDE UR6, UR41, 0x4, UR6 ;  /* 0x00000004290678a5 */ /* 0x000fe2000f8e0206 */
[----:B------:R-:W-:Y:S02]  /*107e0*/  F2FP.BF16.F32.PACK_AB R41, R76, R41 ;  /* 0x000000294c29723e */ /* 0x000fe400000010ff */
[----:B------:R-:W-:Y:S02]  /*107f0*/  ISETP.EQ.OR P0, PT, R5, 0x3, !P0 ;  /* 0x000000030500780c */ /* 0x000fe40004702670 */
[----:B------:R-:W-:Y:S02]  /*10800*/  F2FP.BF16.F32.PACK_AB R40, R77, R40 ;  /* 0x000000284d28723e */ /* 0x000fe400000010ff */
[----:B------:R-:W-:-:S02]  /*10810*/  SEL R59, R52, R53, P0 ;  /* 0x00000035343b7207 */ /* 0x000fc40000000000 */
[----:B------:R-:W-:Y:S02]  /*10820*/  SEL R52, R53, R52, P0 ;  /* 0x0000003435347207 */ /* 0x000fe40000000000 */
[----:B------:R-:W-:Y:S02]  /*10830*/  SEL R53, R49, R48, P0 ;  /* 0x0000003031357207 */ /* 0x000fe40000000000 */
[----:B------:R-:W-:Y:S02]  /*10840*/  F2FP.BF16.F32.PACK_AB R118, R118, R7 ;  /* 0x000000077676723e */ /* 0x000fe400000010ff */
[----:B------:R-:W-:Y:S02]  /*10850*/  F2FP.BF16.F32.PACK_AB R119, R119, R6 ;  /* 0x000000067777723e */ /* 0x000fe400000010ff */
[----:B------:R-:W-:Y:S02]  /*10860*/  SEL R48, R48, R49, P0 ;  /* 0x0000003130307207 */ /* 0x000fe40000000000 */
[----:B------:R-:W-:-:S02]  /*10870*/  F2FP.BF16.F32.PACK_AB R37, R84, R37 ;  /* 0x000000255425723e */ /* 0x000fc400000010ff */
[----:B------:R-:W-:Y:S02]  /*10880*/  F2FP.BF16.F32.PACK_AB R36, R85, R36 ;  /* 0x000000245524723e */ /* 0x000fe400000010ff */
[----:B------:R-:W-:Y:S02]  /*10890*/  SEL R49, R45, R44, P0 ;  /* 0x0000002c2d317207 */ /* 0x000fe40000000000 */
[----:B------:R-:W-:Y:S02]  /*108a0*/  MOV R6, R3 ;  /* 0x0000000300067202 */ /* 0x000fe40000000f00 */
[----:B0-----:R-:W-:Y:S02]  /*108b0*/  MOV R7, R32 ;  /* 0x0000002000077202 */ /* 0x001fe40000000f00 */
[----:B------:R-:W-:Y:S02]  /*108c0*/  SEL R44, R44, R45, P0 ;  /* 0x0000002d2c2c7207 */ /* 0x000fe40000000000 */
[----:B------:R-:W-:-:S02]  /*108d0*/  SEL R45, R41, R40, P0 ;  /* 0x00000028292d7207 */ /* 0x000fc40000000000 */
[----:B------:R-:W-:Y:S02]  /*108e0*/  SEL R40, R40, R41, P0 ;  /* 0x0000002928287207 */ /* 0x000fe40000000000 */
[----:B------:R-:W-:Y:S02]  /*108f0*/  SEL R41, R37, R36, P0 ;  /* 0x0000002425297207 */ /* 0x000fe40000000000 */
[----:B------:R-:W-:Y:S01]  /*10900*/  SEL R50, R36, R37, P0 ;  /* 0x0000002524327207 */ /* 0x000fe20000000000 */
[----:B------:R-:W-:Y:S01]  /*10910*/  IMAD.WIDE R36, R204, 0x2, R6 ;  /* 0x00000002cc247825 */ /* 0x000fe200078e0206 */
[----:B------:R-:W-:Y:S02]  /*10920*/  F2FP.BF16.F32.PACK_AB R26, R87, R26 ;  /* 0x0000001a571a723e */ /* 0x000fe400000010ff */
[----:B------:R-:W-:Y:S02]  /*10930*/  F2FP.BF16.F32.PACK_AB R11, R110, R11 ;  /* 0x0000000b6e0b723e */ /* 0x000fe400000010ff */
[----:B------:R-:W-:-:S02]  /*10940*/  F2FP.BF16.F32.PACK_AB R10, R111, R10 ;  /* 0x0000000a6f0a723e */ /* 0x000fc400000010ff */
[----:B------:R-:W-:Y:S02]  /*10950*/  IADD3 R87, P5, R36, 0x40, RZ ;  /* 0x0000004024577810 */ /* 0x000fe40007fbe0ff */
[----:B------:R-:W-:Y:S02]  /*10960*/  F2FP.BF16.F32.PACK_AB R80, R80, R81 ;  /* 0x000000515050723e */ /* 0x000fe400000010ff */
[----:B------:R-:W-:Y:S01]  /*10970*/  F2FP.BF16.F32.PACK_AB R73, R72, R73 ;  /* 0x000000494849723e */ /* 0x000fe200000010ff */
[----:B------:R-:W-:Y:S01]  /*10980*/  IMAD.X R33, RZ, RZ, R37, P5 ;  /* 0x000000ffff217224 */ /* 0x000fe200028e0625 */
[----:B------:R-:W-:Y:S02]  /*10990*/  F2FP.BF16.F32.PACK_AB R9, R116, R9 ;  /* 0x000000097409723e */ /* 0x000fe400000010ff */
[----:B------:R-:W-:Y:S02]  /*109a0*/  F2FP.BF16.F32.PACK_AB R8, R117, R8 ;  /* 0x000000087508723e */ /* 0x000fe400000010ff */
[----:B------:R-:W-:-:S02]  /*109b0*/  SEL R81, R11, R10, P0 ;  /* 0x0000000a0b517207 */ /* 0x000fc40000000000 */
[----:B------:R-:W-:Y:S02]  /*109c0*/  SEL R72, R10, R11, P0 ;  /* 0x0000000b0a487207 */ /* 0x000fe40000000000 */
[----:B------:R-:W-:Y:S02]  /*109d0*/  F2FP.BF16.F32.PACK_AB R64, R64, R65 ;  /* 0x000000414040723e */ /* 0x000fe400000010ff */
[----:B------:R-:W-:Y:S02]  /*109e0*/  F2FP.BF16.F32.PACK_AB R57, R56, R57 ;  /* 0x000000393839723e */ /* 0x000fe400000010ff */
[----:B------:R-:W-:Y:S02]  /*109f0*/  IADD3 R85, P4, R36, 0x20, RZ ;  /* 0x0000002024557810 */ /* 0x000fe40007f9e0ff */
[----:B------:R-:W-:Y:S02]  /*10a00*/  LOP3.LUT R10, R87, 0x380, RZ, 0xc0, !PT ;  /* 0x00000380570a7812 */ /* 0x000fe400078ec0ff */
[----:B------:R-:W-:Y:S01]  /*10a10*/  F2FP.BF16.F32.PACK_AB R38, R71, R38 ;  /* 0x000000264726723e */ /* 0x000fe200000010ff */
[----:B------:R-:W-:Y:S01]  /*10a20*/  IMAD.X R35, RZ, RZ, R37, P4 ;  /* 0x000000ffff237224 */ /* 0x000fe200020e0625 */
[----:B------:R-:W-:-:S02]  /*10a30*/  F2FP.BF16.F32.PACK_AB R47, R54, R47 ;  /* 0x0000002f362f723e */ /* 0x000fc400000010ff */
[----:B------:R-:W-:Y:S02]  /*10a40*/  F2FP.BF16.F32.PACK_AB R46, R55, R46 ;  /* 0x0000002e372e723e */ /* 0x000fe400000010ff */
[----:B------:R-:W-:Y:S02]  /*10a50*/  SEL R71, R80, R73, P0 ;  /* 0x0000004950477207 */ /* 0x000fe40000000000 */
[----:B------:R-:W-:Y:S02]  /*10a60*/  F2FP.BF16.F32.PACK_AB R96, R89, R96 ;  /* 0x000000605960723e */ /* 0x000fe400000010ff */
[----:B------:R-:W-:Y:S02]  /*10a70*/  F2FP.BF16.F32.PACK_AB R13, R108, R13 ;  /* 0x0000000d6c0d723e */ /* 0x000fe400000010ff */
[----:B------:R-:W-:Y:S02]  /*10a80*/  F2FP.BF16.F32.PACK_AB R12, R109, R12 ;  /* 0x0000000c6d0c723e */ /* 0x000fe400000010ff */
[----:B------:R-:W-:-:S02]  /*10a90*/  SEL R67, R9, R8, P0 ;  /* 0x0000000809437207 */ /* 0x000fc40000000000 */
[----:B------:R-:W-:Y:S02]  /*10aa0*/  SEL R60, R8, R9, P0 ;  /* 0x00000009083c7207 */ /* 0x000fe40000000000 */
[----:B------:R-:W-:Y:S02]  /*10ab0*/  SEL R80, R73, R80, P0 ;  /* 0x0000005049507207 */ /* 0x000fe40000000000 */
[----:B------:R-:W-:Y:S02]  /*10ac0*/  F2FP.BF16.F32.PACK_AB R43, R62, R43 ;  /* 0x0000002b3e2b723e */ /* 0x000fe400000010ff */
[----:B------:R-:W-:Y:S02]  /*10ad0*/  F2FP.BF16.F32.PACK_AB R42, R63, R42 ;  /* 0x0000002a3f2a723e */ /* 0x000fe400000010ff */
[----:B------:R-:W-:Y:S02]  /*10ae0*/  F2FP.BF16.F32.PACK_AB R28, R93, R28 ;  /* 0x0000001c5d1c723e */ /* 0x000fe400000010ff */
[----:B------:R-:W-:-:S02]  /*10af0*/  SEL R73, R64, R57, P0 ;  /* 0x0000003940497207 */ /* 0x000fc40000000000 */
[----:B------:R-:W-:Y:S02]  /*10b00*/  IADD3 R89, P6, R36, 0x60, RZ ;  /* 0x0000006024597810 */ /* 0x000fe40007fde0ff */
[----:B------:R-:W-:Y:S02]  /*10b10*/  LOP3.LUT R8, R85, 0x380, RZ, 0xc0, !PT ;  /* 0x0000038055087812 */ /* 0x000fe400078ec0ff */
[----:B------:R-:W-:Y:S02]  /*10b20*/  SHF.R.U64 R10, R10, 0x3, RZ ;  /* 0x000000030a0a7819 */ /* 0x000fe400000012ff */
[----:B------:R-:W-:Y:S02]  /*10b30*/  SEL R64, R57, R64, P0 ;  /* 0x0000004039407207 */ /* 0x000fe40000000000 */
[----:B------:R-:W-:Y:S02]  /*10b40*/  IADD3 R93, P2, R36, 0x4020, RZ ;  /* 0x00004020245d7810 */ /* 0x000fe40007f5e0ff */
[----:B------:R-:W-:-:S02]  /*10b50*/  F2FP.BF16.F32.PACK_AB R39, R70, R39 ;  /* 0x000000274627723e */ /* 0x000fc400000010ff */
[----:B------:R-:W-:Y:S02]  /*10b60*/  SEL R57, R47, R46, P0 ;  /* 0x0000002e2f397207 */ /* 0x000fe40000000000 */
[----:B------:R-:W-:Y:S02]  /*10b70*/  SEL R65, R13, R12, P0 ;  /* 0x0000000c0d417207 */ /* 0x000fe40000000000 */
[----:B------:R-:W-:Y:S02]  /*10b80*/  SEL R58, R12, R13, P0 ;  /* 0x0000000d0c3a7207 */ /* 0x000fe40000000000 */
[----:B------:R-:W-:Y:S02]  /*10b90*/  SEL R46, R46, R47, P0 ;  /* 0x0000002f2e2e7207 */ /* 0x000fe40000000000 */
[----:B------:R-:W-:Y:S02]  /*10ba0*/  F2FP.BF16.F32.PACK_AB R31, R78, R31 ;  /* 0x0000001f4e1f723e */ /* 0x000fe400000010ff */
[----:B------:R-:W-:-:S02]  /*10bb0*/  F2FP.BF16.F32.PACK_AB R30, R79, R30 ;  /* 0x0000001e4f1e723e */ /* 0x000fc400000010ff */
[----:B------:R-:W-:Y:S02]  /*10bc0*/  SEL R47, R43, R42, P0 ;  /* 0x0000002a2b2f7207 */ /* 0x000fe40000000000 */
[----:B------:R-:W-:Y:S02]  /*10bd0*/  LOP3.LUT R12, R89, 0x380, RZ, 0xc0, !PT ;  /* 0x00000380590c7812 */ /* 0x000fe400078ec0ff */
[----:B------:R-:W-:Y:S02]  /*10be0*/  SHF.R.U64 R8, R8, 0x3, RZ ;  /* 0x0000000308087819 */ /* 0x000fe400000012ff */
[----:B------:R-:W-:Y:S02]  /*10bf0*/  LOP3.LUT R32, R10, R87, RZ, 0x3c, !PT ;  /* 0x000000570a207212 */ /* 0x000fe400078e3cff */
[----:B------:R-:W-:Y:S02]  /*10c00*/  F2FP.BF16.F32.PACK_AB R25, R94, R25 ;  /* 0x000000195e19723e */ /* 0x000fe400000010ff */
[----:B------:R-:W-:-:S02]  /*10c10*/  F2FP.BF16.F32.PACK_AB R24, R95, R24 ;  /* 0x000000185f18723e */ /* 0x000fc400000010ff */
[----:B------:R-:W-:Y:S02]  /*10c20*/  SEL R42, R42, R43, P0 ;  /* 0x0000002b2a2a7207 */ /* 0x000fe40000000000 */
[----:B------:R-:W-:Y:S02]  /*10c30*/  IADD3 R91, P1, R36, 0x4000, RZ ;  /* 0x00004000245b7810 */ /* 0x000fe40007f3e0ff */
[----:B------:R-:W-:Y:S02]  /*10c40*/  LOP3.LUT R10, R93, 0x380, RZ, 0xc0, !PT ;  /* 0x000003805d0a7812 */ /* 0x000fe400078ec0ff */
[----:B------:R-:W-:Y:S02]  /*10c50*/  SEL R43, R39, R38, P0 ;  /* 0x00000026272b7207 */ /* 0x000fe40000000000 */
[----:B------:R-:W-:Y:S02]  /*10c60*/  F2FP.BF16.F32.PACK_AB R97, R97, R104 ;  /* 0x000000686161723e */ /* 0x000fe400000010ff */
[----:B------:R-:W-:-:S02]  /*10c70*/  SEL R38, R38, R39, P0 ;  /* 0x0000002726267207 */ /* 0x000fc40000000000 */
[----:B------:R-:W-:Y:S02]  /*10c80*/  SEL R39, R31, R30, P0 ;  /* 0x0000001e1f277207 */ /* 0x000fe40000000000 */
[----:B------:R-:W-:Y:S01]  /*10c90*/  SEL R62, R30, R31, P0 ;  /* 0x0000001f1e3e7207 */ /* 0x000fe20000000000 */
[----:B------:R-:W-:Y:S01]  /*10ca0*/  IMAD.X R31, RZ, RZ, R37, P6 ;  /* 0x000000ffff1f7224 */ /* 0x000fe200030e0625 */
[----:B------:R-:W-:Y:S02]  /*10cb0*/  SHF.R.U64 R12, R12, 0x3, RZ ;  /* 0x000000030c0c7819 */ /* 0x000fe400000012ff */
[----:B------:R-:W-:Y:S02]  /*10cc0*/  LOP3.LUT R34, R8, R85, RZ, 0x3c, !PT ;  /* 0x0000005508227212 */ /* 0x000fe400078e3cff */
[----:B------:R-:W-:Y:S02]  /*10cd0*/  F2FP.BF16.F32.PACK_AB R29, R92, R29 ;  /* 0x0000001d5c1d723e */ /* 0x000fe400000010ff */
[----:B------:R-:W-:-:S02]  /*10ce0*/  F2FP.BF16.F32.PACK_AB R20, R101, R20 ;  /* 0x000000146514723e */ /* 0x000fc400000010ff */
[----:B------:R-:W-:Y:S02]  /*10cf0*/  SEL R77, R25, R24, P0 ;  /* 0x00000018194d7207 */ /* 0x000fe40000000000 */
[----:B------:R-:W-:Y:S01]  /*10d00*/  SEL R68, R24, R25, P0 ;  /* 0x0000001918447207 */ /* 0x000fe20000000000 */
[----:B------:R-:W-:Y:S01]  /*10d10*/  IMAD.X R25, RZ, RZ, R37, P2 ;  /* 0x000000ffff197224 */ /* 0x000fe200010e0625 */
[----:B------:R-:W-:Y:S02]  /*10d20*/  IADD3 R95, P3, R36, 0x4040, RZ ;  /* 0x00004040245f7810 */ /* 0x000fe40007f7e0ff */
[----:B------:R-:W-:Y:S02]  /*10d30*/  LOP3.LUT R8, R91, 0x380, RZ, 0xc0, !PT ;  /* 0x000003805b087812 */ /* 0x000fe400078ec0ff */
[----:B------:R-:W-:Y:S02]  /*10d40*/  SHF.R.U64 R10, R10, 0x3, RZ ;  /* 0x000000030a0a7819 */ /* 0x000fe400000012ff */
[----:B------:R-:W-:-:S02]  /*10d50*/  IADD3 R101, P6, R36, 0x8020, RZ ;  /* 0x0000802024657810 */ /* 0x000fc40007fde0ff */
[----:B------:R-:W-:Y:S02]  /*10d60*/  SEL R69, R97, R96, P0 ;  /* 0x0000006061457207 */ /* 0x000fe40000000000 */
[----:B------:R-:W-:Y:S01]  /*10d70*/  IADD3 R105, P2, R36, 0x8060, RZ ;  /* 0x0000806024697810 */ /* 0x000fe20007f5e0ff */
[----:B------:R-:W-:Y:S01]  /*10d80*/  IMAD.X R13, RZ, RZ, R37, P6 ;  /* 0x000000ffff0d7224 */ /* 0x000fe200030e0625 */
[----:B------:R-:W-:Y:S02]  /*10d90*/  F2FP.BF16.F32.PACK_AB R15, R102, R15 ;  /* 0x0000000f660f723e */ /* 0x000fe400000010ff */
[----:B------:R-:W-:Y:S02]  /*10da0*/  F2FP.BF16.F32.PACK_AB R14, R103, R14 ;  /* 0x0000000e670e723e */ /* 0x000fe400000010ff */
[----:B------:R-:W-:Y:S02]  /*10db0*/  SEL R96, R96, R97, P0 ;  /* 0x0000006160607207 */ /* 0x000fe40000000000 */
[----:B------:R-:W-:-:S02]  /*10dc0*/  LOP3.LUT R30, R12, R89, RZ, 0x3c, !PT ;  /* 0x000000590c1e7212 */ /* 0x000fc400078e3cff */
[----:B------:R-:W-:Y:S02]  /*10dd0*/  SEL R61, R29, R28, P0 ;  /* 0x0000001c1d3d7207 */ /* 0x000fe40000000000 */
[----:B------:R-:W-:Y:S01]  /*10de0*/  SEL R54, R28, R29, P0 ;  /* 0x0000001d1c367207 */ /* 0x000fe20000000000 */
[----:B------:R-:W-:Y:S01]  /*10df0*/  IMAD.X R29, RZ, RZ, R37, P1 ;  /* 0x000000ffff1d7224 */ /* 0x000fe200008e0625 */
[----:B------:R-:W-:Y:S02]  /*10e00*/  IADD3 R97, P4, R36, 0x4060, RZ ;  /* 0x0000406024617810 */ /* 0x000fe40007f9e0ff */
[----:B------:R-:W-:Y:S02]  /*10e10*/  LOP3.LUT R12, R95, 0x380, RZ, 0xc0, !PT ;  /* 0x000003805f0c7812 */ /* 0x000fe400078ec0ff */
[----:B------:R-:W-:Y:S02]  /*10e20*/  SHF.R.U64 R8, R8, 0x3, RZ ;  /* 0x0000000308087819 */ /* 0x000fe400000012ff */
[----:B------:R-:W-:-:S02]  /*10e30*/  LOP3.LUT R24, R10, R93, RZ, 0x3c, !PT ;  /* 0x0000005d0a187212 */ /* 0x000fc400078e3cff */
[C---:B------:R-:W-:Y:S02]  /*10e40*/  LOP3.LUT R11, R36.reuse, 0x380, RZ, 0xc0, !PT ;  /* 0x00000380240b7812 */ /* 0x040fe400078ec0ff */
[C---:B------:R-:W-:Y:S02]  /*10e50*/  IADD3 R99, P5, R36.reuse, 0x8000, RZ ;  /* 0x0000800024637810 */ /* 0x040fe40007fbe0ff */
[----:B------:R-:W-:Y:S02]  /*10e60*/  LOP3.LUT R10, R101, 0x380, RZ, 0xc0, !PT ;  /* 0x00000380650a7812 */ /* 0x000fe400078ec0ff */
[----:B------:R-:W-:Y:S02]  /*10e70*/  IADD3 R103, P1, R36, 0x8040, RZ ;  /* 0x0000804024677810 */ /* 0x000fe40007f3e0ff */
[----:B------:R-:W-:Y:S02]  /*10e80*/  LOP3.LUT R76, R105, 0x380, RZ, 0xc0, !PT ;  /* 0x00000380694c7812 */ /* 0x000fe400078ec0ff */
[----:B------:R-:W-:Y:S01]  /*10e90*/  F2FP.BF16.F32.PACK_AB R27, R86, R27 ;  /* 0x0000001b561b723e */ /* 0x000fe200000010ff */
[----:B------:R-:W-:Y:S01]  /*10ea0*/  IMAD.X R9, RZ, RZ, R37, P1 ;  /* 0x000000ffff097224 */ /* 0x000fe200008e0625 */
[----:B------:R-:W-:-:S02]  /*10eb0*/  SEL R79, R15, R14, P0 ;  /* 0x0000000e0f4f7207 */ /* 0x000fc40000000000 */
[----:B------:R-:W-:Y:S01]  /*10ec0*/  SEL R70, R14, R15, P0 ;  /* 0x0000000f0e467207 */ /* 0x000fe20000000000 */
[----:B------:R-:W-:Y:S01]  /*10ed0*/  IMAD.X R15, RZ, RZ, R37, P5 ;  /* 0x000000ffff0f7224 */ /* 0x000fe200028e0625 */
[----:B------:R-:W-:Y:S02]  /*10ee0*/  LOP3.LUT R14, R97, 0x380, RZ, 0xc0, !PT ;  /* 0x00000380610e7812 */ /* 0x000fe400078ec0ff */
[----:B------:R-:W-:Y:S02]  /*10ef0*/  SHF.R.U64 R12, R12, 0x3, RZ ;  /* 0x000000030c0c7819 */ /* 0x000fe400000012ff */
[----:B------:R-:W-:Y:S02]  /*10f00*/  LOP3.LUT R28, R8, R91, RZ, 0x3c, !PT ;  /* 0x0000005b081c7212 */ /* 0x000fe400078e3cff */
[----:B------:R-:W-:Y:S02]  /*10f10*/  SHF.R.U64 R11, R11, 0x3, RZ ;  /* 0x000000030b0b7819 */ /* 0x000fe400000012ff */
[----:B------:R-:W-:-:S02]  /*10f20*/  LOP3.LUT R8, R99, 0x380, RZ, 0xc0, !PT ;  /* 0x0000038063087812 */ /* 0x000fc400078ec0ff */
[----:B------:R-:W-:Y:S02]  /*10f30*/  SHF.R.U64 R10, R10, 0x3, RZ ;  /* 0x000000030a0a7819 */ /* 0x000fe400000012ff */
[----:B------:R-:W-:Y:S02]  /*10f40*/  LOP3.LUT R74, R103, 0x380, RZ, 0xc0, !PT ;  /* 0x00000380674a7812 */ /* 0x000fe400078ec0ff */
[----:B------:R-:W-:Y:S02]  /*10f50*/  SHF.R.U64 R76, R76, 0x3, RZ ;  /* 0x000000034c4c7819 */ /* 0x000fe400000012ff */
[----:B------:R-:W-:Y:S02]  /*10f60*/  F2FP.BF16.F32.PACK_AB R132, R132, R133 ;  /* 0x000000858484723e */ /* 0x000fe400000010ff */
[----:B------:R-:W-:Y:S02]  /*10f70*/  F2FP.BF16.F32.PACK_AB R131, R130, R131 ;  /* 0x000000838283723e */ /* 0x000fe400000010ff */
[----:B------:R-:W-:-:S02]  /*10f80*/  F2FP.BF16.F32.PACK_AB R21, R100, R21 ;  /* 0x000000156415723e */ /* 0x000fc400000010ff */
[----:B------:R-:W-:Y:S02]  /*10f90*/  SEL R75, R27, R26, P0 ;  /* 0x0000001a1b4b7207 */ /* 0x000fe40000000000 */
[----:B------:R-:W-:Y:S01]  /*10fa0*/  SEL R66, R26, R27, P0 ;  /* 0x0000001b1a427207 */ /* 0x000fe20000000000 */
[--C-:B------:R-:W-:Y:S01]  /*10fb0*/  IMAD.X R27, RZ, RZ, R37.reuse, P3 ;  /* 0x000000ffff1b7224 */ /* 0x100fe200018e0625 */
[----:B------:R-:W-:Y:S02]  /*10fc0*/  SHF.R.U64 R14, R14, 0x3, RZ ;  /* 0x000000030e0e7819 */ /* 0x000fe400000012ff */
[----:B------:R-:W-:Y:S02]  /*10fd0*/  LOP3.LUT R26, R12, R95, RZ, 0x3c, !PT ;  /* 0x0000005f0c1a7212 */ /* 0x000fe400078e3cff */
[----:B------:R-:W-:Y:S01]  /*10fe0*/  LOP3.LUT R36, R11, R36, RZ, 0x3c, !PT ;  /* 0x000000240b247212 */ /* 0x000fe200078e3cff */
[----:B------:R-:W-:Y:S01]  /*10ff0*/  IMAD.X R11, RZ, RZ, R37, P2 ;  /* 0x000000ffff0b7224 */ /* 0x000fe200010e0625 */
[----:B------:R-:W-:-:S02]  /*11000*/  SHF.R.U64 R8, R8, 0x3, RZ ;  /* 0x0000000308087819 */ /* 0x000fc400000012ff */
[----:B------:R-:W-:Y:S02]  /*11010*/  LOP3.LUT R12, R10, R101, RZ, 0x3c, !PT ;  /* 0x000000650a0c7212 */ /* 0x000fe400078e3cff */
[----:B------:R-:W-:Y:S02]  /*11020*/  SHF.R.U64 R74, R74, 0x3, RZ ;  /* 0x000000034a4a7819 */ /* 0x000fe400000012ff */
[----:B------:R-:W-:Y:S02]  /*11030*/  LOP3.LUT R10, R76, R105, RZ, 0x3c, !PT ;  /* 0x000000694c0a7212 */ /* 0x000fe400078e3cff */
[----:B------:R-:W-:Y:S02]  /*11040*/  SEL R5, R132, R131, P0 ;  /* 0x0000008384057207 */ /* 0x000fe40000000000 */
[----:B------:R-:W-:Y:S02]  /*11050*/  SEL R63, R21, R20, P0 ;  /* 0x00000014153f7207 */ /* 0x000fe40000000000 */
[----:B------:R-:W-:Y:S01]  /*11060*/  SEL R56, R20, R21, P0 ;  /* 0x0000001514387207 */ /* 0x000fe20000000000 */
[----:B------:R-:W-:Y:S01]  /*11070*/  IMAD.X R21, RZ, RZ, R37, P4 ;  /* 0x000000ffff157224 */ /* 0x000fe200020e0625 */
[----:B------:R-:W-:-:S02]  /*11080*/  LOP3.LUT R20, R14, R97, RZ, 0x3c, !PT ;  /* 0x000000610e147212 */ /* 0x000fc400078e3cff */
[----:B------:R-:W-:Y:S02]  /*11090*/  LOP3.LUT R14, R8, R99, RZ, 0x3c, !PT ;  /* 0x00000063080e7212 */ /* 0x000fe400078e3cff */
[----:B------:R-:W-:Y:S02]  /*110a0*/  F2FP.BF16.F32.PACK_AB R128, R128, R129 ;  /* 0x000000818080723e */ /* 0x000fe400000010ff */
[----:B------:R-:W-:Y:S02]  /*110b0*/  F2FP.BF16.F32.PACK_AB R127, R126, R127 ;  /* 0x0000007f7e7f723e */ /* 0x000fe400000010ff */
[----:B------:R-:W-:Y:S02]  /*110c0*/  LOP3.LUT R8, R74, R103, RZ, 0x3c, !PT ;  /* 0x000000674a087212 */ /* 0x000fe400078e3cff */
[----:B------:R-:W-:Y:S02]  /*110d0*/  F2FP.BF16.F32.PACK_AB R124, R124, R125 ;  /* 0x0000007d7c7c723e */ /* 0x000fe400000010ff */
[----:B------:R-:W-:-:S02]  /*110e0*/  F2FP.BF16.F32.PACK_AB R123, R122, R123 ;  /* 0x0000007b7a7b723e */ /* 0x000fc400000010ff */
[----:B------:R-:W-:Y:S02]  /*110f0*/  MOV R74, R10 ;  /* 0x0000000a004a7202 */ /* 0x000fe40000000f00 */
[----:B------:R-:W-:Y:S02]  /*11100*/  SEL R132, R131, R132, P0 ;  /* 0x0000008483847207 */ /* 0x000fe40000000000 */
[----:B------:R-:W-:Y:S02]  /*11110*/  SEL R51, R128, R127, P0 ;  /* 0x0000007f80337207 */ /* 0x000fe40000000000 */
[----:B------:R-:W-:Y:S02]  /*11120*/  SEL R128, R127, R128, P0 ;  /* 0x000000807f807207 */ /* 0x000fe40000000000 */
[----:B------:R-:W-:Y:S02]  /*11130*/  SEL R55, R124, R123, P0 ;  /* 0x0000007b7c377207 */ /* 0x000fe40000000000 */
[----:B------:R-:W-:-:S02]  /*11140*/  SEL R124, R123, R124, P0 ;  /* 0x0000007c7b7c7207 */ /* 0x000fc40000000000 */
[----:B------:R-:W-:Y:S02]  /*11150*/  MOV R76, R8 ;  /* 0x00000008004c7202 */ /* 0x000fe40000000f00 */
[----:B------:R-:W-:Y:S02]  /*11160*/  SEL R83, R118, R119, P0 ;  /* 0x0000007776537207 */ /* 0x000fe40000000000 */
[----:B------:R-:W-:Y:S02]  /*11170*/  MOV R84, R20 ;  /* 0x0000001400547202 */ /* 0x000fe40000000f00 */
[----:B------:R-:W-:Y:S02]  /*11180*/  SEL R118, R119, R118, P0 ;  /* 0x0000007677767207 */ /* 0x000fe40000000000 */
[----:B------:R-:W-:Y:S02]  /*11190*/  MOV R91, R36 ;  /* 0x00000024005b7202 */ /* 0x000fe40000000f00 */
[----:B------:R-:W-:Y:S01]  /*111a0*/  MOV R82, R14 ;  /* 0x0000000e00527202 */ /* 0x000fe20000000f00 */
        /* <DEDUP_REMOVED lines=13> */
[----:B------:R-:W-:-:S03]  /*11280*/  PLOP3.LUT P2, PT, PT, PT, UP0, 0x80, 0x0 ;  /* 0x000000000000781c */ /* 0x000fc60003f4f008 */
        /* <DEDUP_REMOVED lines=9> */
[----:B-1----:R-:W-:Y:S02]  /*11320*/  SEL R9, R69, R96, P0 ;  /* 0x0000006045097207 */ /* 0x002fe40000000000 */
[----:B------:R-:W-:Y:S01]  /*11330*/  SEL R11, R96, R69, P0 ;  /* 0x00000045600b7207 */ /* 0x000fe20000000000 */
[----:B------:R-:W-:Y:S01]  /*11340*/  SHFL.IDX PT, R59, R59, R4, 0x1c1f ;  /* 0x001c1f043b3b7589 */ /* 0x000fe200000e0000 */
[----:B--2---:R-:W-:Y:S02]  /*11350*/  SEL R12, R51, R128, P0 ;  /* 0x00000080330c7207 */ /* 0x004fe40000000000 */
        /* <DEDUP_REMOVED lines=12> */
[----:B------:R-:W-:Y:S04]  /*11420*/  SHFL.IDX PT, R45, R45, R4, 0x1c1f ;  /* 0x001c1f042d2d7589 */ /* 0x000fe800000e0000 */
[----:B------:R-:W-:Y:S04]  /*11430*/  SHFL.IDX PT, R41, R41, R4, 0x1c1f ;  /* 0x001c1f0429297589 */ /* 0x000fe800000e0000 */
[----:B------:R-:W-:Y:S01]  /*11440*/  SHFL.IDX PT, R61, R61, R4, 0x1c1f ;  /* 0x001c1f043d3d7589 */ /* 0x000fe200000e0000 */
[----:B-1----:R-:W-:-:S02]  /*11450*/  SEL R28, R59, R52, P0 ;  /* 0x000000343b1c7207 */ /* 0x002fc40000000000 */
[----:B------:R-:W-:Y:S01]  /*11460*/  SEL R30, R52, R59, P0 ;  /* 0x0000003b341e7207 */ /* 0x000fe20000000000 */
[----:B------:R-:W-:Y:S01]  /*11470*/  SHFL.IDX PT, R63, R63, R4, 0x1c1f ;  /* 0x001c1f043f3f7589 */ /* 0x000fe200000e0000 */
[----:B--2---:R-:W-:Y:S02]  /*11480*/  SEL R29, R57, R46, P0 ;  /* 0x0000002e391d7207 */ /* 0x004fe40000000000 */
[----:B------:R-:W-:Y:S01]  /*11490*/  SEL R31, R46, R57, P0 ;  /* 0x000000392e1f7207 */ /* 0x000fe20000000000 */
        /* <DEDUP_REMOVED lines=11> */
[----:B------:R-:W1:Y:S04]  /*11550*/  SHFL.IDX PT, R42, R42, R5, 0x1c1f ;  /* 0x001c1f052a2a7589 */ /* 0x000e6800000e0000 */
[----:B------:R-:W2:Y:S04]  /*11560*/  SHFL.IDX PT, R44, R44, R5, 0x1c1f ;  /* 0x001c1f052c2c7589 */ /* 0x000ea800000e0000 */
[----:B------:R3:W4:Y:S01]  /*11570*/  SHFL.IDX PT, R4, R38, R5, 0x1c1f ;  /* 0x001c1f0526047589 */ /* 0x00072200000e0000 */
[----:B------:R-:W-:Y:S06]  /*11580*/  BAR.SYNC.DEFER_BLOCKING 0x1, 0x100 ;  /* 0x0044000000007b1d */ /* 0x000fec0000010000 */
[----:B------:R-:W-:Y:S01]  /*11590*/  SHFL.IDX PT, R40, R40, R5, 0x1c1f ;  /* 0x001c1f0528287589 */ /* 0x000fe200000e0000 */
[----:B0-----:R-:W-:-:S02]  /*115a0*/  SEL R32, R53, R48, P0 ;  /* 0x0000003035207207 */ /* 0x001fc40000000000 */
[----:B------:R-:W-:Y:S01]  /*115b0*/  SEL R34, R48, R53, P0 ;  /* 0x0000003530227207 */ /* 0x000fe20000000000 */
[----:B------:R-:W0:Y:S01]  /*115c0*/  SHFL.IDX PT, R50, R50, R5, 0x1c1f ;  /* 0x001c1f0532327589 */ /* 0x000e2200000e0000 */
[----:B-1----:R-:W-:Y:S02]  /*115d0*/  SEL R33, R47, R42, P0 ;  /* 0x0000002a2f217207 */ /* 0x002fe40000000000 */
[----:B------:R-:W-:Y:S01]  /*115e0*/  SEL R35, R42, R47, P0 ;  /* 0x0000002f2a237207 */ /* 0x000fe20000000000 */
[----:B------:R-:W-:Y:S01]  /*115f0*/  SHFL.IDX PT, R21, R62, R5, 0x1c1f ;  /* 0x001c1f053e157589 */ /* 0x000fe200000e0000 */
[----:B--2---:R-:W-:Y:S02]  /*11600*/  SEL R36, R49, R44, P0 ;  /* 0x0000002c31247207 */ /* 0x004fe40000000000 */
[----:B---3--:R-:W-:Y:S01]  /*11610*/  SEL R38, R44, R49, P0 ;  /* 0x000000312c267207 */ /* 0x008fe20000000000 */
[----:B------:R-:W1:Y:S01]  /*11620*/  SHFL.IDX PT, R54, R54, R5, 0x1c1f ;  /* 0x001c1f0536367589 */ /* 0x000e6200000e0000 */
[----:B----4-:R-:W-:-:S02]  /*11630*/  SEL R37, R43, R4, P0 ;  /* 0x000000042b257207 */ /* 0x010fc40000000000 */
[----:B------:R-:W-:Y:S01]  /*11640*/  SEL R39, R4, R43, P0 ;  /* 0x0000002b04277207 */ /* 0x000fe20000000000 */
[----:B------:R-:W2:Y:S01]  /*11650*/  SHFL.IDX PT, R66, R66, R5, 0x1c1f ;  /* 0x001c1f0542427589 */ /* 0x000ea200000e0000 */
[----:B------:R-:W-:-:S03]  /*11660*/  IMAD.U32 R4, RZ, RZ, UR6 ;  /* 0x00000006ff047e24 */ /* 0x000fc6000f8e00ff */
[----:B------:R-:W-:Y:S04]  /*11670*/  SHFL.IDX PT, R56, R56, R5, 0x1c1f ;  /* 0x001c1f0538387589 */ /* 0x000fe800000e0000 */
[----:B------:R-:W3:Y:S04]  /*11680*/  SHFL.IDX PT, R68, R68, R5, 0x1c1f ;  /* 0x001c1f0544447589 */ /* 0x000ee800000e0000 */
[----:B------:R-:W-:Y:S01]  /*11690*/  SHFL.IDX PT, R58, R58, R5, 0x1c1f ;  /* 0x001c1f053a3a7589 */ /* 0x000fe200000e0000 */
[----:B0-----:R-:W-:Y:S02]  /*116a0*/  SEL R48, R41, R50, P0 ;  /* 0x0000003229307207 */ /* 0x001fe40000000000 */
[----:B------:R-:W-:Y:S01]  /*116b0*/  SEL R50, R50, R41, P0 ;  /* 0x0000002932327207 */ /* 0x000fe20000000000 */
[----:B------:R-:W-:Y:S04]  /*116c0*/  SHFL.IDX PT, R70, R70, R5, 0x1c1f ;  /* 0x001c1f0546467589 */ /* 0x000fe800000e0000 */
[----:B------:R-:W0:Y:S01]  /*116d0*/  SHFL.IDX PT, R72, R72, R5, 0x1c1f ;  /* 0x001c1f0548487589 */ /* 0x000e2200000e0000 */
[----:B-1----:R-:W-:-:S02]  /*116e0*/  SEL R52, R61, R54, P0 ;  /* 0x000000363d347207 */ /* 0x002fc40000000000 */
[----:B------:R-:W-:Y:S01]  /*116f0*/  SEL R54, R54, R61, P0 ;  /* 0x0000003d36367207 */ /* 0x000fe20000000000 */
[----:B------:R-:W-:Y:S01]  /*11700*/  SHFL.IDX PT, R60, R60, R5, 0x1c1f ;  /* 0x001c1f053c3c7589 */ /* 0x000fe200000e0000 */
[----:B--2---:R-:W-:Y:S02]  /*11710*/  SEL R49, R75, R66, P0 ;  /* 0x000000424b317207 */ /* 0x004fe40000000000 */
[----:B------:R-:W-:Y:S01]  /*11720*/  SEL R51, R66, R75, P0 ;  /* 0x0000004b42337207 */ /* 0x000fe20000000000 */
[----:B------:R1:W2:Y:S04]  /*11730*/  SHFL.IDX PT, R118, R118, R5, 0x1c1f ;  /* 0x001c1f0576767589 */ /* 0x0002a800000e0000 */
[----:B------:R4:W-:Y:S01]  /*11740*/  STSM.16.M88.4 [R91], R8 ;  /* 0x000000085b007844 */ /* 0x0009e20000000200 */
[----:B---3--:R-:W-:-:S02]  /*11750*/  SEL R53, R77, R68, P0 ;  /* 0x000000444d357207 */ /* 0x008fc40000000000 */
[----:B------:R-:W-:Y:S01]  /*11760*/  SEL R55, R68, R77, P0 ;  /* 0x0000004d44377207 */ /* 0x000fe20000000000 */
[----:B------:R3:W-:Y:S01]  /*11770*/  STSM.16.M88.4 [R90], R12 ;  /* 0x0000000c5a007844 */ /* 0x0007e20000000200 */
[----:B-1----:R-:W-:Y:S01]  /*11780*/  IMAD.U32 R5, RZ, RZ, UR7 ;  /* 0x00000007ff057e24 */ /* 0x002fe2000f8e00ff */
[----:B------:R-:W-:Y:S02]  /*11790*/  ULDC.64 UR6, c[0x0][0xc08] ;  /* 0x0003020000067ab9 */ /* 0x000fe40000000a00 */
[----:B------:R2:W-:Y:S04]  /*117a0*/  STSM.16.M88.4 [R89], R24 ;  /* 0x0000001859007844 */ /* 0x0005e80000000200 */
[----:B------:R-:W-:Y:S01]  /*117b0*/  STSM.16.M88.4 [R88], R28 ;  /* 0x0000001c58007844 */ /* 0x000fe20000000200 */
[----:B0-----:R-:W-:-:S02]  /*117c0*/  SEL R57, R81, R72, P0 ;  /* 0x0000004851397207 */ /* 0x001fc40000000000 */
[----:B------:R-:W-:Y:S01]  /*117d0*/  SEL R59, R72, R81, P0 ;  /* 0x00000051483b7207 */ /* 0x000fe20000000000 */
[----:B------:R-:W-:Y:S01]  /*117e0*/  STSM.16.M88.4 [R87], R32 ;  /* 0x0000002057007844 */ /* 0x000fe20000000200 */
[----:B----4-:R-:W-:Y:S02]  /*117f0*/  SEL R8, R45, R40, P0 ;  /* 0x000000282d087207 */ /* 0x010fe40000000000 */
[----:B------:R-:W-:Y:S01]  /*11800*/  SEL R10, R40, R45, P0 ;  /* 0x0000002d280a7207 */ /* 0x000fe20000000000 */
[----:B------:R-:W-:Y:S01]  /*11810*/  STSM.16.M88.4 [R86], R36 ;  /* 0x0000002456007844 */ /* 0x000fe20000000200 */
[----:B------:R-:W-:Y:S02]  /*11820*/  SEL R9, R20, R21, P0 ;  /* 0x0000001514097207 */ /* 0x000fe40000000000 */
[----:B------:R-:W-:Y:S02]  /*11830*/  SEL R11, R21, R20, P0 ;  /* 0x00000014150b7207 */ /* 0x000fe40000000000 */
[----:B---3--:R-:W-:-:S02]  /*11840*/  SEL R12, R63, R56, P0 ;  /* 0x000000383f0c7207 */ /* 0x008fc40000000000 */
[----:B------:R-:W-:Y:S01]  /*11850*/  SEL R14, R56, R63, P0 ;  /* 0x0000003f380e7207 */ /* 0x000fe20000000000 */
[----:B------:R0:W-:Y:S01]  /*11860*/  STSM.16.M88.4 [R85], R8 ;  /* 0x0000000855007844 */ /* 0x0001e20000000200 */
[----:B------:R-:W-:Y:S02]  /*11870*/  SEL R13, R79, R70, P0 ;  /* 0x000000464f0d7207 */ /* 0x000fe40000000000 */
[----:B------:R-:W-:Y:S01]  /*11880*/  SEL R15, R70, R79, P0 ;  /* 0x0000004f460f7207 */ /* 0x000fe20000000000 */
[----:B------:R-:W-:Y:S01]  /*11890*/  STSM.16.M88.4 [R84], R48 ;  /* 0x0000003054007844 */ /* 0x000fe20000000200 */
[----:B------:R-:W-:Y:S01]  /*118a0*/  SEL R56, R65, R58, P0 ;  /* 0x0000003a41387207 */ /* 0x000fe20000000000 */
[----:B------:R-:W-:Y:S01]  /*118b0*/  UISETP.NE.U32.AND UP1, UPT, UR6, URZ, UPT ;  /* 0x0000003f0600728c */ /* 0x000fe2000bf25070 */
[----:B------:R-:W-:Y:S01]  /*118c0*/  SEL R58, R58, R65, P0 ;  /* 0x000000413a3a7207 */ /* 0x000fe20000000000 */
[----:B------:R-:W-:Y:S01]  /*118d0*/  STSM.16.M88.4 [R82], R52 ;  /* 0x0000003452007844 */ /* 0x000fe20000000200 */
[----:B--2---:R-:W-:Y:S01]  /*118e0*/  SEL R25, R83, R118, P0 ;  /* 0x0000007653197207 */ /* 0x004fe20000000000 */
[----:B------:R-:W-:Y:S01]  /*118f0*/  ULDC UR8, c[0x0][0xa88] ;  /* 0x0002a20000087ab9 */ /* 0x000fe20000000800 */
[----:B------:R-:W-:Y:S01]  /*11900*/  SEL R27, R118, R83, P0 ;  /* 0x00000053761b7207 */ /* 0x000fe20000000000 */
[----:B------:R1:W-:Y:S01]  /*11910*/  STSM.16.M88.4 [R78], R12 ;  /* 0x0000000c4e007844 */ /* 0x0003e20000000200 */
[----:B------:R-:W-:Y:S01]  /*11920*/  SEL R24, R67, R60, P0 ;  /* 0x0000003c43187207 */ /* 0x000fe20000000000 */
[----:B------:R-:W2:Y:S01]  /*11930*/  LDC R63, c[0x0][0xbe8] ;  /* 0x0002fa00ff3f7b82 */ /* 0x000ea20000000800 */
[----:B------:R-:W-:Y:S01]  /*11940*/  SEL R26, R60, R67, P0 ;  /* 0x000000433c1a7207 */ /* 0x000fe20000000000 */
[----:B------:R3:W-:Y:S04]  /*11950*/  STSM.16.M88.4 [R76], R56 ;  /* 0x000000384c007844 */ /* 0x0007e80000000200 */
[----:B------:R3:W-:Y:S02]  /*11960*/  STSM.16.M88.4 [R74], R24 ;  /* 0x000000184a007844 */ /* 0x0007e40000000200 */
[----:B------:R-:W-:Y:S01]  /*11970*/  BAR.SYNC.DEFER_BLOCKING 0x1, 0x100 ;  /* 0x0044000000007b1d */ /* 0x000fe20000010000 */
[----:B------:R-:W-:-:S06]  /*11980*/  UISETP.NE.AND.EX UP1, UPT, UR7, URZ, UPT, UP1 ;  /* 0x0000003f0700728c */ /* 0x000fcc000bf25310 */
[----:B------:R-:W-:-:S05]  /*11990*/  PLOP3.LUT P0, PT, PT, PT, UP1, 0x80, 0x0 ;  /* 0x000000000000781c */ /* 0x000fca0003f0f018 */
[----:B------:R-:W-:Y:S02]  /*119a0*/  @UP1 ULDC.64 UR6, c[0x0][0xc08] ;  /* 0x0003020000061ab9 */ /* 0x000fe40000000a00 */
[----:B------:R-:W-:Y:S01]  /*119b0*/  @UP1 UIMAD.WIDE UR6, UR41, 0x4, UR6 ;  /* 0x00000004290618a5 */ /* 0x000fe2000f8e0206 */
[----:B0-----:R-:W-:-:S05]  /*119c0*/  IMAD.U32 R10, RZ, RZ, UR8 ;  /* 0x00000008ff0a7e24 */ /* 0x001fca000f8e00ff */
[----:B-1----:R-:W-:Y:S02]  /*119d0*/  IMAD.U32 R14, RZ, RZ, UR6 ;  /* 0x00000006ff0e7e24 */ /* 0x002fe4000f8e00ff */
[----:B------:R-:W-:Y:S01]  /*119e0*/  IMAD.U32 R15, RZ, RZ, UR7 ;  /* 0x00000007ff0f7e24 */ /* 0x000fe2000f8e00ff */
[----:B------:R-:W4:Y:S01]  /*119f0*/  @P2 LDG.E R8, desc[UR54][R4.64] ;  /* 0x0000003604082981 */ /* 0x000f22000c1e1900 */
[----:B--2---:R-:W-:Y:S01]  /*11a00*/  ISETP.NE.AND P1, PT, R63, 0x1, PT ;  /* 0x000000013f00780c */ /* 0x004fe20003f25270 */
[----:B------:R-:W-:Y:S02]  /*11a10*/  UMOV UR4, URZ ;  /* 0x0000003f00047c82 */ /* 0x000fe40008000000 */
[----:B------:R3:W5:Y:S10]  /*11a20*/  @P0 LDG.E R10, desc[UR54][R14.64] ;  /* 0x000000360e0a0981 */ /* 0x000774000c1e1900 */
[----:B------:R-:W0:Y:S08]  /*11a30*/  @P1 LDC R9, c[0x0][0xbec] ;  /* 0x0002fb00ff091b82 */ /* 0x000e300000000800 */
[----:B------:R-:W1:Y:S01]  /*11a40*/  @P1 LDC R12, c[0x0][0xbf0] ;  /* 0x0002fc00ff0c1b82 */ /* 0x000e620000000800 */
[----:B----4-:R-:W-:Y:S01]  /*11a50*/  @P2 R2UR UR4, R8 ;  /* 0x00000000080422ca */ /* 0x010fe200000e0000 */
[----:B01-3--:R-:W-:-:S14]  /*11a60*/  @P0 BRA `(.L_x_1372) ;  /* 0x0000000000100947 */ /* 0x00bfdc0003800000 */
[----:B------:R-:W-:Y:S05]  /*11a70*/  @!P2 BRA `(.L_x_1372) ;  /* 0x00000000000ca947 */ /* 0x000fea0003800000 */
[----:B------:R-:W2:Y:S04]  /*11a80*/  LDG.E R11, desc[UR54][R4.64] ;  /* 0x00000036040b7981 */ /* 0x000ea8000c1e1900 */
[----:B-----5:R-:W2:Y:S02]  /*11a90*/  LDG.E R10, desc[UR54][R4.64+0x4] ;  /* 0x00000436040a7981 */ /* 0x020ea4000c1e1900 */
[----:B--2---:R-:W-:-:S07]  /*11aa0*/  IMAD.IADD R10, R10, 0x1, -R11 ;  /* 0x000000010a0a7824 */ /* 0x004fce00078e0a0b */
.L_x_1372:
[----:B------:R-:W-:Y:S01]  /*11ab0*/  USHF.R.S32.HI UR16, URZ, 0x1f, UR42 ;  /* 0x0000001f3f107899 */ /* 0x000fe2000801142a */
[----:B------:R-:W-:Y:S01]  /*11ac0*/  VIADD R14, R17, UR40 ;  /* 0x00000028110e7c36 */ /* 0x000fe20008000000 */
[----:B------:R-:W-:Y:S01]  /*11ad0*/  ULDC.64 UR12, c[0x0][0xb90] ;  /* 0x0002e400000c7ab9 */ /* 0x000fe20000000a00 */
[----:B------:R-:W-:Y:S01]  /*11ae0*/  USHF.R.S32.HI UR15, URZ, 0x1f, UR41 ;  /* 0x0000001f3f0f7899 */ /* 0x000fe20008011429 */
[----:B------:R-:W-:Y:S01]  /*11af0*/  VIADD R28, R203, UR40 ;  /* 0x00000028cb1c7c36 */ /* 0x000fe20008000000 */
[----:B------:R-:W-:Y:S01]  /*11b00*/  USHF.R.S32.HI UR7, URZ, 0x1f, UR4 ;  /* 0x0000001f3f077899 */ /* 0x000fe20008011404 */
[----:B------:R-:W-:Y:S01]  /*11b10*/  @P1 IMAD.HI.U32 R5, R14, R9, RZ ;  /* 0x000000090e051227 */ /* 0x000fe200078e00ff */
[----:B------:R-:W-:Y:S01]  /*11b20*/  UIMAD UR10, UR16, UR12, URZ ;  /* 0x0000000c100a72a4 */ /* 0x000fe2000f8e023f */
[----:B------:R-:W0:Y:S01]  /*11b30*/  @P1 LDC R65, c[0x0][0xbf0] ;  /* 0x0002fc00ff411b82 */ /* 0x000e220000000800 */
[----:B------:R-:W-:Y:S01]  /*11b40*/  UMOV UR6, UR4 ;  /* 0x0000000400067c82 */ /* 0x000fe20008000000 */
[----:B------:R-:W-:Y:S01]  /*11b50*/  USEL UR15, UR15, URZ, !UP0 ;  /* 0x0000003f0f0f7287 */ /* 0x000fe2000c000000 */
[----:B------:R-:W-:Y:S01]  /*11b60*/  IMAD.MOV.U32 R4, RZ, RZ, R14 ;  /* 0x000000ffff047224 */ /* 0x000fe200078e000e */
[----:B------:R-:W-:Y:S01]  /*11b70*/  UIMAD.WIDE.U32 UR8, UR42, UR12, UR6 ;  /* 0x0000000c2a0872a5 */ /* 0x000fe2000f8e0006 */
[----:B------:R-:W-:Y:S01]  /*11b80*/  @P1 SHF.R.U32.HI R4, RZ, R12, R5 ;  /* 0x0000000cff041219 */ /* 0x000fe20000011605 */
[----:B------:R-:W-:Y:S01]  /*11b90*/  UIMAD UR10, UR42, UR13, UR10 ;  /* 0x0000000d2a0a72a4 */ /* 0x000fe2000f8e020a */
[----:B------:R-:W-:Y:S01]  /*11ba0*/  IMAD R5, R200, 0x40, R18 ;  /* 0x00000040c8057824 */ /* 0x000fe200078e0212 */
[----:B------:R-:W-:Y:S01]  /*11bb0*/  USEL UR14, UR41, URZ, !UP0 ;  /* 0x0000003f290e7287 */ /* 0x000fe2000c000000 */
[----:B-----5:R-:W-:Y:S01]  /*11bc0*/  IMAD R67, R10, R63, RZ ;  /* 0x0000003f0a437224 */ /* 0x020fe200078e02ff */
        /* <DEDUP_REMOVED lines=10> */
[----:B------:R-:W-:Y:S01]  /*11c70*/  ULDC.64 UR10, c[0x0][0xaa0] ;  /* 0x0002a800000a7ab9 */ /* 0x000fe20000000a00 */
[----:B------:R-:W-:-:S02]  /*11c80*/  IADD3 R4, P0, R4, UR8, RZ ;  /* 0x0000000804047c10 */ /* 0x000fc4000ff1e0ff */
[----:B------:R-:W-:Y:S01]  /*11c90*/  IMAD.U32 R12, RZ, RZ, UR6 ;  /* 0x00000006ff0c7e24 */ /* 0x000fe2000f8e00ff */
[----:B------:R-:W-:Y:S02]  /*11ca0*/  SHF.R.S32.HI R8, RZ, 0x1f, R9 ;  /* 0x0000001fff087819 */ /* 0x000fe40000011409 */
[----:B------:R-:W-:Y:S02]  /*11cb0*/  IADD3 R11, P6, R6, 0x2000, RZ ;  /* 0x00002000060b7810 */ /* 0x000fe40007fde0ff */
[----:B------:R-:W-:Y:S01]  /*11cc0*/  IADD3.X R5, R5, UR9, R12, P0, !PT ;  /* 0x0000000905057c10 */ /* 0x000fe200087fe40c */
[----:B------:R-:W-:Y:S01]  /*11cd0*/  ULDC.64 UR8, c[0x0][0xb88] ;  /* 0x0002e20000087ab9 */ /* 0x000fe20000000a00 */
[----:B------:R-:W-:Y:S01]  /*11ce0*/  LOP3.LUT R12, R13, 0x380, RZ, 0xc0, !PT ;  /* 0x000003800d0c7812 */ /* 0x000fe200078ec0ff */
[----:B------:R-:W-:Y:S01]  /*11cf0*/  IMAD R14, R8, UR8, RZ ;  /* 0x00000008080e7c24 */ /* 0x000fe2000f8e02ff */
[----:B------:R-:W-:Y:S01]  /*11d00*/  LOP3.LUT R8, R11, 0x380, RZ, 0xc0, !PT ;  /* 0x000003800b087812 */ /* 0x000fe200078ec0ff */
[----:B------:R-:W-:Y:S01]  /*11d10*/  IMAD.WIDE.U32 R4, R9, UR8, R4 ;  /* 0x0000000809047c25 */ /* 0x000fe2000f8e0004 */
[----:B------:R-:W-:-:S02]  /*11d20*/  SHF.R.U64 R12, R12, 0x3, RZ ;  /* 0x000000030c0c7819 */ /* 0x000fc400000012ff */
[----:B------:R-:W-:Y:S01]  /*11d30*/  IADD3 R45, P4, R6, 0x4000, RZ ;  /* 0x00004000062d7810 */ /* 0x000fe20007f9e0ff */
[----:B------:R-:W-:Y:S01]  /*11d40*/  IMAD R15, R9, UR9, R14 ;  /* 0x00000009090f7c24 */ /* 0x000fe2000f8e020e */
[----:B------:R-:W-:Y:S01]  /*11d50*/  ULDC.64 UR8, c[0x0][0xb50] ;  /* 0x0002d40000087ab9 */ /* 0x000fe20000000a00 */
[----:B------:R-:W-:Y:S01]  /*11d60*/  LOP3.LUT R12, R12, R13, RZ, 0x3c, !PT ;  /* 0x0000000d0c0c7212 */ /* 0x000fe200078e3cff */
[----:B------:R-:W-:Y:S01]  /*11d70*/  IMAD.X R13, RZ, RZ, R7, P2 ;  /* 0x000000ffff0d7224 */ /* 0x000fe200010e0607 */
[----:B------:R-:W-:Y:S01]  /*11d80*/  LEA R14, P0, R4, UR8, 0x2 ;  /* 0x00000008040e7c11 */ /* 0x000fe2000f8010ff */
[----:B------:R-:W-:Y:S01]  /*11d90*/  IMAD.IADD R5, R5, 0x1, R15 ;  /* 0x0000000105057824 */ /* 0x000fe200078e020f */
[C---:B------:R-:W-:Y:S01]  /*11da0*/  IADD3 R25, P2, R6.reuse, 0x7000, RZ ;  /* 0x0000700006197810 */ /* 0x040fe20007f5e0ff */
[----:B------:R-:W-:Y:S01]  /*11db0*/  IMAD.X R9, RZ, RZ, R7, P6 ;  /* 0x000000ffff097224 */ /* 0x000fe200030e0607 */
[----:B------:R-:W-:Y:S01]  /*11dc0*/  IADD3 R33, P3, R6, 0x6000, RZ ;  /* 0x0000600006217810 */ /* 0x000fe20007f7e0ff */
[----:B------:R-:W-:Y:S01]  /*11dd0*/  SHFL.IDX PT, R20, R14, RZ, 0x1c1f ;  /* 0x001c1fff0e147589 */ /* 0x000fe200000e0000 */
[----:B------:R-:W-:-:S02]  /*11de0*/  LEA.HI.X R26, R4, UR9, R5, 0x2, P0 ;  /* 0x00000009041a7c11 */ /* 0x000fc400080f1405 */
[----:B------:R-:W-:Y:S01]  /*11df0*/  IADD3 R41, P0, R6, 0x5000, RZ ;  /* 0x0000500006297810 */ /* 0x000fe20007f1e0ff */
[----:B------:R-:W-:Y:S01]  /*11e00*/  SHFL.IDX PT, R38, R14, 0x1, 0x1c1f ;  /* 0x003c1f000e267f89 */ /* 0x000fe200000e0000 */
[----:B------:R-:W-:Y:S02]  /*11e10*/  LOP3.LUT R24, R25, 0x380, RZ, 0xc0, !PT ;  /* 0x0000038019187812 */ /* 0x000fe400078ec0ff */
[----:B------:R-:W-:Y:S01]  /*11e20*/  LOP3.LUT R40, R41, 0x380, RZ, 0xc0, !PT ;  /* 0x0000038029287812 */ /* 0x000fe200078ec0ff */
[----:B------:R-:W1:Y:S01]  /*11e30*/  SHFL.IDX PT, R21, R26, RZ, 0x1c1f ;  /* 0x001c1fff1a157589 */ /* 0x000e6200000e0000 */
[----:B------:R-:W-:Y:S02]  /*11e40*/  SHF.R.U64 R24, R24, 0x3, RZ ;  /* 0x0000000318187819 */ /* 0x000fe400000012ff */
[----:B------:R-:W-:Y:S01]  /*11e50*/  SHF.R.U64 R40, R40, 0x3, RZ ;  /* 0x0000000328287819 */ /* 0x000fe200000012ff */
[----:B------:R-:W2:Y:S01]  /*11e60*/  SHFL.IDX PT, R39, R26, 0x1, 0x1c1f ;  /* 0x003c1f001a277f89 */ /* 0x000ea200000e0000 */
[----:B------:R-:W-:Y:S01]  /*11e70*/  LOP3.LUT R24, R24, R25, RZ, 0x3c, !PT ;  /* 0x0000001918187212 */ /* 0x000fe200078e3cff */
[--C-:B------:R-:W-:Y:S01]  /*11e80*/  IMAD.X R25, RZ, RZ, R7.reuse, P2 ;  /* 0x000000ffff197224 */ /* 0x100fe200010e0607 */
[----:B------:R-:W-:Y:S01]  /*11e90*/  LOP3.LUT R40, R40, R41, RZ, 0x3c, !PT ;  /* 0x0000002928287212 */ /* 0x000fe200078e3cff */
[----:B------:R-:W-:Y:S01]  /*11ea0*/  IMAD.X R41, RZ, RZ, R7, P0 ;  /* 0x000000ffff297224 */ /* 0x000fe200000e0607 */
[----:B------:R-:W-:Y:S01]  /*11eb0*/  LOP3.LUT P0, RZ, R201, 0x3, RZ, 0xc0, !PT ;  /* 0x00000003c9ff7812 */ /* 0x000fe2000780c0ff */
[----:B------:R-:W-:Y:S01]  /*11ec0*/  UIMAD UR8, UR7, UR10, URZ ;  /* 0x0000000a070872a4 */ /* 0x000fe2000f8e023f */
[----:B------:R-:W-:-:S02]  /*11ed0*/  IADD3 R5, P5, R6, 0x3000, RZ ;  /* 0x0000300006057810 */ /* 0x000fc40007fbe0ff */
[----:B------:R-:W-:Y:S02]  /*11ee0*/  ISETP.GE.OR P2, PT, R28, R67, P0 ;  /* 0x000000431c00720c */ /* 0x000fe40000746670 */
[----:B------:R-:W-:Y:S01]  /*11ef0*/  SHF.R.U64 R8, R8, 0x3, RZ ;  /* 0x0000000308087819 */ /* 0x000fe200000012ff */
[----:B------:R-:W-:Y:S01]  /*11f00*/  UIMAD.WIDE.U32 UR6, UR4, UR10, URZ ;  /* 0x0000000a040672a5 */ /* 0x000fe2000f8e003f */
[----:B------:R-:W-:Y:S01]  /*11f10*/  LOP3.LUT R4, R5, 0x380, RZ, 0xc0, !PT ;  /* 0x0000038005047812 */ /* 0x000fe200078ec0ff */
[----:B------:R-:W-:Y:S01]  /*11f20*/  UIMAD UR8, UR4, UR11, UR8 ;  /* 0x0000000b040872a4 */ /* 0x000fe2000f8e0208 */
[----:B------:R-:W-:Y:S02]  /*11f30*/  LOP3.LUT R44, R45, 0x380, RZ, 0xc0, !PT ;  /* 0x000003802d2c7812 */ /* 0x000fe400078ec0ff */
[----:B------:R-:W-:Y:S01]  /*11f40*/  LOP3.LUT R32, R33, 0x380, RZ, 0xc0, !PT ;  /* 0x0000038021207812 */ /* 0x000fe200078ec0ff */
[----:B------:R-:W-:Y:S01]  /*11f50*/  ULDC.64 UR10, c[0x0][0xae8] ;  /* 0x0002ba00000a7ab9 */ /* 0x000fe20000000a00 */
[----:B------:R-:W-:Y:S01]  /*11f60*/  LOP3.LUT R8, R8, R11, RZ, 0x3c, !PT ;  /* 0x0000000b08087212 */ /* 0x000fe200078e3cff */
[----:B------:R-:W-:Y:S01]  /*11f70*/  VIADD R11, R28, 0x8 ;  /* 0x000000081c0b7836 */ /* 0x000fe20000000000 */
[----:B------:R-:W-:Y:S01]  /*11f80*/  SHF.R.U64 R4, R4, 0x3, RZ ;  /* 0x0000000304047819 */ /* 0x000fe200000012ff */
[----:B-1----:R1:W-:Y:S01]  /*11f90*/  @!P2 ST.E desc[UR54][R20.64], R0 ;  /* 0x000000001400a985 */ /* 0x0023e2000c101936 */
[----:B------:R-:W-:Y:S01]  /*11fa0*/  SHF.R.U64 R44, R44, 0x3, RZ ;  /* 0x000000032c2c7819 */ /* 0x000fe200000012ff */
[----:B------:R-:W-:Y:S01]  /*11fb0*/  UIADD3 UR7, UR7, UR8, URZ ;  /* 0x0000000807077290 */ /* 0x000fe2000fffe03f */
[----:B------:R-:W-:Y:S01]  /*11fc0*/  SHF.R.U64 R32, R32, 0x3, RZ ;  /* 0x0000000320207819 */ /* 0x000fe200000012ff */
[----:B------:R-:W-:Y:S01]  /*11fd0*/  UIMAD UR4, UR16, UR10, URZ ;  /* 0x0000000a100472a4 */ /* 0x000fe2000f8e023f */
[----:B------:R-:W-:Y:S01]  /*11fe0*/  LOP3.LUT R4, R4, R5, RZ, 0x3c, !PT ;  /* 0x0000000504047212 */ /* 0x000fe200078e3cff */
[--C-:B------:R-:W-:Y:S01]  /*11ff0*/  IMAD.X R5, RZ, RZ, R7.reuse, P5 ;  /* 0x000000ffff057224 */ /* 0x100fe200028e0607 */
[----:B------:R-:W-:Y:S01]  /*12000*/  LOP3.LUT R44, R44, R45, RZ, 0x3c, !PT ;  /* 0x0000002d2c2c7212 */ /* 0x000fe200078e3cff */
[----:B------:R-:W-:Y:S01]  /*12010*/  IMAD.X R45, RZ, RZ, R7, P4 ;  /* 0x000000ffff2d7224 */ /* 0x000fe200020e0607 */
[----:B------:R-:W-:-:S02]  /*12020*/  ISETP.GE.OR P0, PT, R11, R67, P0 ;  /* 0x000000430b00720c */ /* 0x000fc40000706670 */
[----:B------:R-:W-:Y:S01]  /*12030*/  IADD3 R57, P6, R6, 0x8000, RZ ;  /* 0x0000800006397810 */ /* 0x000fe20007fde0ff */
[----:B-1----:R-:W1:Y:S01]  /*12040*/  @P1 LDC R21, c[0x0][0xbec] ;  /* 0x0002fb00ff151b82 */ /* 0x002e620000000800 */
[----:B------:R-:W-:Y:S01]  /*12050*/  IMAD R0, R23, 0x20, R200 ;  /* 0x0000002017007824 */ /* 0x000fe200078e02c8 */
[----:B------:R-:W-:Y:S01]  /*12060*/  LOP3.LUT R32, R32, R33, RZ, 0x3c, !PT ;  /* 0x0000002120207212 */ /* 0x000fe200078e3cff */
[----:B------:R-:W-:Y:S01]  /*12070*/  UIMAD UR4, UR42, UR11, UR4 ;  /* 0x0000000b2a0472a4 */ /* 0x000fe2000f8e0204 */
[----:B------:R-:W-:Y:S01]  /*12080*/  IADD3 R53, P5, R6, 0x9000, RZ ;  /* 0x0000900006357810 */ /* 0x000fe20007fbe0ff */
[----:B------:R-:W-:Y:S01]  /*12090*/  VIADD R60, R0, UR40 ;  /* 0x00000028003c7c36 */ /* 0x000fe20008000000 */
[----:B------:R-:W-:Y:S01]  /*120a0*/  UIMAD.WIDE.U32 UR6, UR42, UR10, UR6 ;  /* 0x0000000a2a0672a5 */ /* 0x000fe2000f8e0006 */
[C---:B------:R-:W-:Y:S01]  /*120b0*/  IADD3 R49, P4, R6.reuse, 0xa000, RZ ;  /* 0x0000a00006317810 */ /* 0x040fe20007f9e0ff */
[--C-:B------:R-:W-:Y:S01]  /*120c0*/  IMAD.X R33, RZ, RZ, R7.reuse, P3 ;  /* 0x000000ffff217224 */ /* 0x100fe200018e0607 */
[C---:B------:R-:W-:Y:S01]  /*120d0*/  LOP3.LUT R29, R6.reuse, 0x380, RZ, 0xc0, !PT ;  /* 0x00000380061d7812 */ /* 0x040fe200078ec0ff */
[----:B------:R-:W-:Y:S01]  /*120e0*/  ULDC.64 UR8, c[0x0][0xaf0] ;  /* 0x0002bc0000087ab9 */ /* 0x000fe20000000a00 */
[----:B------:R-:W-:Y:S01]  /*120f0*/  IADD3 R15, P3, R6, 0xb000, RZ ;  /* 0x0000b000060f7810 */ /* 0x000fe20007f7e0ff */
[----:B------:R-:W-:Y:S01]  /*12100*/  UIADD3 UR7, UR7, UR4, URZ ;  /* 0x0000000407077290 */ /* 0x000fe2000fffe03f */
[----:B------:R-:W-:Y:S01]  /*12110*/  LOP3.LUT R56, R57, 0x380, RZ, 0xc0, !PT ;  /* 0x0000038039387812 */ /* 0x000fe200078ec0ff */
[----:B------:R-:W-:Y:S01]  /*12120*/  UIMAD UR4, UR15, UR8, URZ ;  /* 0x000000080f0472a4 */ /* 0x000fe2000f8e023f */
[----:B------:R-:W-:Y:S01]  /*12130*/  LOP3.LUT R52, R53, 0x380, RZ, 0xc0, !PT ;  /* 0x0000038035347812 */ /* 0x000fe200078ec0ff */
[----:B------:R-:W-:Y:S01]  /*12140*/  IMAD.MOV.U32 R61, RZ, RZ, R60 ;  /* 0x000000ffff3d7224 */ /* 0x000fe200078e003c */
[----:B------:R-:W-:Y:S01]  /*12150*/  LOP3.LUT R48, R49, 0x380, RZ, 0xc0, !PT ;  /* 0x0000038031307812 */ /* 0x000fe200078ec0ff */
[----:B--2---:R2:W-:Y:S01]  /*12160*/  @!P0 ST.E desc[UR54][R38.64], R2 ;  /* 0x0000000226008985 */ /* 0x0045e2000c101936 */
[----:B------:R-:W-:Y:S01]  /*12170*/  SHF.R.U64 R29, R29, 0x3, RZ ;  /* 0x000000031d1d7819 */ /* 0x000fe200000012ff */
[----:B------:R-:W-:Y:S01]  /*12180*/  IMAD.X R37, RZ, RZ, R7, P3 ;  /* 0x000000ffff257224 */ /* 0x000fe200018e0607 */
[----:B------:R-:W-:Y:S01]  /*12190*/  LOP3.LUT R10, R15, 0x380, RZ, 0xc0, !PT ;  /* 0x000003800f0a7812 */ /* 0x000fe200078ec0ff */
[----:B-1----:R-:W-:Y:S01]  /*121a0*/  @P1 IMAD.HI.U32 R0, R60, R21, RZ ;  /* 0x000000153c001227 */ /* 0x002fe200078e00ff */
[----:B------:R-:W-:Y:S01]  /*121b0*/  SHF.R.U64 R56, R56, 0x3, RZ ;  /* 0x0000000338387819 */ /* 0x000fe200000012ff */
[----:B------:R-:W-:Y:S01]  /*121c0*/  UIMAD UR4, UR14, UR9, UR4 ;  /* 0x000000090e0472a4 */ /* 0x000fe2000f8e0204 */
[----:B------:R-:W-:Y:S01]  /*121d0*/  SHF.R.U64 R52, R52, 0x3, RZ ;  /* 0x0000000334347819 */ /* 0x000fe200000012ff */
[----:B------:R-:W-:Y:S01]  /*121e0*/  UIMAD.WIDE.U32 UR6, UR14, UR8, UR6 ;  /* 0x000000080e0672a5 */ /* 0x000fe2000f8e0006 */
[----:B0-----:R-:W-:Y:S01]  /*121f0*/  @P1 SHF.R.U32.HI R61, RZ, R65, R0 ;  /* 0x00000041ff3d1219 */ /* 0x001fe20000011600 */
[----:B------:R-:W5:Y:S01]  /*12200*/  LD.E.128 R44, desc[UR54][R44.64] ;  /* 0x000000362c2c7980 */ /* 0x000f62000c101d00 */
[----:B------:R-:W-:-:S02]  /*12210*/  SHF.R.U64 R48, R48, 0x3, RZ ;  /* 0x0000000330307819 */ /* 0x000fc400000012ff */
[----:B------:R-:W-:Y:S01]  /*12220*/  LOP3.LUT R28, R29, R6, RZ, 0x3c, !PT ;  /* 0x000000061d1c7212 */ /* 0x000fe200078e3cff */
[----:B------:R-:W-:Y:S01]  /*12230*/  UIADD3 UR4, UR7, UR4, URZ ;  /* 0x0000000407047290 */ /* 0x000fe2000fffe03f */
[----:B------:R-:W-:Y:S01]  /*12240*/  SHF.R.U64 R6, R10, 0x3, RZ ;  /* 0x000000030a067819 */ /* 0x000fe200000012ff */
[--C-:B--2---:R-:W-:Y:S01]  /*12250*/  IMAD.MOV R2, RZ, RZ, -R61.reuse ;  /* 0x000000ffff027224 */ /* 0x104fe200078e0a3d */
[----:B------:R-:W-:Y:S01]  /*12260*/  SHF.R.S32.HI R0, RZ, 0x1f, R61 ;  /* 0x0000001fff007819 */ /* 0x000fe2000001143d */
[--C-:B------:R-:W-:Y:S01]  /*12270*/  IMAD.MOV.U32 R29, RZ, RZ, R7.reuse ;  /* 0x000000ffff1d7224 */ /* 0x100fe200078e0007 */
[----:B------:R-:W-:Y:S01]  /*12280*/  LOP3.LUT R56, R56, R57, RZ, 0x3c, !PT ;  /* 0x0000003938387212 */ /* 0x000fe200078e3cff */
[--C-:B------:R-:W-:Y:S01]  /*12290*/  IMAD.X R57, RZ, RZ, R7.reuse, P6 ;  /* 0x000000ffff397224 */ /* 0x100fe200030e0607 */
[----:B------:R-:W-:Y:S01]  /*122a0*/  LOP3.LUT R52, R52, R53, RZ, 0x3c, !PT ;  /* 0x0000003534347212 */ /* 0x000fe200078e3cff */
[--C-:B------:R-:W-:Y:S01]  /*122b0*/  IMAD.X R53, RZ, RZ, R7.reuse, P5 ;  /* 0x000000ffff357224 */ /* 0x100fe200028e0607 */
[----:B------:R-:W-:Y:S01]  /*122c0*/  LOP3.LUT R48, R48, R49, RZ, 0x3c, !PT ;  /* 0x0000003130307212 */ /* 0x000fe200078e3cff */
[----:B------:R-:W-:Y:S01]  /*122d0*/  IMAD.X R49, RZ, RZ, R7, P4 ;  /* 0x000000ffff317224 */ /* 0x000fe200020e0607 */
[----:B------:R-:W-:Y:S01]  /*122e0*/  LOP3.LUT R36, R6, R15, RZ, 0x3c, !PT ;  /* 0x0000000f06247212 */ /* 0x000fe200078e3cff */
[----:B------:R-:W-:Y:S01]  /*122f0*/  ULDC.64 UR8, c[0x0][0xae0] ;  /* 0x0002b80000087ab9 */ /* 0x000fe20000000a00 */
[----:B------:R-:W-:Y:S01]  /*12300*/  IMAD R63, R63, R2, R60 ;  /* 0x000000023f3f7224 */ /* 0x000fe200078e023c */
[----:B------:R-:W5:Y:S01]  /*12310*/  LD.E.128 R28, desc[UR54][R28.64] ;  /* 0x000000361c1c7980 */ /* 0x000f62000c101d00 */
[----:B------:R-:W-:-:S02]  /*12320*/  IMAD R0, R0, UR8, RZ ;  /* 0x0000000800007c24 */ /* 0x000fc4000f8e02ff */
[----:B------:R-:W-:Y:S01]  /*12330*/  IMAD.U32 R21, RZ, RZ, UR7 ;  /* 0x00000007ff157e24 */ /* 0x000fe2000f8e00ff */
[----:B------:R-:W5:Y:S01]  /*12340*/  LD.E.128 R12, desc[UR54][R12.64] ;  /* 0x000000360c0c7980 */ /* 0x000f62000c101d00 */
[----:B------:R-:W-:Y:S01]  /*12350*/  IMAD.U32 R20, RZ, RZ, UR6 ;  /* 0x00000006ff147e24 */ /* 0x000fe2000f8e00ff */
[----:B------:R-:W-:Y:S01]  /*12360*/  ULDC.64 UR6, c[0x0][0xad8] ;  /* 0x0002b60000067ab9 */ /* 0x000fe20000000a00 */
[----:B------:R-:W-:Y:S01]  /*12370*/  IMAD.U32 R21, RZ, RZ, UR4 ;  /* 0x00000004ff157e24 */ /* 0x000fe2000f8e00ff */
[----:B------:R-:W5:Y:S01]  /*12380*/  LD.E.128 R8, desc[UR54][R8.64] ;  /* 0x0000003608087980 */ /* 0x000f62000c101d00 */
[C---:B------:R-:W-:Y:S01]  /*12390*/  IMAD R65, R61.reuse, UR9, R0 ;  /* 0x000000093d417c24 */ /* 0x040fe2000f8e0200 */
[----:B------:R-:W-:Y:S02]  /*123a0*/  SHF.R.S32.HI R0, RZ, 0x1f, R63 ;  /* 0x0000001fff007819 */ /* 0x000fe4000001143f */
[----:B------:R-:W5:Y:S01]  /*123b0*/  LD.E.128 R4, desc[UR54][R4.64] ;  /* 0x0000003604047980 */ /* 0x000f62000c101d00 */
[----:B------:R-:W-:-:S03]  /*123c0*/  IMAD.WIDE.U32 R20, R61, UR8, R20 ;  /* 0x000000083d147c25 */ /* 0x000fc6000f8e0014 */
[----:B------:R-:W5:Y:S04]  /*123d0*/  LD.E.128 R40, desc[UR54][R40.64] ;  /* 0x0000003628287980 */ /* 0x000f68000c101d00 */
[----:B------:R-:W5:Y:S04]  /*123e0*/  LD.E.128 R32, desc[UR54][R32.64] ;  /* 0x0000003620207980 */ /* 0x000f68000c101d00 */
[----:B------:R-:W5:Y:S04]  /*123f0*/  LD.E.128 R24, desc[UR54][R24.64] ;  /* 0x0000003618187980 */ /* 0x000f68000c101d00 */
[----:B------:R-:W5:Y:S04]  /*12400*/  LD.E.128 R56, desc[UR54][R56.64] ;  /* 0x0000003638387980 */ /* 0x000f68000c101d00 */
[----:B------:R-:W5:Y:S04]  /*12410*/  LD.E.128 R52, desc[UR54][R52.64] ;  /* 0x0000003634347980 */ /* 0x000f68000c101d00 */
[----:B------:R-:W5:Y:S04]  /*12420*/  LD.E.128 R48, desc[UR54][R48.64] ;  /* 0x0000003630307980 */ /* 0x000f68000c101d00 */
[----:B------:R-:W5:Y:S01]  /*12430*/  LD.E.128 R36, desc[UR54][R36.64] ;  /* 0x0000003624247980 */ /* 0x000f62000c101d00 */
        /* <DEDUP_REMOVED lines=8> */
[----:B------:R-:W-:Y:S02]  /*124c0*/  VIADD R64, R200, UR40 ;  /* 0x00000028c8407c36 */ /* 0x000fe40008000000 */
        /* <DEDUP_REMOVED lines=31> */
.L_x_1374:
[----:B------:R-:W-:Y:S05]  /*126c0*/  BSYNC B1 ;  /* 0x0000000000017941 */ /* 0x000fea0003800000 */
.L_x_1373:
[----:B--2---:R2:W4:Y:S01]  /*126d0*/  SHFL.IDX PT, R0, R63, 0x1, 0x181f ;  /* 0x00381f003f007f89 */ /* 0x00452200000e0000 */
[----:B------:R-:W-:Y:S03]  /*126e0*/  BSSY B1, `(.L_x_1375) ;  /* 0x0000010000017945 */ /* 0x000fe60003800000 */
[----:B---3-5:R2:W3:Y:S01]  /*126f0*/  SHFL.IDX PT, R29, R62, 0x1, 0x181f ;  /* 0x00381f003e1d7f89 */ /* 0x0284e200000e0000 */
[----:B------:R-:W-:Y:S05]  /*12700*/  @P1 BRA `(.L_x_1376) ;  /* 0x0000000000341947 */ /* 0x000fea0003800000 */
[----:B------:R-:W-:Y:S02]  /*12710*/  ULDC UR4, c[0x0][0xac8] ;  /* 0x0002b20000047ab9 */ /* 0x000fe40000000800 */
[----:B------:R-:W-:Y:S02]  /*12720*/  ISETP.GE.AND P4, PT, R18, UR4, PT ;  /* 0x0000000412007c0c */ /* 0x000fe4000bf86270 */
[----:B------:R-:W-:Y:S02]  /*12730*/  ISETP.GE.AND P5, PT, R19, UR4, PT ;  /* 0x0000000413007c0c */ /* 0x000fe4000bfa6270 */
[----:B------:R-:W-:-:S09]  /*12740*/  ISETP.GE.AND P6, PT, R22, UR4, PT ;  /* 0x0000000416007c0c */ /* 0x000fd2000bfc6270 */
[-C--:B---3--:R-:W-:Y:S02]  /*12750*/  @!P4 LEA R2, P1, R18, R29.reuse, 0x1 ;  /* 0x0000001d1202c211 */ /* 0x088fe400078208ff */
[CC--:B------:R-:W-:Y:S02]  /*12760*/  @!P5 LEA R20, P2, R19.reuse, R29.reuse, 0x1 ;  /* 0x0000001d1314d211 */ /* 0x0c0fe400078408ff */
[----:B------:R-:W-:Y:S02]  /*12770*/  @!P6 LEA R28, P3, R22, R29, 0x1 ;  /* 0x0000001d161ce211 */ /* 0x000fe400078608ff */
[-C--:B0---4-:R-:W-:Y:S02]  /*12780*/  @!P4 LEA.HI.X R3, R18, R0.reuse, R207, 0x1, P1 ;  /* 0x000000001203c211 */ /* 0x091fe400008f0ccf */
[-C--:B------:R-:W-:Y:S02]  /*12790*/  @!P5 LEA.HI.X R21, R19, R0.reuse, R206, 0x1, P2 ;  /* 0x000000001315d211 */ /* 0x080fe400010f0cce */
[----:B------:R-:W-:Y:S01]  /*127a0*/  @!P6 LEA.HI.X R29, R22, R0, R205, 0x1, P3 ;  /* 0x00000000161de211 */ /* 0x000fe200018f0ccd */
[----:B------:R0:W-:Y:S04]  /*127b0*/  @!P4 ST.E.128 desc[UR54][R2.64], R12 ;  /* 0x0000000c0200c985 */ /* 0x0001e8000c101d36 */
[----:B------:R0:W-:Y:S04]  /*127c0*/  @!P5 ST.E.128 desc[UR54][R20.64], R40 ;  /* 0x000000281400d985 */ /* 0x0001e8000c101d36 */
[----:B------:R0:W-:Y:S02]  /*127d0*/  @!P6 ST.E.128 desc[UR54][R28.64], R52 ;  /* 0x000000341c00e985 */ /* 0x0001e4000c101d36 */
.L_x_1376:
[----:B------:R-:W-:Y:S05]  /*127e0*/  BSYNC B1 ;  /* 0x0000000000017941 */ /* 0x000fea0003800000 */
.L_x_1375:
        /* <DEDUP_REMOVED lines=8> */
[-C--:B0-----:R-:W-:Y:S02]  /*12870*/  @!P3 LEA R2, P0, R18, R15.reuse, 0x1 ;  /* 0x0000000f1202b211 */ /* 0x081fe400078008ff */
[CC--:B------:R-:W-:Y:S02]  /*12880*/  @!P4 LEA R12, P1, R19.reuse, R15.reuse, 0x1 ;  /* 0x0000000f130cc211 */ /* 0x0c0fe400078208ff */
[----:B------:R-:W-:Y:S02]  /*12890*/  @!P5 LEA R14, P2, R22, R15, 0x1 ;  /* 0x0000000f160ed211 */ /* 0x000fe400078408ff */
[-C--:B-1----:R-:W-:Y:S02]  /*128a0*/  @!P3 LEA.HI.X R3, R18, R0.reuse, R207, 0x1, P0 ;  /* 0x000000001203b211 */ /* 0x082fe400000f0ccf */
[-C--:B------:R-:W-:Y:S02]  /*128b0*/  @!P4 LEA.HI.X R13, R19, R0.reuse, R206, 0x1, P1 ;  /* 0x00000000130dc211 */ /* 0x080fe400008f0cce */
[----:B------:R-:W-:Y:S01]  /*128c0*/  @!P5 LEA.HI.X R15, R22, R0, R205, 0x1, P2 ;  /* 0x00000000160fd211 */ /* 0x000fe200010f0ccd */
[----:B------:R0:W-:Y:S04]  /*128d0*/  @!P3 ST.E.128 desc[UR54][R2.64], R8 ;  /* 0x000000080200b985 */ /* 0x0001e8000c101d36 */
[----:B------:R0:W-:Y:S04]  /*128e0*/  @!P4 ST.E.128 desc[UR54][R12.64], R32 ;  /* 0x000000200c00c985 */ /* 0x0001e8000c101d36 */
[----:B------:R0:W-:Y:S02]  /*128f0*/  @!P5 ST.E.128 desc[UR54][R14.64], R48 ;  /* 0x000000300e00d985 */ /* 0x0001e4000c101d36 */
.L_x_1378:
[----:B------:R-:W-:Y:S05]  /*12900*/  BSYNC B1 ;  /* 0x0000000000017941 */ /* 0x000fea0003800000 */
.L_x_1377:
[----:B-1----:R-:W-:Y:S01]  /*12910*/  VIADD R0, R64, 0x60 ;  /* 0x0000006040007836 */ /* 0x002fe20000000000 */
[----:B--2-4-:R-:W4:Y:S04]  /*12920*/  SHFL.IDX PT, R63, R63, 0x3, 0x181f ;  /* 0x00781f003f3f7f89 */ /* 0x014f2800000e0000 */
[----:B------:R-:W-:Y:S01]  /*12930*/  ISETP.GE.AND P0, PT, R0, R67, PT ;  /* 0x000000430000720c */ /* 0x000fe20003f06270 */
[----:B0-----:R0:W1:-:S12]  /*12940*/  SHFL.IDX PT, R11, R62, 0x3, 0x181f ;  /* 0x00781f003e0b7f89 */ /* 0x00105800000e0000 */
[----:B0-----:R-:W-:Y:S05]  /*12950*/  @P0 BRA `(.L_x_1379) ;  /* 0x0000000c005c0947 */ /* 0x001fea0003800000 */
[----:B------:R-:W-:Y:S02]  /*12960*/  ULDC UR4, c[0x0][0xac8] ;  /* 0x0002b20000047ab9 */ /* 0x000fe40000000800 */
[----:B------:R-:W-:Y:S02]  /*12970*/  ISETP.GE.AND P2, PT, R18, UR4, PT ;  /* 0x0000000412007c0c */ /* 0x000fe4000bf46270 */
[----:B------:R-:W-:-:S11]  /*12980*/  ISETP.GE.AND P3, PT, R19, UR4, PT ;  /* 0x0000000413007c0c */ /* 0x000fd6000bf66270 */
[CC--:B-1----:R-:W-:Y:S02]  /*12990*/  @!P2 LEA R2, P0, R18.reuse, R11.reuse, 0x1 ;  /* 0x0000000b1202a211 */ /* 0x0c2fe400078008ff */
[C---:B------:R-:W-:Y:S02]  /*129a0*/  @!P3 LEA R8, P1, R19.reuse, R11, 0x1 ;  /* 0x0000000b1308b211 */ /* 0x040fe400078208ff */
[-C--:B----4-:R-:W-:Y:S02]  /*129b0*/  @!P2 LEA.HI.X R3, R18, R63.reuse, R207, 0x1, P0 ;  /* 0x0000003f1203a211 */ /* 0x090fe400000f0ccf */
[----:B------:R-:W-:Y:S02]  /*129c0*/  @!P3 LEA.HI.X R9, R19, R63, R206, 0x1, P1 ;  /* 0x0000003f1309b211 */ /* 0x000fe400008f0cce */
[----:B------:R-:W-:Y:S01]  /*129d0*/  ISETP.GE.AND P0, PT, R22, UR4, PT ;  /* 0x0000000416007c0c */ /* 0x000fe2000bf06270 */
[----:B------:R0:W-:Y:S04]  /*129e0*/  @!P2 ST.E.128 desc[UR54][R2.64], R4 ;  /* 0x000000040200a985 */ /* 0x0001e8000c101d36 */
[----:B------:R0:W-:Y:S08]  /*129f0*/  @!P3 ST.E.128 desc[UR54][R8.64], R24 ;  /* 0x000000180800b985 */ /* 0x0001f0000c101d36 */
[----:B------:R-:W-:Y:S05]  /*12a00*/  @P0 BRA `(.L_x_1379) ;  /* 0x0000000c00300947 */ /* 0x000fea0003800000 */
[----:B0-----:R-:W-:-:S04]  /*12a10*/  LEA R2, P0, R22, R11, 0x1 ;  /* 0x0000000b16027211 */ /* 0x001fc800078008ff */
[----:B------:R-:W-:-:S05]  /*12a20*/  LEA.HI.X R3, R22, R63, R205, 0x1, P0 ;  /* 0x0000003f16037211 */ /* 0x000fca00000f0ccd */
[----:B------:R0:W-:Y:S01]  /*12a30*/  ST.E.128 desc[UR54][R2.64], R36 ;  /* 0x0000002402007985 */ /* 0x0001e2000c101d36 */
[----:B------:R-:W-:Y:S05]  /*12a40*/  BRA `(.L_x_1379) ;  /* 0x0000000c00207947 */ /* 0x000fea0003800000 */
.L_x_1371:
        /* <DEDUP_REMOVED lines=11> */
[----:B------:R-:W-:Y:S01]  /*12b00*/  UISETP.NE.U32.AND UP1, UPT, UR6, URZ, UPT ;  /* 0x0000003f0600728c */ /* 0x000fe2000bf25070 */
[----:B------:R-:W-:Y:S02]  /*12b10*/  IMAD.U32 R0, RZ, RZ, UR4 ;  /* 0x00000004ff007e24 */ /* 0x000fe4000f8e00ff */
[----:B------:R-:W2:Y:S01]  /*12b20*/  @P2 LDG.E R6, desc[UR54][R2.64] ;  /* 0x0000003602062981 */ /* 0x000ea2000c1e1900 */
[----:B------:R-:W-:-:S06]  /*12b30*/  UISETP.NE.AND.EX UP1, UPT, UR7, URZ, UPT, UP1 ;  /* 0x0000003f0700728c */ /* 0x000fcc000bf25310 */
        /* <DEDUP_REMOVED lines=11> */
[----:B--2---:R-:W-:Y:S01]  /*12bf0*/  @P2 R2UR UR4, R6 ;  /* 0x00000000060422ca */ /* 0x004fe200000e0000 */
[----:B01----:R-:W-:-:S14]  /*12c00*/  @P3 BRA `(.L_x_1380) ;  /* 0x0000000000103947 */ /* 0x003fdc0003800000 */
[----:B------:R-:W-:Y:S05]  /*12c10*/  @!P2 BRA `(.L_x_1380) ;  /* 0x00000000000ca947 */ /* 0x000fea0003800000 */
[----:B------:R-:W2:Y:S04]  /*12c20*/  LDG.E R5, desc[UR54][R2.64] ;  /* 0x0000003602057981 */ /* 0x000ea8000c1e1900 */
[----:B-----5:R-:W2:Y:S02]  /*12c30*/  LDG.E R0, desc[UR54][R2.64+0x4] ;  /* 0x0000043602007981 */ /* 0x020ea4000c1e1900 */
[----:B--2---:R-:W-:-:S07]  /*12c40*/  IMAD.IADD R0, R0, 0x1, -R5 ;  /* 0x0000000100007824 */ /* 0x004fce00078e0a05 */
.L_x_1380:
[----:B------:R-:W-:Y:S01]  /*12c50*/  USHF.R.S32.HI UR6, URZ, 0x1f, UR41 ;  /* 0x0000001f3f067899 */ /* 0x000fe20008011429 */
[----:B------:R-:W-:Y:S01]  /*12c60*/  BSSY B1, `(.L_x_1381) ;  /* 0x000002e000017945 */ /* 0x000fe20003800000 */
[----:B------:R-:W-:Y:S02]  /*12c70*/  USHF.R.S32.HI UR9, URZ, 0x1f, UR4 ;  /* 0x0000001f3f097899 */ /* 0x000fe40008011404 */
[----:B------:R-:W-:Y:S02]  /*12c80*/  USEL UR11, UR41, URZ, !UP0 ;  /* 0x0000003f290b7287 */ /* 0x000fe4000c000000 */
[----:B------:R-:W-:Y:S01]  /*12c90*/  USEL UR12, UR6, URZ, !UP0 ;  /* 0x0000003f060c7287 */ /* 0x000fe2000c000000 */
[----:B------:R-:W-:Y:S11]  /*12ca0*/  @P1 BRA `(.L_x_1382) ;  /* 0x0000000000a41947 */ /* 0x000ff60003800000 */
[----:B------:R-:W0:Y:S01]  /*12cb0*/  S2R R3, SR_TID.X ;  /* 0x0000000000037919 */ /* 0x000e220000002100 */
[----:B------:R-:W1:Y:S01]  /*12cc0*/  LDC R7, c[0x0][0xbe8] ;  /* 0x0002fa00ff077b82 */ /* 0x000e620000000800 */
[----:B------:R-:W-:Y:S02]  /*12cd0*/  IMAD.U32 R4, RZ, RZ, UR40 ;  /* 0x00000028ff047e24 */ /* 0x000fe4000f8e00ff */
[----:B-1---5:R-:W-:-:S03]  /*12ce0*/  IMAD R2, R0, R7, RZ ;  /* 0x0000000700027224 */ /* 0x022fc600078e02ff */
[----:B0-----:R-:W-:-:S04]  /*12cf0*/  IADD3 R4, R4, -0x80, R3 ;  /* 0xffffff8004047810 */ /* 0x001fc80007ffe003 */
[----:B------:R-:W-:-:S13]  /*12d00*/  ISETP.GE.AND P1, PT, R4, R2, PT ;  /* 0x000000020400720c */ /* 0x000fda0003f26270 */
[----:B------:R-:W-:Y:S05]  /*12d10*/  @P1 BRA `(.L_x_1382) ;  /* 0x0000000000881947 */ /* 0x000fea0003800000 */
[----:B------:R-:W-:Y:S01]  /*12d20*/  ISETP.NE.AND P1, PT, R7, 0x1, PT ;  /* 0x000000010700780c */ /* 0x000fe20003f25270 */
[----:B------:R-:W-:Y:S01]  /*12d30*/  ULDC.64 UR14, c[0x0][0xb90] ;  /* 0x0002e400000e7ab9 */ /* 0x000fe20000000a00 */
[----:B------:R-:W-:Y:S01]  /*12d40*/  UMOV UR6, UR4 ;  /* 0x0000000400067c82 */ /* 0x000fe20008000000 */
[----:B------:R-:W-:Y:S01]  /*12d50*/  UIMAD UR8, UR10, UR14, URZ ;  /* 0x0000000e0a0872a4 */ /* 0x000fe2000f8e023f */
[----:B------:R-:W-:Y:S01]  /*12d60*/  IMAD.MOV.U32 R2, RZ, RZ, R4 ;  /* 0x000000ffff027224 */ /* 0x000fe200078e0004 */
[----:B------:R-:W-:Y:S02]  /*12d70*/  UMOV UR7, UR9 ;  /* 0x0000000900077c82 */ /* 0x000fe40008000000 */
[----:B------:R-:W-:Y:S02]  /*12d80*/  UIMAD.WIDE.U32 UR6, UR42, UR14, UR6 ;  /* 0x0000000e2a0672a5 */ /* 0x000fe4000f8e0006 */
[----:B------:R-:W-:-:S03]  /*12d90*/  UIMAD UR8, UR42, UR15, UR8 ;  /* 0x0000000f2a0872a4 */ /* 0x000fc6000f8e0208 */
[----:B------:R-:W-:Y:S01]  /*12da0*/  ULDC.64 UR14, c[0x0][0xb98] ;  /* 0x0002e600000e7ab9 */ /* 0x000fe20000000a00 */
[----:B------:R-:W0:Y:S01]  /*12db0*/  @P1 LDC R3, c[0x0][0xbec] ;  /* 0x0002fb00ff031b82 */ /* 0x000e220000000800 */
[----:B------:R-:W-:Y:S02]  /*12dc0*/  UIADD3 UR7, UR7, UR8, URZ ;  /* 0x0000000807077290 */ /* 0x000fe4000fffe03f */
[----:B------:R-:W-:Y:S02]  /*12dd0*/  UIMAD UR8, UR12, UR14, URZ ;  /* 0x0000000e0c0872a4 */ /* 0x000fe4000f8e023f */
[----:B------:R-:W-:Y:S02]  /*12de0*/  UIMAD.WIDE.U32 UR6, UR11, UR14, UR6 ;  /* 0x0000000e0b0672a5 */ /* 0x000fe4000f8e0006 */
[----:B------:R-:W-:Y:S01]  /*12df0*/  UIMAD UR8, UR11, UR15, UR8 ;  /* 0x0000000f0b0872a4 */ /* 0x000fe2000f8e0208 */
[----:B------:R-:W1:Y:S02]  /*12e00*/  @P1 LDC R6, c[0x0][0xbf0] ;  /* 0x0002fc00ff061b82 */ /* 0x000e640000000800 */
[----:B------:R-:W-:Y:S01]  /*12e10*/  ULDC.64 UR14, c[0x0][0xb88] ;  /* 0x0002e200000e7ab9 */ /* 0x000fe20000000a00 */
[----:B0-----:R-:W-:-:S05]  /*12e20*/  @P1 IMAD.HI.U32 R3, R4, R3, RZ ;  /* 0x0000000304031227 */ /* 0x001fca00078e00ff */
[----:B-1----:R-:W-:Y:S01]  /*12e30*/  @P1 SHF.R.U32.HI R2, RZ, R6, R3 ;  /* 0x00000006ff021219 */ /* 0x002fe20000011603 */
[----:B------:R-:W-:-:S03]  /*12e40*/  IMAD.U32 R6, RZ, RZ, UR8 ;  /* 0x00000008ff067e24 */ /* 0x000fc6000f8e00ff */
[--C-:B------:R-:W-:Y:S01]  /*12e50*/  SHF.R.S32.HI R3, RZ, 0x1f, R2.reuse ;  /* 0x0000001fff037819 */ /* 0x100fe20000011402 */
[----:B------:R-:W-:Y:S01]  /*12e60*/  IMAD.MOV R5, RZ, RZ, -R2 ;  /* 0x000000ffff057224 */ /* 0x000fe200078e0a02 */
[----:B------:R-:W-:-:S03]  /*12e70*/  IADD3 R2, P1, R2, UR6, RZ ;  /* 0x0000000602027c10 */ /* 0x000fc6000ff3e0ff */
[----:B------:R-:W-:Y:S01]  /*12e80*/  IMAD R5, R7, R5, R4 ;  /* 0x0000000507057224 */ /* 0x000fe200078e0204 */
[----:B------:R-:W-:Y:S01]  /*12e90*/  IADD3.X R3, R3, UR7, R6, P1, !PT ;  /* 0x0000000703037c10 */ /* 0x000fe20008ffe406 */
[----:B------:R-:W-:-:S03]  /*12ea0*/  ULDC.64 UR6, c[0x0][0xb50] ;  /* 0x0002d40000067ab9 */ /* 0x000fc60000000a00 */
[----:B------:R-:W-:Y:S01]  /*12eb0*/  SHF.R.S32.HI R4, RZ, 0x1f, R5 ;  /* 0x0000001fff047819 */ /* 0x000fe20000011405 */
[----:B------:R-:W-:-:S04]  /*12ec0*/  IMAD.WIDE.U32 R2, R5, UR14, R2 ;  /* 0x0000000e05027c25 */ /* 0x000fc8000f8e0002 */
[----:B------:R-:W-:-:S04]  /*12ed0*/  IMAD R4, R4, UR14, RZ ;  /* 0x0000000e04047c24 */ /* 0x000fc8000f8e02ff */
[----:B------:R-:W-:Y:S01]  /*12ee0*/  IMAD R7, R5, UR15, R4 ;  /* 0x0000000f05077c24 */ /* 0x000fe2000f8e0204 */
[----:B------:R-:W-:-:S03]  /*12ef0*/  LEA R4, P1, R2, UR6, 0x2 ;  /* 0x0000000602047c11 */ /* 0x000fc6000f8210ff */
[----:B------:R-:W-:-:S05]  /*12f00*/  IMAD.IADD R3, R3, 0x1, R7 ;  /* 0x0000000103037824 */ /* 0x000fca00078e0207 */
[----:B------:R-:W-:Y:S01]  /*12f10*/  LEA.HI.X R5, R2, UR7, R3, 0x2, P1 ;  /* 0x0000000702057c11 */ /* 0x000fe200088f1403 */
[----:B------:R-:W-:-:S05]  /*12f20*/  IMAD.MOV.U32 R3, RZ, RZ, -0x800000 ;  /* 0xff800000ff037424 */ /* 0x000fca00078e00ff */
[----:B------:R0:W-:Y:S02]  /*12f30*/  STG.E desc[UR54][R4.64], R3 ;  /* 0x0000000304007986 */ /* 0x0001e4000c101936 */
.L_x_1382:
[----:B------:R-:W-:Y:S05]  /*12f40*/  BSYNC B1 ;  /* 0x0000000000017941 */ /* 0x000fea0003800000 */
.L_x_1381:
[----:B0-----:R-:W0:Y:S01]  /*12f50*/  @P0 LDC R3, c[0x0][0xbf0] ;  /* 0x0002fc00ff030b82 */ /* 0x001e220000000800 */
[----:B------:R-:W-:Y:S01]  /*12f60*/  ULDC.64 UR14, c[0x0][0xaa0] ;  /* 0x0002a800000e7ab9 */ /* 0x000fe20000000a00 */
[----:B------:R-:W-:Y:S01]  /*12f70*/  IMAD R2, R23, 0x20, R200 ;  /* 0x0000002017027824 */ /* 0x000fe200078e02c8 */
[----:B------:R-:W-:Y:S01]  /*12f80*/  UIMAD UR8, UR9, UR14, URZ ;  /* 0x0000000e090872a4 */ /* 0x000fe2000f8e023f */
[----:B------:R-:W-:Y:S01]  /*12f90*/  BSSY B1, `(.L_x_1383) ;  /* 0x000003d000017945 */ /* 0x000fe20003800000 */
[----:B------:R-:W-:Y:S01]  /*12fa0*/  UIMAD.WIDE.U32 UR6, UR4, UR14, URZ ;  /* 0x0000000e040672a5 */ /* 0x000fe2000f8e003f */
[----:B------:R-:W-:Y:S01]  /*12fb0*/  VIADD R6, R2, UR40 ;  /* 0x0000002802067c36 */ /* 0x000fe20008000000 */
[----:B------:R-:W-:-:S03]  /*12fc0*/  UIMAD UR8, UR4, UR15, UR8 ;  /* 0x0000000f040872a4 */ /* 0x000fc6000f8e0208 */
[----:B------:R-:W-:Y:S01]  /*12fd0*/  ULDC.64 UR14, c[0x0][0xae8] ;  /* 0x0002ba00000e7ab9 */ /* 0x000fe20000000a00 */
[----:B------:R-:W-:Y:S01]  /*12fe0*/  UIADD3 UR7, UR7, UR8, URZ ;  /* 0x0000000807077290 */ /* 0x000fe2000fffe03f */
[----:B------:R-:W-:Y:S01]  /*12ff0*/  @P0 IMAD.HI.U32 R2, R6, R9, RZ ;  /* 0x0000000906020227 */ /* 0x000fe200078e00ff */
[----:B------:R-:W-:Y:S02]  /*13000*/  UIMAD UR4, UR10, UR14, URZ ;  /* 0x0000000e0a0472a4 */ /* 0x000fe4000f8e023f */
[----:B------:R-:W-:Y:S01]  /*13010*/  UIMAD.WIDE.U32 UR6, UR42, UR14, UR6 ;  /* 0x0000000e2a0672a5 */ /* 0x000fe2000f8e0006 */
[----:B------:R-:W-:Y:S01]  /*13020*/  IMAD.MOV.U32 R5, RZ, RZ, R6 ;  /* 0x000000ffff057224 */ /* 0x000fe200078e0006 */
[----:B------:R-:W-:Y:S01]  /*13030*/  UIMAD UR4, UR42, UR15, UR4 ;  /* 0x0000000f2a0472a4 */ /* 0x000fe2000f8e0204 */
[----:B------:R-:W-:-:S03]  /*13040*/  ULDC.64 UR8, c[0x0][0xaf0] ;  /* 0x0002bc0000087ab9 */ /* 0x000fc60000000a00 */
[----:B------:R-:W-:Y:S02]  /*13050*/  UIADD3 UR7, UR7, UR4, URZ ;  /* 0x0000000407077290 */ /* 0x000fe4000fffe03f */
[----:B------:R-:W-:Y:S01]  /*13060*/  UIMAD UR4, UR12, UR8, URZ ;  /* 0x000000080c0472a4 */ /* 0x000fe2000f8e023f */
[----:B0-----:R-:W-:Y:S01]  /*13070*/  @P0 SHF.R.U32.HI R5, RZ, R3, R2 ;  /* 0x00000003ff050219 */ /* 0x001fe20000011602 */
        /* <DEDUP_REMOVED lines=11> */
[----:B------:R-:W-:Y:S02]  /*13130*/  IMAD.U32 R3, RZ, RZ, UR4 ;  /* 0x00000004ff037e24 */ /* 0x000fe4000f8e00ff */
[C---:B------:R-:W-:Y:S01]  /*13140*/  IMAD R9, R5.reuse, UR9, R4 ;  /* 0x0000000905097c24 */ /* 0x040fe2000f8e0204 */
[----:B------:R-:W-:Y:S01]  /*13150*/  SHF.R.S32.HI R4, RZ, 0x1f, R7 ;  /* 0x0000001fff047819 */ /* 0x000fe20000011407 */
[----:B------:R-:W-:-:S04]  /*13160*/  IMAD.WIDE.U32 R2, R5, UR8, R2 ;  /* 0x0000000805027c25 */ /* 0x000fc8000f8e0002 */
[----:B------:R-:W-:Y:S02]  /*13170*/  IMAD.IADD R3, R3, 0x1, R9 ;  /* 0x0000000103037824 */ /* 0x000fe400078e0209 */
[----:B------:R-:W-:Y:S02]  /*13180*/  IMAD R4, R4, UR6, RZ ;  /* 0x0000000604047c24 */ /* 0x000fe4000f8e02ff */
[----:B------:R-:W-:Y:S02]  /*13190*/  VIADD R6, R200, UR40 ;  /* 0x00000028c8067c36 */ /* 0x000fe40008000000 */
[----:B-----5:R-:W-:Y:S02]  /*131a0*/  IMAD R11, R0, R11, RZ ;  /* 0x0000000b000b7224 */ /* 0x020fe400078e02ff */
        /* <DEDUP_REMOVED lines=27> */
.L_x_1384:
[----:B------:R-:W-:Y:S05]  /*13360*/  BSYNC B1 ;  /* 0x0000000000017941 */ /* 0x000fea0003800000 */
.L_x_1383:
        /* <DEDUP_REMOVED lines=17> */
.L_x_1386:
[----:B------:R-:W-:Y:S05]  /*13480*/  BSYNC B1 ;  /* 0x0000000000017941 */ /* 0x000fea0003800000 */
.L_x_1385:
        /* <DEDUP_REMOVED lines=17> */
.L_x_1388:
[----:B------:R-:W-:Y:S05]  /*135a0*/  BSYNC B1 ;  /* 0x0000000000017941 */ /* 0x000fea0003800000 */
.L_x_1387:
        /* <DEDUP_REMOVED lines=18> */
.L_x_1379:
[----:B------:R-:W-:Y:S05]  /*136d0*/  BSYNC B0 ;  /* 0x0000000000007941 */ /* 0x000fea0003800000 */
.L_x_1370:
[----:B------:R-:W-:Y:S02]  /*136e0*/  ULDC UR4, c[0x0][0xc3c] ;  /* 0x00030f0000047ab9 */ /* 0x000fe40000000800 */
[----:B------:R-:W-:-:S06]  /*136f0*/  UISETP.GE.AND UP0, UPT, UR50, UR4, UPT ;  /* 0x000000043200728c */ /* 0x000fcc000bf06270 */
[----:B------:R-:W-:-:S13]  /*13700*/  PLOP3.LUT P0, PT, PT, PT, UP0, 0x80, 0x0 ;  /* 0x000000000000781c */ /* 0x000fda0003f0f008 */
[----:B------:R-:W-:Y:S05]  /*13710*/  @!P0 BRA `(.L_x_1389) ;  /* 0xfffffed400948947 */ /* 0x000fea000383ffff */
[----:B------:R-:W-:Y:S05]  /*13720*/  EXIT ;  /* 0x000000000000794d */ /* 0x000fea0003800000 */
.L_x_1280:
        /* <DEDUP_REMOVED lines=16> */
[----:B------:R-:W3:Y:S01]  /*13830*/  LDC R9, c[0x0][0xc38] ;  /* 0x00030e00ff097b82 */ /* 0x000ee20000000800 */
[----:B--2---:R-:W-:-:S04]  /*13840*/  LOP3.LUT R5, R4, 0x1f, RZ, 0xc0, !PT ;  /* 0x0000001f04057812 */ /* 0x004fc800078ec0ff */
[----:B------:R-:W-:-:S04]  /*13850*/  ISETP.NE.AND P0, PT, R5, 0x1f, PT ;  /* 0x0000001f0500780c */ /* 0x000fc80003f05270 */
[----:B------:R-:W-:-:S13]  /*13860*/  ISETP.GE.OR P1, PT, R5, UR4, !P0 ;  /* 0x0000000405007c0c */ /* 0x000fda000c726670 */
[----:B0-----:R-:W0:Y:S02]  /*13870*/  @!P1 LDC.64 R2, c[0x0][0xc80] ;  /* 0x00032000ff029b82 */ /* 0x001e240000000a00 */
[----:B0-----:R-:W-:-:S05]  /*13880*/  @!P1 IMAD.WIDE.U32 R2, R5, 0x4, R2 ;  /* 0x0000000405029825 */ /* 0x001fca00078e0002 */
[----:B------:R-:W2:Y:S01]  /*13890*/  @!P1 LDG.E R0, desc[UR54][R2.64] ;  /* 0x0000003602009981 */ /* 0x000ea2000c1e1900 */
[C---:B------:R-:W-:Y:S01]  /*138a0*/  ISETP.NE.AND P1, PT, R5.reuse, RZ, PT ;  /* 0x000000ff0500720c */ /* 0x040fe20003f25270 */
[----:B-1----:R-:W-:Y:S01]  /*138b0*/  IMAD.MOV.U32 R16, RZ, RZ, RZ ;  /* 0x000000ffff107224 */ /* 0x002fe200078e00ff */
        /* <DEDUP_REMOVED lines=20> */
[----:B------:R-:W3:Y:S02]  /*13a00*/  SHFL.IDX PT, R4, R8, 0x1f, 0x1f ;  /* 0x03e01f0008047f89 */ /* 0x000ee400000e0000 */
[----:B---3--:R-:W-:Y:S02]  /*13a10*/  IMAD R6, R4, R9, RZ ;  /* 0x0000000904067224 */ /* 0x008fe400078e02ff */
[----:B------:R-:W-:Y:S02]  /*13a20*/  IMAD.MOV.U32 R4, RZ, RZ, RZ ;  /* 0x000000ffff047224 */ /* 0x000fe400078e00ff */
[----:B------:R-:W-:Y:S01]  /*13a30*/  IMAD.MOV.U32 R3, RZ, RZ, R6 ;  /* 0x000000ffff037224 */ /* 0x000fe200078e0006 */
[----:B0-----:R-:W-:-:S13]  /*13a40*/  ISETP.GT.AND P6, PT, R6, R7, PT ;  /* 0x000000070600720c */ /* 0x001fda0003fc4270 */
[----:B------:R-:W-:Y:S05]  /*13a50*/  @P6 BRA `(.L_x_1391) ;  /* 0x0000000000906947 */ /* 0x000fea0003800000 */
[----:B------:R-:W-:Y:S01]  /*13a60*/  IMAD.MOV.U32 R6, RZ, RZ, R3 ;  /* 0x000000ffff067224 */ /* 0x000fe200078e0003 */
[----:B------:R-:W-:Y:S01]  /*13a70*/  ULDC UR4, c[0x0][0xc3c] ;  /* 0x00030f0000047ab9 */ /* 0x000fe20000000800 */
[----:B------:R-:W-:-:S07]  /*13a80*/  IMAD.MOV.U32 R4, RZ, RZ, RZ ;  /* 0x000000ffff047224 */ /* 0x000fce00078e00ff */
.L_x_1395:
[----:B------:R-:W-:-:S05]  /*13a90*/  VIADD R4, R4, 0x1f ;  /* 0x0000001f04047836 */ /* 0x000fca0000000000 */
[----:B------:R-:W-:-:S13]  /*13aa0*/  ISETP.GE.AND P6, PT, R4, UR4, PT ;  /* 0x0000000404007c0c */ /* 0x000fda000bfc6270 */
[----:B------:R-:W-:Y:S05]  /*13ab0*/  @P6 BRA `(.L_x_1392) ;  /* 0x0000000400b46947 */ /* 0x000fea0003800000 */
[----:B------:R-:W-:Y:S01]  /*13ac0*/  IMAD.IADD R9, R5, 0x1, R4 ;  /* 0x0000000105097824 */ /* 0x000fe200078e0204 */
[----:B------:R-:W-:Y:S01]  /*13ad0*/  BSSY B0, `(.L_x_1393) ;  /* 0x0000007000007945 */ /* 0x000fe20003800000 */
[----:B------:R-:W-:-:S03]  /*13ae0*/  IMAD.MOV.U32 R0, RZ, RZ, RZ ;  /* 0x000000ffff007224 */ /* 0x000fc600078e00ff */
[----:B------:R-:W-:-:S13]  /*13af0*/  ISETP.GE.OR P6, PT, R9, UR4, !P0 ;  /* 0x0000000409007c0c */ /* 0x000fda000c7c6670 */
[----:B------:R-:W-:Y:S05]  /*13b00*/  @P6 BRA `(.L_x_1394) ;  /* 0x00000000000c6947 */ /* 0x000fea0003800000 */
[----:B------:R-:W0:Y:S02]  /*13b10*/  LDC.64 R2, c[0x0][0xc80] ;  /* 0x00032000ff027b82 */ /* 0x000e240000000a00 */
[----:B0-----:R-:W-:-:S05]  /*13b20*/  IMAD.WIDE R2, R9, 0x4, R2 ;  /* 0x0000000409027825 */ /* 0x001fca00078e0202 */
[----:B------:R0:W5:Y:S02]  /*13b30*/  LDG.E R0, desc[UR54][R2.64] ;  /* 0x0000003602007981 */ /* 0x000164000c1e1900 */
.L_x_1394:
[----:B------:R-:W-:Y:S05]  /*13b40*/  BSYNC B0 ;  /* 0x0000000000007941 */ /* 0x000fea0003800000 */
.L_x_1393:
        /* <DEDUP_REMOVED lines=21> */
.L_x_1391:
[----:B------:R-:W-:-:S04]  /*13ca0*/  IMAD.IADD R13, R6, 0x1, -R3 ;  /* 0x00000001060d7824 */ /* 0x000fc800078e0a03 */
[----:B------:R-:W-:-:S05]  /*13cb0*/  IMAD R2, R8, R9, R13 ;  /* 0x0000000908027224 */ /* 0x000fca00078e020d */
[----:B------:R-:W-:Y:S02]  /*13cc0*/  ISETP.GT.AND P0, PT, R2, R7, PT ;  /* 0x000000070200720c */ /* 0x000fe40003f04270 */
[----:B------:R-:W0:Y:S11]  /*13cd0*/  LDC.64 R2, c[0x0][0xc90] ;  /* 0x00032400ff027b82 */ /* 0x000e360000000a00 */
[----:B------:R-:W-:-:S04]  /*13ce0*/  VOTE.ANY R10, PT, !P0 ;  /* 0x00000000000a7806 */ /* 0x000fc800040e0100 */
[----:B------:R-:W1:Y:S02]  /*13cf0*/  POPC R15, R10 ;  /* 0x0000000a000f7309 */ /* 0x000e640000000000 */
[----:B-1----:R-:W-:-:S04]  /*13d00*/  IMAD.IADD R19, R15, 0x1, R4 ;  /* 0x000000010f137824 */ /* 0x002fc800078e0204 */
[----:B0-----:R-:W-:-:S05]  /*13d10*/  IMAD.WIDE R2, R19, 0x4, R2 ;  /* 0x0000000413027825 */ /* 0x001fca00078e0202 */
[----:B------:R-:W2:Y:S01]  /*13d20*/  LDG.E R6, desc[UR54][R2.64] ;  /* 0x0000003602067981 */ /* 0x000ea2000c1e1900 */
[----:B------:R-:W-:-:S03]  /*13d30*/  ISETP.NE.AND P0, PT, R10, RZ, PT ;  /* 0x000000ff0a00720c */ /* 0x000fc60003f05270 */
[----:B------:R-:W2:Y:S02]  /*13d40*/  SHFL.IDX PT, R0, R0, R15, 0x1f ;  /* 0x00001f0f00007589 */ /* 0x000ea400000e0000 */
[----:B--2---:R-:W-:-:S05]  /*13d50*/  IMAD R4, R0, R6, RZ ;  /* 0x0000000600047224 */ /* 0x004fca00078e02ff */
[----:B------:R-:W-:-:S04]  /*13d60*/  IABS R14, R4 ;  /* 0x00000004000e7213 */ /* 0x000fc80000000000 */
[----:B------:R-:W0:Y:S08]  /*13d70*/  I2F.RP R11, R14 ;  /* 0x0000000e000b7306 */ /* 0x000e300000209400 */
[----:B0-----:R-:W0:Y:S02]  /*13d80*/  MUFU.RCP R11, R11 ;  /* 0x0000000b000b7308 */ /* 0x001e240000001000 */
[----:B0-----:R-:W-:-:S06]  /*13d90*/  VIADD R12, R11, 0xffffffe ;  /* 0x0ffffffe0b0c7836 */ /* 0x001fcc0000000000 */
[----:B------:R0:W1:Y:S01]  /*13da0*/  F2I.FTZ.U32.TRUNC.NTZ R3, R12 ;  /* 0x0000000c00037305 */ /* 0x000062000021f000 */
[----:B------:R-:W-:Y:S05]  /*13db0*/  @!P0 BRA `(.L_x_1396) ;  /* 0x0000000000088947 */ /* 0x000fea0003800000 */
[----:B------:R-:W-:-:S05]  /*13dc0*/  VIADD R11, R15, 0xffffffff ;  /* 0xffffffff0f0b7836 */ /* 0x000fca0000000000 */
[----:B------:R2:W3:Y:S02]  /*13dd0*/  SHFL.IDX PT, R16, R8, R11, 0x1f ;  /* 0x00001f0b08107589 */ /* 0x0004e400000e0000 */
.L_x_1396:
[----:B---3--:R-:W-:Y:S01]  /*13de0*/  IMAD R16, R16, R9, R13 ;  /* 0x0000000910107224 */ /* 0x008fe200078e020d */
[----:B------:R-:W-:Y:S01]  /*13df0*/  IABS R2, R4 ;  /* 0x0000000400027213 */ /* 0x000fe20000000000 */
[----:B-12---:R-:W-:Y:S02]  /*13e00*/  IMAD.MOV R11, RZ, RZ, -R3 ;  /* 0x000000ffff0b7224 */ /* 0x006fe400078e0a03 */
        /* <DEDUP_REMOVED lines=20> */
[----:B------:R-:W-:Y:S02]  /*13f50*/  IMAD R11, R6, R2, RZ ;  /* 0x00000002060b7224 */ /* 0x000fe400078e02ff */
[----:B------:R-:W-:Y:S02]  /*13f60*/  IMAD.MOV R2, RZ, RZ, -R2 ;  /* 0x000000ffff027224 */ /* 0x000fe400078e0a02 */
[----:B------:R-:W-:Y:S02]  /*13f70*/  IMAD.MOV R3, RZ, RZ, -R11 ;  /* 0x000000ffff037224 */ /* 0x000fe400078e0a0b */
[----:B------:R-:W-:Y:S02]  /*13f80*/  IMAD R4, R4, R2, R7 ;  /* 0x0000000204047224 */ /* 0x000fe400078e0207 */
[----:B------:R-:W-:Y:S01]  /*13f90*/  IMAD.MOV.U32 R2, RZ, RZ, RZ ;  /* 0x000000ffff027224 */ /* 0x000fe200078e00ff */
[----:B------:R-:W-:-:S04]  /*13fa0*/  VIADDMNMX R13, R3, R9, R6, PT ;  /* 0x00000009030d7246 */ /* 0x000fc80003800106 */
[-C--:B------:R-:W-:Y:S01]  /*13fb0*/  IABS R8, R13.reuse ;  /* 0x0000000d00087213 */ /* 0x080fe20000000000 */
[----:B------:R-:W-:Y:S01]  /*13fc0*/  IMAD.MOV R18, RZ, RZ, -R13 ;  /* 0x000000ffff127224 */ /* 0x000fe200078e0a0d */
[----:B------:R-:W-:Y:S02]  /*13fd0*/  IABS R10, R13 ;  /* 0x0000000d000a7213 */ /* 0x000fe40000000000 */
[----:B------:R-:W1:Y:S08]  /*13fe0*/  I2F.RP R6, R8 ;  /* 0x0000000800067306 */ /* 0x000e700000209400 */
[----:B-1----:R-:W1:Y:S02]  /*13ff0*/  MUFU.RCP R6, R6 ;  /* 0x0000000600067308 */ /* 0x002e640000001000 */
[----:B-1----:R-:W-:-:S06]  /*14000*/  VIADD R3, R6, 0xffffffe ;  /* 0x0ffffffe06037836 */ /* 0x002fcc0000000000 */
[----:B------:R-:W1:Y:S02]  /*14010*/  F2I.FTZ.U32.TRUNC.NTZ R3, R3 ;  /* 0x0000000300037305 */ /* 0x000e64000021f000 */
[----:B-1----:R-:W-:-:S04]  /*14020*/  IMAD.MOV R9, RZ, RZ, -R3 ;  /* 0x000000ffff097224 */ /* 0x002fc800078e0a03 */
[----:B------:R-:W-:Y:S01]  /*14030*/  IMAD.MOV.U32 R7, RZ, RZ, R9 ;  /* 0x000000ffff077224 */ /* 0x000fe200078e0009 */
[----:B------:R-:W-:-:S03]  /*14040*/  IABS R9, R4 ;  /* 0x0000000400097213 */ /* 0x000fc60000000000 */
[----:B------:R-:W-:-:S04]  /*14050*/  IMAD R7, R7, R8, RZ ;  /* 0x0000000807077224 */ /* 0x000fc800078e02ff */
[----:B------:R-:W-:-:S04]  /*14060*/  IMAD.HI.U32 R2, R3, R7, R2 ;  /* 0x0000000703027227 */ /* 0x000fc800078e0002 */
[----:B------:R-:W-:Y:S02]  /*14070*/  IMAD.MOV R3, RZ, RZ, -R10 ;  /* 0x000000ffff037224 */ /* 0x000fe400078e0a0a */
        /* <DEDUP_REMOVED lines=8> */
[----:B------:R-:W-:Y:S01]  /*14100*/  ISETP.GE.AND P2, PT, R3, RZ, PT ;  /* 0x000000ff0300720c */ /* 0x000fe20003f46270 */
[----:B------:R-:W-:-:S06]  /*14110*/  IMAD.IADD R3, R4, 0x1, R11 ;  /* 0x0000000104037824 */ /* 0x000fcc00078e020b */
[----:B------:R-:W-:-:S06]  /*14120*/  @P0 VIADD R2, R2, 0x1 ;  /* 0x0000000102020836 */ /* 0x000fcc0000000000 */
[----:B------:R-:W-:Y:S01]  /*14130*/  @!P2 IMAD.MOV R2, RZ, RZ, -R2 ;  /* 0x000000ffff02a224 */ /* 0x000fe200078e0a02 */
[----:B------:R-:W-:-:S04]  /*14140*/  @!P1 LOP3.LUT R2, RZ, R13, RZ, 0x33, !PT ;  /* 0x0000000dff029212 */ /* 0x000fc800078e33ff */
[----:B------:R-:W-:Y:S01]  /*14150*/  LOP3.LUT R17, RZ, R2, RZ, 0x33, !PT ;  /* 0x00000002ff117212 */ /* 0x000fe200078e33ff */
[----:B------:R-:W-:-:S04]  /*14160*/  IMAD R18, R2, R18, R3 ;  /* 0x0000001202127224 */ /* 0x000fc800078e0203 */
[----:B------:R-:W-:Y:S01]  /*14170*/  IMAD.IADD R17, R0, 0x1, R17 ;  /* 0x0000000100117824 */ /* 0x000fe200078e0211 */
[----:B------:R-:W-:Y:S06]  /*14180*/  BRA `(.L_x_1397) ;  /* 0x0000000000107947 */ /* 0x000fec0003800000 */
.L_x_1392:
[----:B------:R-:W0:Y:S01]  /*14190*/  LDC R19, c[0x0][0xc3c] ;  /* 0x00030f00ff137b82 */ /* 0x000e220000000800 */
[----:B------:R-:W-:Y:S02]  /*141a0*/  IMAD.MOV.U32 R16, RZ, RZ, R7 ;  /* 0x000000ffff107224 */ /* 0x000fe400078e0007 */
[----:B------:R-:W-:Y:S02]  /*141b0*/  IMAD.MOV.U32 R17, RZ, RZ, RZ ;  /* 0x000000ffff117224 */ /* 0x000fe400078e00ff */
[----:B------:R-:W-:-:S07]  /*141c0*/  IMAD.MOV.U32 R18, RZ, RZ, RZ ;  /* 0x000000ffff127224 */ /* 0x000fce00078e00ff */
.L_x_1397:
[----:B------:R-:W-:-:S13]  /*141d0*/  ISETP.NE.AND P0, PT, R5, RZ, PT ;  /* 0x000000ff0500720c */ /* 0x000fda0003f05270 */
[----:B------:R-:W1:Y:S01]  /*141e0*/  @!P0 S2R R3, SR_CgaCtaId ;  /* 0x0000000000038919 */ /* 0x000e620000008800 */
[----:B------:R-:W-:-:S04]  /*141f0*/  @!P0 MOV R0, 0x400 ;  /* 0x0000040000008802 */ /* 0x000fc80000000f00 */
[----:B-1----:R-:W-:-:S05]  /*14200*/  @!P0 LEA R0, R3, R0, 0x18 ;  /* 0x0000000003008211 */ /* 0x002fca00078ec0ff */
[----:B0-----:R2:W-:Y:S01]  /*14210*/  @!P0 STS.128 [R0+0x2a8d0], R16 ;  /* 0x02a8d01000008388 */ /* 0x0015e20000000c00 */
[----:B------:R-:W-:Y:S06]  /*14220*/  BAR.ARV 0x5, 0x180 ;  /* 0x0146000000007b1d */ /* 0x000fec0000002000 */
.L_x_1390:
[----:B------:R3:W-:Y:S01]  /*14230*/  STL [R1+0x10], RZ ;  /* 0x000010ff01007387 */ /* 0x0007e20000100800 */
[----:B------:R-:W-:Y:S01]  /*14240*/  ULDC UR4, c[0x0][0xc3c] ;  /* 0x00030f0000047ab9 */ /* 0x000fe20000000800 */
[----:B------:R-:W-:Y:S01]  /*14250*/  IMAD.MOV.U32 R24, RZ, RZ, 0x1 ;  /* 0x00000001ff187424 */ /* 0x000fe200078e00ff */
[----:B-1----:R-:W-:Y:S01]  /*14260*/  ISETP.GE.AND P0, PT, R19, UR4, PT ;  /* 0x0000000413007c0c */ /* 0x002fe2000bf06270 */
[----:B------:R-:W-:-:S12]  /*14270*/  IMAD.MOV.U32 R23, RZ, RZ, RZ ;  /* 0x000000ffff177224 */ /* 0x000fd800078e00ff */
[----:B---3--:R-:W-:Y:S05]  /*14280*/  @P0 BRA `(.L_x_1398) ;  /* 0x0000005000e40947 */ /* 0x008fea0003800000 */
[----:B------:R-:W1:Y:S01]  /*14290*/  S2R R11, SR_TID.X ;  /* 0x00000000000b7919 */ /* 0x000e620000002100 */
[----:B------:R-:W3:Y:S01]  /*142a0*/  S2UR UR4, SR_CgaCtaId ;  /* 0x00000000000479c3 */ /* 0x000ee20000008800 */
[----:B------:R-:W-:Y:S01]  /*142b0*/  IMAD.MOV.U32 R30, RZ, RZ, 0x20 ;  /* 0x00000020ff1e7424 */ /* 0x000fe200078e00ff */
[----:B------:R-:W-:Y:S01]  /*142c0*/  ULOP3.LUT UR42, UR43, 0x2, URZ, 0xfc, !UPT ;  /* 0x000000022b2a7892 */ /* 0x000fe2000f8efc3f */
[----:B------:R4:W-:Y:S01]  /*142d0*/  STL [R1+0x10], RZ ;  /* 0x000010ff01007387 */ /* 0x0009e20000100800 */
[----:B------:R-:W-:Y:S01]  /*142e0*/  IMAD.MOV.U32 R36, RZ, RZ, 0x40 ;  /* 0x00000040ff247424 */ /* 0x000fe200078e00ff */
[----:B------:R-:W-:Y:S01]  /*142f0*/  ULOP3.LUT UR44, UR43, 0x1, URZ, 0xfc, !UPT ;  /* 0x000000012b2c7892 */ /* 0x000fe2000f8efc3f */
[----:B------:R-:W-:Y:S01]  /*14300*/  IMAD.MOV.U32 R24, RZ, RZ, 0x1 ;  /* 0x00000001ff187424 */ /* 0x000fe200078e00ff */
[----:B------:R-:W-:Y:S01]  /*14310*/  ULDC UR45, c[0x0][0xc] ;  /* 0x00000300002d7ab9 */ /* 0x000fe20000000800 */
[----:B------:R-:W-:Y:S02]  /*14320*/  IMAD.MOV.U32 R23, RZ, RZ, RZ ;  /* 0x000000ffff177224 */ /* 0x000fe400078e00ff */
[----:B---3--:R-:W-:-:S02]  /*14330*/  IMAD.U32 R32, RZ, RZ, UR4 ;  /* 0x00000004ff207e24 */ /* 0x008fc4000f8e00ff */
[C---:B-1----:R-:W-:Y:S01]  /*14340*/  IMAD.SHL.U32 R37, R11.reuse, 0x40, RZ ;  /* 0x000000400b257824 */ /* 0x042fe200078e00ff */
[----:B------:R-:W-:Y:S01]  /*14350*/  SHF.R.U32.HI R3, RZ, 0x1, R11 ;  /* 0x00000001ff037819 */ /* 0x000fe2000001160b */
[C---:B0-----:R-:W-:Y:S01]  /*14360*/  IMAD.SHL.U32 R2, R11.reuse, 0x80, RZ ;  /* 0x000000800b027824 */ /* 0x041fe200078e00ff */
[C---:B------:R-:W-:Y:S01]  /*14370*/  LOP3.LUT R10, R11.reuse, 0x7f, RZ, 0xc0, !PT ;  /* 0x0000007f0b0a7812 */ /* 0x040fe200078ec0ff */
[----:B------:R-:W-:Y:S01]  /*14380*/  IMAD.SHL.U32 R7, R11, 0x10, RZ ;  /* 0x000000100b077824 */ /* 0x000fe200078e00ff */
[----:B--2---:R-:W-:Y:S01]  /*14390*/  LOP3.LUT R0, R37, 0x180, RZ, 0xc0, !PT ;  /* 0x0000018025007812 */ /* 0x004fe200078ec0ff */
[C---:B------:R-:W-:Y:S01]  /*143a0*/  IMAD.SHL.U32 R9, R11.reuse, 0x2, RZ ;  /* 0x000000020b097824 */ /* 0x040fe200078e00ff */
[----:B------:R-:W-:Y:S02]  /*143b0*/  LOP3.LUT R4, R2, 0x380, RZ, 0xc0, !PT ;  /* 0x0000038002047812 */ /* 0x000fe400078ec0ff */
[----:B------:R-:W-:Y:S01]  /*143c0*/  LOP3.LUT R0, R0, 0x30, R3, 0xf8, !PT ;  /* 0x0000003000007812 */ /* 0x000fe200078ef803 */
[----:B------:R-:W-:Y:S01]  /*143d0*/  IMAD.SHL.U32 R3, R11, 0x8, RZ ;  /* 0x000000080b037824 */ /* 0x000fe200078e00ff */
[----:B------:R-:W-:-:S02]  /*143e0*/  LOP3.LUT R2, R2, 0x400, RZ, 0xc0, !PT ;  /* 0x0000040002027812 */ /* 0x000fc400078ec0ff */
[----:B------:R-:W-:Y:S02]  /*143f0*/  SHF.R.U32.HI R5, RZ, 0x5, R10 ;  /* 0x00000005ff057819 */ /* 0x000fe4000001160a */
[----:B------:R-:W-:Y:S02]  /*14400*/  LOP3.LUT R8, R7, 0x40, RZ, 0xc0, !PT ;  /* 0x0000004007087812 */ /* 0x000fe400078ec0ff */
[----:B------:R-:W-:Y:S01]  /*14410*/  LOP3.LUT R4, R4, 0x10, R11, 0xf8, !PT ;  /* 0x0000001004047812 */ /* 0x000fe200078ef80b */
[C---:B------:R-:W-:Y:S01]  /*14420*/  IMAD R2, R5.reuse, 0x800, R2 ;  /* 0x0000080005027824 */ /* 0x040fe200078e0202 */
[----:B------:R-:W-:Y:S01]  /*14430*/  LOP3.LUT R0, R0, 0x30, R3, 0x78, !PT ;  /* 0x0000003000007812 */ /* 0x000fe200078e7803 */
[----:B------:R-:W-:Y:S01]  /*14440*/  IMAD R33, R5, 0x200, R8 ;  /* 0x0000020005217824 */ /* 0x000fe200078e0208 */
[----:B------:R-:W-:Y:S02]  /*14450*/  LOP3.LUT R6, R7, 0x1b0, RZ, 0xc0, !PT ;  /* 0x000001b007067812 */ /* 0x000fe400078ec0ff */
[----:B------:R-:W-:-:S02]  /*14460*/  LOP3.LUT R5, R4, 0x70, R7, 0x78, !PT ;  /* 0x0000007004057812 */ /* 0x000fc400078e7807 */
[----:B------:R-:W-:Y:S01]  /*14470*/  LOP3.LUT R37, R0, 0x640, R37, 0xf8, !PT ;  /* 0x0000064000257812 */ /* 0x000fe200078ef825 */
[----:B------:R-:W-:Y:S01]  /*14480*/  IMAD.SHL.U32 R0, R11, 0x20, RZ ;  /* 0x000000200b007824 */ /* 0x000fe200078e00ff */
[----:B------:R-:W-:Y:S01]  /*14490*/  LOP3.LUT R6, R6, 0x30, R9, 0x78, !PT ;  /* 0x0000003006067812 */ /* 0x000fe200078e7809 */
[----:B------:R-:W-:Y:S01]  /*144a0*/  IMAD.IADD R34, R2, 0x1, R5 ;  /* 0x0000000102227824 */ /* 0x000fe200078e0205 */
[----:B------:R-:W-:Y:S02]  /*144b0*/  MOV R3, 0x400 ;  /* 0x0000040000037802 */ /* 0x000fe40000000f00 */
[----:B------:R-:W-:Y:S01]  /*144c0*/  LOP3.LUT R0, R0, 0x60, RZ, 0xc0, !PT ;  /* 0x0000006000007812 */ /* 0x000fe200078ec0ff */
[----:B------:R-:W-:Y:S01]  /*144d0*/  IMAD.IADD R33, R6, 0x1, R33 ;  /* 0x0000000106217824 */ /* 0x000fe200078e0221 */
[----:B------:R-:W-:Y:S02]  /*144e0*/  SHF.R.U32.HI R2, RZ, 0x2, R10 ;  /* 0x00000002ff027819 */ /* 0x000fe4000001160a */
[----:B------:R-:W-:-:S02]  /*144f0*/  LEA R22, R32, R3, 0x18 ;  /* 0x0000000320167211 */ /* 0x000fc400078ec0ff */
[----:B------:R-:W-:Y:S02]  /*14500*/  LOP3.LUT R0, R2, R0, RZ, 0xfc, !PT ;  /* 0x0000000002007212 */ /* 0x000fe400078efcff */
[----:B------:R-:W-:Y:S01]  /*14510*/  R2P PR, R11, 0x6 ;  /* 0x000000060b007804 */ /* 0x000fe20000000000 */
[----:B------:R-:W-:Y:S01]  /*14520*/  IMAD.IADD R0, R22, 0x1, R33 ;  /* 0x0000000116007824 */ /* 0x000fe200078e0221 */
[----:B------:R-:W-:-:S03]  /*14530*/  LOP3.LUT R26, R7, 0x30, RZ, 0xc0, !PT ;  /* 0x00000030071a7812 */ /* 0x000fc600078ec0ff */
[----:B------:R-:W-:Y:S01]  /*14540*/  SEL R30, R30, 0xffffffe0, !P1 ;  /* 0xffffffe01e1e7807 */ /* 0x000fe20004800000 */
[----:B------:R4:W-:Y:S01]  /*14550*/  STL [R1], R0 ;  /* 0x0000000001007387 */ /* 0x0009e20000100800 */
[----:B------:R-:W-:Y:S02]  /*14560*/  SEL R36, R36, 0xffffffc0, !P2 ;  /* 0xffffffc024247807 */ /* 0x000fe40005000000 */
[C---:B------:R-:W-:Y:S02]  /*14570*/  LOP3.LUT R3, R26.reuse, 0x40, RZ, 0xfc, !PT ;  /* 0x000000401a037812 */ /* 0x040fe400078efcff */
[----:B------:R-:W-:-:S07]  /*14580*/  LOP3.LUT R2, R26, 0x80, RZ, 0xfc, !PT ;  /* 0x000000801a027812 */ /* 0x000fce00078efcff */
.L_x_1479:
[----:B0-----:R-:W0:Y:S08]  /*14590*/  LDC.64 R4, c[0x0][0xa18] ;  /* 0x00028600ff047b82 */ /* 0x001e300000000a00 */
[----:B-1----:R-:W1:Y:S08]  /*145a0*/  LDC.64 R2, c[0x0][0xa28] ;  /* 0x00028a00ff027b82 */ /* 0x002e700000000a00 */
[----:B--2---:R-:W2:Y:S01]  /*145b0*/  LDC.64 R6, c[0x0][0xa00] ;  /* 0x00028000ff067b82 */ /* 0x004ea20000000a00 */
[----:B0-----:R-:W-:-:S07]  /*145c0*/  ISETP.NE.U32.AND P1, PT, R4, RZ, PT ;  /* 0x000000ff0400720c */ /* 0x001fce0003f25070 */
[----:B------:R-:W0:Y:S01]  /*145d0*/  LDC.64 R8, c[0x0][0xa00] ;  /* 0x00028000ff087b82 */ /* 0x000e220000000a00 */
[----:B------:R-:W-:Y:S02]  /*145e0*/  ISETP.NE.AND.EX P2, PT, R5, RZ, PT, P1 ;  /* 0x000000ff0500720c */ /* 0x000fe40003f45310 */
[----:B-1----:R-:W-:-:S04]  /*145f0*/  ISETP.NE.U32.AND P0, PT, R2, RZ, PT ;  /* 0x000000ff0200720c */ /* 0x002fc80003f05070 */
[----:B------:R-:W-:Y:S02]  /*14600*/  ISETP.NE.AND.EX P0, PT, R3, RZ, PT, P0 ;  /* 0x000000ff0300720c */ /* 0x000fe40003f05300 */
[----:B--2---:R-:W-:-:S05]  /*14610*/  ISETP.NE.U32.AND P1, PT, R6, RZ, PT ;  /* 0x000000ff0600720c */ /* 0x004fca0003f25070 */
[----:B------:R-:W1:Y:S01]  /*14620*/  @P2 LDC.64 R2, c[0x0][0xa18] ;  /* 0x00028600ff022b82 */ /* 0x000e620000000a00 */
[----:B------:R-:W-:-:S07]  /*14630*/  ISETP.NE.AND.EX P3, PT, R7, RZ, PT, P1 ;  /* 0x000000ff0700720c */ /* 0x000fce0003f65310 */
[----:B------:R-:W2:Y:S01]  /*14640*/  @P0 LDC.64 R4, c[0x0][0xa28] ;  /* 0x00028a00ff040b82 */ /* 0x000ea20000000a00 */
[----:B------:R-:W-:Y:S02]  /*14650*/  IMAD.MOV.U32 R27, RZ, RZ, RZ ;  /* 0x000000ffff1b7224 */ /* 0x000fe400078e00ff */
[----:B-1----:R-:W-:-:S05]  /*14660*/  @P2 IMAD.WIDE R2, R19, 0x4, R2 ;  /* 0x0000000413022825 */ /* 0x002fca00078e0202 */
[----:B---34-:R0:W3:Y:S01]  /*14670*/  @P2 LDG.E R0, desc[UR54][R2.64] ;  /* 0x0000003602002981 */ /* 0x0180e2000c1e1900 */
[----:B--2---:R-:W-:-:S06]  /*14680*/  @P0 IMAD.WIDE R4, R19, 0x4, R4 ;  /* 0x0000000413040825 */ /* 0x004fcc00078e0204 */
[----:B------:R1:W5:Y:S01]  /*14690*/  @P0 LDG.E R4, desc[UR54][R4.64] ;  /* 0x0000003604040981 */ /* 0x000362000c1e1900 */
[----:B0-----:R-:W-:Y:S01]  /*146a0*/  IMAD.WIDE R2, R19, 0x4, R8 ;  /* 0x0000000413027825 */ /* 0x001fe200078e0208 */
[----:B------:R-:W-:-:S04]  /*146b0*/  LOP3.LUT R25, R25, 0xffffffbf, RZ, 0xc0, !PT ;  /* 0xffffffbf19197812 */ /* 0x000fc800078ec0ff */
[----:B------:R1:W5:Y:S01]  /*146c0*/  @P3 LDG.E R27, desc[UR54][R2.64] ;  /* 0x00000036021b3981 */ /* 0x000362000c1e1900 */
[----:B------:R-:W-:Y:S02]  /*146d0*/  @P3 LOP3.LUT R25, R25, 0x40, RZ, 0xfc, !PT ;  /* 0x0000004019193812 */ /* 0x000fe400078efcff */
[----:B---3--:R-:W-:Y:S01]  /*146e0*/  @P2 R2UR UR37, R0 ;  /* 0x00000000002522ca */ /* 0x008fe200000e0000 */
[----:B-1----:R-:W-:-:S14]  /*146f0*/  @P2 BRA `(.L_x_1399) ;  /* 0x00000000001c2947 */ /* 0x002fdc0003800000 */
[----:B------:R-:W-:Y:S01]  /*14700*/  ULDC UR37, c[0x0][0x288] ;  /* 0x0000a20000257ab9 */ /* 0x000fe20000000800 */
[----:B------:R-:W-:Y:S05]  /*14710*/  @!P3 BRA `(.L_x_1399) ;  /* 0x000000000014b947 */ /* 0x000fea0003800000 */
[----:B------:R-:W2:Y:S04]  /*14720*/  LDG.E R5, desc[UR54][R2.64] ;  /* 0x0000003602057981 */ /* 0x000ea8000c1e1900 */
[----:B------:R-:W3:Y:S01]  /*14730*/  LDG.E R0, desc[UR54][R2.64+0x4] ;  /* 0x0000043602007981 */ /* 0x000ee2000c1e1900 */
[----:B--2---:R-:W-:Y:S02]  /*14740*/  R2UR UR4, R5 ;  /* 0x00000000050472ca */ /* 0x004fe400000e0000 */
[----:B---3--:R-:W-:-:S13]  /*14750*/  R2UR UR37, R0 ;  /* 0x00000000002572ca */ /* 0x008fda00000e0000 */
[----:B------:R-:W-:-:S12]  /*14760*/  UIADD3 UR37, -UR4, UR37, URZ ;  /* 0x0000002504257290 */ /* 0x000fd8000fffe13f */
.L_x_1399:
[----:B------:R-:W-:Y:S01]  /*14770*/  UMOV UR36, URZ ;  /* 0x0000003f00247c82 */ /* 0x000fe20008000000 */
[----:B------:R-:W-:Y:S01]  /*14780*/  ULDC.64 UR6, c[0x0][0xa20] ;  /* 0x0002880000067ab9 */ /* 0x000fe20000000a00 */
[----:B-----5:R-:W-:Y:S01]  /*14790*/  @P0 R2UR UR36, R4 ;  /* 0x00000000042402ca */ /* 0x020fe200000e0000 */
[----:B------:R-:W-:Y:S01]  /*147a0*/  ULDC.64 UR4, c[0x0][0x418] ;  /* 0x0001060000047ab9 */ /* 0x000fe20000000a00 */
[----:B------:R-:W-:Y:S01]  /*147b0*/  ISETP.NE.U32.AND P0, PT, RZ, UR6, PT ;  /* 0x00000006ff007c0c */ /* 0x000fe2000bf05070 */
[----:B------:R-:W-:Y:S01]  /*147c0*/  UISETP.NE.U32.AND UP0, UPT, UR4, URZ, UPT ;  /* 0x0000003f0400728c */ /* 0x000fe2000bf05070 */
[----:B------:R-:W-:Y:S02]  /*147d0*/  ULDC UR39, c[0x0][0x2f0] ;  /* 0x0000bc0000277ab9 */ /* 0x000fe40000000800 */
[----:B------:R-:W-:Y:S01]  /*147e0*/  ISETP.NE.AND.EX P0, PT, RZ, UR7, PT, P0 ;  /* 0x00000007ff007c0c */ /* 0x000fe2000bf05300 */
[----:B------:R-:W-:Y:S01]  /*147f0*/  UISETP.NE.AND.EX UP0, UPT, UR5, URZ, UPT, UP0 ;  /* 0x0000003f0500728c */ /* 0x000fe2000bf05300 */
[----:B------:R-:W-:-:S03]  /*14800*/  ULDC UR4, c[0x0][0x424] ;  /* 0x0001090000047ab9 */ /* 0x000fc60000000800 */
[----:B------:R-:W-:-:S04]  /*14810*/  USEL UR4, UR4, 0x1, UP0 ;  /* 0x0000000104047887 */ /* 0x000fc80008000000 */
[----:B------:R-:W-:-:S04]  /*14820*/  UIMAD UR39, UR4, UR39, URZ ;  /* 0x00000027042772a4 */ /* 0x000fc8000f8e023f */
[----:B------:R-:W-:Y:S08]  /*14830*/  @!P0 BRA `(.L_x_1400) ;  /* 0x0000000000148947 */ /* 0x000ff00003800000 */
[----:B------:R-:W0:Y:S02]  /*14840*/  LDC.64 R2, c[0x0][0xa20] ;  /* 0x00028800ff027b82 */ /* 0x000e240000000a00 */
[----:B0-----:R-:W-:-:S06]  /*14850*/  IMAD.WIDE R2, R19, 0x4, R2 ;  /* 0x0000000413027825 */ /* 0x001fcc00078e0202 */
[----:B------:R-:W2:Y:S02]  /*14860*/  LDG.E R2, desc[UR54][R2.64] ;  /* 0x0000003602027981 */ /* 0x000ea4000c1e1900 */
[----:B--2---:R-:W-:Y:S01]  /*14870*/  R2UR UR39, R2 ;  /* 0x00000000022772ca */ /* 0x004fe200000e0000 */
[----:B------:R-:W-:-:S14]  /*14880*/  BRA `(.L_x_1401) ;  /* 0x00000000002c7947 */ /* 0x000fdc0003800000 */
.L_x_1400:
[----:B------:R-:W-:Y:S02]  /*14890*/  ULDC.64 UR4, c[0x0][0xa08] ;  /* 0x0002820000047ab9 */ /* 0x000fe40000000a00 */
[----:B------:R-:W-:-:S04]  /*148a0*/  ISETP.NE.U32.AND P0, PT, RZ, UR4, PT ;  /* 0x00000004ff007c0c */ /* 0x000fc8000bf05070 */
[----:B------:R-:W-:-:S13]  /*148b0*/  ISETP.NE.AND.EX P0, PT, RZ, UR5, PT, P0 ;  /* 0x00000005ff007c0c */ /* 0x000fda000bf05300 */
[----:B------:R-:W-:Y:S05]  /*148c0*/  @!P0 BRA `(.L_x_1401) ;  /* 0x00000000001c8947 */ /* 0x000fea0003800000 */
[----:B------:R-:W0:Y:S02]  /*148d0*/  LDC.64 R2, c[0x0][0xa08] ;  /* 0x00028200ff027b82 */ /* 0x000e240000000a00 */
[----:B0-----:R-:W-:-:S05]  /*148e0*/  IMAD.WIDE R2, R19, 0x4, R2 ;  /* 0x0000000413027825 */ /* 0x001fca00078e0202 */
[----:B------:R-:W2:Y:S04]  /*148f0*/  LDG.E R4, desc[UR54][R2.64] ;  /* 0x0000003602047981 */ /* 0x000ea8000c1e1900 */
[----:B------:R-:W3:Y:S01]  /*14900*/  LDG.E R0, desc[UR54][R2.64+0x4] ;  /* 0x0000043602007981 */ /* 0x000ee2000c1e1900 */
[----:B--2---:R-:W-:Y:S02]  /*14910*/  R2UR UR39, R4 ;  /* 0x00000000042772ca */ /* 0x004fe400000e0000 */
[----:B---3--:R-:W-:-:S13]  /*14920*/  R2UR UR4, R0 ;  /* 0x00000000000472ca */ /* 0x008fda00000e0000 */
[----:B------:R-:W-:-:S12]  /*14930*/  UIADD3 UR39, -UR39, UR4, URZ ;  /* 0x0000000427277290 */ /* 0x000fd8000fffe13f */
.L_x_1401:
[----:B------:R-:W-:Y:S01]  /*14940*/  R2UR UR38, R17 ;  /* 0x00000000112672ca */ /* 0x000fe200000e0000 */
[----:B------:R-:W-:Y:S01]  /*14950*/  ULDC UR4, c[0x0][0x448] ;  /* 0x0001120000047ab9 */ /* 0x000fe20000000800 */
[----:B------:R-:W-:Y:S02]  /*14960*/  UIADD3 UR39, -UR36, UR39, URZ ;  /* 0x0000002724277290 */ /* 0x000fe4000fffe13f */
[----:B------:R-:W-:Y:S02]  /*14970*/  UISETP.NE.AND UP0, UPT, UR4, 0x1, UPT ;  /* 0x000000010400788c */ /* 0x000fe4000bf05270 */
[----:B------:R-:W-:Y:S01]  /*14980*/  UIADD3 UR9, UR39, 0x1, -UR37 ;  /* 0x0000000127097890 */ /* 0x000fe2000fffe825 */
[----:B------:R-:W-:Y:S01]  /*14990*/  ULDC.64 UR4, c[0x0][0x9e0] ;  /* 0x0002780000047ab9 */ /* 0x000fe20000000a00 */
[----:B------:R-:W-:-:S05]  /*149a0*/  UP2UR UR46, UPR, URZ, 0x1 ;  /* 0x000000013f2e7883 */ /* 0x000fca0008000000 */
[----:B------:R-:W-:Y:S02]  /*149b0*/  USHF.L.U32 UR38, UR38, 0x7, URZ ;  /* 0x0000000726267899 */ /* 0x000fe4000800063f */
[----:B------:R-:W-:Y:S01]  /*149c0*/  @UP0 ULDC UR6, c[0x0][0x44c] ;  /* 0x0001130000060ab9 */ /* 0x000fe20000000800 */
[----:B------:R-:W-:Y:S01]  /*149d0*/  @UP0 ULDC UR10, c[0x0][0x450] ;  /* 0x00011400000a0ab9 */ /* 0x000fe20000000800 */
[----:B------:R-:W-:-:S04]  /*149e0*/  UIADD3 UR8, UR38, 0x7f, URZ ;  /* 0x0000007f26087890 */ /* 0x000fc8000fffe03f */
[----:B------:R-:W-:-:S04]  /*149f0*/  UIMAD.WIDE.U32 UR6, UR8, UR6, URZ ;  /* 0x00000006080672a5 */ /* 0x000fc8000f8e003f */
[----:B------:R-:W-:Y:S02]  /*14a00*/  @UP0 USHF.R.U32.HI UR8, URZ, UR10, UR7 ;  /* 0x0000000a3f080299 */ /* 0x000fe40008011607 */
[----:B------:R-:W-:Y:S02]  /*14a10*/  UISETP.GE.AND UP0, UPT, UR5, 0x1, UPT ;  /* 0x000000010500788c */ /* 0x000fe4000bf06270 */
[----:B------:R-:W-:-:S04]  /*14a20*/  UIADD3 UR9, UR9, UR8, URZ ;  /* 0x0000000809097290 */ /* 0x000fc8000fffe03f */
[----:B------:R-:W-:Y:S01]  /*14a30*/  PLOP3.LUT P1, PT, PT, PT, UP0, 0x80, 0x0 ;  /* 0x000000000000781c */ /* 0x000fe20003f2f008 */
[----:B------:R-:W-:-:S12]  /*14a40*/  UIADD3 UR4, UR9, UR4, URZ ;  /* 0x0000000409047290 */ /* 0x000fd8000fffe03f */
[----:B------:R-:W-:Y:S05]  /*14a50*/  @!P1 BRA `(.L_x_1402) ;  /* 0x0000000000449947 */ /* 0x000fea0003800000 */
        /* <DEDUP_REMOVED lines=10> */
.L_x_1403:
[----:B------:R-:W-:-:S11]  /*14b00*/  UISETP.NE.AND UP0, UPT, UR5, 0x1, UPT ;  /* 0x000000010500788c */ /* 0x000fd6000bf05270 */
[----:B------:R-:W-:Y:S02]  /*14b10*/  @UP0 ULDC.64 UR10, c[0x0][0x9e8] ;  /* 0x00027a00000a0ab9 */ /* 0x000fe40000000a00 */
[----:B------:R-:W-:-:S04]  /*14b20*/  UIMAD.WIDE.U32 UR6, UR8, UR10, URZ ;  /* 0x0000000a080672a5 */ /* 0x000fc8000f8e003f */
[----:B------:R-:W-:-:S12]  /*14b30*/  @UP0 USHF.R.U32.HI UR8, URZ, UR11, UR7 ;  /* 0x0000000b3f080299 */ /* 0x000fd80008011607 */
.L_x_1404:
[----:B------:R-:W-:-:S04]  /*14b40*/  UIMAD UR8, UR8, UR5, UR5 ;  /* 0x00000005080872a4 */ /* 0x000fc8000f8e0205 */
[----:B------:R-:W-:-:S04]  /*14b50*/  UISETP.LT.AND UP0, UPT, UR4, UR8, UPT ;  /* 0x000000080400728c */ /* 0x000fc8000bf01270 */
[----:B------:R-:W-:-:S12]  /*14b60*/  USEL UR4, UR4, UR8, UP0 ;  /* 0x0000000804047287 */ /* 0x000fd80008000000 */
.L_x_1402:
[----:B------:R-:W-:Y:S02]  /*14b70*/  UISETP.NE.AND UP0, UPT, UR46, URZ, UPT ;  /* 0x0000003f2e00728c */ /* 0x000fe4000bf05270 */
[----:B------:R-:W-:Y:S02]  /*14b80*/  UIADD3 UR8, UR39, 0x7f, URZ ;  /* 0x0000007f27087890 */ /* 0x000fe4000fffe03f */
[----:B------:R-:W-:Y:S02]  /*14b90*/  UIADD3 UR9, UR4, 0x7f, URZ ;  /* 0x0000007f04097890 */ /* 0x000fe4000fffe03f */
[----:B------:R-:W-:Y:S02]  /*14ba0*/  USHF.R.S32.HI UR4, URZ, 0x1f, UR8 ;  /* 0x0000001f3f047899 */ /* 0x000fe40008011408 */
[----:B------:R-:W-:Y:S02]  /*14bb0*/  USHF.R.S32.HI UR10, URZ, 0x1f, UR9 ;  /* 0x0000001f3f0a7899 */ /* 0x000fe40008011409 */
[----:B------:R-:W-:Y:S01]  /*14bc0*/  ULEA.HI UR4, UR4, UR8, URZ, 0x7 ;  /* 0x0000000804047291 */ /* 0x000fe2000f8f383f */
[----:B------:R-:W-:Y:S01]  /*14bd0*/  @UP0 ULDC UR6, c[0x0][0x44c] ;  /* 0x0001130000060ab9 */ /* 0x000fe20000000800 */
[----:B------:R-:W-:-:S02]  /*14be0*/  ULEA.HI UR10, UR10, UR9, URZ, 0x7 ;  /* 0x000000090a0a7291 */ /* 0x000fc4000f8f383f */
[----:B------:R-:W-:Y:S01]  /*14bf0*/  UIMAD.WIDE.U32 UR6, UR38, UR6, URZ ;  /* 0x00000006260672a5 */ /* 0x000fe2000f8e003f */
[----:B------:R-:W-:Y:S01]  /*14c00*/  @UP0 ULDC UR9, c[0x0][0x450] ;  /* 0x0001140000090ab9 */ /* 0x000fe20000000800 */
[----:B------:R-:W-:Y:S02]  /*14c10*/  UMOV UR8, UR38 ;  /* 0x0000002600087c82 */ /* 0x000fe40008000000 */
[----:B------:R-:W-:Y:S02]  /*14c20*/  @UP0 USHF.R.U32.HI UR8, URZ, UR9, UR7 ;  /* 0x000000093f080299 */ /* 0x000fe40008011607 */
[----:B------:R-:W-:Y:S02]  /*14c30*/  USHF.R.S32.HI UR4, URZ, 0x7, UR4 ;  /* 0x000000073f047899 */ /* 0x000fe40008011404 */
[----:B------:R-:W-:Y:S02]  /*14c40*/  USHF.R.S32.HI UR10, URZ, 0x7, UR10 ;  /* 0x000000073f0a7899 */ /* 0x000fe4000801140a */
[----:B------:R-:W-:-:S02]  /*14c50*/  UIADD3 UR6, UR8, UR39, -UR37 ;  /* 0x0000002708067290 */ /* 0x000fc4000fffe825 */
[----:B------:R-:W-:Y:S01]  /*14c60*/  UISETP.LT.AND UP0, UPT, UR4, UR10, UPT ;  /* 0x0000000a0400728c */ /* 0x000fe2000bf01270 */
[----:B------:R-:W-:-:S03]  /*14c70*/  ULDC UR8, c[0x0][0x9dc] ;  /* 0x0002770000087ab9 */ /* 0x000fc60000000800 */
[----:B------:R-:W-:Y:S02]  /*14c80*/  USEL UR40, UR4, UR10, UP0 ;  /* 0x0000000a04287287 */ /* 0x000fe40008000000 */
[----:B------:R-:W-:Y:S01]  /*14c90*/  UIADD3 UR8, UR6, -UR8, URZ ;  /* 0x8000000806087290 */ /* 0x000fe2000fffe03f */
[----:B------:R-:W-:Y:S11]  /*14ca0*/  @!P1 BRA `(.L_x_1405) ;  /* 0x0000000000489947 */ /* 0x000ff60003800000 */
[----:B------:R-:W-:Y:S02]  /*14cb0*/  UMOV UR4, UR6 ;  /* 0x0000000600047c82 */ /* 0x000fe40008000000 */
        /* <DEDUP_REMOVED lines=10> */
.L_x_1406:
[----:B------:R-:W-:-:S11]  /*14d60*/  UISETP.NE.AND UP0, UPT, UR5, 0x1, UPT ;  /* 0x000000010500788c */ /* 0x000fd6000bf05270 */
[----:B------:R-:W-:Y:S02]  /*14d70*/  @UP0 ULDC.64 UR10, c[0x0][0x9e8] ;  /* 0x00027a00000a0ab9 */ /* 0x000fe40000000a00 */
[----:B------:R-:W-:-:S04]  /*14d80*/  UIMAD.WIDE.U32 UR6, UR4, UR10, URZ ;  /* 0x0000000a040672a5 */ /* 0x000fc8000f8e003f */
[----:B------:R-:W-:-:S12]  /*14d90*/  @UP0 USHF.R.U32.HI UR4, URZ, UR11, UR7 ;  /* 0x0000000b3f040299 */ /* 0x000fd80008011607 */
.L_x_1407:
[----:B------:R-:W-:-:S04]  /*14da0*/  UIMAD UR4, UR4, UR5, URZ ;  /* 0x00000005040472a4 */ /* 0x000fc8000f8e023f */
[----:B------:R-:W-:-:S04]  /*14db0*/  UISETP.LT.AND UP0, UPT, UR8, UR4, UPT ;  /* 0x000000040800728c */ /* 0x000fc8000bf01270 */
[----:B------:R-:W-:-:S12]  /*14dc0*/  USEL UR8, UR8, UR4, !UP0 ;  /* 0x0000000408087287 */ /* 0x000fd8000c000000 */
.L_x_1405:
        /* <DEDUP_REMOVED lines=16> */
[----:B------:R-:W0:Y:S02]  /*14ed0*/  FLO.U32 R0, UR4 ;  /* 0x0000000400007d00 */ /* 0x000e2400080e0000 */
[----:B0-----:R-:W-:-:S06]  /*14ee0*/  ISETP.EQ.U32.AND P0, PT, R0, R5, PT ;  /* 0x000000050000720c */ /* 0x001fcc0003f02070 */
[----:B------:R-:W1:Y:S07]  /*14ef0*/  POPC R5, UR4 ;  /* 0x0000000400057d09 */ /* 0x000e6e0008000000 */
[----:B-1----:R-:W2:Y:S01]  /*14f00*/  @P0 ATOMG.E.ADD.STRONG.GPU PT, R3, desc[UR54][R2.64], R5 ;  /* 0x00000005020309a8 */ /* 0x002ea200081ee1f6 */
[----:B------:R-:W0:Y:S02]  /*14f10*/  S2R R4, SR_LTMASK ;  /* 0x0000000000047919 */ /* 0x000e240000003900 */
[----:B0-----:R-:W-:-:S04]  /*14f20*/  LOP3.LUT R4, R4, UR4, RZ, 0xc0, !PT ;  /* 0x0000000404047c12 */ /* 0x001fc8000f8ec0ff */
[----:B------:R-:W0:Y:S01]  /*14f30*/  POPC R7, R4 ;  /* 0x0000000400077309 */ /* 0x000e220000000000 */
[----:B--2---:R-:W0:Y:S02]  /*14f40*/  SHFL.IDX PT, R0, R3, R0, 0x1f ;  /* 0x00001f0003007589 */ /* 0x004e2400000e0000 */
[----:B0-----:R-:W-:Y:S01]  /*14f50*/  IADD3 R16, R0, UR45, R7 ;  /* 0x0000002d00107c10 */ /* 0x001fe2000fffe007 */
[----:B------:R-:W-:Y:S06]  /*14f60*/  BRA `(.L_x_1410) ;  /* 0x0000003800e07947 */ /* 0x000fec0003800000 */
.L_x_1409:
        /* <DEDUP_REMOVED lines=20> */
.L_x_1412:
[----:B------:R-:W-:Y:S05]  /*150b0*/  BSYNC B6 ;  /* 0x0000000000067941 */ /* 0x000fea0003800000 */
.L_x_1411:
        /* <DEDUP_REMOVED lines=22> */
.L_x_1414:
[----:B------:R-:W-:Y:S05]  /*15220*/  BSYNC B6 ;  /* 0x0000000000067941 */ /* 0x000fea0003800000 */
.L_x_1413:
        /* <DEDUP_REMOVED lines=20> */
.L_x_1416:
[----:B------:R-:W-:Y:S05]  /*15370*/  BSYNC B6 ;  /* 0x0000000000067941 */ /* 0x000fea0003800000 */
.L_x_1415:
        /* <DEDUP_REMOVED lines=19> */
.L_x_1418:
[----:B------:R-:W-:Y:S05]  /*154b0*/  BSYNC B6 ;  /* 0x0000000000067941 */ /* 0x000fea0003800000 */
.L_x_1417:
[----:B------:R-:W0:Y:S01]  /*154c0*/  LDC.64 R2, c[0x0][0x9f8] ;  /* 0x00027e00ff027b82 */ /* 0x000e220000000a00 */
[----:B------:R-:W-:Y:S01]  /*154d0*/  IMAD.MOV.U32 R28, RZ, RZ, R19 ;  /* 0x000000ffff1c7224 */ /* 0x000fe200078e0013 */
[----:B------:R-:W1:Y:S01]  /*154e0*/  S2R R20, SR_TID.X ;  /* 0x0000000000147919 */ /* 0x000e620000002100 */
[----:B------:R-:W2:Y:S05]  /*154f0*/  S2R R17, SR_TID.X ;  /* 0x0000000000117919 */ /* 0x000eaa0000002100 */
[----:B------:R-:W3:Y:S01]  /*15500*/  LDC R10, c[0x0][0x430] ;  /* 0x00010c00ff0a7b82 */ /* 0x000ee20000000800 */
[----:B------:R-:W-:-:S07]  /*15510*/  IMAD.U32 R7, RZ, RZ, UR40 ;  /* 0x00000028ff077e24 */ /* 0x000fce000f8e00ff */
[----:B------:R-:W4:Y:S01]  /*15520*/  LDC R11, c[0x0][0x2f4] ;  /* 0x0000bd00ff0b7b82 */ /* 0x000f220000000800 */
[----:B0-----:R-:W-:-:S04]  /*15530*/  ISETP.NE.U32.AND P0, PT, R2, RZ, PT ;  /* 0x000000ff0200720c */ /* 0x001fc80003f05070 */
[----:B------:R-:W-:-:S13]  /*15540*/  ISETP.NE.AND.EX P0, PT, R3, RZ, PT, P0 ;  /* 0x000000ff0300720c */ /* 0x000fda0003f05300 */
[----:B------:R-:W0:Y:S02]  /*15550*/  @P0 LDC.64 R2, c[0x0][0x9f8] ;  /* 0x00027e00ff020b82 */ /* 0x000e240000000a00 */
[----:B0-----:R-:W-:-:S05]  /*15560*/  @P0 IMAD.WIDE R2, R19, 0x4, R2 ;  /* 0x0000000413020825 */ /* 0x001fca00078e0202 */
[----:B------:R0:W4:Y:S01]  /*15570*/  @P0 LDG.E R28, desc[UR54][R2.64] ;  /* 0x00000036021c0981 */ /* 0x000122000c1e1900 */
[----:B---3--:R-:W-:Y:S01]  /*15580*/  ISETP.NE.AND P1, PT, R10, 0x1, PT ;  /* 0x000000010a00780c */ /* 0x008fe20003f25270 */
[----:B-1----:R-:W-:Y:S01]  /*15590*/  IMAD.SHL.U32 R20, R20, 0x20, RZ ;  /* 0x0000002014147824 */ /* 0x002fe200078e00ff */
[----:B--2---:R-:W-:Y:S02]  /*155a0*/  LOP3.LUT R17, R17, 0x7f, RZ, 0xc0, !PT ;  /* 0x0000007f11117812 */ /* 0x004fe400078ec0ff */
[----:B------:R-:W-:Y:S02]  /*155b0*/  LEA R7, R7, 0xffffff80, 0x7 ;  /* 0xffffff8007077811 */ /* 0x000fe400078e38ff */
[----:B------:R-:W-:Y:S02]  /*155c0*/  SHF.R.U32.HI R17, RZ, 0x2, R17 ;  /* 0x00000002ff117819 */ /* 0x000fe40000011611 */
[----:B------:R-:W-:Y:S02]  /*155d0*/  LOP3.LUT R20, R20, 0x60, RZ, 0xc0, !PT ;  /* 0x0000006014147812 */ /* 0x000fe400078ec0ff */
[----:B------:R-:W-:-:S02]  /*155e0*/  LOP3.LUT R25, R25, 0xffffffef, RZ, 0xc0, !PT ;  /* 0xffffffef19197812 */ /* 0x000fc400078ec0ff */
[----:B------:R-:W-:Y:S01]  /*155f0*/  LOP3.LUT R4, R7, R17, R20, 0xfe, !PT ;  /* 0x0000001107047212 */ /* 0x000fe200078efe14 */
[----:B------:R-:W1:Y:S01]  /*15600*/  @P1 LDC R0, c[0x0][0x434] ;  /* 0x00010d00ff001b82 */ /* 0x000e620000000800 */
[----:B----4-:R-:W-:Y:S02]  /*15610*/  ISETP.GE.AND P3, PT, R26, R11, PT ;  /* 0x0000000b1a00720c */ /* 0x010fe40003f66270 */
[C---:B------:R-:W-:Y:S01]  /*15620*/  ISETP.GE.AND P0, PT, R4.reuse, UR39, PT ;  /* 0x0000002704007c0c */ /* 0x040fe2000bf06270 */
[----:B------:R-:W-:Y:S01]  /*15630*/  VIADD R9, R4, UR36 ;  /* 0x0000002404097c36 */ /* 0x000fe20008000000 */
[----:B------:R-:W-:-:S03]  /*15640*/  @P1 LOP3.LUT R25, R25, 0x10, RZ, 0xfc, !PT ;  /* 0x0000001019191812 */ /* 0x000fc600078efcff */
[----:B------:R-:W2:Y:S01]  /*15650*/  @P1 LDC R5, c[0x0][0x438] ;  /* 0x00010e00ff051b82 */ /* 0x000ea20000000800 */
[----:B------:R-:W-:-:S07]  /*15660*/  IMAD.MOV.U32 R8, RZ, RZ, R9 ;  /* 0x000000ffff087224 */ /* 0x000fce00078e0009 */
[----:B0-----:R-:W0:Y:S01]  /*15670*/  @!P0 LDC.64 R2, c[0x0][0x428] ;  /* 0x00010a00ff028b82 */ /* 0x001e220000000a00 */
[----:B-1----:R-:W-:-:S05]  /*15680*/  @P1 IMAD.HI.U32 R0, R9, R0, RZ ;  /* 0x0000000009001227 */ /* 0x002fca00078e00ff */
[----:B--2---:R-:W-:Y:S02]  /*15690*/  @P1 SHF.R.U32.HI R8, RZ, R5, R0 ;  /* 0x00000005ff081219 */ /* 0x004fe40000011600 */
[----:B------:R-:W1:Y:S03]  /*156a0*/  @!P0 LDC.64 R4, c[0x0][0x418] ;  /* 0x00010600ff048b82 */ /* 0x000e660000000a00 */
[----:B------:R-:W-:-:S04]  /*156b0*/  IMAD.MOV R6, RZ, RZ, -R8 ;  /* 0x000000ffff067224 */ /* 0x000fc800078e0a08 */
[----:B------:R-:W-:Y:S01]  /*156c0*/  IMAD R6, R10, R6, R9 ;  /* 0x000000060a067224 */ /* 0x000fe200078e0209 */
[----:B------:R-:W-:Y:S02]  /*156d0*/  @!P0 SHF.R.S32.HI R9, RZ, 0x1f, R8 ;  /* 0x0000001fff098819 */ /* 0x000fe40000011408 */
[----:B------:R-:W-:Y:S02]  /*156e0*/  LOP3.LUT R17, R26, 0x40, RZ, 0xfc, !PT ;  /* 0x000000401a117812 */ /* 0x000fe400078efcff */
[----:B------:R-:W-:Y:S01]  /*156f0*/  LOP3.LUT R25, R25, 0xfffffffb, RZ, 0xc0, !PT ;  /* 0xfffffffb19197812 */ /* 0x000fe200078ec0ff */
[----:B------:R-:W-:-:S03]  /*15700*/  IMAD.U32 R12, RZ, RZ, UR42 ;  /* 0x0000002aff0c7e24 */ /* 0x000fc6000f8e00ff */
[----:B------:R-:W-:Y:S02]  /*15710*/  @P3 LOP3.LUT R25, R25, 0x4, RZ, 0xfc, !PT ;  /* 0x0000000419193812 */ /* 0x000fe400078efcff */
[----:B------:R-:W-:Y:S02]  /*15720*/  ISETP.NE.AND P2, PT, R12, 0x3, PT ;  /* 0x000000030c00780c */ /* 0x000fe40003f45270 */
[----:B------:R-:W-:Y:S02]  /*15730*/  LOP3.LUT R25, R25, 0xfffffff7, RZ, 0xc0, !PT ;  /* 0xfffffff719197812 */ /* 0x000fe400078ec0ff */
[----:B------:R-:W-:Y:S02]  /*15740*/  LOP3.LUT R10, R26, 0x80, RZ, 0xfc, !PT ;  /* 0x000000801a0a7812 */ /* 0x000fe400078efcff */
[----:B------:R-:W-:Y:S01]  /*15750*/  LOP3.LUT R25, R25, 0xfffffffd, RZ, 0xc0, !PT ;  /* 0xfffffffd19197812 */ /* 0x000fe200078ec0ff */
[----:B------:R-:W-:Y:S01]  /*15760*/  UMOV UR4, 0xffffffff ;  /* 0xffffffff00047882 */ /* 0x000fe20000000000 */
[----:B------:R-:W-:Y:S01]  /*15770*/  SHF.R.S32.HI R31, RZ, 0x1f, R28 ;  /* 0x0000001fff1f7819 */ /* 0x000fe2000001141c */
[----:B0-----:R-:W-:-:S04]  /*15780*/  @!P0 IMAD.WIDE.U32 R8, R28, R2, R8 ;  /* 0x000000021c088225 */ /* 0x001fc800078e0008 */
[----:B------:R-:W-:-:S04]  /*15790*/  @!P0 IMAD R2, R31, R2, RZ ;  /* 0x000000021f028224 */ /* 0x000fc800078e02ff */
[----:B------:R-:W-:Y:S01]  /*157a0*/  @!P0 IMAD R3, R28, R3, R2 ;  /* 0x000000031c038224 */ /* 0x000fe200078e0202 */
[----:B-1----:R-:W-:-:S03]  /*157b0*/  @!P0 LEA R2, P1, R8, R4, 0x2 ;  /* 0x0000000408028211 */ /* 0x002fc600078210ff */
[----:B------:R-:W-:-:S05]  /*157c0*/  @!P0 IMAD.IADD R0, R9, 0x1, R3 ;  /* 0x0000000109008824 */ /* 0x000fca00078e0203 */
[----:B------:R-:W-:Y:S01]  /*157d0*/  @!P0 LEA.HI.X R3, R8, R5, R0, 0x2, P1 ;  /* 0x0000000508038211 */ /* 0x000fe200008f1400 */
[----:B------:R-:W-:Y:S01]  /*157e0*/  IMAD.MOV.U32 R5, RZ, RZ, RZ ;  /* 0x000000ffff057224 */ /* 0x000fe200078e00ff */
[----:B------:R-:W-:-:S05]  /*157f0*/  ISETP.GE.AND P1, PT, R17, R11, PT ;  /* 0x0000000b1100720c */ /* 0x000fca0003f26270 */
[----:B------:R0:W5:Y:S01]  /*15800*/  @!P0 LDG.E R5, desc[UR54][R2.64] ;  /* 0x0000003602058981 */ /* 0x000162000c1e1900 */
[----:B------:R-:W-:-:S07]  /*15810*/  ISETP.GE.AND P0, PT, R10, R11, PT ;  /* 0x0000000b0a00720c */ /* 0x000fce0003f06270 */
[----:B------:R-:W-:-:S04]  /*15820*/  @P1 LOP3.LUT R25, R25, 0x2, RZ, 0xfc, !PT ;  /* 0x0000000219191812 */ /* 0x000fc800078efcff */
[----:B------:R-:W-:-:S04]  /*15830*/  @P2 LOP3.LUT R25, R25, 0x8, RZ, 0xfc, !PT ;  /* 0x0000000819192812 */ /* 0x000fc800078efcff */
[----:B------:R-:W-:-:S04]  /*15840*/  LOP3.LUT R25, R25, 0xfffffffe, RZ, 0xc0, !PT ;  /* 0xfffffffe19197812 */ /* 0x000fc800078ec0ff */
[----:B------:R-:W-:Y:S01]  /*15850*/  @P0 LOP3.LUT R25, R25, 0x1, RZ, 0xfc, !PT ;  /* 0x0000000119190812 */ /* 0x000fe200078efcff */
[----:B0-----:R-:W-:Y:S06]  /*15860*/  BRA.DIV UR4, `(.L_x_1419) ;  /* 0x0000004604487947 */ /* 0x001fec000b800000 */
.L_x_1499:
[----:B------:R-:W-:Y:S01]  /*15870*/  SHF.R.S32.HI R29, RZ, 0x1f, R18 ;  /* 0x0000001fff1d7819 */ /* 0x000fe20000011412 */
[----:B------:R-:W-:Y:S06]  /*15880*/  @!P2 BRA `(.L_x_1420) ;  /* 0x000000000004a947 */ /* 0x000fec0003800000 */
[----:B------:R-:W-:Y:S01]  /*15890*/  BPT.TRAP 0x1 ;  /* 0x000000040000795c */ /* 0x000fe20000300000 */
.L_x_1420:
[----:B------:R-:W-:Y:S01]  /*158a0*/  IMAD R4, R23, 0x8, R22 ;  /* 0x0000000817047824 */ /* 0x000fe200078e0216 */
[----:B------:R-:W-:Y:S01]  /*158b0*/  SHF.L.U32 R21, R24, 0x1f, RZ ;  /* 0x0000001f18157819 */ /* 0x000fe200000006ff */
[----:B------:R-:W-:Y:S01]  /*158c0*/  BSSY B0, `(.L_x_1421) ;  /* 0x0000004000007945 */ /* 0x000fe20003800000 */
[----:B------:R-:W-:Y:S02]  /*158d0*/  SHF.R.S32.HI R10, RZ, 0x1f, R6 ;  /* 0x0000001fff0a7819 */ /* 0x000fe40000011406 */
[----:B------:R-:W0:Y:S02]  /*158e0*/  SYNCS.PHASECHK.TRANS64.TRYWAIT P0, [R4+URZ+0x2a880], R21 ;  /* 0x02a88015040075a7 */ /* 0x000e24000800017f */
[----:B0-----:R-:W-:Y:S05]  /*158f0*/  @!P0 BRA `(.L_x_1422) ;  /* 0x0000004400508947 */ /* 0x001fea0003800000 */
.L_x_1500:
[----:B------:R-:W-:Y:S05]  /*15900*/  BSYNC B0 ;  /* 0x0000000000007941 */ /* 0x000fea0003800000 */
.L_x_1421:
        /* <DEDUP_REMOVED lines=8> */
[----:B------:R-:W-:Y:S02]  /*15990*/  IMAD R17, R23, 0x6000, R33 ;  /* 0x0000600017117824 */ /* 0x000fe400078e0221 */
        /* <DEDUP_REMOVED lines=9> */
[----:B------:R-:W-:Y:S01]  /*15a30*/  UMOV UR4, 0xffffffff ;  /* 0xffffffff00047882 */ /* 0x000fe20000000000 */
[----:B-1----:R-:W-:-:S04]  /*15a40*/  LOP3.LUT R8, R8, 0x7f, RZ, 0xc0, !PT ;  /* 0x0000007f08087812 */ /* 0x002fc800078ec0ff */
[----:B------:R-:W-:Y:S02]  /*15a50*/  SHF.R.U32.HI R11, RZ, 0x2, R8 ;  /* 0x00000002ff0b7819 */ /* 0x000fe40000011608 */
[----:B------:R-:W-:Y:S02]  /*15a60*/  IADD3 R8, P0, R2, UR6, RZ ;  /* 0x0000000602087c10 */ /* 0x000fe4000ff1e0ff */
[----:B------:R-:W-:Y:S02]  /*15a70*/  IADD3 R7, -R11, UR39, -R7 ;  /* 0x000000270b077c10 */ /* 0x000fe4000fffe907 */
[----:B------:R-:W-:Y:S02]  /*15a80*/  IADD3.X R9, R3, UR7, R9, P0, !PT ;  /* 0x0000000703097c10 */ /* 0x000fe400087fe409 */
[----:B------:R-:W-:Y:S01]  /*15a90*/  ISETP.GE.AND P5, PT, R7, 0x1, PT ;  /* 0x000000010700780c */ /* 0x000fe20003fa6270 */
[----:B------:R-:W-:-:S12]  /*15aa0*/  BRA.DIV UR4, `(.L_x_1423) ;  /* 0x0000004204f87947 */ /* 0x000fd8000b800000 */
[----:B------:R-:W1:Y:S01]  /*15ab0*/  SHFL.IDX PT, R2, R8, RZ, 0x1c1f ;  /* 0x001c1fff08027589 */ /* 0x000e6200000e0000 */
[----:B------:R-:W2:Y:S01]  /*15ac0*/  LDC R12, c[0x0][0x2f4] ;  /* 0x0000bd00ff0c7b82 */ /* 0x000ea20000000800 */
[C---:B------:R-:W-:Y:S02]  /*15ad0*/  LOP3.LUT R13, R26.reuse, 0x40, RZ, 0xfc, !PT ;  /* 0x000000401a0d7812 */ /* 0x040fe400078efcff */
[----:B------:R-:W3:Y:S01]  /*15ae0*/  SHFL.IDX PT, R0, R9, RZ, 0x1c1f ;  /* 0x001c1fff09007589 */ /* 0x000ee200000e0000 */
[----:B------:R-:W-:Y:S02]  /*15af0*/  LOP3.LUT R11, R26, 0x80, RZ, 0xfc, !PT ;  /* 0x000000801a0b7812 */ /* 0x000fe400078efcff */
[----:B------:R-:W-:Y:S02]  /*15b00*/  ISETP.GE.AND P6, PT, R7, 0x61, PT ;  /* 0x000000610700780c */ /* 0x000fe40003fc6270 */
[----:B------:R-:W-:Y:S02]  /*15b10*/  LOP3.LUT R25, R25, 0xffffffdf, RZ, 0xc0, !PT ;  /* 0xffffffdf19197812 */ /* 0x000fe400078ec0ff */
[----:B------:R-:W-:-:S09]  /*15b20*/  ISETP.GE.AND P4, PT, R7, 0x21, PT ;  /* 0x000000210700780c */ /* 0x000fd20003f86270 */
[----:B------:R-:W-:Y:S02]  /*15b30*/  @P6 LOP3.LUT R25, R25, 0x20, RZ, 0xfc, !PT ;  /* 0x0000002019196812 */ /* 0x000fe400078efcff */
[C---:B-1----:R-:W-:Y:S02]  /*15b40*/  IADD3 R2, P0, R26.reuse, R2, RZ ;  /* 0x000000021a027210 */ /* 0x042fe40007f1e0ff */
[-C--:B--2---:R-:W-:Y:S02]  /*15b50*/  ISETP.GE.AND P3, PT, R26, R12.reuse, PT ;  /* 0x0000000c1a00720c */ /* 0x084fe40003f66270 */
[----:B------:R-:W-:Y:S01]  /*15b60*/  ISETP.GE.AND P2, PT, R13, R12, PT ;  /* 0x0000000c0d00720c */ /* 0x000fe20003f46270 */
[----:B---3--:R-:W-:Y:S01]  /*15b70*/  IMAD.X R3, RZ, RZ, R0, P0 ;  /* 0x000000ffff037224 */ /* 0x008fe200000e0600 */
[C---:B------:R-:W-:Y:S01]  /*15b80*/  ISETP.LT.OR P0, PT, R7.reuse, 0x1, P3 ;  /* 0x000000010700780c */ /* 0x040fe20001f01670 */
[----:B------:R-:W-:Y:S01]  /*15b90*/  IMAD.IADD R0, R22, 0x1, R17 ;  /* 0x0000000116007824 */ /* 0x000fe200078e0211 */
[----:B------:R-:W-:-:S11]  /*15ba0*/  ISETP.LT.OR P1, PT, R7, 0x1, P2 ;  /* 0x000000010700780c */ /* 0x000fd60001721670 */
[----:B------:R-:W-:Y:S01]  /*15bb0*/  @!PT LDS RZ, [RZ] ;  /* 0x00000000fffff984 */ /* 0x000fe20000000800 */
[----:B------:R-:W-:Y:S01]  /*15bc0*/  LDGSTS.E.BYPASS.LTC128B.128 [R0+0xc400], desc[UR54][R2.64], !P0 ;  /* 0x0c40000002007fae */ /* 0x000fe2000c101d76 */
[----:B------:R-:W-:-:S03]  /*15bd0*/  ISETP.GE.AND P0, PT, R11, R12, PT ;  /* 0x0000000c0b00720c */ /* 0x000fc60003f06270 */
        /* <DEDUP_REMOVED lines=18> */
[----:B------:R-:W-:-:S13]  /*15d00*/  ISETP.LT.OR P1, PT, R7, 0x41, P3 ;  /* 0x000000410700780c */ /* 0x000fda0001f21670 */
[----:B------:R-:W-:Y:S01]  /*15d10*/  LDGSTS.E.BYPASS.LTC128B.128 [R0+0xd400], desc[UR54][R2.64], !P1 ;  /* 0x0d40000002007fae */ /* 0x000fe2000c901d76 */
[----:B------:R-:W-:-:S13]  /*15d20*/  ISETP.LT.OR P1, PT, R7, 0x41, P2 ;  /* 0x000000410700780c */ /* 0x000fda0001721670 */
[----:B------:R-:W-:Y:S01]  /*15d30*/  LDGSTS.E.BYPASS.LTC128B.128 [R0+0xf400], desc[UR54][R2.64+0x40], !P1 ;  /* 0x0f40004002007fae */ /* 0x000fe2000c901d76 */
[----:B------:R-:W-:-:S13]  /*15d40*/  ISETP.LT.OR P1, PT, R7, 0x41, P0 ;  /* 0x000000410700780c */ /* 0x000fda0000721670 */
[----:B------:R1:W-:Y:S01]  /*15d50*/  LDGSTS.E.BYPASS.LTC128B.128 [R0+0x11400], desc[UR54][R2.64+0x80], !P1 ;  /* 0x1140008002007fae */ /* 0x0003e2000c901d76 */
[----:B------:R-:W-:-:S03]  /*15d60*/  ISETP.GE.AND P1, PT, R7, 0x41, PT ;  /* 0x000000410700780c */ /* 0x000fc60003f26270 */
[----:B-1-3--:R1:W2:Y:S10]  /*15d70*/  SHFL.IDX PT, R2, R8, 0x3, 0x1c1f ;  /* 0x007c1f0008027f89 */ /* 0x00a2b400000e0000 */
.L_x_1510:
        /* <DEDUP_REMOVED lines=13> */
.L_x_1424:
        /* <DEDUP_REMOVED lines=11> */
.L_x_1425:
[----:B------:R2:W-:Y:S01]  /*15f00*/  SYNCS.ARRIVE.TRANS64.A1T0 RZ, [R4+URZ+0x2a870], RZ ;  /* 0x02a870ff04ff79a7 */ /* 0x0005e2000810003f */
[----:B------:R-:W-:Y:S05]  /*15f10*/  @!P3 BRA `(.L_x_1426) ;  /* 0x000000000004b947 */ /* 0x000fea0003800000 */
[----:B------:R-:W-:Y:S01]  /*15f20*/  BPT.TRAP 0x1 ;  /* 0x000000040000795c */ /* 0x000fe20000300000 */
.L_x_1426:
[----:B------:R-:W3:Y:S01]  /*15f30*/  SYNCS.PHASECHK.TRANS64.TRYWAIT P0, [R4+URZ+0x2a840], R21 ;  /* 0x02a84015040075a7 */ /* 0x000ee2000800017f */
[----:B------:R-:W-:Y:S04]  /*15f40*/  BSSY B0, `(.L_x_1427) ;  /* 0x0000002000007945 */ /* 0x000fe80003800000 */
[----:B---3--:R-:W-:Y:S05]  /*15f50*/  @!P0 BRA `(.L_x_1428) ;  /* 0x0000004400708947 */ /* 0x008fea0003800000 */
.L_x_1511:
[----:B------:R-:W-:Y:S05]  /*15f60*/  BSYNC B0 ;  /* 0x0000000000007941 */ /* 0x000fea0003800000 */
.L_x_1427:
[----:B------:R-:W-:Y:S01]  /*15f70*/  ULDC.64 UR4, c[0x0][0x300] ;  /* 0x0000c00000047ab9 */ /* 0x000fe20000000a00 */
[----:B------:R-:W4:Y:S01]  /*15f80*/  LDC R9, c[0x0][0x2f4] ;  /* 0x0000bd00ff097b82 */ /* 0x000f220000000800 */
[----:B------:R-:W-:Y:S01]  /*15f90*/  IMAD R7, R10, UR4, RZ ;  /* 0x000000040a077c24 */ /* 0x000fe2000f8e02ff */
[----:B------:R-:W-:Y:S01]  /*15fa0*/  ULDC.64 UR6, c[0x0][0x2e8] ;  /* 0x0000ba0000067ab9 */ /* 0x000fe20000000a00 */
[----:B------:R-:W-:Y:S01]  /*15fb0*/  IMAD.WIDE.U32 R2, R6, UR4, RZ ;  /* 0x0000000406027c25 */ /* 0x000fe2000f8e00ff */
[C---:B------:R-:W-:Y:S02]  /*15fc0*/  LOP3.LUT R11, R26.reuse, 0x80, RZ, 0xfc, !PT ;  /* 0x000000801a0b7812 */ /* 0x040fe400078efcff */
[----:B-1----:R-:W-:Y:S01]  /*15fd0*/  LOP3.LUT R8, R26, 0x40, RZ, 0xfc, !PT ;  /* 0x000000401a087812 */ /* 0x002fe200078efcff */
[----:B------:R-:W-:Y:S01]  /*15fe0*/  IMAD R7, R6, UR5, R7 ;  /* 0x0000000506077c24 */ /* 0x000fe2000f8e0207 */
[----:B------:R-:W-:Y:S02]  /*15ff0*/  ULDC.64 UR4, c[0x0][0x310] ;  /* 0x0000c40000047ab9 */ /* 0x000fe40000000a00 */
[----:B------:R-:W-:-:S02]  /*16000*/  IMAD R20, R20, UR4, RZ ;  /* 0x0000000414147c24 */ /* 0x000fc4000f8e02ff */
[----:B------:R-:W-:Y:S02]  /*16010*/  IMAD.IADD R3, R3, 0x1, R7 ;  /* 0x0000000103037824 */ /* 0x000fe400078e0207 */
[C---:B------:R-:W-:Y:S02]  /*16020*/  IMAD R20, R5.reuse, UR5, R20 ;  /* 0x0000000505147c24 */ /* 0x040fe4000f8e0214 */
[----:B------:R-:W-:Y:S01]  /*16030*/  IMAD.WIDE.U32 R2, R5, UR4, R2 ;  /* 0x0000000405027c25 */ /* 0x000fe2000f8e0002 */
[----:B------:R-:W-:-:S03]  /*16040*/  ULDC.64 UR4, c[0x0][0x308] ;  /* 0x0000c20000047ab9 */ /* 0x000fc60000000a00 */
[----:B------:R-:W-:Y:S02]  /*16050*/  IMAD.IADD R3, R3, 0x1, R20 ;  /* 0x0000000103037824 */ /* 0x000fe400078e0214 */
[----:B------:R-:W-:Y:S02]  /*16060*/  IMAD R5, R29, UR4, RZ ;  /* 0x000000041d057c24 */ /* 0x000fe4000f8e02ff */
[C---:B------:R-:W-:Y:S01]  /*16070*/  IMAD.WIDE.U32 R2, R18.reuse, UR4, R2 ;  /* 0x0000000412027c25 */ /* 0x040fe2000f8e0002 */
[----:B------:R-:W-:Y:S01]  /*16080*/  UMOV UR4, 0xffffffff ;  /* 0xffffffff00047882 */ /* 0x000fe20000000000 */
[-C--:B----4-:R-:W-:Y:S02]  /*16090*/  ISETP.GE.AND P2, PT, R11, R9.reuse, PT ;  /* 0x000000090b00720c */ /* 0x090fe40003f46270 */
[----:B------:R-:W-:Y:S01]  /*160a0*/  IMAD R7, R18, UR5, R5 ;  /* 0x0000000512077c24 */ /* 0x000fe2000f8e0205 */
[----:B------:R-:W-:Y:S02]  /*160b0*/  IADD3 R5, P0, R2, UR6, RZ ;  /* 0x0000000602057c10 */ /* 0x000fe4000ff1e0ff */
[----:B------:R-:W-:-:S02]  /*160c0*/  ISETP.GE.AND P3, PT, R8, R9, PT ;  /* 0x000000090800720c */ /* 0x000fc40003f66270 */
[----:B------:R-:W-:Y:S01]  /*160d0*/  IADD3.X R6, R3, UR7, R7, P0, !PT ;  /* 0x0000000703067c10 */ /* 0x000fe200087fe407 */
[----:B------:R-:W-:Y:S10]  /*160e0*/  BRA.DIV UR4, `(.L_x_1429) ;  /* 0x0000004604207947 */ /* 0x000ff4000b800000 */
[----:B------:R-:W1:Y:S01]  /*160f0*/  SHFL.IDX PT, R14, R5, RZ, 0x1c1f ;  /* 0x001c1fff050e7589 */ /* 0x000e6200000e0000 */
[----:B------:R-:W-:-:S03]  /*16100*/  ISETP.GE.AND P6, PT, R26, R9, PT ;  /* 0x000000091a00720c */ /* 0x000fc60003fc6270 */
[----:B------:R-:W4:Y:S01]  /*16110*/  SHFL.IDX PT, R2, R6, RZ, 0x1c1f ;  /* 0x001c1fff06027589 */ /* 0x000f2200000e0000 */
[----:B-1----:R-:W-:-:S03]  /*16120*/  @P5 IADD3 R7, P0, R26, R14, RZ ;  /* 0x0000000e1a075210 */ /* 0x002fc60007f1e0ff */
[----:B------:R-:W1:Y:S02]  /*16130*/  SHFL.IDX PT, R14, R5, 0x1, 0x1c1f ;  /* 0x003c1f00050e7f89 */ /* 0x000e6400000e0000 */
[----:B----4-:R-:W-:Y:S02]  /*16140*/  @P5 IMAD.X R3, RZ, RZ, R2, P0 ;  /* 0x000000ffff035224 */ /* 0x010fe400000e0602 */
[----:B------:R-:W-:-:S05]  /*16150*/  @P5 IMAD.MOV.U32 R2, RZ, RZ, R7 ;  /* 0x000000ffff025224 */ /* 0x000fca00078e0007 */
[----:B------:R-:W-:Y:S04]  /*16160*/  @P5 LDGSTS.E.BYPASS.LTC128B.128 [R0+0x1e400], desc[UR54][R2.64], !P6 ;  /* 0x1e40000002005fae */ /* 0x000fe8000f101d76 */
[----:B------:R-:W-:Y:S04]  /*16170*/  @P5 LDGSTS.E.BYPASS.LTC128B.128 [R0+0x20400], desc[UR54][R2.64+0x40], !P3 ;  /* 0x2040004002005fae */ /* 0x000fe8000d901d76 */
[----:B------:R4:W-:Y:S01]  /*16180*/  @P5 LDGSTS.E.BYPASS.LTC128B.128 [R0+0x22400], desc[UR54][R2.64+0x80], !P2 ;  /* 0x2240008002005fae */ /* 0x0009e2000d101d76 */
[----:B-1----:R-:W-:-:S03]  /*16190*/  @P4 IADD3 R7, P0, R26, R14, RZ ;  /* 0x0000000e1a074210 */ /* 0x002fc60007f1e0ff */
[----:B------:R-:W-:Y:S04]  /*161a0*/  SHFL.IDX PT, R14, R5, 0x2, 0x1c1f ;  /* 0x005c1f00050e7f89 */ /* 0x000fe800000e0000 */
[----:B----4-:R-:W1:Y:S02]  /*161b0*/  SHFL.IDX PT, R2, R6, 0x1, 0x1c1f ;  /* 0x003c1f0006027f89 */ /* 0x010e6400000e0000 */
[----:B-1----:R-:W-:Y:S02]  /*161c0*/  @P4 IMAD.X R8, RZ, RZ, R2, P0 ;  /* 0x000000ffff084224 */ /* 0x002fe400000e0602 */
[----:B------:R-:W-:Y:S01]  /*161d0*/  @P4 IMAD.MOV.U32 R2, RZ, RZ, R7 ;  /* 0x000000ffff024224 */ /* 0x000fe200078e0007 */
[----:B------:R-:W-:Y:S01]  /*161e0*/  @P1 IADD3 R7, P0, R26, R14, RZ ;  /* 0x0000000e1a071210 */ /* 0x000fe20007f1e0ff */
[----:B------:R-:W-:Y:S01]  /*161f0*/  @P4 IMAD.MOV.U32 R3, RZ, RZ, R8 ;  /* 0x000000ffff034224 */ /* 0x000fe200078e0008 */
[----:B------:R-:W-:Y:S04]  /*16200*/  SHFL.IDX PT, R14, R5, 0x3, 0x1c1f ;  /* 0x007c1f00050e7f89 */ /* 0x000fe800000e0000 */
[----:B------:R-:W-:Y:S04]  /*16210*/  @P4 LDGSTS.E.BYPASS.LTC128B.128 [R0+0x1ec00], desc[UR54][R2.64], !P6 ;  /* 0x1ec0000002004fae */ /* 0x000fe8000f101d76 */
[----:B------:R-:W-:Y:S04]  /*16220*/  @P4 LDGSTS.E.BYPASS.LTC128B.128 [R0+0x20c00], desc[UR54][R2.64+0x40], !P3 ;  /* 0x20c0004002004fae */ /* 0x000fe8000d901d76 */
[----:B------:R1:W-:Y:S04]  /*16230*/  @P4 LDGSTS.E.BYPASS.LTC128B.128 [R0+0x22c00], desc[UR54][R2.64+0x80], !P2 ;  /* 0x22c0008002004fae */ /* 0x0003e8000d101d76 */
[----:B-1----:R-:W1:Y:S04]  /*16240*/  SHFL.IDX PT, R2, R6, 0x2, 0x1c1f ;  /* 0x005c1f0006027f89 */ /* 0x002e6800000e0000 */
[----:B------:R-:W4:Y:S01]  /*16250*/  SHFL.IDX PT, R6, R6, 0x3, 0x1c1f ;  /* 0x007c1f0006067f89 */ /* 0x000f2200000e0000 */
[----:B-1----:R-:W-:-:S02]  /*16260*/  @P1 IMAD.X R8, RZ, RZ, R2, P0 ;  /* 0x000000ffff081224 */ /* 0x002fc400000e0602 */
[----:B------:R-:W-:Y:S02]  /*16270*/  @P1 IMAD.MOV.U32 R2, RZ, RZ, R7 ;  /* 0x000000ffff021224 */ /* 0x000fe400078e0007 */
[----:B------:R-:W-:-:S05]  /*16280*/  @P1 IMAD.MOV.U32 R3, RZ, RZ, R8 ;  /* 0x000000ffff031224 */ /* 0x000fca00078e0008 */
[----:B------:R1:W-:Y:S04]  /*16290*/  @P1 LDGSTS.E.BYPASS.LTC128B.128 [R0+0x1f400], desc[UR54][R2.64], !P6 ;  /* 0x1f40000002001fae */ /* 0x0003e8000f101d76 */
[----:B------:R1:W-:Y:S04]  /*162a0*/  @P1 LDGSTS.E.BYPASS.LTC128B.128 [R0+0x21400], desc[UR54][R2.64+0x40], !P3 ;  /* 0x2140004002001fae */ /* 0x0003e8000d901d76 */
[----:B----4-:R1:W-:Y:S02]  /*162b0*/  @P1 LDGSTS.E.BYPASS.LTC128B.128 [R0+0x23400], desc[UR54][R2.64+0x80], !P2 ;  /* 0x2340008002001fae */ /* 0x0103e4000d101d76 */
.L_x_1521:
[----:B------:R-:W-:Y:S02]  /*162c0*/  LOP3.LUT P1, RZ, R25, 0x20, RZ, 0xc0, !PT ;  /* 0x0000002019ff7812 */ /* 0x000fe4000782c0ff */
[----:B------:R-:W-:-:S11]  /*162d0*/  ISETP.GE.AND P4, PT, R26, R9, PT ;  /* 0x000000091a00720c */ /* 0x000fd60003f86270 */
[----:B-1----:R-:W-:-:S05]  /*162e0*/  @P1 IADD3 R2, P0, R26, R14, RZ ;  /* 0x0000000e1a021210 */ /* 0x002fca0007f1e0ff */
        /* <DEDUP_REMOVED lines=9> */
.L_x_1430:
        /* <DEDUP_REMOVED lines=11> */
.L_x_1431:
[----:B------:R1:W-:Y:S02]  /*16430*/  SYNCS.ARRIVE.TRANS64.A1T0 RZ, [R4+URZ+0x2a830], RZ ;  /* 0x02a830ff04ff79a7 */ /* 0x0003e4000810003f */
[----:B------:R-:W-:Y:S05]  /*16440*/  WARPSYNC.ALL ;  /* 0x0000000000007948 */ /* 0x000fea0003800000 */
[----:B------:R-:W-:Y:S01]  /*16450*/  ULDC.64 UR4, c[0x0][0x298] ;  /* 0x0000a60000047ab9 */ /* 0x000fe20000000a00 */
[----:B------:R-:W-:Y:S01]  /*16460*/  VIADD R2, R22, 0x18400 ;  /* 0x0001840016027836 */ /* 0x000fe20000000000 */
[----:B------:R-:W-:Y:S01]  /*16470*/  SHF.R.S32.HI R0, RZ, 0x1f, R27 ;  /* 0x0000001fff007819 */ /* 0x000fe2000001141b */
[----:B0123--:R-:W-:Y:S01]  /*16480*/  IMAD.WIDE.U32 R4, R27, UR4, RZ ;  /* 0x000000041b047c25 */ /* 0x00ffe2000f8e00ff */
[----:B------:R-:W-:Y:S01]  /*16490*/  BSSY B6, `(.L_x_1432) ;  /* 0x0000018000067945 */ /* 0x000fe20003800000 */
[----:B------:R-:W-:Y:S01]  /*164a0*/  BAR.SYNC.DEFER_BLOCKING 0x8, 0x180 ;  /* 0x0206000000007b1d */ /* 0x000fe20000010000 */
[----:B------:R-:W-:Y:S01]  /*164b0*/  LOP3.LUT P0, RZ, R2, 0x1bf, RZ, 0xc0, !PT ;  /* 0x000001bf02ff7812 */ /* 0x000fe2000780c0ff */
[----:B------:R-:W-:-:S04]  /*164c0*/  IMAD R0, R0, UR4, RZ ;  /* 0x0000000400007c24 */ /* 0x000fc8000f8e02ff */
[----:B------:R-:W-:Y:S01]  /*164d0*/  IMAD R0, R27, UR5, R0 ;  /* 0x000000051b007c24 */ /* 0x000fe2000f8e0200 */
[----:B------:R0:W-:Y:S03]  /*164e0*/  STL.64 [R1+0x8], R4 ;  /* 0x0000080401007387 */ /* 0x0001e60000100a00 */
[----:B------:R-:W-:-:S04]  /*164f0*/  IMAD.IADD R17, R5, 0x1, R0 ;  /* 0x0000000105117824 */ /* 0x000fc800078e0200 */
[----:B------:R-:W-:Y:S05]  /*16500*/  @!P0 BRA `(.L_x_1433) ;  /* 0x0000000000408947 */ /* 0x000fea0003800000 */
[----:B------:R-:W-:Y:S01]  /*16510*/  MOV R2, 0x0 ;  /* 0x0000000000027802 */ /* 0x000fe20000000f00 */
[----:B------:R-:W-:Y:S01]  /*16520*/  ULDC.64 UR6, c[0x4][0xc0] ;  /* 0x0100300000067ab9 */ /* 0x000fe20000000a00 */
[----:B------:R-:W-:Y:S01]  /*16530*/  ULDC.64 UR8, c[0x4][0xc8] ;  /* 0x0100320000087ab9 */ /* 0x000fe20000000a00 */
[----:B------:R-:W-:Y:S01]  /*16540*/  ULDC.64 UR4, c[0x4][0x28] ;  /* 0x01000a0000047ab9 */ /* 0x000fe20000000a00 */
[----:B0-----:R-:W-:Y:S02]  /*16550*/  IMAD.U32 R4, RZ, RZ, UR6 ;  /* 0x00000006ff047e24 */ /* 0x001fe4000f8e00ff */
        /* <DEDUP_REMOVED lines=11> */
.L_x_1433:
[----:B------:R-:W-:Y:S05]  /*16610*/  BSYNC B6 ;  /* 0x0000000000067941 */ /* 0x000fea0003800000 */
.L_x_1432:
[----:B------:R-:W2:Y:S01]  /*16620*/  LDL.LU.64 R2, [R1+0x8] ;  /* 0x0000080001027983 */ /* 0x000ea20000300a00 */
[----:B------:R-:W-:Y:S01]  /*16630*/  UISETP.NE.AND UP0, UPT, UR46, URZ, UPT ;  /* 0x0000003f2e00728c */ /* 0x000fe2000bf05270 */
[----:B------:R-:W-:Y:S01]  /*16640*/  LOP3.LUT P6, RZ, R25, 0x40, RZ, 0xc0, !PT ;  /* 0x0000004019ff7812 */ /* 0x000fe200078cc0ff */
[----:B------:R-:W-:Y:S01]  /*16650*/  ULDC.64 UR4, c[0x0][0x2d8] ;  /* 0x0000b60000047ab9 */ /* 0x000fe20000000a00 */
[----:B------:R1:W5:Y:S01]  /*16660*/  LDL R9, [R1] ;  /* 0x0000000001097983 */ /* 0x0003620000100800 */
[----:B0-----:R-:W-:Y:S01]  /*16670*/  IMAD R5, R29, UR4, RZ ;  /* 0x000000041d057c24 */ /* 0x001fe2000f8e02ff */
[----:B------:R-:W-:Y:S01]  /*16680*/  SHF.R.S32.HI R4, RZ, 0x1f, R19 ;  /* 0x0000001fff047819 */ /* 0x000fe20000011413 */
[----:B------:R-:W0:Y:S01]  /*16690*/  S2R R21, SR_TID.X ;  /* 0x0000000000157919 */ /* 0x000e220000002100 */
[----:B------:R-:W-:Y:S01]  /*166a0*/  PLOP3.LUT P0, PT, PT, PT, UP0, 0x80, 0x0 ;  /* 0x000000000000781c */ /* 0x000fe20003f0f008 */
[----:B------:R-:W-:Y:S01]  /*166b0*/  IMAD R5, R18, UR5, R5 ;  /* 0x0000000512057c24 */ /* 0x000fe2000f8e0205 */
[----:B------:R-:W-:Y:S01]  /*166c0*/  SEL R4, R4, RZ, !P6 ;  /* 0x000000ff04047207 */ /* 0x000fe20007000000 */
[----:B------:R-:W3:Y:S01]  /*166d0*/  S2R R20, SR_TID.X ;  /* 0x0000000000147919 */ /* 0x000ee20000002100 */
[----:B------:R-:W-:Y:S01]  /*166e0*/  SEL R6, R19, RZ, !P6 ;  /* 0x000000ff13067207 */ /* 0x000fe20007000000 */
[----:B------:R-:W-:Y:S01]  /*166f0*/  @UP0 ULDC UR6, c[0x0][0x450] ;  /* 0x0001140000060ab9 */ /* 0x000fe20000000800 */
[----:B0-----:R-:W-:Y:S01]  /*16700*/  IMAD.SHL.U32 R21, R21, 0x20, RZ ;  /* 0x0000002015157824 */ /* 0x001fe200078e00ff */
[----:B---3--:R-:W-:-:S04]  /*16710*/  LOP3.LUT R20, R20, 0x7f, RZ, 0xc0, !PT ;  /* 0x0000007f14147812 */ /* 0x008fc800078ec0ff */
[----:B------:R-:W-:Y:S02]  /*16720*/  LOP3.LUT R21, R21, 0x60, RZ, 0xc0, !PT ;  /* 0x0000006015157812 */ /* 0x000fe400078ec0ff */
[----:B------:R-:W-:-:S04]  /*16730*/  SHF.R.U32.HI R20, RZ, 0x2, R20 ;  /* 0x00000002ff147819 */ /* 0x000fc80000011614 */
[----:B------:R-:W-:-:S05]  /*16740*/  LOP3.LUT R20, R20, R21, RZ, 0xfc, !PT ;  /* 0x0000001514147212 */ /* 0x000fca00078efcff */
[----:B------:R-:W-:Y:S02]  /*16750*/  VIADD R0, R20, UR38 ;  /* 0x0000002614007c36 */ /* 0x000fe40008000000 */
[----:B------:R-:W0:Y:S01]  /*16760*/  S2R R20, SR_TID.X ;  /* 0x0000000000147919 */ /* 0x000e220000002100 */
[C---:B------:R-:W-:Y:S02]  /*16770*/  LOP3.LUT R10, R26.reuse, 0x40, RZ, 0xfc, !PT ;  /* 0x000000401a0a7812 */ /* 0x040fe400078efcff */
[----:B------:R-:W-:Y:S02]  /*16780*/  LOP3.LUT R11, R26, 0x80, RZ, 0xfc, !PT ;  /* 0x000000801a0b7812 */ /* 0x000fe400078efcff */
[----:B0-----:R-:W-:Y:S01]  /*16790*/  LOP3.LUT R20, R20, 0x7f, RZ, 0xc0, !PT ;  /* 0x0000007f14147812 */ /* 0x001fe200078ec0ff */
[----:B--2---:R-:W-:Y:S02]  /*167a0*/  IMAD.MOV.U32 R3, RZ, RZ, R17 ;  /* 0x000000ffff037224 */ /* 0x004fe400078e0011 */
[----:B------:R-:W-:Y:S01]  /*167b0*/  IMAD.WIDE.U32 R2, R18, UR4, R2 ;  /* 0x0000000412027c25 */ /* 0x000fe2000f8e0002 */
[----:B------:R-:W-:-:S03]  /*167c0*/  @UP0 ULDC UR4, c[0x0][0x44c] ;  /* 0x0001130000040ab9 */ /* 0x000fc60000000800 */
[----:B------:R-:W-:Y:S01]  /*167d0*/  @P0 IMAD.HI.U32 R7, R0, UR4, RZ ;  /* 0x0000000400070c27 */ /* 0x000fe2000f8e00ff */
[----:B------:R-:W-:Y:S01]  /*167e0*/  PLOP3.LUT P0, PT, PT, PT, UP0, 0x80, 0x0 ;  /* 0x000000000000781c */ /* 0x000fe20003f0f008 */
[----:B------:R-:W-:Y:S02]  /*167f0*/  ULDC.64 UR4, c[0x0][0x2e0] ;  /* 0x0000b80000047ab9 */ /* 0x000fe40000000a00 */
[----:B------:R-:W-:Y:S02]  /*16800*/  IMAD.IADD R3, R3, 0x1, R5 ;  /* 0x0000000103037824 */ /* 0x000fe400078e0205 */
[----:B------:R-:W0:Y:S01]  /*16810*/  LDC R5, c[0x0][0x448] ;  /* 0x00011200ff057b82 */ /* 0x000e220000000800 */
[----:B------:R-:W-:Y:S02]  /*16820*/  IMAD R8, R4, UR4, RZ ;  /* 0x0000000404087c24 */ /* 0x000fe4000f8e02ff */
[----:B------:R-:W-:Y:S02]  /*16830*/  IMAD.MOV.U32 R4, RZ, RZ, R0 ;  /* 0x000000ffff047224 */ /* 0x000fe400078e0000 */
[----:B------:R-:W-:-:S03]  /*16840*/  IMAD.WIDE.U32 R2, R6, UR4, R2 ;  /* 0x0000000406027c25 */ /* 0x000fc6000f8e0002 */
[----:B------:R-:W-:Y:S01]  /*16850*/  @P0 SHF.R.U32.HI R4, RZ, UR6, R7 ;  /* 0x00000006ff040c19 */ /* 0x000fe20008011607 */
[----:B------:R-:W-:Y:S01]  /*16860*/  IMAD R7, R6, UR5, R8 ;  /* 0x0000000506077c24 */ /* 0x000fe2000f8e0208 */
[----:B------:R-:W-:Y:S02]  /*16870*/  ULDC.64 UR4, c[0x0][0x2d0] ;  /* 0x0000b40000047ab9 */ /* 0x000fe40000000a00 */
[----:B------:R-:W-:Y:S01]  /*16880*/  SHF.R.S32.HI R6, RZ, 0x1f, R4 ;  /* 0x0000001fff067819 */ /* 0x000fe20000011404 */
[----:B------:R-:W-:-:S04]  /*16890*/  IMAD.IADD R3, R3, 0x1, R7 ;  /* 0x0000000103037824 */ /* 0x000fc800078e0207 */
[----:B------:R-:W-:Y:S02]  /*168a0*/  IMAD R6, R6, UR4, RZ ;  /* 0x0000000406067c24 */ /* 0x000fe4000f8e02ff */
[----:B------:R-:W-:-:S04]  /*168b0*/  IMAD.WIDE.U32 R2, R4, UR4, R2 ;  /* 0x0000000404027c25 */ /* 0x000fc8000f8e0002 */
[----:B------:R-:W-:Y:S01]  /*168c0*/  IMAD R6, R4, UR5, R6 ;  /* 0x0000000504067c24 */ /* 0x000fe2000f8e0206 */
[----:B------:R-:W-:Y:S01]  /*168d0*/  ULDC.64 UR4, c[0x0][0x2c8] ;  /* 0x0000b20000047ab9 */ /* 0x000fe20000000a00 */
[----:B------:R-:W-:-:S04]  /*168e0*/  IMAD.MOV R4, RZ, RZ, -R4 ;  /* 0x000000ffff047224 */ /* 0x000fc800078e0a04 */
[----:B0-----:R-:W-:Y:S02]  /*168f0*/  IMAD R0, R5, R4, R0 ;  /* 0x0000000405007224 */ /* 0x001fe400078e0200 */
[----:B------:R-:W-:-:S03]  /*16900*/  IMAD.IADD R3, R3, 0x1, R6 ;  /* 0x0000000103037824 */ /* 0x000fc600078e0206 */
[----:B------:R-:W-:Y:S01]  /*16910*/  SHF.R.S32.HI R4, RZ, 0x1f, R0 ;  /* 0x0000001fff047819 */ /* 0x000fe20000011400 */
[----:B------:R-:W-:-:S04]  /*16920*/  IMAD.WIDE.U32 R2, R0, UR4, R2 ;  /* 0x0000000400027c25 */ /* 0x000fc8000f8e0002 */
[----:B------:R-:W-:-:S04]  /*16930*/  IMAD R7, R4, UR4, RZ ;  /* 0x0000000404077c24 */ /* 0x000fc8000f8e02ff */
[----:B------:R-:W-:Y:S01]  /*16940*/  IMAD R7, R0, UR5, R7 ;  /* 0x0000000500077c24 */ /* 0x000fe2000f8e0207 */
[----:B------:R-:W-:Y:S02]  /*16950*/  ULDC.64 UR4, c[0x0][0x280] ;  /* 0x0000a00000047ab9 */ /* 0x000fe40000000a00 */
[----:B------:R-:W-:Y:S01]  /*16960*/  IADD3 R0, P0, R2, UR4, RZ ;  /* 0x0000000402007c10 */ /* 0x000fe2000ff1e0ff */
[----:B------:R-:W-:-:S03]  /*16970*/  ULDC UR4, c[0x0][0x2b8] ;  /* 0x0000ae0000047ab9 */ /* 0x000fc60000000800 */
[----:B------:R-:W-:Y:S01]  /*16980*/  IADD3.X R4, R3, UR5, R7, P0, !PT ;  /* 0x0000000503047c10 */ /* 0x000fe200087fe407 */
[----:B------:R-:W-:Y:S01]  /*16990*/  UMOV UR5, 0xffffffff ;  /* 0xffffffff00057882 */ /* 0x000fe20000000000 */
[----:B------:R-:W-:Y:S02]  /*169a0*/  ISETP.GE.AND P3, PT, R26, UR4, PT ;  /* 0x000000041a007c0c */ /* 0x000fe4000bf66270 */
[----:B------:R-:W-:Y:S02]  /*169b0*/  ISETP.GE.AND P2, PT, R10, UR4, PT ;  /* 0x000000040a007c0c */ /* 0x000fe4000bf46270 */
[----:B------:R-:W-:Y:S02]  /*169c0*/  ISETP.GE.AND P0, PT, R11, UR4, PT ;  /* 0x000000040b007c0c */ /* 0x000fe4000bf06270 */
[----:B------:R-:W-:Y:S01]  /*169d0*/  SHF.R.U32.HI R10, RZ, 0x2, R20 ;  /* 0x00000002ff0a7819 */ /* 0x000fe20000011614 */
[----:B-1----:R-:W-:Y:S10]  /*169e0*/  BRA.DIV UR5, `(.L_x_1434) ;  /* 0x0000004205287947 */ /* 0x002ff4000b800000 */
[----:B------:R-:W0:Y:S01]  /*169f0*/  SHFL.IDX PT, R14, R0, RZ, 0x1c1f ;  /* 0x001c1fff000e7589 */ /* 0x000e2200000e0000 */
[----:B------:R-:W-:Y:S02]  /*16a00*/  IMAD R5, R5, UR37, RZ ;  /* 0x0000002505057c24 */ /* 0x000fe4000f8e02ff */
[----:B------:R-:W-:Y:S01]  /*16a10*/  VIADD R6, R10, UR38 ;  /* 0x000000260a067c36 */ /* 0x000fe20008000000 */
[----:B------:R-:W1:Y:S03]  /*16a20*/  SHFL.IDX PT, R2, R4, RZ, 0x1c1f ;  /* 0x001c1fff04027589 */ /* 0x000e6600000e0000 */
[C---:B------:R-:W-:Y:S01]  /*16a30*/  VIADD R8, R6.reuse, 0x20 ;  /* 0x0000002006087836 */ /* 0x040fe20000000000 */
[----:B------:R-:W-:-:S13]  /*16a40*/  ISETP.GE.AND P1, PT, R6, R5, PT ;  /* 0x000000050600720c */ /* 0x000fda0003f26270 */
        /* <DEDUP_REMOVED lines=8> */
[----:B------:R-:W-:-:S02]  /*16ad0*/  VIADD R8, R6, 0x40 ;  /* 0x0000004006087836 */ /* 0x000fc40000000000 */
[----:B-1----:R-:W1:Y:S10]  /*16ae0*/  SHFL.IDX PT, R2, R4, 0x1, 0x1c1f ;  /* 0x003c1f0004027f89 */ /* 0x002e7400000e0000 */
[----:B0-----:R-:W-:-:S05]  /*16af0*/  @!P1 IADD3 R14, P4, R26, R14, RZ ;  /* 0x0000000e1a0e9210 */ /* 0x001fca0007f9e0ff */
[----:B-1----:R-:W-:Y:S02]  /*16b00*/  @!P1 IMAD.X R7, RZ, RZ, R2, P4 ;  /* 0x000000ffff079224 */ /* 0x002fe400020e0602 */
[----:B------:R-:W-:Y:S02]  /*16b10*/  @!P1 IMAD.MOV.U32 R2, RZ, RZ, R14 ;  /* 0x000000ffff029224 */ /* 0x000fe400078e000e */
[----:B------:R-:W-:Y:S01]  /*16b20*/  @!P1 IMAD.MOV.U32 R3, RZ, RZ, R7 ;  /* 0x000000ffff039224 */ /* 0x000fe200078e0007 */
[----:B------:R-:W0:Y:S04]  /*16b30*/  SHFL.IDX PT, R14, R0, 0x2, 0x1c1f ;  /* 0x005c1f00000e7f89 */ /* 0x000e2800000e0000 */
[----:B------:R-:W-:Y:S04]  /*16b40*/  @!P1 LDGSTS.E.BYPASS.LTC128B.128 [R9+0x18c00], desc[UR54][R2.64], !P3 ;  /* 0x18c0000002099fae */ /* 0x000fe8000d901d76 */
[----:B------:R-:W-:Y:S04]  /*16b50*/  @!P1 LDGSTS.E.BYPASS.LTC128B.128 [R9+0x1ac00], desc[UR54][R2.64+0x40], !P2 ;  /* 0x1ac0004002099fae */ /* 0x000fe8000d101d76 */
[----:B------:R1:W-:Y:S01]  /*16b60*/  @!P1 LDGSTS.E.BYPASS.LTC128B.128 [R9+0x1cc00], desc[UR54][R2.64+0x80], !P0 ;  /* 0x1cc0008002099fae */ /* 0x0003e2000c101d76 */
[----:B------:R-:W-:-:S03]  /*16b70*/  ISETP.GE.AND P1, PT, R8, R5, PT ;  /* 0x000000050800720c */ /* 0x000fc60003f26270 */
[----:B-1----:R-:W1:Y:S10]  /*16b80*/  SHFL.IDX PT, R2, R4, 0x2, 0x1c1f ;  /* 0x005c1f0004027f89 */ /* 0x002e7400000e0000 */
[----:B0-----:R-:W-:Y:S01]  /*16b90*/  @!P1 IADD3 R14, P4, R26, R14, RZ ;  /* 0x0000000e1a0e9210 */ /* 0x001fe20007f9e0ff */
[----:B------:R-:W0:Y:S04]  /*16ba0*/  SHFL.IDX PT, R4, R4, 0x3, 0x1c1f ;  /* 0x007c1f0004047f89 */ /* 0x000e2800000e0000 */
[----:B-1----:R-:W-:-:S02]  /*16bb0*/  @!P1 IMAD.X R7, RZ, RZ, R2, P4 ;  /* 0x000000ffff079224 */ /* 0x002fc400020e0602 */
[----:B------:R-:W-:Y:S02]  /*16bc0*/  @!P1 IMAD.MOV.U32 R2, RZ, RZ, R14 ;  /* 0x000000ffff029224 */ /* 0x000fe400078e000e */
[----:B------:R-:W-:Y:S01]  /*16bd0*/  @!P1 IMAD.MOV.U32 R3, RZ, RZ, R7 ;  /* 0x000000ffff039224 */ /* 0x000fe200078e0007 */
[----:B------:R1:W2:Y:S04]  /*16be0*/  SHFL.IDX PT, R14, R0, 0x3, 0x1c1f ;  /* 0x007c1f00000e7f89 */ /* 0x0002a800000e0000 */
[----:B------:R1:W-:Y:S04]  /*16bf0*/  @!P1 LDGSTS.E.BYPASS.LTC128B.128 [R9+0x19400], desc[UR54][R2.64], !P3 ;  /* 0x1940000002099fae */ /* 0x0003e8000d901d76 */
[----:B------:R1:W-:Y:S04]  /*16c00*/  @!P1 LDGSTS.E.BYPASS.LTC128B.128 [R9+0x1b400], desc[UR54][R2.64+0x40], !P2 ;  /* 0x1b40004002099fae */ /* 0x0003e8000d101d76 */
[----:B0-----:R1:W-:Y:S02]  /*16c10*/  @!P1 LDGSTS.E.BYPASS.LTC128B.128 [R9+0x1d400], desc[UR54][R2.64+0x80], !P0 ;  /* 0x1d40008002099fae */ /* 0x0013e4000c101d76 */
.L_x_1530:
[----:B------:R-:W-:Y:S01]  /*16c20*/  VIADD R6, R6, 0x60 ;  /* 0x0000006006067836 */ /* 0x000fe20000000000 */
[----:B------:R-:W-:Y:S04]  /*16c30*/  BSSY B0, `(.L_x_1435) ;  /* 0x000000b000007945 */ /* 0x000fe80003800000 */
[----:B------:R-:W-:-:S13]  /*16c40*/  ISETP.GE.AND P1, PT, R6, R5, PT ;  /* 0x000000050600720c */ /* 0x000fda0003f26270 */
[----:B------:R-:W-:Y:S05]  /*16c50*/  @P1 BRA `(.L_x_1436) ;  /* 0x0000000000201947 */ /* 0x000fea0003800000 */
[----:B-12---:R-:W-:-:S05]  /*16c60*/  IADD3 R2, P1, R26, R14, RZ ;  /* 0x0000000e1a027210 */ /* 0x006fca0007f3e0ff */
[----:B------:R-:W-:-:S05]  /*16c70*/  IMAD.X R3, RZ, RZ, R4, P1 ;  /* 0x000000ffff037224 */ /* 0x000fca00008e0604 */
[----:B------:R-:W-:Y:S01]  /*16c80*/  @!PT LDS RZ, [RZ] ;  /* 0x00000000fffff984 */ /* 0x000fe20000000800 */
[----:B------:R-:W-:Y:S01]  /*16c90*/  @!PT LDS RZ, [RZ] ;  /* 0x00000000fffff984 */ /* 0x000fe20000000800 */
[----:B------:R-:W-:Y:S01]  /*16ca0*/  @!PT LDS RZ, [RZ] ;  /* 0x00000000fffff984 */ /* 0x000fe20000000800 */
[----:B------:R0:W-:Y:S04]  /*16cb0*/  LDGSTS.E.BYPASS.LTC128B.128 [R9+0x19c00], desc[UR54][R2.64], !P3 ;  /* 0x19c0000002097fae */ /* 0x0001e8000d901d76 */
[----:B------:R0:W-:Y:S04]  /*16cc0*/  LDGSTS.E.BYPASS.LTC128B.128 [R9+0x1bc00], desc[UR54][R2.64+0x40], !P2 ;  /* 0x1bc0004002097fae */ /* 0x0001e8000d101d76 */
[----:B------:R0:W-:Y:S02]  /*16cd0*/  LDGSTS.E.BYPASS.LTC128B.128 [R9+0x1dc00], desc[UR54][R2.64+0x80], !P0 ;  /* 0x1dc0008002097fae */ /* 0x0001e4000c101d76 */
.L_x_1436:
[----:B------:R-:W-:Y:S05]  /*16ce0*/  BSYNC B0 ;  /* 0x0000000000007941 */ /* 0x000fea0003800000 */
.L_x_1435:
[----:B------:R-:W-:Y:S01]  /*16cf0*/  NOP ;  /* 0x0000000000007918 */ /* 0x000fe20000000000 */
[----:B------:R-:W-:-:S13]  /*16d00*/  PLOP3.LUT P0, PT, PT, PT, PT, 0x80, 0x0 ;  /* 0x000000000000781c */ /* 0x000fda0003f0f070 */
.L_x_1437:
[----:B------:R-:W-:Y:S02]  /*16d10*/  PLOP3.LUT P1, PT, P1, P0, PT, 0xa2, 0x0 ;  /* 0x000000000000781c */ /* 0x000fe40000f21472 */
[----:B------:R-:W-:-:S08]  /*16d20*/  @P0 R2UR P1, UR4, R22 ;  /* 0x00000000160402ca */ /* 0x000fd00000020000 */
[----:B------:R-:W-:-:S05]  /*16d30*/  @P0 PLOP3.LUT P0, PT, P1, PT, PT, 0x80, 0x0 ;  /* 0x000000000000081c */ /* 0x000fca0000f0f070 */
[----:B------:R-:W-:Y:S01]  /*16d40*/  @!P1 SYNCS.ARRIVE.TRANS64.RED.A0T1 RZ, [UR4+0x2a800], RZ ;  /* 0x02a800ffffff99a7 */ /* 0x000fe20008200404 */
[----:B------:R-:W-:Y:S07]  /*16d50*/  @!P1 ARRIVES.LDGSTSBAR.64.TRANSCNT [UR4+0x2a800] ;  /* 0x02a80000ff0099b0 */ /* 0x000fee0008000a84 */
[----:B------:R-:W-:Y:S05]  /*16d60*/  @P0 BRA.U.ANY `(.L_x_1437) ;  /* 0xfffffffd00e80947 */ /* 0x000fea000393ffff */
[----:B01----:R-:W3:Y:S02]  /*16d70*/  LDL.LU R2, [R1+0x10] ;  /* 0x0000100001027983 */ /* 0x003ee40000300800 */
[----:B---3--:R-:W-:-:S05]  /*16d80*/  VIADD R2, R2, 0x1 ;  /* 0x0000000102027836 */ /* 0x008fca0000000000 */
        /* <DEDUP_REMOVED lines=10> */
.L_x_1531:
[----:B------:R-:W-:Y:S05]  /*16e30*/  BSYNC B0 ;  /* 0x0000000000007941 */ /* 0x000fea0003800000 */
.L_x_1438:
[----:B------:R-:W-:-:S04]  /*16e40*/  UIADD3 UR4, UR40, -0x2, URZ ;  /* 0xfffffffe28047890 */ /* 0x000fc8000fffe03f */
[----:B------:R-:W-:-:S06]  /*16e50*/  UISETP.GE.AND UP0, UPT, UR4, UR41, UPT ;  /* 0x000000290400728c */ /* 0x000fcc000bf06270 */
[----:B------:R-:W-:-:S13]  /*16e60*/  PLOP3.LUT P0, PT, PT, PT, UP0, 0x80, 0x0 ;  /* 0x000000000000781c */ /* 0x000fda0003f0f008 */
[----:B------:R-:W-:Y:S05]  /*16e70*/  @!P0 BRA `(.L_x_1440) ;  /* 0x0000001000f48947 */ /* 0x000fea0003800000 */
[----:B------:R-:W-:Y:S02]  /*16e80*/  IMAD.MOV.U32 R5, RZ, RZ, R23 ;  /* 0x000000ffff057224 */ /* 0x000fe400078e0017 */
[----:B------:R-:W-:Y:S02]  /*16e90*/  IMAD.MOV.U32 R6, RZ, RZ, R24 ;  /* 0x000000ffff067224 */ /* 0x000fe400078e0018 */
[----:B------:R-:W-:-:S07]  /*16ea0*/  IMAD.U32 R20, RZ, RZ, UR4 ;  /* 0x00000004ff147e24 */ /* 0x000fce000f8e00ff */
.L_x_1460:
[----:B-12---:R-:W1:Y:S01]  /*16eb0*/  S2R R0, SR_TID.X ;  /* 0x0000000000007919 */ /* 0x006e620000002100 */
[----:B0--3--:R-:W0:Y:S01]  /*16ec0*/  LDC R3, c[0x0][0x430] ;  /* 0x00010c00ff037b82 */ /* 0x009e220000000800 */
[----:B------:R-:W-:Y:S05]  /*16ed0*/  YIELD ;  /* 0x0000000000007946 */ /* 0x000fea0003800000 */
[----:B------:R-:W-:Y:S02]  /*16ee0*/  ULDC.64 UR4, c[0x0][0x428] ;  /* 0x00010a0000047ab9 */ /* 0x000fe40000000a00 */
[----:B------:R-:W-:Y:S01]  /*16ef0*/  IMAD R9, R31, UR4, RZ ;  /* 0x000000041f097c24 */ /* 0x000fe2000f8e02ff */
[----:B0-----:R-:W-:-:S02]  /*16f00*/  ISETP.NE.AND P0, PT, R3, 0x1, PT ;  /* 0x000000010300780c */ /* 0x001fc40003f05270 */
[C---:B-1----:R-:W-:Y:S01]  /*16f10*/  LOP3.LUT R2, R0.reuse, 0x7f, RZ, 0xc0, !PT ;  /* 0x0000007f00027812 */ /* 0x042fe200078ec0ff */
[----:B------:R-:W-:-:S03]  /*16f20*/  IMAD.SHL.U32 R0, R0, 0x20, RZ ;  /* 0x0000002000007824 */ /* 0x000fc600078e00ff */
[----:B------:R-:W-:-:S07]  /*16f30*/  SHF.R.U32.HI R4, RZ, 0x2, R2 ;  /* 0x00000002ff047819 */ /* 0x000fce0000011602 */
[----:B------:R-:W0:Y:S01]  /*16f40*/  @P0 LDC R2, c[0x0][0x434] ;  /* 0x00010d00ff020b82 */ /* 0x000e220000000800 */
[----:B------:R-:W-:Y:S01]  /*16f50*/  LOP3.LUT R0, R0, 0x60, RZ, 0xc0, !PT ;  /* 0x0000006000007812 */ /* 0x000fe200078ec0ff */
[----:B------:R-:W-:Y:S02]  /*16f60*/  IMAD R7, R20, 0x80, R4 ;  /* 0x0000008014077824 */ /* 0x000fe400078e0204 */
[----:B------:R-:W-:-:S04]  /*16f70*/  IMAD R4, R28, UR5, R9 ;  /* 0x000000051c047c24 */ /* 0x000fc8000f8e0209 */
[----:B------:R-:W1:Y:S01]  /*16f80*/  @P0 LDC R3, c[0x0][0x438] ;  /* 0x00010e00ff030b82 */ /* 0x000e620000000800 */
[----:B------:R-:W-:-:S05]  /*16f90*/  IADD3 R7, R0, UR36, R7 ;  /* 0x0000002400077c10 */ /* 0x000fca000fffe007 */
[----:B------:R-:W-:Y:S02]  /*16fa0*/  IMAD.MOV.U32 R0, RZ, RZ, R7 ;  /* 0x000000ffff007224 */ /* 0x000fe400078e0007 */
[----:B0-----:R-:W-:-:S05]  /*16fb0*/  @P0 IMAD.HI.U32 R2, R7, R2, RZ ;  /* 0x0000000207020227 */ /* 0x001fca00078e00ff */
[----:B-1----:R-:W-:-:S04]  /*16fc0*/  @P0 SHF.R.U32.HI R0, RZ, R3, R2 ;  /* 0x00000003ff000219 */ /* 0x002fc80000011602 */
        /* <DEDUP_REMOVED lines=8> */
[----:B------:R-:W-:-:S05]  /*17050*/  LEA.HI.X R9, R2, UR5, R4, 0x2, P0 ;  /* 0x0000000502097c11 */ /* 0x000fca00080f1404 */
[----:B------:R-:W3:Y:S01]  /*17060*/  LDG.E R8, desc[UR54][R8.64] ;  /* 0x0000003608087981 */ /* 0x000ee2000c1e1900 */
[----:B------:R-:W-:Y:S01]  /*17070*/  ISETP.NE.AND P2, PT, R10, 0x3, PT ;  /* 0x000000030a00780c */ /* 0x000fe20003f45270 */
[----:B------:R-:W-:Y:S01]  /*17080*/  VIADD R23, R5, 0x1 ;  /* 0x0000000105177836 */ /* 0x000fe20000000000 */
[C---:B------:R-:W-:Y:S01]  /*17090*/  ISETP.GT.AND P1, PT, R20.reuse, UR41, PT ;  /* 0x0000002914007c0c */ /* 0x040fe2000bf24270 */
[----:B------:R-:W-:Y:S02]  /*170a0*/  IMAD.MOV R0, RZ, RZ, -R0 ;  /* 0x000000ffff007224 */ /* 0x000fe400078e0a00 */
[----:B------:R-:W-:Y:S01]  /*170b0*/  VIADD R20, R20, 0xffffffff ;  /* 0xffffffff14147836 */ /* 0x000fe20000000000 */
[----:B------:R-:W-:Y:S01]  /*170c0*/  ISETP.NE.AND P0, PT, R23, 0x2, PT ;  /* 0x000000021700780c */ /* 0x000fe20003f05270 */
[----:B------:R-:W-:-:S03]  /*170d0*/  IMAD R7, R0, UR4, R7 ;  /* 0x0000000400077c24 */ /* 0x000fc6000f8e0207 */
[----:B------:R-:W-:Y:S02]  /*170e0*/  SEL R3, RZ, 0x1, P0 ;  /* 0x00000001ff037807 */ /* 0x000fe40000000000 */
[----:B------:R-:W-:Y:S02]  /*170f0*/  SEL R23, R23, RZ, P0 ;  /* 0x000000ff17177207 */ /* 0x000fe40000000000 */
[----:B------:R-:W-:Y:S02]  /*17100*/  LOP3.LUT R24, R6, R3, RZ, 0x3c, !PT ;  /* 0x0000000306187212 */ /* 0x000fe400078e3cff */
[----:B---3--:R-:W-:Y:S01]  /*17110*/  SHF.R.S32.HI R10, RZ, 0x1f, R8 ;  /* 0x0000001fff0a7819 */ /* 0x008fe20000011408 */
[----:B------:R-:W-:Y:S06]  /*17120*/  @!P2 BRA `(.L_x_1441) ;  /* 0x000000000004a947 */ /* 0x000fec0003800000 */
[----:B------:R-:W-:Y:S01]  /*17130*/  BPT.TRAP 0x1 ;  /* 0x000000040000795c */ /* 0x000fe20000300000 */
.L_x_1441:
[----:B------:R-:W-:Y:S01]  /*17140*/  IMAD R4, R23, 0x8, R22 ;  /* 0x0000000817047824 */ /* 0x000fe200078e0216 */
[----:B------:R-:W-:Y:S01]  /*17150*/  SHF.L.U32 R17, R24, 0x1f, RZ ;  /* 0x0000001f18117819 */ /* 0x000fe200000006ff */
[----:B------:R-:W-:Y:S01]  /*17160*/  BSSY B0, `(.L_x_1442) ;  /* 0x0000004000007945 */ /* 0x000fe20003800000 */
[----:B------:R-:W-:Y:S02]  /*17170*/  SHF.R.S32.HI R9, RZ, 0x1f, R7 ;  /* 0x0000001fff097819 */ /* 0x000fe40000011407 */
[----:B------:R-:W0:Y:S02]  /*17180*/  SYNCS.PHASECHK.TRANS64.TRYWAIT P0, [R4+URZ+0x2a880], R17 ;  /* 0x02a88011040075a7 */ /* 0x000e24000800017f */
[----:B0-----:R-:W-:Y:S05]  /*17190*/  @!P0 BRA `(.L_x_1443) ;  /* 0x0000003c008c8947 */ /* 0x001fea0003800000 */
.L_x_1532:
[----:B------:R-:W-:Y:S05]  /*171a0*/  BSYNC B0 ;  /* 0x0000000000007941 */ /* 0x000fea0003800000 */
.L_x_1442:
[----:B------:R-:W-:Y:S01]  /*171b0*/  ULDC.64 UR4, c[0x0][0x328] ;  /* 0x0000ca0000047ab9 */ /* 0x000fe20000000a00 */
[----:B------:R-:W1:Y:S01]  /*171c0*/  LDC R11, c[0x0][0x2f4] ;  /* 0x0000bd00ff0b7b82 */ /* 0x000e620000000800 */
[----:B------:R-:W-:Y:S01]  /*171d0*/  IMAD R0, R9, UR4, RZ ;  /* 0x0000000409007c24 */ /* 0x000fe2000f8e02ff */
[----:B------:R-:W-:Y:S01]  /*171e0*/  ULDC.64 UR6, c[0x0][0x318] ;  /* 0x0000c60000067ab9 */ /* 0x000fe20000000a00 */
[C---:B------:R-:W-:Y:S01]  /*171f0*/  IMAD.WIDE.U32 R2, R7.reuse, UR4, RZ ;  /* 0x0000000407027c25 */ /* 0x040fe2000f8e00ff */
[C---:B------:R-:W-:Y:S02]  /*17200*/  LOP3.LUT R13, R26.reuse, 0x80, RZ, 0xfc, !PT ;  /* 0x000000801a0d7812 */ /* 0x040fe400078efcff */
[----:B------:R-:W-:Y:S01]  /*17210*/  LOP3.LUT R12, R26, 0x40, RZ, 0xfc, !PT ;  /* 0x000000401a0c7812 */ /* 0x000fe200078efcff */
[----:B------:R-:W-:Y:S01]  /*17220*/  IMAD R0, R7, UR5, R0 ;  /* 0x0000000507007c24 */ /* 0x000fe2000f8e0200 */
[----:B------:R-:W-:Y:S01]  /*17230*/  ULDC.64 UR4, c[0x0][0x338] ;  /* 0x0000ce0000047ab9 */ /* 0x000fe20000000a00 */
[----:B------:R-:W-:-:S02]  /*17240*/  IMAD R35, R23, 0x6000, R33 ;  /* 0x0000600017237824 */ /* 0x000fc400078e0221 */
[----:B------:R-:W-:Y:S02]  /*17250*/  IMAD.IADD R3, R3, 0x1, R0 ;  /* 0x0000000103037824 */ /* 0x000fe400078e0200 */
[----:B------:R-:W-:Y:S02]  /*17260*/  IMAD R0, R10, UR4, RZ ;  /* 0x000000040a007c24 */ /* 0x000fe4000f8e02ff */
[----:B------:R-:W-:-:S04]  /*17270*/  IMAD.WIDE.U32 R2, R8, UR4, R2 ;  /* 0x0000000408027c25 */ /* 0x000fc8000f8e0002 */
[----:B------:R-:W-:Y:S01]  /*17280*/  IMAD R0, R8, UR5, R0 ;  /* 0x0000000508007c24 */ /* 0x000fe2000f8e0200 */
[----:B------:R-:W-:Y:S02]  /*17290*/  ULDC.64 UR4, c[0x0][0x330] ;  /* 0x0000cc0000047ab9 */ /* 0x000fe40000000a00 */
[----:B------:R-:W-:Y:S02]  /*172a0*/  IMAD R27, R29, UR4, RZ ;  /* 0x000000041d1b7c24 */ /* 0x000fe4000f8e02ff */
[----:B------:R-:W-:Y:S01]  /*172b0*/  IMAD.IADD R3, R3, 0x1, R0 ;  /* 0x0000000103037824 */ /* 0x000fe200078e0200 */
[-C--:B-1----:R-:W-:Y:S01]  /*172c0*/  ISETP.GE.AND P2, PT, R13, R11.reuse, PT ;  /* 0x0000000b0d00720c */ /* 0x082fe20003f46270 */
[----:B------:R-:W-:Y:S01]  /*172d0*/  IMAD R27, R18, UR5, R27 ;  /* 0x00000005121b7c24 */ /* 0x000fe2000f8e021b */
[-C--:B------:R-:W-:Y:S01]  /*172e0*/  ISETP.GE.AND P3, PT, R12, R11.reuse, PT ;  /* 0x0000000b0c00720c */ /* 0x080fe20003f66270 */
[----:B------:R-:W-:Y:S01]  /*172f0*/  IMAD.WIDE.U32 R2, R18, UR4, R2 ;  /* 0x0000000412027c25 */ /* 0x000fe2000f8e0002 */
[----:B------:R-:W-:Y:S01]  /*17300*/  UMOV UR4, 0xffffffff ;  /* 0xffffffff00047882 */ /* 0x000fe20000000000 */
[----:B------:R-:W-:-:S02]  /*17310*/  ISETP.GE.AND P4, PT, R26, R11, PT ;  /* 0x0000000b1a00720c */ /* 0x000fc40003f86270 */
[----:B------:R-:W-:-:S04]  /*17320*/  IADD3 R21, P0, R2, UR6, RZ ;  /* 0x0000000602157c10 */ /* 0x000fc8000ff1e0ff */
[----:B------:R-:W-:Y:S01]  /*17330*/  IADD3.X R27, R27, UR7, R3, P0, !PT ;  /* 0x000000071b1b7c10 */ /* 0x000fe200087fe403 */
[----:B------:R-:W-:Y:S08]  /*17340*/  BRA.DIV UR4, `(.L_x_1444) ;  /* 0x0000003e04347947 */ /* 0x000ff0000b800000 */
[----:B------:R-:W1:Y:S04]  /*17350*/  SHFL.IDX PT, R2, R21, RZ, 0x1c1f ;  /* 0x001c1fff15027589 */ /* 0x000e6800000e0000 */
[----:B------:R-:W3:Y:S01]  /*17360*/  SHFL.IDX PT, R0, R27, RZ, 0x1c1f ;  /* 0x001c1fff1b007589 */ /* 0x000ee200000e0000 */
[----:B-1----:R-:W-:-:S05]  /*17370*/  IADD3 R2, P0, R26, R2, RZ ;  /* 0x000000021a027210 */ /* 0x002fca0007f1e0ff */
[----:B---3--:R-:W-:Y:S02]  /*17380*/  IMAD.X R3, RZ, RZ, R0, P0 ;  /* 0x000000ffff037224 */ /* 0x008fe400000e0600 */
[----:B------:R-:W-:Y:S02]  /*17390*/  IMAD.IADD R0, R22, 0x1, R35 ;  /* 0x0000000116007824 */ /* 0x000fe400078e0223 */
[----:B------:R-:W-:Y:S04]  /*173a0*/  SHFL.IDX PT, R35, R27, 0x2, 0x1c1f ;  /* 0x005c1f001b237f89 */ /* 0x000fe800000e0000 */
[----:B------:R-:W-:Y:S04]  /*173b0*/  LDGSTS.E.BYPASS.LTC128B.128 [R0+0xc400], desc[UR54][R2.64], !P4 ;  /* 0x0c40000002007fae */ /* 0x000fe8000e101d76 */
[----:B------:R-:W-:Y:S04]  /*173c0*/  LDGSTS.E.BYPASS.LTC128B.128 [R0+0xe400], desc[UR54][R2.64+0x40], !P3 ;  /* 0x0e40004002007fae */ /* 0x000fe8000d901d76 */
[----:B------:R1:W-:Y:S04]  /*173d0*/  LDGSTS.E.BYPASS.LTC128B.128 [R0+0x10400], desc[UR54][R2.64+0x80], !P2 ;  /* 0x1040008002007fae */ /* 0x0003e8000d101d76 */
[----:B-1----:R-:W1:Y:S04]  /*173e0*/  SHFL.IDX PT, R2, R21, 0x1, 0x1c1f ;  /* 0x003c1f0015027f89 */ /* 0x002e6800000e0000 */
[----:B------:R-:W3:Y:S01]  /*173f0*/  SHFL.IDX PT, R3, R27, 0x1, 0x1c1f ;  /* 0x003c1f001b037f89 */ /* 0x000ee200000e0000 */
[----:B-1----:R-:W-:-:S05]  /*17400*/  IADD3 R2, P0, R26, R2, RZ ;  /* 0x000000021a027210 */ /* 0x002fca0007f1e0ff */
[----:B---3--:R-:W-:-:S05]  /*17410*/  IMAD.X R3, RZ, RZ, R3, P0 ;  /* 0x000000ffff037224 */ /* 0x008fca00000e0603 */
[----:B------:R-:W-:Y:S04]  /*17420*/  LDGSTS.E.BYPASS.LTC128B.128 [R0+0xcc00], desc[UR54][R2.64], !P4 ;  /* 0x0cc0000002007fae */ /* 0x000fe8000e101d76 */
[----:B------:R-:W-:Y:S04]  /*17430*/  LDGSTS.E.BYPASS.LTC128B.128 [R0+0xec00], desc[UR54][R2.64+0x40], !P3 ;  /* 0x0ec0004002007fae */ /* 0x000fe8000d901d76 */
[----:B------:R1:W-:Y:S04]  /*17440*/  LDGSTS.E.BYPASS.LTC128B.128 [R0+0x10c00], desc[UR54][R2.64+0x80], !P2 ;  /* 0x10c0008002007fae */ /* 0x0003e8000d101d76 */
[----:B-1----:R-:W1:Y:S02]  /*17450*/  SHFL.IDX PT, R2, R21, 0x2, 0x1c1f ;  /* 0x005c1f0015027f89 */ /* 0x002e6400000e0000 */
[----:B-1----:R-:W-:-:S05]  /*17460*/  IADD3 R2, P0, R26, R2, RZ ;  /* 0x000000021a027210 */ /* 0x002fca0007f1e0ff */
[----:B------:R-:W-:Y:S02]  /*17470*/  IMAD.X R3, RZ, RZ, R35, P0 ;  /* 0x000000ffff037224 */ /* 0x000fe400000e0623 */
[----:B------:R1:W3:Y:S04]  /*17480*/  SHFL.IDX PT, R35, R27, 0x3, 0x1c1f ;  /* 0x007c1f001b237f89 */ /* 0x0002e800000e0000 */
[----:B------:R-:W-:Y:S04]  /*17490*/  LDGSTS.E.BYPASS.LTC128B.128 [R0+0xd400], desc[UR54][R2.64], !P4 ;  /* 0x0d40000002007fae */ /* 0x000fe8000e101d76 */
[----:B------:R-:W-:Y:S04]  /*174a0*/  LDGSTS.E.BYPASS.LTC128B.128 [R0+0xf400], desc[UR54][R2.64+0x40], !P3 ;  /* 0x0f40004002007fae */ /* 0x000fe8000d901d76 */
[----:B------:R4:W-:Y:S04]  /*174b0*/  LDGSTS.E.BYPASS.LTC128B.128 [R0+0x11400], desc[UR54][R2.64+0x80], !P2 ;  /* 0x1140008002007fae */ /* 0x0009e8000d101d76 */
[----:B---34-:R1:W4:Y:S02]  /*174c0*/  SHFL.IDX PT, R2, R21, 0x3, 0x1c1f ;  /* 0x007c1f0015027f89 */ /* 0x01832400000e0000 */
.L_x_1542:
        /* <DEDUP_REMOVED lines=10> */
.L_x_1445:
        /* <DEDUP_REMOVED lines=11> */
.L_x_1446:
[----:B------:R3:W-:Y:S01]  /*17620*/  SYNCS.ARRIVE.TRANS64.A1T0 RZ, [R4+URZ+0x2a870], RZ ;  /* 0x02a870ff04ff79a7 */ /* 0x0007e2000810003f */
[----:B------:R-:W-:Y:S05]  /*17630*/  @!P3 BRA `(.L_x_1447) ;  /* 0x000000000004b947 */ /* 0x000fea0003800000 */
[----:B------:R-:W-:Y:S01]  /*17640*/  BPT.TRAP 0x1 ;  /* 0x000000040000795c */ /* 0x000fe20000300000 */
.L_x_1447:
[----:B------:R-:W4:Y:S01]  /*17650*/  SYNCS.PHASECHK.TRANS64.TRYWAIT P0, [R4+URZ+0x2a840], R17 ;  /* 0x02a84011040075a7 */ /* 0x000f22000800017f */
[----:B------:R-:W-:Y:S04]  /*17660*/  BSSY B0, `(.L_x_1448) ;  /* 0x0000002000007945 */ /* 0x000fe80003800000 */
[----:B----4-:R-:W-:Y:S05]  /*17670*/  @!P0 BRA `(.L_x_1449) ;  /* 0x0000003c009c8947 */ /* 0x010fea0003800000 */
.L_x_1543:
[----:B------:R-:W-:Y:S05]  /*17680*/  BSYNC B0 ;  /* 0x0000000000007941 */ /* 0x000fea0003800000 */
.L_x_1448:
[----:B------:R-:W-:Y:S01]  /*17690*/  ULDC.64 UR4, c[0x0][0x300] ;  /* 0x0000c00000047ab9 */ /* 0x000fe20000000a00 */
[----:B------:R-:W5:Y:S01]  /*176a0*/  LDC R11, c[0x0][0x2f4] ;  /* 0x0000bd00ff0b7b82 */ /* 0x000f620000000800 */
[----:B------:R-:W-:Y:S01]  /*176b0*/  IMAD R9, R9, UR4, RZ ;  /* 0x0000000409097c24 */ /* 0x000fe2000f8e02ff */
[----:B------:R-:W-:Y:S01]  /*176c0*/  ULDC.64 UR6, c[0x0][0x2e8] ;  /* 0x0000ba0000067ab9 */ /* 0x000fe20000000a00 */
[C---:B------:R-:W-:Y:S01]  /*176d0*/  IMAD.WIDE.U32 R2, R7.reuse, UR4, RZ ;  /* 0x0000000407027c25 */ /* 0x040fe2000f8e00ff */
[C---:B------:R-:W-:Y:S02]  /*176e0*/  LOP3.LUT R13, R26.reuse, 0x80, RZ, 0xfc, !PT ;  /* 0x000000801a0d7812 */ /* 0x040fe400078efcff */
[----:B------:R-:W-:Y:S01]  /*176f0*/  LOP3.LUT R12, R26, 0x40, RZ, 0xfc, !PT ;  /* 0x000000401a0c7812 */ /* 0x000fe200078efcff */
        /* <DEDUP_REMOVED lines=11> */
[-C--:B-----5:R-:W-:Y:S02]  /*177b0*/  ISETP.GE.AND P2, PT, R13, R11.reuse, PT ;  /* 0x0000000b0d00720c */ /* 0x0a0fe40003f46270 */
[----:B------:R-:W-:Y:S01]  /*177c0*/  IMAD R8, R18, UR5, R8 ;  /* 0x0000000512087c24 */ /* 0x000fe2000f8e0208 */
[----:B------:R-:W-:Y:S02]  /*177d0*/  IADD3 R7, P0, R2, UR6, RZ ;  /* 0x0000000602077c10 */ /* 0x000fe4000ff1e0ff */
[----:B------:R-:W-:-:S02]  /*177e0*/  ISETP.GE.AND P3, PT, R12, R11, PT ;  /* 0x0000000b0c00720c */ /* 0x000fc40003f66270 */
[----:B------:R-:W-:Y:S02]  /*177f0*/  IADD3.X R8, R8, UR7, R3, P0, !PT ;  /* 0x0000000708087c10 */ /* 0x000fe400087fe403 */
[----:B------:R-:W-:Y:S01]  /*17800*/  ISETP.GE.AND P4, PT, R26, R11, PT ;  /* 0x0000000b1a00720c */ /* 0x000fe20003f86270 */
[----:B------:R-:W-:-:S12]  /*17810*/  BRA.DIV UR4, `(.L_x_1450) ;  /* 0x0000003e04487947 */ /* 0x000fd8000b800000 */
[----:B------:R-:W5:Y:S04]  /*17820*/  SHFL.IDX PT, R2, R7, RZ, 0x1c1f ;  /* 0x001c1fff07027589 */ /* 0x000f6800000e0000 */
[----:B------:R-:W0:Y:S04]  /*17830*/  SHFL.IDX PT, R3, R8, RZ, 0x1c1f ;  /* 0x001c1fff08037589 */ /* 0x000e2800000e0000 */
[----:B------:R-:W-:Y:S01]  /*17840*/  SHFL.IDX PT, R9, R8, 0x2, 0x1c1f ;  /* 0x005c1f0008097f89 */ /* 0x000fe200000e0000 */
[----:B-----5:R-:W-:-:S05]  /*17850*/  IADD3 R2, P0, R26, R2, RZ ;  /* 0x000000021a027210 */ /* 0x020fca0007f1e0ff */
[----:B0-----:R-:W-:-:S05]  /*17860*/  IMAD.X R3, RZ, RZ, R3, P0 ;  /* 0x000000ffff037224 */ /* 0x001fca00000e0603 */
[----:B------:R-:W-:Y:S04]  /*17870*/  LDGSTS.E.BYPASS.LTC128B.128 [R0+0x1e400], desc[UR54][R2.64], !P4 ;  /* 0x1e40000002007fae */ /* 0x000fe8000e101d76 */
[----:B------:R-:W-:Y:S04]  /*17880*/  LDGSTS.E.BYPASS.LTC128B.128 [R0+0x20400], desc[UR54][R2.64+0x40], !P3 ;  /* 0x2040004002007fae */ /* 0x000fe8000d901d76 */
[----:B------:R0:W-:Y:S04]  /*17890*/  LDGSTS.E.BYPASS.LTC128B.128 [R0+0x22400], desc[UR54][R2.64+0x80], !P2 ;  /* 0x2240008002007fae */ /* 0x0001e8000d101d76 */
[----:B0-----:R-:W0:Y:S04]  /*178a0*/  SHFL.IDX PT, R2, R7, 0x1, 0x1c1f ;  /* 0x003c1f0007027f89 */ /* 0x001e2800000e0000 */
[----:B------:R-:W5:Y:S01]  /*178b0*/  SHFL.IDX PT, R3, R8, 0x1, 0x1c1f ;  /* 0x003c1f0008037f89 */ /* 0x000f6200000e0000 */
[----:B0-----:R-:W-:-:S05]  /*178c0*/  IADD3 R2, P0, R26, R2, RZ ;  /* 0x000000021a027210 */ /* 0x001fca0007f1e0ff */
[----:B-----5:R-:W-:-:S05]  /*178d0*/  IMAD.X R3, RZ, RZ, R3, P0 ;  /* 0x000000ffff037224 */ /* 0x020fca00000e0603 */
[----:B------:R-:W-:Y:S04]  /*178e0*/  LDGSTS.E.BYPASS.LTC128B.128 [R0+0x1ec00], desc[UR54][R2.64], !P4 ;  /* 0x1ec0000002007fae */ /* 0x000fe8000e101d76 */
[----:B------:R-:W-:Y:S04]  /*178f0*/  LDGSTS.E.BYPASS.LTC128B.128 [R0+0x20c00], desc[UR54][R2.64+0x40], !P3 ;  /* 0x20c0004002007fae */ /* 0x000fe8000d901d76 */
[----:B------:R0:W-:Y:S04]  /*17900*/  LDGSTS.E.BYPASS.LTC128B.128 [R0+0x22c00], desc[UR54][R2.64+0x80], !P2 ;  /* 0x22c0008002007fae */ /* 0x0001e8000d101d76 */
[----:B0-----:R-:W0:Y:S02]  /*17910*/  SHFL.IDX PT, R2, R7, 0x2, 0x1c1f ;  /* 0x005c1f0007027f89 */ /* 0x001e2400000e0000 */
[----:B0-----:R-:W-:-:S05]  /*17920*/  IADD3 R2, P0, R26, R2, RZ ;  /* 0x000000021a027210 */ /* 0x001fca0007f1e0ff */
[----:B------:R-:W-:Y:S02]  /*17930*/  IMAD.X R3, RZ, RZ, R9, P0 ;  /* 0x000000ffff037224 */ /* 0x000fe400000e0609 */
[----:B------:R0:W0:Y:S04]  /*17940*/  SHFL.IDX PT, R9, R8, 0x3, 0x1c1f ;  /* 0x007c1f0008097f89 */ /* 0x00002800000e0000 */
[----:B------:R-:W-:Y:S04]  /*17950*/  LDGSTS.E.BYPASS.LTC128B.128 [R0+0x1f400], desc[UR54][R2.64], !P4 ;  /* 0x1f40000002007fae */ /* 0x000fe8000e101d76 */
[----:B------:R-:W-:Y:S04]  /*17960*/  LDGSTS.E.BYPASS.LTC128B.128 [R0+0x21400], desc[UR54][R2.64+0x40], !P3 ;  /* 0x2140004002007fae */ /* 0x000fe8000d901d76 */
[----:B------:R5:W-:Y:S04]  /*17970*/  LDGSTS.E.BYPASS.LTC128B.128 [R0+0x23400], desc[UR54][R2.64+0x80], !P2 ;  /* 0x2340008002007fae */ /* 0x000be8000d101d76 */
[----:B-----5:R0:W0:Y:S02]  /*17980*/  SHFL.IDX PT, R2, R7, 0x3, 0x1c1f ;  /* 0x007c1f0007027f89 */ /* 0x02002400000e0000 */
.L_x_1553:
        /* <DEDUP_REMOVED lines=10> */
.L_x_1451:
        /* <DEDUP_REMOVED lines=11> */
.L_x_1452:
[----:B------:R-:W-:Y:S01]  /*17ae0*/  IMAD.U32 R0, RZ, RZ, UR44 ;  /* 0x0000002cff007e24 */ /* 0x000fe2000f8e00ff */
[----:B------:R0:W-:Y:S04]  /*17af0*/  SYNCS.ARRIVE.TRANS64.A1T0 RZ, [R4+URZ+0x2a830], RZ ;  /* 0x02a830ff04ff79a7 */ /* 0x0001e8000810003f */
[----:B------:R-:W-:-:S13]  /*17b00*/  ISETP.NE.AND P0, PT, R0, 0x3, PT ;  /* 0x000000030000780c */ /* 0x000fda0003f05270 */
[----:B0-----:R-:W-:Y:S05]  /*17b10*/  @!P0 BRA `(.L_x_1453) ;  /* 0x0000000000048947 */ /* 0x001fea0003800000 */
[----:B------:R-:W-:Y:S01]  /*17b20*/  BPT.TRAP 0x1 ;  /* 0x000000040000795c */ /* 0x000fe20000300000 */
.L_x_1453:
[----:B------:R-:W-:Y:S01]  /*17b30*/  LOP3.LUT R3, R6, 0x1, RZ, 0x3c, !PT ;  /* 0x0000000106037812 */ /* 0x000fe200078e3cff */
[----:B------:R-:W-:Y:S01]  /*17b40*/  IMAD R0, R5, 0x8, R22 ;  /* 0x0000000805007824 */ /* 0x000fe200078e0216 */
[----:B------:R-:W-:Y:S02]  /*17b50*/  BSSY B0, `(.L_x_1454) ;  /* 0x0000004000007945 */ /* 0x000fe40003800000 */
[----:B------:R-:W-:-:S04]  /*17b60*/  SHF.L.U32 R3, R3, 0x1f, RZ ;  /* 0x0000001f03037819 */ /* 0x000fc800000006ff */
[----:B------:R-:W0:Y:S02]  /*17b70*/  SYNCS.PHASECHK.TRANS64.TRYWAIT P2, [R0+URZ+0x2a870], R3 ;  /* 0x02a87003000075a7 */ /* 0x000e24000804017f */
[----:B0-----:R-:W-:Y:S05]  /*17b80*/  @!P2 BRA `(.L_x_1455) ;  /* 0x0000003c009ca947 */ /* 0x001fea0003800000 */
.L_x_1554:
[----:B------:R-:W-:Y:S05]  /*17b90*/  BSYNC B0 ;  /* 0x0000000000007941 */ /* 0x000fea0003800000 */
.L_x_1454:
[----:B------:R-:W-:-:S05]  /*17ba0*/  IMAD.U32 R2, RZ, RZ, UR42 ;  /* 0x0000002aff027e24 */ /* 0x000fca000f8e00ff */
[----:B------:R-:W-:-:S13]  /*17bb0*/  ISETP.NE.AND P2, PT, R2, 0x3, PT ;  /* 0x000000030200780c */ /* 0x000fda0003f45270 */
[----:B------:R-:W-:Y:S05]  /*17bc0*/  @!P2 BRA `(.L_x_1456) ;  /* 0x000000000004a947 */ /* 0x000fea0003800000 */
[----:B------:R-:W-:Y:S01]  /*17bd0*/  BPT.TRAP 0x1 ;  /* 0x000000040000795c */ /* 0x000fe20000300000 */
.L_x_1456:
[----:B------:R-:W-:Y:S01]  /*17be0*/  SHF.L.U32 R3, R6, 0x1f, RZ ;  /* 0x0000001f06037819 */ /* 0x000fe200000006ff */
[----:B------:R-:W-:-:S03]  /*17bf0*/  IMAD R2, R5, 0x6000, RZ ;  /* 0x0000600005027824 */ /* 0x000fc600078e02ff */
[----:B------:R-:W0:Y:S02]  /*17c00*/  SYNCS.PHASECHK.TRANS64.TRYWAIT P2, [R0+URZ+0x2a860], R3 ;  /* 0x02a86003000075a7 */ /* 0x000e24000804017f */
[----:B0-----:R-:W-:Y:S05]  /*17c10*/  @!P2 BRA `(.L_x_1457) ;  /* 0x0000003c008ca947 */ /* 0x001fea0003800000 */
.L_x_1555:
[----:B------:R-:W-:Y:S01]  /*17c20*/  LOP3.LUT R3, R2, R37, RZ, 0xfc, !PT ;  /* 0x0000002502037212 */ /* 0x000fe200078efcff */
[----:B------:R-:W-:Y:S05]  /*17c30*/  WARPSYNC.ALL ;  /* 0x0000000000007948 */ /* 0x000fea0003800000 */
[C---:B------:R-:W-:Y:S01]  /*17c40*/  IMAD.IADD R3, R22.reuse, 0x1, R3 ;  /* 0x0000000116037824 */ /* 0x040fe200078e0203 */
[----:B------:R-:W-:Y:S01]  /*17c50*/  IADD3 R2, R22, R2, R34 ;  /* 0x0000000216027210 */ /* 0x000fe20007ffe022 */
[----:B----4-:R-:W-:-:S03]  /*17c60*/  IMAD.U32 R17, RZ, RZ, UR42 ;  /* 0x0000002aff117e24 */ /* 0x010fc6000f8e00ff */
[----:B---3--:R-:W0:Y:S02]  /*17c70*/  LDSM.16.MT88.4 R4, [R3+0xc400] ;  /* 0x00c400000304783b */ /* 0x008e240000004200 */
[----:B------:R-:W-:Y:S02]  /*17c80*/  ISETP.NE.AND P2, PT, R17, 0x3, PT ;  /* 0x000000031100780c */ /* 0x000fe40003f45270 */
[C-C-:B0-----:R-:W-:Y:S02]  /*17c90*/  PRMT R12, R4.reuse, 0x6420, R5.reuse ;  /* 0x00006420040c7816 */ /* 0x141fe40000000005 */
[----:B------:R-:W-:Y:S02]  /*17ca0*/  PRMT R13, R4, 0x7531, R5 ;  /* 0x00007531040d7816 */ /* 0x000fe40000000005 */
[C-C-:B--2---:R-:W-:Y:S02]  /*17cb0*/  PRMT R14, R6.reuse, 0x6420, R7.reuse ;  /* 0x00006420060e7816 */ /* 0x144fe40000000007 */
        /* <DEDUP_REMOVED lines=79> */
.L_x_1458:
[----:B--2---:R2:W-:Y:S01]  /*181b0*/  SYNCS.ARRIVE.TRANS64.A1T0 RZ, [R0+URZ+0x2a850], RZ ;  /* 0x02a850ff00ff79a7 */ /* 0x0045e2000810003f */
[----:B------:R-:W-:Y:S06]  /*181c0*/  BAR.SYNC.DEFER_BLOCKING 0x2, 0x80 ;  /* 0x0082000000007b1d */ /* 0x000fec0000010000 */
[----:B------:R-:W-:Y:S05]  /*181d0*/  @!P0 BRA `(.L_x_1459) ;  /* 0x0000000000048947 */ /* 0x000fea0003800000 */
[----:B------:R-:W-:Y:S01]  /*181e0*/  BPT.TRAP 0x1 ;  /* 0x000000040000795c */ /* 0x000fe20000300000 */
.L_x_1459:
[----:B------:R-:W-:Y:S02]  /*181f0*/  VIADD R3, R0, 0x2a880 ;  /* 0x0002a88000037836 */ /* 0x000fe40000000000 */
[----:B------:R-:W-:Y:S02]  /*18200*/  IMAD.MOV.U32 R5, RZ, RZ, R23 ;  /* 0x000000ffff057224 */ /* 0x000fe400078e0017 */
[----:B------:R-:W-:Y:S01]  /*18210*/  IMAD.MOV.U32 R6, RZ, RZ, R24 ;  /* 0x000000ffff067224 */ /* 0x000fe200078e0018 */
[----:B------:R-:W-:-:S04]  /*18220*/  PRMT R3, R32, 0x654, R3 ;  /* 0x0000065420037816 */ /* 0x000fc80000000003 */
[----:B------:R3:W-:Y:S01]  /*18230*/  SYNCS.ARRIVE.TRANS64.RED.A1T0 RZ, [R3+URZ], RZ ;  /* 0x000000ff03ff79a7 */ /* 0x0007e2000810043f */
[----:B------:R-:W-:Y:S05]  /*18240*/  @P1 BRA `(.L_x_1460) ;  /* 0xffffffec00181947 */ /* 0x000fea000383ffff */
.L_x_1440:
        /* <DEDUP_REMOVED lines=9> */
[----:B---3--:R-:W2:Y:S01]  /*182e0*/  LDC.64 R2, c[0x0][0xc60] ;  /* 0x00031800ff027b82 */ /* 0x008ea20000000a00 */
        /* <DEDUP_REMOVED lines=9> */
.L_x_1462:
[----:B------:R-:W-:Y:S05]  /*18380*/  BSYNC B0 ;  /* 0x0000000000007941 */ /* 0x000fea0003800000 */
.L_x_1461:
[----:B------:R-:W-:Y:S05]  /*18390*/  @!P0 BRA `(.L_x_1463) ;  /* 0x0000000000048947 */ /* 0x000fea0003800000 */
[----:B------:R-:W-:Y:S01]  /*183a0*/  BPT.TRAP 0x1 ;  /* 0x000000040000795c */ /* 0x000fe20000300000 */
.L_x_1463:
[----:B---3--:R-:W-:Y:S01]  /*183b0*/  LOP3.LUT R3, R24, 0x1, RZ, 0x3c, !PT ;  /* 0x0000000118037812 */ /* 0x008fe200078e3cff */
[----:B------:R-:W-:Y:S01]  /*183c0*/  IMAD R12, R23, 0x8, R22 ;  /* 0x00000008170c7824 */ /* 0x000fe200078e0216 */
[----:B------:R-:W-:Y:S02]  /*183d0*/  BSSY B0, `(.L_x_1464) ;  /* 0x0000004000007945 */ /* 0x000fe40003800000 */
[----:B------:R-:W-:-:S04]  /*183e0*/  SHF.L.U32 R3, R3, 0x1f, RZ ;  /* 0x0000001f03037819 */ /* 0x000fc800000006ff */
[----:B------:R-:W0:Y:S02]  /*183f0*/  SYNCS.PHASECHK.TRANS64.TRYWAIT P1, [R12+URZ+0x2a870], R3 ;  /* 0x02a870030c0075a7 */ /* 0x000e24000802017f */
[----:B0-----:R-:W-:Y:S05]  /*18400*/  @!P1 BRA `(.L_x_1465) ;  /* 0x0000003400a49947 */ /* 0x001fea0003800000 */
.L_x_1556:
[----:B------:R-:W-:Y:S05]  /*18410*/  BSYNC B0 ;  /* 0x0000000000007941 */ /* 0x000fea0003800000 */
.L_x_1464:
[----:B------:R-:W-:-:S05]  /*18420*/  IMAD.U32 R0, RZ, RZ, UR42 ;  /* 0x0000002aff007e24 */ /* 0x000fca000f8e00ff */
[----:B------:R-:W-:-:S13]  /*18430*/  ISETP.NE.AND P1, PT, R0, 0x3, PT ;  /* 0x000000030000780c */ /* 0x000fda0003f25270 */
[----:B------:R-:W-:Y:S05]  /*18440*/  @!P1 BRA `(.L_x_1466) ;  /* 0x0000000000049947 */ /* 0x000fea0003800000 */
[----:B------:R-:W-:Y:S01]  /*18450*/  BPT.TRAP 0x1 ;  /* 0x000000040000795c */ /* 0x000fe20000300000 */
.L_x_1466:
[----:B0-----:R-:W-:-:S04]  /*18460*/  SHF.L.U32 R3, R24, 0x1f, RZ ;  /* 0x0000001f18037819 */ /* 0x001fc800000006ff */
[----:B------:R-:W0:Y:S02]  /*18470*/  SYNCS.PHASECHK.TRANS64.TRYWAIT P1, [R12+URZ+0x2a860], R3 ;  /* 0x02a860030c0075a7 */ /* 0x000e24000802017f */
[----:B0-----:R-:W-:Y:S05]  /*18480*/  @!P1 BRA `(.L_x_1467) ;  /* 0x0000003400989947 */ /* 0x001fea0003800000 */
.L_x_1557:
[----:B0-----:R-:W-:Y:S01]  /*18490*/  IMAD R3, R23, 0x6000, RZ ;  /* 0x0000600017037824 */ /* 0x001fe200078e02ff */
[----:B------:R-:W-:Y:S05]  /*184a0*/  WARPSYNC.ALL ;  /* 0x0000000000007948 */ /* 0x000fea0003800000 */
[----:B------:R-:W-:Y:S01]  /*184b0*/  LOP3.LUT R5, R3, R37, RZ, 0xfc, !PT ;  /* 0x0000002503057212 */ /* 0x000fe200078efcff */
[----:B------:R-:W-:Y:S01]  /*184c0*/  IMAD.U32 R13, RZ, RZ, UR42 ;  /* 0x0000002aff0d7e24 */ /* 0x000fe2000f8e00ff */
[----:B------:R-:W-:-:S03]  /*184d0*/  IADD3 R2, R22, R3, R34 ;  /* 0x0000000316027210 */ /* 0x000fc60007ffe022 */
[----:B------:R-:W-:Y:S01]  /*184e0*/  IMAD.IADD R0, R22, 0x1, R5 ;  /* 0x0000000116007824 */ /* 0x000fe200078e0205 */
[----:B------:R-:W-:Y:S02]  /*184f0*/  IADD3 R3, R30, 0x400, R2 ;  /* 0x000004001e037810 */ /* 0x000fe40007ffe002 */
[----:B------:R-:W-:Y:S02]  /*18500*/  ISETP.NE.AND P1, PT, R13, 0x3, PT ;  /* 0x000000030d00780c */ /* 0x000fe40003f25270 */
        /* <DEDUP_REMOVED lines=82> */
.L_x_1468:
[----:B--2---:R2:W-:Y:S01]  /*18a30*/  SYNCS.ARRIVE.TRANS64.A1T0 RZ, [R12+URZ+0x2a850], RZ ;  /* 0x02a850ff0cff79a7 */ /* 0x0045e2000810003f */
[----:B------:R-:W-:Y:S06]  /*18a40*/  BAR.SYNC.DEFER_BLOCKING 0x2, 0x80 ;  /* 0x0082000000007b1d */ /* 0x000fec0000010000 */
[----:B------:R-:W-:Y:S05]  /*18a50*/  @!P0 BRA `(.L_x_1469) ;  /* 0x0000000000048947 */ /* 0x000fea0003800000 */
[----:B------:R-:W-:Y:S01]  /*18a60*/  BPT.TRAP 0x1 ;  /* 0x000000040000795c */ /* 0x000fe20000300000 */
.L_x_1469:
        /* <DEDUP_REMOVED lines=8> */
.L_x_1410:
[----:B------:R-:W-:Y:S05]  /*18af0*/  BSYNC B7 ;  /* 0x0000000000077941 */ /* 0x000fea0003800000 */
.L_x_1408:
[----:B------:R-:W-:-:S13]  /*18b00*/  LOP3.LUT P0, RZ, R25, 0x80, RZ, 0xc0, !PT ;  /* 0x0000008019ff7812 */ /* 0x000fda000780c0ff */
[----:B------:R-:W-:Y:S05]  /*18b10*/  @!P0 BRA `(.L_x_1470) ;  /* 0x0000000000208947 */ /* 0x000fea0003800000 */
[----:B------:R-:W3:Y:S08]  /*18b20*/  S2UR UR4, SR_CgaCtaId ;  /* 0x00000000000479c3 */ /* 0x000ef00000008800 */
[----:B------:R-:W-:Y:S01]  /*18b30*/  BAR.SYNC.DEFER_BLOCKING 0x5, 0x180 ;  /* 0x0146000000007b1d */ /* 0x000fe20000010000 */
[----:B------:R-:W-:Y:S01]  /*18b40*/  MOV R3, 0x400 ;  /* 0x0000040000037802 */ /* 0x000fe20000000f00 */
[----:B---3--:R-:W-:-:S05]  /*18b50*/  IMAD.U32 R32, RZ, RZ, UR4 ;  /* 0x00000004ff207e24 */ /* 0x008fca000f8e00ff */
[----:B------:R-:W-:-:S05]  /*18b60*/  LEA R22, R32, R3, 0x18 ;  /* 0x0000000320167211 */ /* 0x000fca00078ec0ff */
[----:B------:R3:W4:Y:S01]  /*18b70*/  LDS.128 R16, [R22+0x2a8d0] ;  /* 0x02a8d00016107984 */ /* 0x0007220000000c00 */
[----:B------:R-:W-:Y:S06]  /*18b80*/  BAR.ARV 0x4, 0x180 ;  /* 0x0106000000007b1d */ /* 0x000fec0000002000 */
[----:B------:R-:W-:Y:S05]  /*18b90*/  BRA `(.L_x_1471) ;  /* 0x0000000800947947 */ /* 0x000fea0003800000 */
.L_x_1470:
[----:B------:R-:W3:Y:S01]  /*18ba0*/  S2R R0, SR_TID.X ;  /* 0x0000000000007919 */ /* 0x000ee20000002100 */
[----:B------:R-:W-:Y:S01]  /*18bb0*/  ULDC UR4, c[0x0][0xc3c] ;  /* 0x00030f0000047ab9 */ /* 0x000fe20000000800 */
[----:B------:R-:W-:Y:S01]  /*18bc0*/  IMAD.MOV.U32 R17, RZ, RZ, RZ ;  /* 0x000000ffff117224 */ /* 0x000fe200078e00ff */
[----:B---3--:R-:W-:-:S04]  /*18bd0*/  LOP3.LUT R6, R0, 0x1f, RZ, 0xc0, !PT ;  /* 0x0000001f00067812 */ /* 0x008fc800078ec0ff */
[----:B------:R-:W-:Y:S01]  /*18be0*/  ISETP.NE.AND P0, PT, R6, 0x1f, PT ;  /* 0x0000001f0600780c */ /* 0x000fe20003f05270 */
[----:B------:R-:W-:-:S05]  /*18bf0*/  IMAD.IADD R5, R19, 0x1, R6 ;  /* 0x0000000113057824 */ /* 0x000fca00078e0206 */
[----:B------:R-:W-:Y:S01]  /*18c00*/  ISETP.GE.OR P1, PT, R5, UR4, !P0 ;  /* 0x0000000405007c0c */ /* 0x000fe2000c726670 */
[----:B------:R-:W-:-:S12]  /*18c10*/  ULDC UR4, c[0x0][0xc3c] ;  /* 0x00030f0000047ab9 */ /* 0x000fd80000000800 */
[----:B0-----:R-:W0:Y:S02]  /*18c20*/  @!P1 LDC.64 R2, c[0x0][0xc80] ;  /* 0x00032000ff029b82 */ /* 0x001e240000000a00 */
[----:B0-----:R-:W-:-:S05]  /*18c30*/  @!P1 IMAD.WIDE R2, R5, 0x4, R2 ;  /* 0x0000000405029825 */ /* 0x001fca00078e0202 */
[----:B------:R-:W3:Y:S01]  /*18c40*/  @!P1 LDG.E R17, desc[UR54][R2.64] ;  /* 0x0000003602119981 */ /* 0x000ee2000c1e1900 */
[C---:B------:R-:W-:Y:S02]  /*18c50*/  ISETP.NE.AND P1, PT, R6.reuse, RZ, PT ;  /* 0x000000ff0600720c */ /* 0x040fe40003f25270 */
[C---:B------:R-:W-:Y:S02]  /*18c60*/  ISETP.GE.U32.AND P2, PT, R6.reuse, 0x2, PT ;  /* 0x000000020600780c */ /* 0x040fe40003f46070 */
[C---:B------:R-:W-:Y:S02]  /*18c70*/  ISETP.GE.U32.AND P3, PT, R6.reuse, 0x4, PT ;  /* 0x000000040600780c */ /* 0x040fe40003f66070 */
[C---:B------:R-:W-:Y:S02]  /*18c80*/  ISETP.GE.U32.AND P4, PT, R6.reuse, 0x8, PT ;  /* 0x000000080600780c */ /* 0x040fe40003f86070 */
[----:B------:R-:W-:Y:S01]  /*18c90*/  ISETP.GE.U32.AND P5, PT, R6, 0x10, PT ;  /* 0x000000100600780c */ /* 0x000fe20003fa6070 */
[----:B---3--:R-:W0:Y:S02]  /*18ca0*/  SHFL.UP PT, R0, R17, 0x1, RZ ;  /* 0x0420000011007989 */ /* 0x008e2400000e00ff */
        /* <DEDUP_REMOVED lines=8> */
[----:B------:R-:W-:Y:S04]  /*18d30*/  SHFL.IDX PT, R5, R16, RZ, 0x1f ;  /* 0x00001fff10057589 */ /* 0x000fe800000e0000 */
[----:B------:R-:W0:Y:S02]  /*18d40*/  SHFL.UP PT, R2, R4, 0x8, RZ ;  /* 0x0500000004027989 */ /* 0x000e2400000e00ff */
[----:B0-----:R-:W-:Y:S02]  /*18d50*/  SEL R3, R2, RZ, P4 ;  /* 0x000000ff02037207 */ /* 0x001fe40002000000 */
[----:B------:R-:W-:Y:S03]  /*18d60*/  SHFL.IDX PT, R2, R16, 0x1, 0x1f ;  /* 0x00201f0010027f89 */ /* 0x000fe600000e0000 */
        /* <DEDUP_REMOVED lines=10> */
.L_x_1476:
[----:B------:R-:W-:-:S05]  /*18e10*/  VIADD R19, R19, 0x1f ;  /* 0x0000001f13137836 */ /* 0x000fca0000000000 */
[----:B------:R-:W-:-:S13]  /*18e20*/  ISETP.GE.AND P6, PT, R19, UR4, PT ;  /* 0x0000000413007c0c */ /* 0x000fda000bfc6270 */
[----:B------:R-:W-:Y:S05]  /*18e30*/  @P6 BRA `(.L_x_1473) ;  /* 0x0000000400b86947 */ /* 0x000fea0003800000 */
[----:B------:R-:W0:Y:S01]  /*18e40*/  S2R R0, SR_TID.X ;  /* 0x0000000000007919 */ /* 0x000e220000002100 */
[----:B------:R-:W-:Y:S01]  /*18e50*/  BSSY B0, `(.L_x_1474) ;  /* 0x0000009000007945 */ /* 0x000fe20003800000 */
[----:B------:R-:W-:Y:S01]  /*18e60*/  IMAD.MOV.U32 R17, RZ, RZ, RZ ;  /* 0x000000ffff117224 */ /* 0x000fe200078e00ff */
[----:B0-----:R-:W-:-:S05]  /*18e70*/  LOP3.LUT R0, R0, 0x1f, RZ, 0xc0, !PT ;  /* 0x0000001f00007812 */ /* 0x001fca00078ec0ff */
[----:B------:R-:W-:-:S05]  /*18e80*/  IMAD.IADD R7, R19, 0x1, R0 ;  /* 0x0000000113077824 */ /* 0x000fca00078e0200 */
[----:B------:R-:W-:-:S13]  /*18e90*/  ISETP.GE.OR P6, PT, R7, UR4, !P0 ;  /* 0x0000000407007c0c */ /* 0x000fda000c7c6670 */
[----:B------:R-:W-:Y:S05]  /*18ea0*/  @P6 BRA `(.L_x_1475) ;  /* 0x00000000000c6947 */ /* 0x000fea0003800000 */
[----:B------:R-:W0:Y:S02]  /*18eb0*/  LDC.64 R2, c[0x0][0xc80] ;  /* 0x00032000ff027b82 */ /* 0x000e240000000a00 */
[----:B0-----:R-:W-:-:S05]  /*18ec0*/  IMAD.WIDE R2, R7, 0x4, R2 ;  /* 0x0000000407027825 */ /* 0x001fca00078e0202 */
[----:B------:R0:W5:Y:S02]  /*18ed0*/  LDG.E R17, desc[UR54][R2.64] ;  /* 0x0000003602117981 */ /* 0x000164000c1e1900 */
.L_x_1475:
[----:B------:R-:W-:Y:S05]  /*18ee0*/  BSYNC B0 ;  /* 0x0000000000007941 */ /* 0x000fea0003800000 */
.L_x_1474:
[----:B-----5:R-:W3:Y:S02]  /*18ef0*/  SHFL.UP PT, R0, R17, 0x1, RZ ;  /* 0x0420000011007989 */ /* 0x020ee400000e00ff */
[----:B---3--:R-:W-:-:S05]  /*18f00*/  SEL R0, R0, RZ, P1 ;  /* 0x000000ff00007207 */ /* 0x008fca0000800000 */
[----:B------:R-:W-:-:S05]  /*18f10*/  IMAD.IADD R0, R17, 0x1, R0 ;  /* 0x0000000111007824 */ /* 0x000fca00078e0200 */
[----:B0-----:R-:W0:Y:S02]  /*18f20*/  SHFL.UP PT, R2, R0, 0x2, RZ ;  /* 0x0440000000027989 */ /* 0x001e2400000e00ff */
[----:B0-----:R-:W-:-:S05]  /*18f30*/  SEL R3, R2, RZ, P2 ;  /* 0x000000ff02037207 */ /* 0x001fca0001000000 */
[----:B------:R-:W-:Y:S02]  /*18f40*/  IMAD.IADD R3, R0, 0x1, R3 ;  /* 0x0000000100037824 */ /* 0x000fe400078e0203 */
[----:B------:R-:W0:Y:S03]  /*18f50*/  LDC R0, c[0x0][0xc38] ;  /* 0x00030e00ff007b82 */ /* 0x000e260000000800 */
[----:B------:R-:W3:Y:S02]  /*18f60*/  SHFL.UP PT, R2, R3, 0x4, RZ ;  /* 0x0480000003027989 */ /* 0x000ee400000e00ff */
[----:B---3--:R-:W-:-:S05]  /*18f70*/  SEL R2, R2, RZ, P3 ;  /* 0x000000ff02027207 */ /* 0x008fca0001800000 */
[----:B------:R-:W-:-:S05]  /*18f80*/  IMAD.IADD R2, R3, 0x1, R2 ;  /* 0x0000000103027824 */ /* 0x000fca00078e0202 */
[----:B------:R-:W3:Y:S02]  /*18f90*/  SHFL.UP PT, R6, R2, 0x8, RZ ;  /* 0x0500000002067989 */ /* 0x000ee400000e00ff */
[----:B---3--:R-:W-:-:S05]  /*18fa0*/  SEL R7, R6, RZ, P4 ;  /* 0x000000ff06077207 */ /* 0x008fca0002000000 */
[----:B------:R-:W-:-:S05]  /*18fb0*/  IMAD.IADD R7, R2, 0x1, R7 ;  /* 0x0000000102077824 */ /* 0x000fca00078e0207 */
[----:B------:R-:W3:Y:S02]  /*18fc0*/  SHFL.UP PT, R6, R7, 0x10, RZ ;  /* 0x0600000007067989 */ /* 0x000ee400000e00ff */
[----:B---3--:R-:W-:-:S05]  /*18fd0*/  SEL R6, R6, RZ, P5 ;  /* 0x000000ff06067207 */ /* 0x008fca0002800000 */
[----:B------:R-:W-:-:S05]  /*18fe0*/  IMAD.IADD R6, R7, 0x1, R6 ;  /* 0x0000000107067824 */ /* 0x000fca00078e0206 */
[----:B------:R-:W0:Y:S02]  /*18ff0*/  SHFL.IDX PT, R9, R6, 0x1f, 0x1f ;  /* 0x03e01f0006097f89 */ /* 0x000e2400000e0000 */
[----:B0-----:R-:W-:-:S04]  /*19000*/  IMAD R9, R9, R0, RZ ;  /* 0x0000000009097224 */ /* 0x001fc800078e02ff */
[----:B------:R-:W-:-:S05]  /*19010*/  IMAD.IADD R4, R9, 0x1, R4 ;  /* 0x0000000109047824 */ /* 0x000fca00078e0204 */
[----:B------:R-:W-:-:S13]  /*19020*/  ISETP.GT.AND P6, PT, R4, R5, PT ;  /* 0x000000050400720c */ /* 0x000fda0003fc4270 */
[----:B------:R-:W-:Y:S05]  /*19030*/  @!P6 BRA `(.L_x_1476) ;  /* 0xfffffffc0074e947 */ /* 0x000fea000383ffff */
[----:B------:R-:W-:-:S07]  /*19040*/  IMAD.MOV.U32 R7, RZ, RZ, R6 ;  /* 0x000000ffff077224 */ /* 0x000fce00078e0006 */
.L_x_1472:
[----:B------:R-:W-:-:S04]  /*19050*/  IMAD.IADD R9, R4, 0x1, -R9 ;  /* 0x0000000104097824 */ /* 0x000fc800078e0a09 */
[----:B------:R-:W-:-:S05]  /*19060*/  IMAD R2, R7, R0, R9 ;  /* 0x0000000007027224 */ /* 0x000fca00078e0209 */
[----:B------:R-:W-:Y:S02]  /*19070*/  ISETP.GT.AND P0, PT, R2, R5, PT ;  /* 0x000000050200720c */ /* 0x000fe40003f04270 */
[----:B------:R-:W0:Y:S11]  /*19080*/  LDC.64 R2, c[0x0][0xc90] ;  /* 0x00032400ff027b82 */ /* 0x000e360000000a00 */
[----:B------:R-:W-:-:S04]  /*19090*/  VOTE.ANY R11, PT, !P0 ;  /* 0x00000000000b7806 */ /* 0x000fc800040e0100 */
[----:B------:R-:W3:Y:S02]  /*190a0*/  POPC R8, R11 ;  /* 0x0000000b00087309 */ /* 0x000ee40000000000 */
[----:B---3--:R-:W-:-:S04]  /*190b0*/  IMAD.IADD R19, R8, 0x1, R19 ;  /* 0x0000000108137824 */ /* 0x008fc800078e0213 */
[----:B0-----:R-:W-:-:S05]  /*190c0*/  IMAD.WIDE R2, R19, 0x4, R2 ;  /* 0x0000000413027825 */ /* 0x001fca00078e0202 */
[----:B------:R-:W3:Y:S01]  /*190d0*/  LDG.E R6, desc[UR54][R2.64] ;  /* 0x0000003602067981 */ /* 0x000ee2000c1e1900 */
[----:B------:R-:W-:Y:S01]  /*190e0*/  ISETP.NE.AND P0, PT, R11, RZ, PT ;  /* 0x000000ff0b00720c */ /* 0x000fe20003f05270 */
[----:B------:R-:W-:Y:S02]  /*190f0*/  IMAD.MOV.U32 R16, RZ, RZ, RZ ;  /* 0x000000ffff107224 */ /* 0x000fe400078e00ff */
[----:B------:R-:W3:Y:S02]  /*19100*/  SHFL.IDX PT, R17, R17, R8, 0x1f ;  /* 0x00001f0811117589 */ /* 0x000ee400000e0000 */
[----:B---3--:R-:W-:-:S05]  /*19110*/  IMAD R4, R17, R6, RZ ;  /* 0x0000000611047224 */ /* 0x008fca00078e02ff */
[----:B------:R-:W-:-:S04]  /*19120*/  IABS R10, R4 ;  /* 0x00000004000a7213 */ /* 0x000fc80000000000 */
[----:B--2---:R-:W0:Y:S08]  /*19130*/  I2F.RP R12, R10 ;  /* 0x0000000a000c7306 */ /* 0x004e300000209400 */
[----:B0-----:R-:W0:Y:S02]  /*19140*/  MUFU.RCP R12, R12 ;  /* 0x0000000c000c7308 */ /* 0x001e240000001000 */
[----:B0-----:R-:W-:-:S06]  /*19150*/  VIADD R13, R12, 0xffffffe ;  /* 0x0ffffffe0c0d7836 */ /* 0x001fcc0000000000 */
[----:B------:R0:W2:Y:S01]  /*19160*/  F2I.FTZ.U32.TRUNC.NTZ R3, R13 ;  /* 0x0000000d00037305 */ /* 0x0000a2000021f000 */
[----:B------:R-:W-:Y:S05]  /*19170*/  @!P0 BRA `(.L_x_1477) ;  /* 0x0000000000088947 */ /* 0x000fea0003800000 */
[----:B------:R-:W-:-:S05]  /*19180*/  VIADD R8, R8, 0xffffffff ;  /* 0xffffffff08087836 */ /* 0x000fca0000000000 */
[----:B------:R3:W4:Y:S02]  /*19190*/  SHFL.IDX PT, R16, R7, R8, 0x1f ;  /* 0x00001f0807107589 */ /* 0x00072400000e0000 */
.L_x_1477:
[----:B--23--:R-:W-:Y:S02]  /*191a0*/  IMAD.MOV R7, RZ, RZ, -R3 ;  /* 0x000000ffff077224 */ /* 0x00cfe400078e0a03 */
[----:B----4-:R-:W-:Y:S02]  /*191b0*/  IMAD R16, R16, R0, R9 ;  /* 0x0000000010107224 */ /* 0x010fe400078e0209 */
[----:B------:R-:W-:Y:S02]  /*191c0*/  IMAD R7, R7, R10, RZ ;  /* 0x0000000a07077224 */ /* 0x000fe400078e02ff */
[----:B------:R-:W-:Y:S02]  /*191d0*/  IMAD.MOV.U32 R2, RZ, RZ, RZ ;  /* 0x000000ffff027224 */ /* 0x000fe400078e00ff */
[----:B------:R-:W-:Y:S02]  /*191e0*/  IMAD.IADD R5, R5, 0x1, -R16 ;  /* 0x0000000105057824 */ /* 0x000fe400078e0a10 */
[----:B------:R-:W-:Y:S01]  /*191f0*/  IMAD.HI.U32 R3, R3, R7, R2 ;  /* 0x0000000703037227 */ /* 0x000fe200078e0002 */
[----:B------:R-:W-:-:S02]  /*19200*/  IABS R7, R4 ;  /* 0x0000000400077213 */ /* 0x000fc40000000000 */
        /* <DEDUP_REMOVED lines=14> */
[----:B------:R-:W-:Y:S02]  /*192f0*/  IMAD R7, R6, R9, RZ ;  /* 0x0000000906077224 */ /* 0x000fe400078e02ff */
[----:B------:R-:W-:Y:S02]  /*19300*/  IMAD.MOV R9, RZ, RZ, -R9 ;  /* 0x000000ffff097224 */ /* 0x000fe400078e0a09 */
[----:B------:R-:W-:Y:S02]  /*19310*/  IMAD.MOV R3, RZ, RZ, -R7 ;  /* 0x000000ffff037224 */ /* 0x000fe400078e0a07 */
[----:B------:R-:W-:-:S03]  /*19320*/  IMAD R4, R4, R9, R5 ;  /* 0x0000000904047224 */ /* 0x000fc600078e0205 */
[----:B------:R-:W-:-:S04]  /*19330*/  VIADDMNMX R0, R3, R0, R6, PT ;  /* 0x0000000003007246 */ /* 0x000fc80003800106 */
[----:B------:R-:W-:-:S04]  /*19340*/  IABS R6, R0 ;  /* 0x0000000000067213 */ /* 0x000fc80000000000 */
[----:B------:R-:W2:Y:S08]  /*19350*/  I2F.RP R8, R6 ;  /* 0x0000000600087306 */ /* 0x000eb00000209400 */
[----:B--2---:R-:W2:Y:S02]  /*19360*/  MUFU.RCP R8, R8 ;  /* 0x0000000800087308 */ /* 0x004ea40000001000 */
[----:B--2---:R-:W-:Y:S01]  /*19370*/  VIADD R2, R8, 0xffffffe ;  /* 0x0ffffffe08027836 */ /* 0x004fe20000000000 */
[----:B------:R-:W-:-:S05]  /*19380*/  IABS R8, R4 ;  /* 0x0000000400087213 */ /* 0x000fca0000000000 */
[----:B------:R2:W3:Y:S02]  /*19390*/  F2I.FTZ.U32.TRUNC.NTZ R3, R2 ;  /* 0x0000000200037305 */ /* 0x0004e4000021f000 */
[----:B--2---:R-:W-:Y:S02]  /*193a0*/  IMAD.MOV.U32 R2, RZ, RZ, RZ ;  /* 0x000000ffff027224 */ /* 0x004fe400078e00ff */
[----:B---3--:R-:W-:-:S04]  /*193b0*/  IMAD.MOV R5, RZ, RZ, -R3 ;  /* 0x000000ffff057224 */ /* 0x008fc800078e0a03 */
[----:B------:R-:W-:-:S04]  /*193c0*/  IMAD R5, R5, R6, RZ ;  /* 0x0000000605057224 */ /* 0x000fc800078e02ff */
[----:B------:R-:W-:Y:S01]  /*193d0*/  IMAD.HI.U32 R3, R3, R5, R2 ;  /* 0x0000000503037227 */ /* 0x000fe200078e0002 */
[-C--:B------:R-:W-:Y:S02]  /*193e0*/  IABS R5, R0.reuse ;  /* 0x0000000000057213 */ /* 0x080fe40000000000 */
[C---:B------:R-:W-:Y:S01]  /*193f0*/  LOP3.LUT R2, R4.reuse, R0, RZ, 0x3c, !PT ;  /* 0x0000000004027212 */ /* 0x040fe200078e3cff */
[----:B------:R-:W-:Y:S02]  /*19400*/  IMAD.IADD R4, R4, 0x1, R7 ;  /* 0x0000000104047824 */ /* 0x000fe400078e0207 */
[----:B------:R-:W-:Y:S01]  /*19410*/  IMAD.MOV R5, RZ, RZ, -R5 ;  /* 0x000000ffff057224 */ /* 0x000fe200078e0a05 */
[----:B------:R-:W-:Y:S01]  /*19420*/  ISETP.GE.AND P2, PT, R2, RZ, PT ;  /* 0x000000ff0200720c */ /* 0x000fe20003f46270 */
[----:B------:R-:W-:-:S04]  /*19430*/  IMAD.HI.U32 R3, R3, R8, RZ ;  /* 0x0000000803037227 */ /* 0x000fc800078e00ff */
[----:B------:R-:W-:-:S05]  /*19440*/  IMAD R5, R3, R5, R8 ;  /* 0x0000000503057224 */ /* 0x000fca00078e0208 */
[----:B------:R-:W-:-:S13]  /*19450*/  ISETP.GT.U32.AND P1, PT, R6, R5, PT ;  /* 0x000000050600720c */ /* 0x000fda0003f24070 */
[----:B------:R-:W-:Y:S02]  /*19460*/  @!P1 IMAD.IADD R5, R5, 0x1, -R6 ;  /* 0x0000000105059824 */ /* 0x000fe400078e0a06 */
[----:B------:R-:W-:Y:S01]  /*19470*/  @!P1 VIADD R3, R3, 0x1 ;  /* 0x0000000103039836 */ /* 0x000fe20000000000 */
[----:B------:R-:W-:Y:S02]  /*19480*/  ISETP.NE.AND P1, PT, R0, RZ, PT ;  /* 0x000000ff0000720c */ /* 0x000fe40003f25270 */
[----:B------:R-:W-:-:S13]  /*19490*/  ISETP.GE.U32.AND P0, PT, R5, R6, PT ;  /* 0x000000060500720c */ /* 0x000fda0003f06070 */
[----:B------:R-:W-:-:S04]  /*194a0*/  @P0 VIADD R3, R3, 0x1 ;  /* 0x0000000103030836 */ /* 0x000fc80000000000 */
[----:B------:R-:W-:Y:S01]  /*194b0*/  @!P2 IMAD.MOV R3, RZ, RZ, -R3 ;  /* 0x000000ffff03a224 */ /* 0x000fe200078e0a03 */
[----:B------:R-:W-:Y:S01]  /*194c0*/  @!P1 LOP3.LUT R3, RZ, R0, RZ, 0x33, !PT ;  /* 0x00000000ff039212 */ /* 0x000fe200078e33ff */
[----:B------:R-:W-:-:S04]  /*194d0*/  IMAD.MOV R0, RZ, RZ, -R0 ;  /* 0x000000ffff007224 */ /* 0x000fc800078e0a00 */
[----:B------:R-:W-:Y:S01]  /*194e0*/  IMAD R18, R3, R0, R4 ;  /* 0x0000000003127224 */ /* 0x000fe200078e0204 */
[----:B------:R-:W-:-:S05]  /*194f0*/  LOP3.LUT R0, RZ, R3, RZ, 0x33, !PT ;  /* 0x00000003ff007212 */ /* 0x000fca00078e33ff */
[----:B------:R-:W-:Y:S01]  /*19500*/  IMAD.IADD R17, R17, 0x1, R0 ;  /* 0x0000000111117824 */ /* 0x000fe200078e0200 */
[----:B------:R-:W-:Y:S06]  /*19510*/  BRA `(.L_x_1478) ;  /* 0x0000000000107947 */ /* 0x000fec0003800000 */
.L_x_1473:
[----:B------:R-:W0:Y:S01]  /*19520*/  LDC R19, c[0x0][0xc3c] ;  /* 0x00030f00ff137b82 */ /* 0x000e220000000800 */
[----:B------:R-:W-:Y:S02]  /*19530*/  IMAD.MOV.U32 R16, RZ, RZ, R5 ;  /* 0x000000ffff107224 */ /* 0x000fe400078e0005 */
[----:B------:R-:W-:Y:S02]  /*19540*/  IMAD.MOV.U32 R17, RZ, RZ, RZ ;  /* 0x000000ffff117224 */ /* 0x000fe400078e00ff */
[----:B------:R-:W-:-:S07]  /*19550*/  IMAD.MOV.U32 R18, RZ, RZ, RZ ;  /* 0x000000ffff127224 */ /* 0x000fce00078e00ff */
.L_x_1478:
[----:B------:R-:W3:Y:S01]  /*19560*/  S2R R0, SR_TID.X ;  /* 0x0000000000007919 */ /* 0x000ee20000002100 */
[----:B------:R-:W-:Y:S01]  /*19570*/  BAR.SYNC.DEFER_BLOCKING 0x4, 0x180 ;  /* 0x0106000000007b1d */ /* 0x000fe20000010000 */
[----:B---3--:R-:W-:-:S04]  /*19580*/  LOP3.LUT R0, R0, 0x1f, RZ, 0xc0, !PT ;  /* 0x0000001f00007812 */ /* 0x008fc800078ec0ff */
[----:B------:R-:W-:-:S13]  /*19590*/  ISETP.NE.AND P0, PT, R0, RZ, PT ;  /* 0x000000ff0000720c */ /* 0x000fda0003f05270 */
[----:B------:R-:W3:Y:S01]  /*195a0*/  @!P0 S2R R32, SR_CgaCtaId ;  /* 0x0000000000208919 */ /* 0x000ee20000008800 */
[----:B------:R-:W-:-:S04]  /*195b0*/  @!P0 MOV R3, 0x400 ;  /* 0x0000040000038802 */ /* 0x000fc80000000f00 */
[----:B---3--:R-:W-:-:S05]  /*195c0*/  @!P0 LEA R22, R32, R3, 0x18 ;  /* 0x0000000320168211 */ /* 0x008fca00078ec0ff */
[----:B0-----:R0:W-:Y:S01]  /*195d0*/  @!P0 STS.128 [R22+0x2a8d0], R16 ;  /* 0x02a8d01016008388 */ /* 0x0011e20000000c00 */
[----:B------:R-:W-:Y:S06]  /*195e0*/  BAR.ARV 0x5, 0x180 ;  /* 0x0146000000007b1d */ /* 0x000fec0000002000 */
.L_x_1471:
[----:B------:R-:W-:Y:S02]  /*195f0*/  ULDC UR4, c[0x0][0xc3c] ;  /* 0x00030f0000047ab9 */ /* 0x000fe40000000800 */
[----:B----4-:R-:W-:-:S13]  /*19600*/  ISETP.GE.AND P0, PT, R19, UR4, PT ;  /* 0x0000000413007c0c */ /* 0x010fda000bf06270 */
[----:B------:R-:W-:Y:S05]  /*19610*/  @!P0 BRA `(.L_x_1479) ;  /* 0xffffffac00dc8947 */ /* 0x000fea000383ffff */
.L_x_1398:
[----:B--2---:R-:W2:Y:S01]  /*19620*/  LDL.LU R0, [R1+0x10] ;  /* 0x0000100001007983 */ /* 0x004ea20000300800 */
[----:B------:R-:W-:Y:S01]  /*19630*/  BSSY B0, `(.L_x_1480) ;  /* 0x000000b000007945 */ /* 0x000fe20003800000 */
[----:B------:R-:W4:Y:S01]  /*19640*/  S2R R5, SR_CgaCtaId ;  /* 0x0000000000057919 */ /* 0x000f220000008800 */
[----:B--2---:R-:W-:-:S05]  /*19650*/  VIADD R0, R0, 0x1 ;  /* 0x0000000100007836 */ /* 0x004fca0000000000 */
[----:B0-----:R-:W-:-:S04]  /*19660*/  LEA.HI R2, R0, R0, RZ, 0x1 ;  /* 0x0000000000027211 */ /* 0x001fc800078f08ff */
[----:B------:R-:W-:Y:S02]  /*19670*/  LOP3.LUT R3, R2, 0xfffffffe, RZ, 0xc0, !PT ;  /* 0xfffffffe02037812 */ /* 0x000fe400078ec0ff */
[----:B------:R-:W-:-:S03]  /*19680*/  MOV R2, 0x400 ;  /* 0x0000040000027802 */ /* 0x000fc60000000f00 */
[----:B------:R-:W-:Y:S01]  /*19690*/  IMAD.IADD R0, R0, 0x1, -R3 ;  /* 0x0000000100007824 */ /* 0x000fe200078e0a03 */
[----:B----4-:R-:W-:-:S04]  /*196a0*/  LEA R4, R5, R2, 0x18 ;  /* 0x0000000205047211 */ /* 0x010fc800078ec0ff */
[----:B------:R-:W-:-:S04]  /*196b0*/  SHF.L.U32 R0, R0, 0x1f, RZ ;  /* 0x0000001f00007819 */ /* 0x000fc800000006ff */
[----:B------:R-:W0:Y:S02]  /*196c0*/  SYNCS.PHASECHK.TRANS64.TRYWAIT P0, [R4+URZ+0x2a820], R0 ;  /* 0x02a82000040075a7 */ /* 0x000e24000800017f */
[----:B0-----:R-:W-:Y:S05]  /*196d0*/  @!P0 BRA `(.L_x_1481) ;  /* 0x0000002400188947 */ /* 0x001fea0003800000 */
.L_x_1558:
[----:B------:R-:W-:Y:S05]  /*196e0*/  BSYNC B0 ;  /* 0x0000000000007941 */ /* 0x000fea0003800000 */
.L_x_1480:
[----:B------:R-:W-:-:S03]  /*196f0*/  UMOV UR4, 0xffffffff ;  /* 0xffffffff00047882 */ /* 0x000fc60000000000 */
[----:B------:R-:W-:Y:S05]  /*19700*/  BRA.DIV UR4, `(.L_x_1482) ;  /* 0x0000002604207947 */ /* 0x000fea000b800000 */
[----:B0-----:R-:W0:Y:S02]  /*19710*/  S2R R0, SR_TID.X ;  /* 0x0000000000007919 */ /* 0x001e240000002100 */
[----:B0-----:R-:W-:-:S04]  /*19720*/  SHF.R.U32.HI R0, RZ, 0x5, R0 ;  /* 0x00000005ff007819 */ /* 0x001fc80000011600 */
[----:B------:R-:W-:-:S05]  /*19730*/  LOP3.LUT R0, R0, 0x3, RZ, 0xc0, !PT ;  /* 0x0000000300007812 */ /* 0x000fca00078ec0ff */
[----:B------:R0:W2:Y:S02]  /*19740*/  SHFL.IDX PT, R14, R0, RZ, 0x1f ;  /* 0x00001fff000e7589 */ /* 0x0000a400000e0000 */
.L_x_1561:
[----:B--2---:R-:W-:Y:S01]  /*19750*/  ISETP.NE.AND P0, PT, R14, RZ, PT ;  /* 0x000000ff0e00720c */ /* 0x004fe20003f05270 */
[----:B------:R-:W-:-:S12]  /*19760*/  BSSY B0, `(.L_x_1483) ;  /* 0x000002c000007945 */ /* 0x000fd80003800000 */
[----:B------:R-:W-:Y:S05]  /*19770*/  @P0 BRA `(.L_x_1484) ;  /* 0x0000000000a80947 */ /* 0x000fea0003800000 */
[----:B------:R-:W-:-:S03]  /*19780*/  UMOV UR4, 0xffffffff ;  /* 0xffffffff00047882 */ /* 0x000fc60000000000 */
[----:B------:R-:W-:Y:S05]  /*19790*/  BRA.DIV UR4, `(.L_x_1485) ;  /* 0x0000002604307947 */ /* 0x000fea000b800000 */
[----:B------:R-:W-:-:S13]  /*197a0*/  ELECT P6, URZ, PT ;  /* 0x00000000003f782f */ /* 0x000fda00038c0000 */
.L_x_1564:
[----:B------:R-:W-:Y:S05]  /*197b0*/  @!P6 BRA `(.L_x_1484) ;  /* 0x000000000098e947 */ /* 0x000fea0003800000 */
[----:B------:R-:W-:-:S06]  /*197c0*/  ULOP3.LUT UR4, UR43, 0x2, URZ, 0xfc, !UPT ;  /* 0x000000022b047892 */ /* 0x000fcc000f8efc3f */
[----:B0-----:R-:W-:-:S05]  /*197d0*/  IMAD.U32 R0, RZ, RZ, UR4 ;  /* 0x00000004ff007e24 */ /* 0x001fca000f8e00ff */
[----:B------:R-:W-:-:S13]  /*197e0*/  ISETP.NE.AND P0, PT, R0, 0x3, PT ;  /* 0x000000030000780c */ /* 0x000fda0003f05270 */
[----:B------:R-:W-:Y:S05]  /*197f0*/  @!P0 BRA `(.L_x_1486) ;  /* 0x0000000000048947 */ /* 0x000fea0003800000 */
[----:B------:R-:W-:Y:S01]  /*19800*/  BPT.TRAP 0x1 ;  /* 0x000000040000795c */ /* 0x000fe20000300000 */
.L_x_1486:
[C---:B------:R-:W-:Y:S01]  /*19810*/  IMAD R5, R23.reuse, 0x8, R4 ;  /* 0x0000000817057824 */ /* 0x040fe200078e0204 */
[----:B------:R-:W-:Y:S01]  /*19820*/  SHF.L.U32 R0, R24, 0x1f, RZ ;  /* 0x0000001f18007819 */ /* 0x000fe200000006ff */
[----:B------:R-:W-:-:S03]  /*19830*/  VIADD R23, R23, 0x1 ;  /* 0x0000000117177836 */ /* 0x000fc60000000000 */
[----:B------:R-:W0:Y:S02]  /*19840*/  SYNCS.PHASECHK.TRANS64.TRYWAIT P1, [R5+URZ+0x2a840], R0 ;  /* 0x02a84000050075a7 */ /* 0x000e24000802017f */
[----:B------:R-:W-:-:S04]  /*19850*/  ISETP.NE.AND P2, PT, R23, 0x2, PT ;  /* 0x000000021700780c */ /* 0x000fc80003f45270 */
[----:B------:R-:W-:Y:S01]  /*19860*/  SEL R3, RZ, 0x1, P2 ;  /* 0x00000001ff037807 */ /* 0x000fe20001000000 */
[----:B0-----:R-:W-:Y:S08]  /*19870*/  @!P1 BRA `(.L_x_1487) ;  /* 0x0000002400189947 */ /* 0x001ff00003800000 */
.L_x_1565:
[----:B------:R-:W-:Y:S02]  /*19880*/  SEL R23, R23, RZ, P2 ;  /* 0x000000ff17177207 */ /* 0x000fe40001000000 */
[----:B------:R-:W-:Y:S01]  /*19890*/  LOP3.LUT R2, R24, R3, RZ, 0x3c, !PT ;  /* 0x0000000318027212 */ /* 0x000fe200078e3cff */
[----:B------:R-:W-:Y:S06]  /*198a0*/  @!P0 BRA `(.L_x_1488) ;  /* 0x0000000000048947 */ /* 0x000fec0003800000 */
[----:B------:R-:W-:Y:S01]  /*198b0*/  BPT.TRAP 0x1 ;  /* 0x000000040000795c */ /* 0x000fe20000300000 */
.L_x_1488:
[----:B------:R-:W-:Y:S01]  /*198c0*/  IMAD R23, R23, 0x8, R4 ;  /* 0x0000000817177824 */ /* 0x000fe200078e0204 */
[----:B------:R-:W-:-:S04]  /*198d0*/  SHF.L.U32 R2, R2, 0x1f, RZ ;  /* 0x0000001f02027819 */ /* 0x000fc800000006ff */
[----:B------:R-:W2:Y:S02]  /*198e0*/  SYNCS.PHASECHK.TRANS64.TRYWAIT P1, [R23+URZ+0x2a840], R2 ;  /* 0x02a84002170075a7 */ /* 0x000ea4000802017f */
[----:B--2---:R-:W-:Y:S05]  /*198f0*/  @!P1 BRA `(.L_x_1489) ;  /* 0x00000024000c9947 */ /* 0x004fea0003800000 */
.L_x_1566:
[----:B------:R-:W-:Y:S05]  /*19900*/  @!P0 BRA `(.L_x_1490) ;  /* 0x0000000000048947 */ /* 0x000fea0003800000 */
[----:B------:R-:W-:Y:S01]  /*19910*/  BPT.TRAP 0x1 ;  /* 0x000000040000795c */ /* 0x000fe20000300000 */
.L_x_1490:
[----:B------:R-:W4:Y:S02]  /*19920*/  SYNCS.PHASECHK.TRANS64.TRYWAIT P1, [R5+URZ+0x2a860], R0 ;  /* 0x02a86000050075a7 */ /* 0x000f24000802017f */
[----:B----4-:R-:W-:Y:S05]  /*19930*/  @!P1 BRA `(.L_x_1491) ;  /* 0x0000002400109947 */ /* 0x010fea0003800000 */
.L_x_1567:
[----:B------:R-:W-:Y:S05]  /*19940*/  @!P0 BRA `(.L_x_1492) ;  /* 0x0000000000048947 */ /* 0x000fea0003800000 */
[----:B------:R-:W-:Y:S01]  /*19950*/  BPT.TRAP 0x1 ;  /* 0x000000040000795c */ /* 0x000fe20000300000 */
.L_x_1492:
[----:B------:R-:W5:Y:S02]  /*19960*/  SYNCS.PHASECHK.TRANS64.TRYWAIT P1, [R23+URZ+0x2a860], R2 ;  /* 0x02a86002170075a7 */ /* 0x000f64000802017f */
[----:B-----5:R-:W-:Y:S05]  /*19970*/  @!P1 BRA `(.L_x_1493) ;  /* 0x0000002400149947 */ /* 0x020fea0003800000 */
.L_x_1568:
[----:B------:R-:W-:Y:S05]  /*19980*/  @!P0 BRA `(.L_x_1494) ;  /* 0x0000000000048947 */ /* 0x000fea0003800000 */
[----:B------:R-:W-:Y:S01]  /*19990*/  BPT.TRAP 0x1 ;  /* 0x000000040000795c */ /* 0x000fe20000300000 */
.L_x_1494:
[----:B------:R-:W5:Y:S02]  /*199a0*/  SYNCS.PHASECHK.TRANS64.TRYWAIT P1, [R5+URZ+0x2a880], R0 ;  /* 0x02a88000050075a7 */ /* 0x000f64000802017f */
[----:B-----5:R-:W-:Y:S05]  /*199b0*/  @!P1 BRA `(.L_x_1495) ;  /* 0x0000002400189947 */ /* 0x020fea0003800000 */
.L_x_1569:
[----:B------:R-:W-:Y:S05]  /*199c0*/  @!P0 BRA `(.L_x_1496) ;  /* 0x0000000000048947 */ /* 0x000fea0003800000 */
[----:B------:R-:W-:Y:S01]  /*199d0*/  BPT.TRAP 0x1 ;  /* 0x000000040000795c */ /* 0x000fe20000300000 */
.L_x_1496:
[----:B------:R0:W0:Y:S02]  /*199e0*/  SYNCS.PHASECHK.TRANS64.TRYWAIT P0, [R23+URZ+0x2a880], R2 ;  /* 0x02a88002170075a7 */ /* 0x000024000800017f */
[----:B0-----:R-:W-:Y:S05]  /*199f0*/  @!P0 NANOSLEEP.SYNCS 0x989680 ;  /* 0x009896800000895d */ /* 0x001fea0003900000 */
[----:B------:R-:W0:Y:S02]  /*19a00*/  @!P0 SYNCS.PHASECHK.TRANS64 P0, [R23+URZ+0x2a880], R2 ;  /* 0x02a88002170085a7 */ /* 0x000e24000800007f */
[----:B0-----:R-:W-:Y:S05]  /*19a10*/  @!P0 BRA `(.L_x_1496) ;  /* 0xfffffffc00f08947 */ /* 0x001fea000383ffff */
.L_x_1484:
[----:B------:R-:W-:Y:S05]  /*19a20*/  BSYNC B0 ;  /* 0x0000000000007941 */ /* 0x000fea0003800000 */
.L_x_1483:
[----:B------:R-:W-:Y:S05]  /*19a30*/  EXIT ;  /* 0x000000000000794d */ /* 0x000fea0003800000 */
.L_x_1293:
[----:B0-----:R-:W-:-:S04]  /*19a40*/  IMAD.U32 R3, RZ, RZ, UR36 ;  /* 0x00000024ff037e24 */ /* 0x001fc8000f8e00ff */
[----:B------:R0:W1:Y:S03]  /*19a50*/  SYNCS.PHASECHK.TRANS64.TRYWAIT P1, [R3+URZ+0x2a800], R6 ;  /* 0x02a80006030075a7 */ /* 0x000066000802017f */
[----:B-1----:R-:W-:Y:S05]  /*19a60*/  @!P1 NANOSLEEP.SYNCS 0x989680 ;  /* 0x009896800000995d */ /* 0x002fea0003900000 */
[----:B------:R-:W1:Y:S02]  /*19a70*/  @!P1 SYNCS.PHASECHK.TRANS64 P1, [R3+URZ+0x2a800], R6 ;  /* 0x02a80006030095a7 */ /* 0x000e64000802007f */
[----:B-1----:R-:W-:Y:S05]  /*19a80*/  @!P1 BRA `(.L_x_1293) ;  /* 0xfffffffc00ec9947 */ /* 0x002fea000383ffff */
[----:B------:R-:W-:Y:S05]  /*19a90*/  BRA `(.L_x_1497) ;  /* 0xfffffe8400387947 */ /* 0x000fea000383ffff */
.L_x_1297:
[----:B--2---:R2:W3:Y:S02]  /*19aa0*/  SYNCS.PHASECHK.TRANS64.TRYWAIT P1, [R9+URZ+0x2a830], R2 ;  /* 0x02a83002090075a7 */ /* 0x0044e4000802017f */
[----:B---3--:R-:W-:Y:S05]  /*19ab0*/  @!P1 NANOSLEEP.SYNCS 0x989680 ;  /* 0x009896800000995d */ /* 0x008fea0003900000 */
[----:B------:R-:W3:Y:S02]  /*19ac0*/  @!P1 SYNCS.PHASECHK.TRANS64 P1, [R9+URZ+0x2a830], R2 ;  /* 0x02a83002090095a7 */ /* 0x000ee4000802007f */
[----:B---3--:R-:W-:Y:S05]  /*19ad0*/  @!P1 BRA `(.L_x_1297) ;  /* 0xfffffffc00f09947 */ /* 0x008fea000383ffff */
[----:B------:R-:W-:Y:S05]  /*19ae0*/  BRA `(.L_x_1296) ;  /* 0xfffffe8400547947 */ /* 0x000fea000383ffff */
.L_x_1314:
[----:B-1----:R-:W-:-:S04]  /*19af0*/  IMAD.U32 R8, RZ, RZ, UR6 ;  /* 0x00000006ff087e24 */ /* 0x002fc8000f8e00ff */
[----:B------:R1:W2:Y:S03]  /*19b00*/  SYNCS.PHASECHK.TRANS64.TRYWAIT P1, [R8+URZ+0x2a830], R7 ;  /* 0x02a83007080075a7 */ /* 0x0002a6000802017f */
[----:B--2---:R-:W-:Y:S05]  /*19b10*/  @!P1 NANOSLEEP.SYNCS 0x989680 ;  /* 0x009896800000995d */ /* 0x004fea0003900000 */
[----:B------:R-:W2:Y:S02]  /*19b20*/  @!P1 SYNCS.PHASECHK.TRANS64 P1, [R8+URZ+0x2a830], R7 ;  /* 0x02a83007080095a7 */ /* 0x000ea4000802007f */
[----:B--2---:R-:W-:Y:S05]  /*19b30*/  @!P1 BRA `(.L_x_1314) ;  /* 0xfffffffc00ec9947 */ /* 0x004fea000383ffff */
[----:B------:R-:W-:Y:S05]  /*19b40*/  BRA `(.L_x_1311) ;  /* 0xfffffec000347947 */ /* 0x000fea000383ffff */
.L_x_1318:
[----:B-1----:R-:W-:-:S04]  /*19b50*/  IMAD.U32 R8, RZ, RZ, UR6 ;  /* 0x00000006ff087e24 */ /* 0x002fc8000f8e00ff */
[----:B------:R1:W2:Y:S03]  /*19b60*/  SYNCS.PHASECHK.TRANS64.TRYWAIT P1, [R8+URZ+0x2a850], R7 ;  /* 0x02a85007080075a7 */ /* 0x0002a6000802017f */
[----:B--2---:R-:W-:Y:S05]  /*19b70*/  @!P1 NANOSLEEP.SYNCS 0x989680 ;  /* 0x009896800000995d */ /* 0x004fea0003900000 */
[----:B------:R-:W2:Y:S02]  /*19b80*/  @!P1 SYNCS.PHASECHK.TRANS64 P1, [R8+URZ+0x2a850], R7 ;  /* 0x02a85007080095a7 */ /* 0x000ea4000802007f */
[----:B--2---:R-:W-:Y:S05]  /*19b90*/  @!P1 BRA `(.L_x_1318) ;  /* 0xfffffffc00ec9947 */ /* 0x004fea000383ffff */
[----:B------:R-:W-:Y:S05]  /*19ba0*/  BRA `(.L_x_1315) ;  /* 0xfffffec000e07947 */ /* 0x000fea000383ffff */
.L_x_1337:
[----:B-1----:R-:W-:-:S04]  /*19bb0*/  IMAD.U32 R8, RZ, RZ, UR6 ;  /* 0x00000006ff087e24 */ /* 0x002fc8000f8e00ff */
[----:B------:R1:W2:Y:S03]  /*19bc0*/  SYNCS.PHASECHK.TRANS64.TRYWAIT P1, [R8+URZ+0x2a830], R7 ;  /* 0x02a83007080075a7 */ /* 0x0002a6000802017f */
[----:B--2---:R-:W-:Y:S05]  /*19bd0*/  @!P1 NANOSLEEP.SYNCS 0x989680 ;  /* 0x009896800000995d */ /* 0x004fea0003900000 */
[----:B------:R-:W2:Y:S02]  /*19be0*/  @!P1 SYNCS.PHASECHK.TRANS64 P1, [R8+URZ+0x2a830], R7 ;  /* 0x02a83007080095a7 */ /* 0x000ea4000802007f */
[----:B--2---:R-:W-:Y:S05]  /*19bf0*/  @!P1 BRA `(.L_x_1337) ;  /* 0xfffffffc00ec9947 */ /* 0x004fea000383ffff */
[----:B------:R-:W-:Y:S05]  /*19c00*/  BRA `(.L_x_1334) ;  /* 0xfffffefc00147947 */ /* 0x000fea000383ffff */
.L_x_1341:
[----:B-1----:R-:W-:-:S04]  /*19c10*/  IMAD.U32 R8, RZ, RZ, UR6 ;  /* 0x00000006ff087e24 */ /* 0x002fc8000f8e00ff */
[----:B------:R1:W2:Y:S03]  /*19c20*/  SYNCS.PHASECHK.TRANS64.TRYWAIT P1, [R8+URZ+0x2a850], R7 ;  /* 0x02a85007080075a7 */ /* 0x0002a6000802017f */
[----:B--2---:R-:W-:Y:S05]  /*19c30*/  @!P1 NANOSLEEP.SYNCS 0x989680 ;  /* 0x009896800000995d */ /* 0x004fea0003900000 */
[----:B------:R-:W2:Y:S02]  /*19c40*/  @!P1 SYNCS.PHASECHK.TRANS64 P1, [R8+URZ+0x2a850], R7 ;  /* 0x02a85007080095a7 */ /* 0x000ea4000802007f */
[----:B--2---:R-:W-:Y:S05]  /*19c50*/  @!P1 BRA `(.L_x_1341) ;  /* 0xfffffffc00ec9947 */ /* 0x004fea000383ffff */
[----:B------:R-:W-:Y:S05]  /*19c60*/  BRA `(.L_x_1338) ;  /* 0xfffffefc00c07947 */ /* 0x000fea000383ffff */
.L_x_1349:
[----:B-1----:R-:W-:-:S04]  /*19c70*/  IMAD.U32 R8, RZ, RZ, UR6 ;  /* 0x00000006ff087e24 */ /* 0x002fc8000f8e00ff */
[----:B------:R1:W2:Y:S03]  /*19c80*/  SYNCS.PHASECHK.TRANS64.TRYWAIT P1, [R8+URZ+0x2a830], R7 ;  /* 0x02a83007080075a7 */ /* 0x0002a6000802017f */
[----:B--2---:R-:W-:Y:S05]  /*19c90*/  @!P1 NANOSLEEP.SYNCS 0x989680 ;  /* 0x009896800000995d */ /* 0x004fea0003900000 */
[----:B------:R-:W2:Y:S02]  /*19ca0*/  @!P1 SYNCS.PHASECHK.TRANS64 P1, [R8+URZ+0x2a830], R7 ;  /* 0x02a83007080095a7 */ /* 0x000ea4000802007f */
[----:B--2---:R-:W-:Y:S05]  /*19cb0*/  @!P1 BRA `(.L_x_1349) ;  /* 0xfffffffc00ec9947 */ /* 0x004fea000383ffff */
[----:B------:R-:W-:Y:S05]  /*19cc0*/  BRA `(.L_x_1346) ;  /* 0xffffff2400207947 */ /* 0x000fea000383ffff */
.L_x_1353:
[----:B-1----:R-:W-:-:S04]  /*19cd0*/  IMAD.U32 R8, RZ, RZ, UR6 ;  /* 0x00000006ff087e24 */ /* 0x002fc8000f8e00ff */
[----:B------:R1:W2:Y:S03]  /*19ce0*/  SYNCS.PHASECHK.TRANS64.TRYWAIT P1, [R8+URZ+0x2a850], R7 ;  /* 0x02a85007080075a7 */ /* 0x0002a6000802017f */
[----:B--2---:R-:W-:Y:S05]  /*19cf0*/  @!P1 NANOSLEEP.SYNCS 0x989680 ;  /* 0x009896800000995d */ /* 0x004fea0003900000 */
[----:B------:R-:W2:Y:S02]  /*19d00*/  @!P1 SYNCS.PHASECHK.TRANS64 P1, [R8+URZ+0x2a850], R7 ;  /* 0x02a85007080095a7 */ /* 0x000ea4000802007f */
[----:B--2---:R-:W-:Y:S05]  /*19d10*/  @!P1 BRA `(.L_x_1353) ;  /* 0xfffffffc00ec9947 */ /* 0x004fea000383ffff */
[----:B------:R-:W-:Y:S05]  /*19d20*/  BRA `(.L_x_1350) ;  /* 0xffffff2400c07947 */ /* 0x000fea000383ffff */
.L_x_1368:
[----:B-1----:R-:W-:-:S04]  /*19d30*/  IMAD.U32 R5, RZ, RZ, UR9 ;  /* 0x00000009ff057e24 */ /* 0x002fc8000f8e00ff */
[----:B------:R1:W2:Y:S03]  /*19d40*/  SYNCS.PHASECHK.TRANS64.TRYWAIT P1, [R5+URZ+0x2a850], R0 ;  /* 0x02a85000050075a7 */ /* 0x0002a6000802017f */
[----:B--2---:R-:W-:Y:S05]  /*19d50*/  @!P1 NANOSLEEP.SYNCS 0x989680 ;  /* 0x009896800000995d */ /* 0x004fea0003900000 */
[----:B------:R-:W2:Y:S02]  /*19d60*/  @!P1 SYNCS.PHASECHK.TRANS64 P1, [R5+URZ+0x2a850], R0 ;  /* 0x02a85000050095a7 */ /* 0x000ea4000802007f */
[----:B--2---:R-:W-:Y:S05]  /*19d70*/  @!P1 BRA `(.L_x_1368) ;  /* 0xfffffffc00ec9947 */ /* 0x004fea000383ffff */
[----:B------:R-:W-:Y:S05]  /*19d80*/  BRA `(.L_x_1367) ;  /* 0xffffff5c00247947 */ /* 0x000fea000383ffff */
.L_x_1419:
[----:B------:R-:W0:Y:S01]  /*19d90*/  S2R R17, SR_TID.X ;  /* 0x0000000000117919 */ /* 0x000e220000002100 */
[----:B------:R-:W-:Y:S02]  /*19da0*/  IMAD.MOV.U32 R12, RZ, RZ, RZ ;  /* 0x000000ffff0c7224 */ /* 0x000fe400078e00ff */
[----:B------:R-:W-:Y:S02]  /*19db0*/  IMAD.MOV.U32 R11, RZ, RZ, 0x1f ;  /* 0x0000001fff0b7424 */ /* 0x000fe400078e00ff */
[----:B------:R-:W-:Y:S01]  /*19dc0*/  IMAD.MOV.U32 R15, RZ, RZ, -0x1 ;  /* 0xffffffffff0f7424 */ /* 0x000fe200078e00ff */
[----:B0-----:R-:W-:-:S04]  /*19dd0*/  SHF.R.U32.HI R10, RZ, 0x5, R17 ;  /* 0x00000005ff0a7819 */ /* 0x001fc80000011611 */
[----:B------:R-:W-:-:S05]  /*19de0*/  LOP3.LUT R10, R10, 0x3, RZ, 0xc0, !PT ;  /* 0x000000030a0a7812 */ /* 0x000fca00078ec0ff */
[----:B------:R-:W-:-:S07]  /*19df0*/  IMAD.MOV.U32 R13, RZ, RZ, R10 ;  /* 0x000000ffff0d7224 */ /* 0x000fce00078e000a */
[----:B-----5:R-:W-:Y:S05]  /*19e00*/  WARPSYNC.COLLECTIVE R15, `(.L_x_1498) ;  /* 0x000000000f087348 */ /* 0x020fea0003c00000 */
[----:B------:R0:W1:Y:S02]  /*19e10*/  SHFL.IDX P6, R14, R13, R12, R11 ;  /* 0x0000000c0d0e7389 */ /* 0x00006400000c000b */
[----:B01---5:R-:W-:Y:S01]  /*19e20*/  ENDCOLLECTIVE ;  /* 0x000000000000791b */ /* 0x023fe20003800000 */
.L_x_1498:
[----:B------:R-:W-:Y:S05]  /*19e30*/  BRA `(.L_x_1499) ;  /* 0xffffffb8008c7947 */ /* 0x000fea000383ffff */
.L_x_1422:
[----:B0-----:R0:W1:Y:S02]  /*19e40*/  SYNCS.PHASECHK.TRANS64.TRYWAIT P0, [R4+URZ+0x2a880], R21 ;  /* 0x02a88015040075a7 */ /* 0x001064000800017f */
[----:B-1----:R-:W-:Y:S05]  /*19e50*/  @!P0 NANOSLEEP.SYNCS 0x989680 ;  /* 0x009896800000895d */ /* 0x002fea0003900000 */
[----:B------:R-:W1:Y:S02]  /*19e60*/  @!P0 SYNCS.PHASECHK.TRANS64 P0, [R4+URZ+0x2a880], R21 ;  /* 0x02a88015040085a7 */ /* 0x000e64000800007f */
[----:B-1----:R-:W-:Y:S05]  /*19e70*/  @!P0 BRA `(.L_x_1422) ;  /* 0xfffffffc00f08947 */ /* 0x002fea000383ffff */
[----:B------:R-:W-:Y:S05]  /*19e80*/  BRA `(.L_x_1500) ;  /* 0xffffffb8009c7947 */ /* 0x000fea000383ffff */
.L_x_1423:
        /* <DEDUP_REMOVED lines=8> */
.L_x_1502:
[----:B------:R-:W-:Y:S05]  /*19f10*/  BSYNC B0 ;  /* 0x0000000000007941 */ /* 0x000fea0003800000 */
.L_x_1501:
[----:B------:R-:W-:Y:S01]  /*19f20*/  IMAD.MOV.U32 R13, RZ, RZ, R8 ;  /* 0x000000ffff0d7224 */ /* 0x000fe200078e0008 */
[----:B------:R-:W-:Y:S01]  /*19f30*/  LOP3.LUT R35, R26, 0x80, RZ, 0xfc, !PT ;  /* 0x000000801a237812 */ /* 0x000fe200078efcff */
[----:B------:R-:W-:Y:S01]  /*19f40*/  IMAD.MOV.U32 R12, RZ, RZ, RZ ;  /* 0x000000ffff0c7224 */ /* 0x000fe200078e00ff */
[----:B------:R-:W-:Y:S01]  /*19f50*/  LOP3.LUT R25, R25, 0xffffffdf, RZ, 0xc0, !PT ;  /* 0xffffffdf19197812 */ /* 0x000fe200078ec0ff */
[----:B------:R-:W-:Y:S01]  /*19f60*/  IMAD.MOV.U32 R11, RZ, RZ, 0x1c1f ;  /* 0x00001c1fff0b7424 */ /* 0x000fe200078e00ff */
[----:B------:R-:W-:Y:S01]  /*19f70*/  ISETP.GE.AND P4, PT, R7, 0x21, PT ;  /* 0x000000210700780c */ /* 0x000fe20003f86270 */
[----:B------:R-:W-:Y:S02]  /*19f80*/  IMAD.MOV.U32 R15, RZ, RZ, -0x1 ;  /* 0xffffffffff0f7424 */ /* 0x000fe400078e00ff */
[----:B------:R-:W-:-:S10]  /*19f90*/  IMAD.MOV.U32 R0, RZ, RZ, R14 ;  /* 0x000000ffff007224 */ /* 0x000fd400078e000e */
[----:B------:R-:W-:Y:S05]  /*19fa0*/  WARPSYNC.COLLECTIVE R15, `(.L_x_1503) ;  /* 0x000000000f087348 */ /* 0x000fea0003c00000 */
[----:B------:R0:W1:Y:S02]  /*19fb0*/  SHFL.IDX P6, R14, R13, R12, R11 ;  /* 0x0000000c0d0e7389 */ /* 0x00006400000c000b */
[----:B01----:R-:W-:Y:S01]  /*19fc0*/  ENDCOLLECTIVE ;  /* 0x000000000000791b */ /* 0x003fe20003800000 */
.L_x_1503:
[----:B------:R-:W0:Y:S01]  /*19fd0*/  LDC R15, c[0x0][0x2f4] ;  /* 0x0000bd00ff0f7b82 */ /* 0x000e220000000800 */
[----:B------:R-:W-:Y:S01]  /*19fe0*/  LOP3.LUT R11, R26, 0x40, RZ, 0xfc, !PT ;  /* 0x000000401a0b7812 */ /* 0x000fe200078efcff */
[----:B------:R-:W-:Y:S02]  /*19ff0*/  IMAD.MOV.U32 R13, RZ, RZ, R9 ;  /* 0x000000ffff0d7224 */ /* 0x000fe400078e0009 */
[----:B------:R-:W-:Y:S02]  /*1a000*/  IMAD.MOV.U32 R12, RZ, RZ, 0x1 ;  /* 0x00000001ff0c7424 */ /* 0x000fe400078e00ff */
        /* <DEDUP_REMOVED lines=14> */
[----:B------:R-:W-:Y:S02]  /*1a0f0*/  IMAD.MOV.U32 R15, RZ, RZ, -0x1 ;  /* 0xffffffffff0f7424 */ /* 0x000fe400078e00ff */
[----:B------:R0:W-:Y:S01]  /*1a100*/  LDGSTS.E.BYPASS.LTC128B.128 [R0+0xe400], desc[UR54][R2.64+0x40], !P1 ;  /* 0x0e40004002007fae */ /* 0x0001e2000c901d76 */
[----:B------:R-:W-:-:S13]  /*1a110*/  ISETP.LT.OR P1, PT, R7, 0x1, P0 ;  /* 0x000000010700780c */ /* 0x000fda0000721670 */
[----:B0-----:R-:W-:Y:S05]  /*1a120*/  WARPSYNC.COLLECTIVE R15, `(.L_x_1504) ;  /* 0x000000000f087348 */ /* 0x001fea0003c00000 */
[----:B------:R1:W2:Y:S02]  /*1a130*/  SHFL.IDX P6, R14, R13, R12, R11 ;  /* 0x0000000c0d0e7389 */ /* 0x0002a400000c000b */
[----:B012---:R-:W-:Y:S01]  /*1a140*/  ENDCOLLECTIVE ;  /* 0x000000000000791b */ /* 0x007fe20003800000 */
.L_x_1504:
        /* <DEDUP_REMOVED lines=9> */
.L_x_1505:
[----:B------:R-:W-:Y:S02]  /*1a1e0*/  IMAD.MOV.U32 R13, RZ, RZ, R9 ;  /* 0x000000ffff0d7224 */ /* 0x000fe400078e0009 */
[----:B------:R-:W-:Y:S02]  /*1a1f0*/  IMAD.MOV.U32 R12, RZ, RZ, 0x2 ;  /* 0x00000002ff0c7424 */ /* 0x000fe400078e00ff */
[----:B------:R-:W-:-:S07]  /*1a200*/  IMAD.MOV.U32 R2, RZ, RZ, R14 ;  /* 0x000000ffff027224 */ /* 0x000fce00078e000e */
[----:B------:R-:W-:Y:S05]  /*1a210*/  WARPSYNC.COLLECTIVE R15, `(.L_x_1506) ;  /* 0x000000000f087348 */ /* 0x000fea0003c00000 */
[----:B------:R0:W1:Y:S02]  /*1a220*/  SHFL.IDX P6, R14, R13, R12, R11 ;  /* 0x0000000c0d0e7389 */ /* 0x00006400000c000b */
[----:B01----:R-:W-:Y:S01]  /*1a230*/  ENDCOLLECTIVE ;  /* 0x000000000000791b */ /* 0x003fe20003800000 */
.L_x_1506:
        /* <DEDUP_REMOVED lines=16> */
.L_x_1507:
[----:B------:R-:W-:Y:S02]  /*1a340*/  IMAD.MOV.U32 R13, RZ, RZ, R9 ;  /* 0x000000ffff0d7224 */ /* 0x000fe400078e0009 */
[----:B------:R-:W-:Y:S02]  /*1a350*/  IMAD.MOV.U32 R12, RZ, RZ, 0x3 ;  /* 0x00000003ff0c7424 */ /* 0x000fe400078e00ff */
[----:B------:R-:W-:-:S07]  /*1a360*/  IMAD.MOV.U32 R2, RZ, RZ, R14 ;  /* 0x000000ffff027224 */ /* 0x000fce00078e000e */
[----:B------:R-:W-:Y:S05]  /*1a370*/  WARPSYNC.COLLECTIVE R15, `(.L_x_1508) ;  /* 0x000000000f087348 */ /* 0x000fea0003c00000 */
[----:B------:R0:W1:Y:S02]  /*1a380*/  SHFL.IDX P6, R14, R13, R12, R11 ;  /* 0x0000000c0d0e7389 */ /* 0x00006400000c000b */
[----:B01----:R-:W-:Y:S01]  /*1a390*/  ENDCOLLECTIVE ;  /* 0x000000000000791b */ /* 0x003fe20003800000 */
.L_x_1508:
        /* <DEDUP_REMOVED lines=13> */
.L_x_1509:
[----:B------:R-:W-:Y:S01]  /*1a470*/  @!PT LDS RZ, [RZ] ;  /* 0x00000000fffff984 */ /* 0x000fe20000000800 */
[----:B------:R-:W-:Y:S01]  /*1a480*/  @!PT LDS RZ, [RZ] ;  /* 0x00000000fffff984 */ /* 0x000fe20000000800 */
[----:B------:R-:W-:Y:S01]  /*1a490*/  @!PT LDS RZ, [RZ] ;  /* 0x00000000fffff984 */ /* 0x000fe20000000800 */
[----:B------:R-:W-:Y:S01]  /*1a4a0*/  LDGSTS.E.BYPASS.LTC128B.128 [R0+0xf400], desc[UR54][R2.64+0x40], !P1 ;  /* 0x0f40004002007fae */ /* 0x000fe2000c901d76 */
[C---:B------:R-:W-:Y:S02]  /*1a4b0*/  ISETP.LT.OR P1, PT, R7.reuse, 0x41, P0 ;  /* 0x000000410700780c */ /* 0x040fe40000721670 */
[----:B------:R-:W-:-:S11]  /*1a4c0*/  ISETP.GE.AND P6, PT, R7, 0x61, PT ;  /* 0x000000610700780c */ /* 0x000fd60003fc6270 */
[----:B------:R0:W-:Y:S01]  /*1a4d0*/  LDGSTS.E.BYPASS.LTC128B.128 [R0+0x11400], desc[UR54][R2.64+0x80], !P1 ;  /* 0x1140008002007fae */ /* 0x0001e2000c901d76 */
[----:B------:R-:W-:Y:S01]  /*1a4e0*/  ISETP.GE.AND P1, PT, R7, 0x41, PT ;  /* 0x000000410700780c */ /* 0x000fe20003f26270 */
[----:B0-----:R-:W-:Y:S01]  /*1a4f0*/  IMAD.MOV.U32 R2, RZ, RZ, R14 ;  /* 0x000000ffff027224 */ /* 0x001fe200078e000e */
[----:B------:R-:W-:Y:S01]  /*1a500*/  @P6 LOP3.LUT R25, R25, 0x20, RZ, 0xfc, !PT ;  /* 0x0000002019196812 */ /* 0x000fe200078efcff */
[----:B------:R-:W-:Y:S10]  /*1a510*/  BRA `(.L_x_1510) ;  /* 0xffffffb800187947 */ /* 0x000ff4000383ffff */
.L_x_1428:
[----:B---3--:R3:W4:Y:S02]  /*1a520*/  SYNCS.PHASECHK.TRANS64.TRYWAIT P0, [R4+URZ+0x2a840], R21 ;  /* 0x02a84015040075a7 */ /* 0x008724000800017f */
[----:B----4-:R-:W-:Y:S05]  /*1a530*/  @!P0 NANOSLEEP.SYNCS 0x989680 ;  /* 0x009896800000895d */ /* 0x010fea0003900000 */
[----:B------:R-:W4:Y:S02]  /*1a540*/  @!P0 SYNCS.PHASECHK.TRANS64 P0, [R4+URZ+0x2a840], R21 ;  /* 0x02a84015040085a7 */ /* 0x000f24000800007f */
[----:B----4-:R-:W-:Y:S05]  /*1a550*/  @!P0 BRA `(.L_x_1428) ;  /* 0xfffffffc00f08947 */ /* 0x010fea000383ffff */
[----:B------:R-:W-:Y:S05]  /*1a560*/  BRA `(.L_x_1511) ;  /* 0xffffffb8007c7947 */ /* 0x000fea000383ffff */
.L_x_1429:
        /* <DEDUP_REMOVED lines=8> */
.L_x_1513:
[----:B------:R-:W-:Y:S05]  /*1a5f0*/  BSYNC B0 ;  /* 0x0000000000007941 */ /* 0x000fea0003800000 */
.L_x_1512:
        /* <DEDUP_REMOVED lines=8> */
.L_x_1514:
[----:B------:R-:W-:Y:S02]  /*1a680*/  IMAD.MOV.U32 R13, RZ, RZ, R6 ;  /* 0x000000ffff0d7224 */ /* 0x000fe400078e0006 */
[----:B------:R-:W-:Y:S01]  /*1a690*/  IMAD.MOV.U32 R12, RZ, RZ, 0x1 ;  /* 0x00000001ff0c7424 */ /* 0x000fe200078e00ff */
[C---:B------:R-:W-:Y:S02]  /*1a6a0*/  ISETP.GE.AND P6, PT, R26.reuse, R9, PT ;  /* 0x000000091a00720c */ /* 0x040fe40003fc6270 */
        /* <DEDUP_REMOVED lines=10> */
.L_x_1515:
        /* <DEDUP_REMOVED lines=11> */
.L_x_1516:
[----:B------:R-:W-:Y:S02]  /*1a800*/  IMAD.MOV.U32 R13, RZ, RZ, R6 ;  /* 0x000000ffff0d7224 */ /* 0x000fe400078e0006 */
[----:B------:R-:W-:Y:S01]  /*1a810*/  IMAD.MOV.U32 R12, RZ, RZ, 0x2 ;  /* 0x00000002ff0c7424 */ /* 0x000fe200078e00ff */
[----:B------:R-:W-:-:S13]  /*1a820*/  @P4 IADD3 R7, P0, R26, R14, RZ ;  /* 0x0000000e1a074210 */ /* 0x000fda0007f1e0ff */
[----:B------:R-:W-:Y:S05]  /*1a830*/  WARPSYNC.COLLECTIVE R15, `(.L_x_1517) ;  /* 0x000000000f087348 */ /* 0x000fea0003c00000 */
[----:B------:R0:W1:Y:S02]  /*1a840*/  SHFL.IDX P6, R14, R13, R12, R11 ;  /* 0x0000000c0d0e7389 */ /* 0x00006400000c000b */
[----:B01----:R-:W-:Y:S01]  /*1a850*/  ENDCOLLECTIVE ;  /* 0x000000000000791b */ /* 0x003fe20003800000 */
.L_x_1517:
[----:B------:R-:W-:Y:S02]  /*1a860*/  @P4 IMAD.X R8, RZ, RZ, R2, P0 ;  /* 0x000000ffff084224 */ /* 0x000fe400000e0602 */
[----:B------:R-:W-:Y:S02]  /*1a870*/  @P4 IMAD.MOV.U32 R2, RZ, RZ, R7 ;  /* 0x000000ffff024224 */ /* 0x000fe400078e0007 */
[----:B------:R-:W-:-:S05]  /*1a880*/  @P4 IMAD.MOV.U32 R3, RZ, RZ, R8 ;  /* 0x000000ffff034224 */ /* 0x000fca00078e0008 */
[----:B------:R-:W-:Y:S01]  /*1a890*/  @!PT LDS RZ, [RZ] ;  /* 0x00000000fffff984 */ /* 0x000fe20000000800 */
[----:B------:R-:W-:Y:S01]  /*1a8a0*/  @!PT LDS RZ, [RZ] ;  /* 0x00000000fffff984 */ /* 0x000fe20000000800 */
[----:B------:R-:W-:Y:S01]  /*1a8b0*/  @!PT LDS RZ, [RZ] ;  /* 0x00000000fffff984 */ /* 0x000fe20000000800 */
[----:B------:R-:W-:Y:S01]  /*1a8c0*/  @P4 LDGSTS.E.BYPASS.LTC128B.128 [R0+0x1ec00], desc[UR54][R2.64], !P5 ;  /* 0x1ec0000002004fae */ /* 0x000fe2000e901d76 */
[----:B------:R-:W-:-:S03]  /*1a8d0*/  IMAD.MOV.U32 R13, RZ, RZ, R5 ;  /* 0x000000ffff0d7224 */ /* 0x000fc600078e0005 */
[----:B------:R-:W-:Y:S04]  /*1a8e0*/  @P4 LDGSTS.E.BYPASS.LTC128B.128 [R0+0x20c00], desc[UR54][R2.64+0x40], !P3 ;  /* 0x20c0004002004fae */ /* 0x000fe8000d901d76 */
[----:B------:R0:W-:Y:S02]  /*1a8f0*/  @P4 LDGSTS.E.BYPASS.LTC128B.128 [R0+0x22c00], desc[UR54][R2.64+0x80], !P2 ;  /* 0x22c0008002004fae */ /* 0x0001e4000d101d76 */
[----:B0-----:R-:W-:-:S07]  /*1a900*/  IMAD.MOV.U32 R2, RZ, RZ, R14 ;  /* 0x000000ffff027224 */ /* 0x001fce00078e000e */
[----:B------:R-:W-:Y:S05]  /*1a910*/  WARPSYNC.COLLECTIVE R15, `(.L_x_1518) ;  /* 0x000000000f087348 */ /* 0x000fea0003c00000 */
[----:B------:R0:W1:Y:S02]  /*1a920*/  SHFL.IDX P6, R14, R13, R12, R11 ;  /* 0x0000000c0d0e7389 */ /* 0x00006400000c000b */
[----:B01----:R-:W-:Y:S01]  /*1a930*/  ENDCOLLECTIVE ;  /* 0x000000000000791b */ /* 0x003fe20003800000 */
.L_x_1518:
[----:B------:R-:W-:Y:S02]  /*1a940*/  IMAD.MOV.U32 R13, RZ, RZ, R6 ;  /* 0x000000ffff0d7224 */ /* 0x000fe400078e0006 */
[----:B------:R-:W-:Y:S01]  /*1a950*/  IMAD.MOV.U32 R12, RZ, RZ, 0x3 ;  /* 0x00000003ff0c7424 */ /* 0x000fe200078e00ff */
[----:B------:R-:W-:-:S13]  /*1a960*/  @P1 IADD3 R7, P0, R26, R14, RZ ;  /* 0x0000000e1a071210 */ /* 0x000fda0007f1e0ff */
[----:B------:R-:W-:Y:S05]  /*1a970*/  WARPSYNC.COLLECTIVE R15, `(.L_x_1519) ;  /* 0x000000000f087348 */ /* 0x000fea0003c00000 */
[----:B------:R0:W1:Y:S02]  /*1a980*/  SHFL.IDX P6, R14, R13, R12, R11 ;  /* 0x0000000c0d0e7389 */ /* 0x00006400000c000b */
[----:B01----:R-:W-:Y:S01]  /*1a990*/  ENDCOLLECTIVE ;  /* 0x000000000000791b */ /* 0x003fe20003800000 */
.L_x_1519:
        /* <DEDUP_REMOVED lines=14> */
.L_x_1520:
[----:B------:R-:W-:Y:S05]  /*1aa80*/  BRA `(.L_x_1521) ;  /* 0xffffffb8000c7947 */ /* 0x000fea000383ffff */
.L_x_1434:
[----:B------:R-:W-:Y:S02]  /*1aa90*/  IMAD.MOV.U32 R13, RZ, RZ, R4 ;  /* 0x000000ffff0d7224 */ /* 0x000fe400078e0004 */
[----:B------:R-:W-:Y:S02]  /*1aaa0*/  IMAD.MOV.U32 R12, RZ, RZ, RZ ;  /* 0x000000ffff0c7224 */ /* 0x000fe400078e00ff */
[----:B------:R-:W-:Y:S02]  /*1aab0*/  IMAD.MOV.U32 R11, RZ, RZ, 0x1c1f ;  /* 0x00001c1fff0b7424 */ /* 0x000fe400078e00ff */
[----:B------:R-:W-:Y:S02]  /*1aac0*/  IMAD.MOV.U32 R15, RZ, RZ, -0x1 ;  /* 0xffffffffff0f7424 */ /* 0x000fe400078e00ff */
[----:B------:R-:W-:Y:S02]  /*1aad0*/  IMAD R5, R5, UR37, RZ ;  /* 0x0000002505057c24 */ /* 0x000fe4000f8e02ff */
[----:B------:R-:W-:-:S07]  /*1aae0*/  VIADD R6, R10, UR38 ;  /* 0x000000260a067c36 */ /* 0x000fce0008000000 */
[----:B-----5:R-:W-:Y:S05]  /*1aaf0*/  WARPSYNC.COLLECTIVE R15, `(.L_x_1522) ;  /* 0x000000000f087348 */ /* 0x020fea0003c00000 */
[----:B------:R0:W1:Y:S02]  /*1ab00*/  SHFL.IDX P6, R14, R13, R12, R11 ;  /* 0x0000000c0d0e7389 */ /* 0x00006400000c000b */
[----:B01---5:R-:W-:Y:S01]  /*1ab10*/  ENDCOLLECTIVE ;  /* 0x000000000000791b */ /* 0x023fe20003800000 */
.L_x_1522:
[C---:B------:R-:W-:Y:S01]  /*1ab20*/  VIADD R8, R6.reuse, 0x20 ;  /* 0x0000002006087836 */ /* 0x040fe20000000000 */
[----:B------:R-:W-:Y:S01]  /*1ab30*/  ISETP.GE.AND P1, PT, R6, R5, PT ;  /* 0x000000050600720c */ /* 0x000fe20003f26270 */
[----:B------:R-:W-:Y:S02]  /*1ab40*/  IMAD.MOV.U32 R13, RZ, RZ, R0 ;  /* 0x000000ffff0d7224 */ /* 0x000fe400078e0000 */
[----:B------:R-:W-:-:S10]  /*1ab50*/  IMAD.MOV.U32 R2, RZ, RZ, R14 ;  /* 0x000000ffff027224 */ /* 0x000fd400078e000e */
[----:B------:R-:W-:Y:S05]  /*1ab60*/  WARPSYNC.COLLECTIVE R15, `(.L_x_1523) ;  /* 0x000000000f087348 */ /* 0x000fea0003c00000 */
[----:B------:R0:W1:Y:S02]  /*1ab70*/  SHFL.IDX P6, R14, R13, R12, R11 ;  /* 0x0000000c0d0e7389 */ /* 0x00006400000c000b */
[----:B01----:R-:W-:Y:S01]  /*1ab80*/  ENDCOLLECTIVE ;  /* 0x000000000000791b */ /* 0x003fe20003800000 */
.L_x_1523:
        /* <DEDUP_REMOVED lines=8> */
.L_x_1524:
[----:B------:R-:W-:Y:S01]  /*1ac10*/  @!PT LDS RZ, [RZ] ;  /* 0x00000000fffff984 */ /* 0x000fe20000000800 */
[----:B------:R-:W-:Y:S01]  /*1ac20*/  @!PT LDS RZ, [RZ] ;  /* 0x00000000fffff984 */ /* 0x000fe20000000800 */
[----:B------:R-:W-:Y:S01]  /*1ac30*/  @!PT LDS RZ, [RZ] ;  /* 0x00000000fffff984 */ /* 0x000fe20000000800 */
[----:B------:R-:W-:Y:S04]  /*1ac40*/  @!P1 LDGSTS.E.BYPASS.LTC128B.128 [R9+0x18400], desc[UR54][R2.64], !P3 ;  /* 0x1840000002099fae */ /* 0x000fe8000d901d76 */
[----:B------:R-:W-:Y:S04]  /*1ac50*/  @!P1 LDGSTS.E.BYPASS.LTC128B.128 [R9+0x1a400], desc[UR54][R2.64+0x40], !P2 ;  /* 0x1a40004002099fae */ /* 0x000fe8000d101d76 */
[----:B------:R0:W-:Y:S01]  /*1ac60*/  @!P1 LDGSTS.E.BYPASS.LTC128B.128 [R9+0x1c400], desc[UR54][R2.64+0x80], !P0 ;  /* 0x1c40008002099fae */ /* 0x0001e2000c101d76 */
[----:B------:R-:W-:Y:S01]  /*1ac70*/  ISETP.GE.AND P1, PT, R8, R5, PT ;  /* 0x000000050800720c */ /* 0x000fe20003f26270 */
[----:B------:R-:W-:-:S02]  /*1ac80*/  IMAD.MOV.U32 R13, RZ, RZ, R0 ;  /* 0x000000ffff0d7224 */ /* 0x000fc400078e0000 */
[----:B------:R-:W-:Y:S02]  /*1ac90*/  VIADD R8, R6, 0x40 ;  /* 0x0000004006087836 */ /* 0x000fe40000000000 */
[----:B0-----:R-:W-:-:S08]  /*1aca0*/  IMAD.MOV.U32 R2, RZ, RZ, R14 ;  /* 0x000000ffff027224 */ /* 0x001fd000078e000e */
[----:B------:R-:W-:Y:S05]  /*1acb0*/  WARPSYNC.COLLECTIVE R15, `(.L_x_1525) ;  /* 0x000000000f087348 */ /* 0x000fea0003c00000 */
[----:B------:R0:W1:Y:S02]  /*1acc0*/  SHFL.IDX P6, R14, R13, R12, R11 ;  /* 0x0000000c0d0e7389 */ /* 0x00006400000c000b */
[----:B01----:R-:W-:Y:S01]  /*1acd0*/  ENDCOLLECTIVE ;  /* 0x000000000000791b */ /* 0x003fe20003800000 */
.L_x_1525:
        /* <DEDUP_REMOVED lines=8> */
.L_x_1526:
[----:B------:R-:W-:-:S05]  /*1ad60*/  @!P1 IMAD.MOV.U32 R3, RZ, RZ, R7 ;  /* 0x000000ffff039224 */ /* 0x000fca00078e0007 */
[----:B------:R-:W-:Y:S01]  /*1ad70*/  @!PT LDS RZ, [RZ] ;  /* 0x00000000fffff984 */ /* 0x000fe20000000800 */
[----:B------:R-:W-:Y:S01]  /*1ad80*/  @!PT LDS RZ, [RZ] ;  /* 0x00000000fffff984 */ /* 0x000fe20000000800 */
[----:B------:R-:W-:Y:S01]  /*1ad90*/  @!PT LDS RZ, [RZ] ;  /* 0x00000000fffff984 */ /* 0x000fe20000000800 */
[----:B------:R-:W-:Y:S04]  /*1ada0*/  @!P1 LDGSTS.E.BYPASS.LTC128B.128 [R9+0x18c00], desc[UR54][R2.64], !P3 ;  /* 0x18c0000002099fae */ /* 0x000fe8000d901d76 */
[----:B------:R-:W-:Y:S01]  /*1adb0*/  @!P1 LDGSTS.E.BYPASS.LTC128B.128 [R9+0x1ac00], desc[UR54][R2.64+0x40], !P2 ;  /* 0x1ac0004002099fae */ /* 0x000fe2000d101d76 */
[----:B------:R-:W-:-:S03]  /*1adc0*/  IMAD.MOV.U32 R13, RZ, RZ, R0 ;  /* 0x000000ffff0d7224 */ /* 0x000fc600078e0000 */
[----:B------:R0:W-:Y:S01]  /*1add0*/  @!P1 LDGSTS.E.BYPASS.LTC128B.128 [R9+0x1cc00], desc[UR54][R2.64+0x80], !P0 ;  /* 0x1cc0008002099fae */ /* 0x0001e2000c101d76 */
[----:B------:R-:W-:Y:S01]  /*1ade0*/  ISETP.GE.AND P1, PT, R8, R5, PT ;  /* 0x000000050800720c */ /* 0x000fe20003f26270 */
[----:B0-----:R-:W-:-:S12]  /*1adf0*/  IMAD.MOV.U32 R2, RZ, RZ, R14 ;  /* 0x000000ffff027224 */ /* 0x001fd800078e000e */
[----:B------:R-:W-:Y:S05]  /*1ae00*/  WARPSYNC.COLLECTIVE R15, `(.L_x_1527) ;  /* 0x000000000f087348 */ /* 0x000fea0003c00000 */
[----:B------:R0:W1:Y:S02]  /*1ae10*/  SHFL.IDX P6, R14, R13, R12, R11 ;  /* 0x0000000c0d0e7389 */ /* 0x00006400000c000b */
[----:B01----:R-:W-:Y:S01]  /*1ae20*/  ENDCOLLECTIVE ;  /* 0x000000000000791b */ /* 0x003fe20003800000 */
.L_x_1527:
        /* <DEDUP_REMOVED lines=8> */
.L_x_1528:
[----:B------:R-:W-:-:S05]  /*1aeb0*/  @!P1 IMAD.MOV.U32 R3, RZ, RZ, R7 ;  /* 0x000000ffff039224 */ /* 0x000fca00078e0007 */
[----:B------:R-:W-:Y:S01]  /*1aec0*/  @!PT LDS RZ, [RZ] ;  /* 0x00000000fffff984 */ /* 0x000fe20000000800 */
[----:B------:R-:W-:Y:S01]  /*1aed0*/  @!PT LDS RZ, [RZ] ;  /* 0x00000000fffff984 */ /* 0x000fe20000000800 */
[----:B------:R-:W-:Y:S01]  /*1aee0*/  @!PT LDS RZ, [RZ] ;  /* 0x00000000fffff984 */ /* 0x000fe20000000800 */
[----:B------:R0:W-:Y:S04]  /*1aef0*/  @!P1 LDGSTS.E.BYPASS.LTC128B.128 [R9+0x19400], desc[UR54][R2.64], !P3 ;  /* 0x1940000002099fae */ /* 0x0001e8000d901d76 */
[----:B------:R0:W-:Y:S01]  /*1af00*/  @!P1 LDGSTS.E.BYPASS.LTC128B.128 [R9+0x1b400], desc[UR54][R2.64+0x40], !P2 ;  /* 0x1b40004002099fae */ /* 0x0001e2000d101d76 */
[----:B------:R-:W-:-:S03]  /*1af10*/  IMAD.MOV.U32 R13, RZ, RZ, R0 ;  /* 0x000000ffff0d7224 */ /* 0x000fc600078e0000 */
[----:B------:R0:W-:Y:S01]  /*1af20*/  @!P1 LDGSTS.E.BYPASS.LTC128B.128 [R9+0x1d400], desc[UR54][R2.64+0x80], !P0 ;  /* 0x1d40008002099fae */ /* 0x0001e2000c101d76 */
[----:B------:R-:W-:-:S07]  /*1af30*/  IMAD.MOV.U32 R4, RZ, RZ, R14 ;  /* 0x000000ffff047224 */ /* 0x000fce00078e000e */
[----:B0-----:R-:W-:Y:S05]  /*1af40*/  WARPSYNC.COLLECTIVE R15, `(.L_x_1529) ;  /* 0x000000000f087348 */ /* 0x001fea0003c00000 */
[----:B------:R1:W2:Y:S02]  /*1af50*/  SHFL.IDX P6, R14, R13, R12, R11 ;  /* 0x0000000c0d0e7389 */ /* 0x0002a400000c000b */
[----:B012---:R-:W-:Y:S01]  /*1af60*/  ENDCOLLECTIVE ;  /* 0x000000000000791b */ /* 0x007fe20003800000 */
.L_x_1529:
[----:B------:R-:W-:Y:S05]  /*1af70*/  BRA `(.L_x_1530) ;  /* 0xffffffbc00287947 */ /* 0x000fea000383ffff */
.L_x_1439:
[----:B0-----:R0:W1:Y:S02]  /*1af80*/  SYNCS.PHASECHK.TRANS64.TRYWAIT P0, [R22+URZ+0x2a820], R3 ;  /* 0x02a82003160075a7 */ /* 0x001064000800017f */
[----:B-1----:R-:W-:Y:S05]  /*1af90*/  @!P0 NANOSLEEP.SYNCS 0x989680 ;  /* 0x009896800000895d */ /* 0x002fea0003900000 */
[----:B------:R-:W1:Y:S02]  /*1afa0*/  @!P0 SYNCS.PHASECHK.TRANS64 P0, [R22+URZ+0x2a820], R3 ;  /* 0x02a82003160085a7 */ /* 0x000e64000800007f */
[----:B-1----:R-:W-:Y:S05]  /*1afb0*/  @!P0 BRA `(.L_x_1439) ;  /* 0xfffffffc00f08947 */ /* 0x002fea000383ffff */
[----:B------:R-:W-:Y:S05]  /*1afc0*/  BRA `(.L_x_1531) ;  /* 0xffffffbc00987947 */ /* 0x000fea000383ffff */
.L_x_1443:
[----:B0-----:R0:W1:Y:S02]  /*1afd0*/  SYNCS.PHASECHK.TRANS64.TRYWAIT P0, [R4+URZ+0x2a880], R17 ;  /* 0x02a88011040075a7 */ /* 0x001064000800017f */
[----:B-1----:R-:W-:Y:S05]  /*1afe0*/  @!P0 NANOSLEEP.SYNCS 0x989680 ;  /* 0x009896800000895d */ /* 0x002fea0003900000 */
[----:B------:R-:W1:Y:S02]  /*1aff0*/  @!P0 SYNCS.PHASECHK.TRANS64 P0, [R4+URZ+0x2a880], R17 ;  /* 0x02a88011040085a7 */ /* 0x000e64000800007f */
[----:B-1----:R-:W-:Y:S05]  /*1b000*/  @!P0 BRA `(.L_x_1443) ;  /* 0xfffffffc00f08947 */ /* 0x002fea000383ffff */
[----:B------:R-:W-:Y:S05]  /*1b010*/  BRA `(.L_x_1532) ;  /* 0xffffffc000607947 */ /* 0x000fea000383ffff */
.L_x_1444:
[----:B------:R-:W-:Y:S01]  /*1b020*/  BSSY B0, `(.L_x_1533) ;  /* 0x0000008000007945 */ /* 0x000fe20003800000 */
[----:B------:R-:W-:Y:S02]  /*1b030*/  IMAD.MOV.U32 R13, RZ, RZ, R27 ;  /* 0x000000ffff0d7224 */ /* 0x000fe400078e001b */
[----:B------:R-:W-:Y:S02]  /*1b040*/  IMAD.MOV.U32 R12, RZ, RZ, RZ ;  /* 0x000000ffff0c7224 */ /* 0x000fe400078e00ff */
[----:B------:R-:W-:Y:S02]  /*1b050*/  IMAD.MOV.U32 R11, RZ, RZ, 0x1c1f ;  /* 0x00001c1fff0b7424 */ /* 0x000fe400078e00ff */
[----:B------:R-:W-:-:S07]  /*1b060*/  IMAD.MOV.U32 R15, RZ, RZ, -0x1 ;  /* 0xffffffffff0f7424 */ /* 0x000fce00078e00ff */
[----:B0-2---:R-:W-:Y:S05]  /*1b070*/  WARPSYNC.COLLECTIVE R15, `(.L_x_1534) ;  /* 0x000000000f087348 */ /* 0x005fea0003c00000 */
[----:B--2---:R1:W2:Y:S02]  /*1b080*/  SHFL.IDX P6, R14, R13, R12, R11 ;  /* 0x0000000c0d0e7389 */ /* 0x0042a400000c000b */
[----:B012---:R-:W-:Y:S01]  /*1b090*/  ENDCOLLECTIVE ;  /* 0x000000000000791b */ /* 0x007fe20003800000 */
.L_x_1534:
[----:B------:R-:W-:Y:S05]  /*1b0a0*/  BSYNC B0 ;  /* 0x0000000000007941 */ /* 0x000fea0003800000 */
.L_x_1533:
        /* <DEDUP_REMOVED lines=8> */
.L_x_1535:
[----:B------:R-:W-:Y:S02]  /*1b130*/  IMAD.MOV.U32 R13, RZ, RZ, R27 ;  /* 0x000000ffff0d7224 */ /* 0x000fe400078e001b */
[----:B------:R-:W-:Y:S02]  /*1b140*/  IMAD.MOV.U32 R12, RZ, RZ, 0x1 ;  /* 0x00000001ff0c7424 */ /* 0x000fe400078e00ff */
[----:B------:R-:W-:-:S07]  /*1b150*/  IMAD.MOV.U32 R2, RZ, RZ, R14 ;  /* 0x000000ffff027224 */ /* 0x000fce00078e000e */
[----:B------:R-:W-:Y:S05]  /*1b160*/  WARPSYNC.COLLECTIVE R15, `(.L_x_1536) ;  /* 0x000000000f087348 */ /* 0x000fea0003c00000 */
[----:B------:R0:W1:Y:S02]  /*1b170*/  SHFL.IDX P6, R14, R13, R12, R11 ;  /* 0x0000000c0d0e7389 */ /* 0x00006400000c000b */
[----:B01----:R-:W-:Y:S01]  /*1b180*/  ENDCOLLECTIVE ;  /* 0x000000000000791b */ /* 0x003fe20003800000 */
.L_x_1536:
        /* <DEDUP_REMOVED lines=14> */
.L_x_1537:
[----:B------:R-:W-:Y:S02]  /*1b270*/  IMAD.MOV.U32 R13, RZ, RZ, R27 ;  /* 0x000000ffff0d7224 */ /* 0x000fe400078e001b */
[----:B------:R-:W-:Y:S02]  /*1b280*/  IMAD.MOV.U32 R12, RZ, RZ, 0x2 ;  /* 0x00000002ff0c7424 */ /* 0x000fe400078e00ff */
[----:B------:R-:W-:-:S07]  /*1b290*/  IMAD.MOV.U32 R2, RZ, RZ, R14 ;  /* 0x000000ffff027224 */ /* 0x000fce00078e000e */
[----:B------:R-:W-:Y:S05]  /*1b2a0*/  WARPSYNC.COLLECTIVE R15, `(.L_x_1538) ;  /* 0x000000000f087348 */ /* 0x000fea0003c00000 */
[----:B------:R0:W1:Y:S02]  /*1b2b0*/  SHFL.IDX P6, R14, R13, R12, R11 ;  /* 0x0000000c0d0e7389 */ /* 0x00006400000c000b */
[----:B01----:R-:W-:Y:S01]  /*1b2c0*/  ENDCOLLECTIVE ;  /* 0x000000000000791b */ /* 0x003fe20003800000 */
.L_x_1538:
        /* <DEDUP_REMOVED lines=13> */
.L_x_1539:
[----:B------:R-:W-:Y:S02]  /*1b3a0*/  IMAD.MOV.U32 R13, RZ, RZ, R27 ;  /* 0x000000ffff0d7224 */ /* 0x000fe400078e001b */
[----:B------:R-:W-:Y:S02]  /*1b3b0*/  IMAD.MOV.U32 R12, RZ, RZ, 0x3 ;  /* 0x00000003ff0c7424 */ /* 0x000fe400078e00ff */
[----:B------:R-:W-:-:S07]  /*1b3c0*/  IMAD.MOV.U32 R2, RZ, RZ, R14 ;  /* 0x000000ffff027224 */ /* 0x000fce00078e000e */
[----:B------:R-:W-:Y:S05]  /*1b3d0*/  WARPSYNC.COLLECTIVE R15, `(.L_x_1540) ;  /* 0x000000000f087348 */ /* 0x000fea0003c00000 */
[----:B------:R0:W1:Y:S02]  /*1b3e0*/  SHFL.IDX P6, R14, R13, R12, R11 ;  /* 0x0000000c0d0e7389 */ /* 0x00006400000c000b */
[----:B01----:R-:W-:Y:S01]  /*1b3f0*/  ENDCOLLECTIVE ;  /* 0x000000000000791b */ /* 0x003fe20003800000 */
.L_x_1540:
        /* <DEDUP_REMOVED lines=13> */
.L_x_1541:
[----:B------:R-:W-:Y:S01]  /*1b4d0*/  IMAD.MOV.U32 R2, RZ, RZ, R14 ;  /* 0x000000ffff027224 */ /* 0x000fe200078e000e */
[----:B------:R-:W-:Y:S06]  /*1b4e0*/  BRA `(.L_x_1542) ;  /* 0xffffffbc00f87947 */ /* 0x000fec000383ffff */
.L_x_1449:
[----:B----4-:R4:W0:Y:S02]  /*1b4f0*/  SYNCS.PHASECHK.TRANS64.TRYWAIT P0, [R4+URZ+0x2a840], R17 ;  /* 0x02a84011040075a7 */ /* 0x010824000800017f */
[----:B0-----:R-:W-:Y:S05]  /*1b500*/  @!P0 NANOSLEEP.SYNCS 0x989680 ;  /* 0x009896800000895d */ /* 0x001fea0003900000 */
[----:B------:R-:W0:Y:S02]  /*1b510*/  @!P0 SYNCS.PHASECHK.TRANS64 P0, [R4+URZ+0x2a840], R17 ;  /* 0x02a84011040085a7 */ /* 0x000e24000800007f */
[----:B0-----:R-:W-:Y:S05]  /*1b520*/  @!P0 BRA `(.L_x_1449) ;  /* 0xfffffffc00f08947 */ /* 0x001fea000383ffff */
[----:B------:R-:W-:Y:S05]  /*1b530*/  BRA `(.L_x_1543) ;  /* 0xffffffc000507947 */ /* 0x000fea000383ffff */
.L_x_1450:
[----:B------:R-:W-:Y:S01]  /*1b540*/  BSSY B0, `(.L_x_1544) ;  /* 0x0000008000007945 */ /* 0x000fe20003800000 */
[----:B------:R-:W-:Y:S02]  /*1b550*/  IMAD.MOV.U32 R13, RZ, RZ, R8 ;  /* 0x000000ffff0d7224 */ /* 0x000fe400078e0008 */
[----:B------:R-:W-:Y:S02]  /*1b560*/  IMAD.MOV.U32 R12, RZ, RZ, RZ ;  /* 0x000000ffff0c7224 */ /* 0x000fe400078e00ff */
[----:B------:R-:W-:Y:S02]  /*1b570*/  IMAD.MOV.U32 R11, RZ, RZ, 0x1c1f ;  /* 0x00001c1fff0b7424 */ /* 0x000fe400078e00ff */
[----:B------:R-:W-:-:S07]  /*1b580*/  IMAD.MOV.U32 R15, RZ, RZ, -0x1 ;  /* 0xffffffffff0f7424 */ /* 0x000fce00078e00ff */
[----:B01234-:R-:W-:Y:S05]  /*1b590*/  WARPSYNC.COLLECTIVE R15, `(.L_x_1545) ;  /* 0x000000000f087348 */ /* 0x01ffea0003c00000 */
[----:B--2---:R2:W0:Y:S02]  /*1b5a0*/  SHFL.IDX P6, R14, R13, R12, R11 ;  /* 0x0000000c0d0e7389 */ /* 0x00442400000c000b */
[----:B01234-:R-:W-:Y:S01]  /*1b5b0*/  ENDCOLLECTIVE ;  /* 0x000000000000791b */ /* 0x01ffe20003800000 */
.L_x_1545:
[----:B------:R-:W-:Y:S05]  /*1b5c0*/  BSYNC B0 ;  /* 0x0000000000007941 */ /* 0x000fea0003800000 */
.L_x_1544:
        /* <DEDUP_REMOVED lines=8> */
.L_x_1546:
[----:B------:R-:W-:Y:S02]  /*1b650*/  IMAD.MOV.U32 R13, RZ, RZ, R8 ;  /* 0x000000ffff0d7224 */ /* 0x000fe400078e0008 */
[----:B------:R-:W-:Y:S02]  /*1b660*/  IMAD.MOV.U32 R12, RZ, RZ, 0x1 ;  /* 0x00000001ff0c7424 */ /* 0x000fe400078e00ff */
[----:B------:R-:W-:-:S07]  /*1b670*/  IMAD.MOV.U32 R2, RZ, RZ, R14 ;  /* 0x000000ffff027224 */ /* 0x000fce00078e000e */
[----:B------:R-:W-:Y:S05]  /*1b680*/  WARPSYNC.COLLECTIVE R15, `(.L_x_1547) ;  /* 0x000000000f087348 */ /* 0x000fea0003c00000 */
[----:B------:R0:W1:Y:S02]  /*1b690*/  SHFL.IDX P6, R14, R13, R12, R11 ;  /* 0x0000000c0d0e7389 */ /* 0x00006400000c000b */
[----:B01----:R-:W-:Y:S01]  /*1b6a0*/  ENDCOLLECTIVE ;  /* 0x000000000000791b */ /* 0x003fe20003800000 */
.L_x_1547:
        /* <DEDUP_REMOVED lines=13> */
.L_x_1548:
[----:B------:R-:W-:Y:S02]  /*1b780*/  IMAD.MOV.U32 R13, RZ, RZ, R8 ;  /* 0x000000ffff0d7224 */ /* 0x000fe400078e0008 */
[----:B------:R-:W-:Y:S02]  /*1b790*/  IMAD.MOV.U32 R12, RZ, RZ, 0x2 ;  /* 0x00000002ff0c7424 */ /* 0x000fe400078e00ff */
[----:B------:R-:W-:-:S07]  /*1b7a0*/  IMAD.MOV.U32 R2, RZ, RZ, R14 ;  /* 0x000000ffff027224 */ /* 0x000fce00078e000e */
[----:B------:R-:W-:Y:S05]  /*1b7b0*/  WARPSYNC.COLLECTIVE R15, `(.L_x_1549) ;  /* 0x000000000f087348 */ /* 0x000fea0003c00000 */
[----:B------:R0:W1:Y:S02]  /*1b7c0*/  SHFL.IDX P6, R14, R13, R12, R11 ;  /* 0x0000000c0d0e7389 */ /* 0x00006400000c000b */
[----:B01----:R-:W-:Y:S01]  /*1b7d0*/  ENDCOLLECTIVE ;  /* 0x000000000000791b */ /* 0x003fe20003800000 */
.L_x_1549:
        /* <DEDUP_REMOVED lines=13> */
.L_x_1550:
[----:B------:R-:W-:Y:S02]  /*1b8b0*/  IMAD.MOV.U32 R13, RZ, RZ, R8 ;  /* 0x000000ffff0d7224 */ /* 0x000fe400078e0008 */
[----:B------:R-:W-:Y:S02]  /*1b8c0*/  IMAD.MOV.U32 R12, RZ, RZ, 0x3 ;  /* 0x00000003ff0c7424 */ /* 0x000fe400078e00ff */
[----:B------:R-:W-:-:S07]  /*1b8d0*/  IMAD.MOV.U32 R2, RZ, RZ, R14 ;  /* 0x000000ffff027224 */ /* 0x000fce00078e000e */
[----:B------:R-:W-:Y:S05]  /*1b8e0*/  WARPSYNC.COLLECTIVE R15, `(.L_x_1551) ;  /* 0x000000000f087348 */ /* 0x000fea0003c00000 */
[----:B------:R0:W1:Y:S02]  /*1b8f0*/  SHFL.IDX P6, R14, R13, R12, R11 ;  /* 0x0000000c0d0e7389 */ /* 0x00006400000c000b */
[----:B01----:R-:W-:Y:S01]  /*1b900*/  ENDCOLLECTIVE ;  /* 0x000000000000791b */ /* 0x003fe20003800000 */
.L_x_1551:
        /* <DEDUP_REMOVED lines=13> */
.L_x_1552:
[----:B------:R-:W-:Y:S01]  /*1b9e0*/  IMAD.MOV.U32 R2, RZ, RZ, R14 ;  /* 0x000000ffff027224 */ /* 0x000fe200078e000e */
[----:B------:R-:W-:Y:S06]  /*1b9f0*/  BRA `(.L_x_1553) ;  /* 0xffffffbc00e47947 */ /* 0x000fec000383ffff */
.L_x_1455:
[----:B------:R0:W0:Y:S02]  /*1ba00*/  SYNCS.PHASECHK.TRANS64.TRYWAIT P2, [R0+URZ+0x2a870], R3 ;  /* 0x02a87003000075a7 */ /* 0x000024000804017f */
[----:B0-----:R-:W-:Y:S05]  /*1ba10*/  @!P2 NANOSLEEP.SYNCS 0x989680 ;  /* 0x009896800000a95d */ /* 0x001fea0003900000 */
[----:B------:R-:W0:Y:S02]  /*1ba20*/  @!P2 SYNCS.PHASECHK.TRANS64 P2, [R0+URZ+0x2a870], R3 ;  /* 0x02a870030000a5a7 */ /* 0x000e24000804007f */
[----:B0-----:R-:W-:Y:S05]  /*1ba30*/  @!P2 BRA `(.L_x_1455) ;  /* 0xfffffffc00f0a947 */ /* 0x001fea000383ffff */
[----:B------:R-:W-:Y:S05]  /*1ba40*/  BRA `(.L_x_1554) ;  /* 0xffffffc000507947 */ /* 0x000fea000383ffff */
.L_x_1457:
[----:B------:R0:W0:Y:S02]  /*1ba50*/  SYNCS.PHASECHK.TRANS64.TRYWAIT P2, [R0+URZ+0x2a860], R3 ;  /* 0x02a86003000075a7 */ /* 0x000024000804017f */
[----:B0-----:R-:W-:Y:S05]  /*1ba60*/  @!P2 NANOSLEEP.SYNCS 0x989680 ;  /* 0x009896800000a95d */ /* 0x001fea0003900000 */
[----:B------:R-:W0:Y:S02]  /*1ba70*/  @!P2 SYNCS.PHASECHK.TRANS64 P2, [R0+URZ+0x2a860], R3 ;  /* 0x02a860030000a5a7 */ /* 0x000e24000804007f */
[----:B0-----:R-:W-:Y:S05]  /*1ba80*/  @!P2 BRA `(.L_x_1457) ;  /* 0xfffffffc00f0a947 */ /* 0x001fea000383ffff */
[----:B------:R-:W-:Y:S05]  /*1ba90*/  BRA `(.L_x_1555) ;  /* 0xffffffc000607947 */ /* 0x000fea000383ffff */
.L_x_1465:
[----:B0-----:R0:W2:Y:S02]  /*1baa0*/  SYNCS.PHASECHK.TRANS64.TRYWAIT P1, [R12+URZ+0x2a870], R3 ;  /* 0x02a870030c0075a7 */ /* 0x0010a4000802017f */
[----:B--2---:R-:W-:Y:S05]  /*1bab0*/  @!P1 NANOSLEEP.SYNCS 0x989680 ;  /* 0x009896800000995d */ /* 0x004fea0003900000 */
[----:B------:R-:W2:Y:S02]  /*1bac0*/  @!P1 SYNCS.PHASECHK.TRANS64 P1, [R12+URZ+0x2a870], R3 ;  /* 0x02a870030c0095a7 */ /* 0x000ea4000802007f */
[----:B--2---:R-:W-:Y:S05]  /*1bad0*/  @!P1 BRA `(.L_x_1465) ;  /* 0xfffffffc00f09947 */ /* 0x004fea000383ffff */
[----:B------:R-:W-:Y:S05]  /*1bae0*/  BRA `(.L_x_1556) ;  /* 0xffffffc800487947 */ /* 0x000fea000383ffff */
.L_x_1467:
[----:B0-----:R0:W2:Y:S02]  /*1baf0*/  SYNCS.PHASECHK.TRANS64.TRYWAIT P1, [R12+URZ+0x2a860], R3 ;  /* 0x02a860030c0075a7 */ /* 0x0010a4000802017f */
[----:B--2---:R-:W-:Y:S05]  /*1bb00*/  @!P1 NANOSLEEP.SYNCS 0x989680 ;  /* 0x009896800000995d */ /* 0x004fea0003900000 */
[----:B------:R-:W2:Y:S02]  /*1bb10*/  @!P1 SYNCS.PHASECHK.TRANS64 P1, [R12+URZ+0x2a860], R3 ;  /* 0x02a860030c0095a7 */ /* 0x000ea4000802007f */
[----:B--2---:R-:W-:Y:S05]  /*1bb20*/  @!P1 BRA `(.L_x_1467) ;  /* 0xfffffffc00f09947 */ /* 0x004fea000383ffff */
[----:B------:R-:W-:Y:S05]  /*1bb30*/  BRA `(.L_x_1557) ;  /* 0xffffffc800547947 */ /* 0x000fea000383ffff */
.L_x_1481:
[----:B0-----:R0:W2:Y:S02]  /*1bb40*/  SYNCS.PHASECHK.TRANS64.TRYWAIT P0, [R4+URZ+0x2a820], R0 ;  /* 0x02a82000040075a7 */ /* 0x0010a4000800017f */
[----:B--2---:R-:W-:Y:S05]  /*1bb50*/  @!P0 NANOSLEEP.SYNCS 0x989680 ;  /* 0x009896800000895d */ /* 0x004fea0003900000 */
[----:B------:R-:W2:Y:S02]  /*1bb60*/  @!P0 SYNCS.PHASECHK.TRANS64 P0, [R4+URZ+0x2a820], R0 ;  /* 0x02a82000040085a7 */ /* 0x000ea4000800007f */
[----:B--2---:R-:W-:Y:S05]  /*1bb70*/  @!P0 BRA `(.L_x_1481) ;  /* 0xfffffffc00f08947 */ /* 0x004fea000383ffff */
[----:B------:R-:W-:Y:S05]  /*1bb80*/  BRA `(.L_x_1558) ;  /* 0xffffffd800d47947 */ /* 0x000fea000383ffff */
.L_x_1482:
        /* <DEDUP_REMOVED lines=8> */
[----:B01-3--:R-:W-:Y:S05]  /*1bc10*/  WARPSYNC.COLLECTIVE R15, `(.L_x_1560) ;  /* 0x000000000f087348 */ /* 0x00bfea0003c00000 */
[----:B------:R2:W4:Y:S02]  /*1bc20*/  SHFL.IDX P6, R14, R13, R12, R11 ;  /* 0x0000000c0d0e7389 */ /* 0x00052400000c000b */
[----:B01234-:R-:W-:Y:S01]  /*1bc30*/  ENDCOLLECTIVE ;  /* 0x000000000000791b */ /* 0x01ffe20003800000 */
.L_x_1560:
[----:B------:R-:W-:Y:S05]  /*1bc40*/  BSYNC B0 ;  /* 0x0000000000007941 */ /* 0x000fea0003800000 */
.L_x_1559:
[----:B------:R-:W-:Y:S05]  /*1bc50*/  BRA `(.L_x_1561) ;  /* 0xffffffd800bc7947 */ /* 0x000fea000383ffff */
.L_x_1485:
[----:B------:R-:W-:Y:S01]  /*1bc60*/  BSSY B1, `(.L_x_1562) ;  /* 0x0000006000017945 */ /* 0x000fe20003800000 */
[----:B------:R-:W-:-:S07]  /*1bc70*/  IMAD.MOV.U32 R15, RZ, RZ, -0x1 ;  /* 0xffffffffff0f7424 */ /* 0x000fce00078e00ff */
[----:B01-3--:R-:W-:Y:S05]  /*1bc80*/  WARPSYNC.COLLECTIVE R15, `(.L_x_1563) ;  /* 0x000000000f0c7348 */ /* 0x00bfea0003c00000 */
[----:B------:R-:W-:Y:S02]  /*1bc90*/  ELECT P6, UR62, PT ;  /* 0x00000000003e782f */ /* 0x000fe400038c0000 */
[----:B------:R-:W-:Y:S01]  /*1bca0*/  MOV R14, UR62 ;  /* 0x0000003e000e7c02 */ /* 0x000fe20008000f00 */
[----:B01-3--:R-:W-:Y:S10]  /*1bcb0*/  ENDCOLLECTIVE ;  /* 0x000000000000791b */ /* 0x00bff40003800000 */
.L_x_1563:
[----:B------:R-:W-:Y:S05]  /*1bcc0*/  BSYNC B1 ;  /* 0x0000000000017941 */ /* 0x000fea0003800000 */
.L_x_1562:
[----:B------:R-:W-:Y:S05]  /*1bcd0*/  BRA `(.L_x_1564) ;  /* 0xffffffd800b47947 */ /* 0x000fea000383ffff */
.L_x_1487:
[----:B0-----:R0:W2:Y:S02]  /*1bce0*/  SYNCS.PHASECHK.TRANS64.TRYWAIT P1, [R5+URZ+0x2a840], R0 ;  /* 0x02a84000050075a7 */ /* 0x0010a4000802017f */
[----:B--2---:R-:W-:Y:S05]  /*1bcf0*/  @!P1 NANOSLEEP.SYNCS 0x989680 ;  /* 0x009896800000995d */ /* 0x004fea0003900000 */
[----:B------:R-:W2:Y:S02]  /*1bd00*/  @!P1 SYNCS.PHASECHK.TRANS64 P1, [R5+URZ+0x2a840], R0 ;  /* 0x02a84000050095a7 */ /* 0x000ea4000802007f */
[----:B--2---:R-:W-:Y:S05]  /*1bd10*/  @!P1 BRA `(.L_x_1487) ;  /* 0xfffffffc00f09947 */ /* 0x004fea000383ffff */
[----:B------:R-:W-:Y:S05]  /*1bd20*/  BRA `(.L_x_1565) ;  /* 0xffffffd800d47947 */ /* 0x000fea000383ffff */
.L_x_1489:
[----:B--2---:R2:W4:Y:S02]  /*1bd30*/  SYNCS.PHASECHK.TRANS64.TRYWAIT P1, [R23+URZ+0x2a840], R2 ;  /* 0x02a84002170075a7 */ /* 0x004524000802017f */
[----:B----4-:R-:W-:Y:S05]  /*1bd40*/  @!P1 NANOSLEEP.SYNCS 0x989680 ;  /* 0x009896800000995d */ /* 0x010fea0003900000 */
[----:B------:R-:W4:Y:S02]  /*1bd50*/  @!P1 SYNCS.PHASECHK.TRANS64 P1, [R23+URZ+0x2a840], R2 ;  /* 0x02a84002170095a7 */ /* 0x000f24000802007f */
[----:B----4-:R-:W-:Y:S05]  /*1bd60*/  @!P1 BRA `(.L_x_1489) ;  /* 0xfffffffc00f09947 */ /* 0x010fea000383ffff */
[----:B------:R-:W-:Y:S05]  /*1bd70*/  BRA `(.L_x_1566) ;  /* 0xffffffd800e07947 */ /* 0x000fea000383ffff */
.L_x_1491:
[----:B----4-:R4:W0:Y:S02]  /*1bd80*/  SYNCS.PHASECHK.TRANS64.TRYWAIT P1, [R5+URZ+0x2a860], R0 ;  /* 0x02a86000050075a7 */ /* 0x010824000802017f */
[----:B0-----:R-:W-:Y:S05]  /*1bd90*/  @!P1 NANOSLEEP.SYNCS 0x989680 ;  /* 0x009896800000995d */ /* 0x001fea0003900000 */
[----:B------:R-:W0:Y:S02]  /*1bda0*/  @!P1 SYNCS.PHASECHK.TRANS64 P1, [R5+URZ+0x2a860], R0 ;  /* 0x02a86000050095a7 */ /* 0x000e24000802007f */
[----:B0-----:R-:W-:Y:S05]  /*1bdb0*/  @!P1 BRA `(.L_x_1491) ;  /* 0xfffffffc00f09947 */ /* 0x001fea000383ffff */
[----:B------:R-:W-:Y:S05]  /*1bdc0*/  BRA `(.L_x_1567) ;  /* 0xffffffd800dc7947 */ /* 0x000fea000383ffff */
.L_x_1493:
[----:B------:R0:W0:Y:S02]  /*1bdd0*/  SYNCS.PHASECHK.TRANS64.TRYWAIT P1, [R23+URZ+0x2a860], R2 ;  /* 0x02a86002170075a7 */ /* 0x000024000802017f */
[----:B0-----:R-:W-:Y:S05]  /*1bde0*/  @!P1 NANOSLEEP.SYNCS 0x989680 ;  /* 0x009896800000995d */ /* 0x001fea0003900000 */
[----:B------:R-:W0:Y:S02]  /*1bdf0*/  @!P1 SYNCS.PHASECHK.TRANS64 P1, [R23+URZ+0x2a860], R2 ;  /* 0x02a86002170095a7 */ /* 0x000e24000802007f */
[----:B0-----:R-:W-:Y:S05]  /*1be00*/  @!P1 BRA `(.L_x_1493) ;  /* 0xfffffffc00f09947 */ /* 0x001fea000383ffff */
[----:B------:R-:W-:Y:S05]  /*1be10*/  BRA `(.L_x_1568) ;  /* 0xffffffd800d87947 */ /* 0x000fea000383ffff */
.L_x_1495:
[----:B------:R0:W0:Y:S02]  /*1be20*/  SYNCS.PHASECHK.TRANS64.TRYWAIT P1, [R5+URZ+0x2a880], R0 ;  /* 0x02a88000050075a7 */ /* 0x000024000802017f */
[----:B0-----:R-:W-:Y:S05]  /*1be30*/  @!P1 NANOSLEEP.SYNCS 0x989680 ;  /* 0x009896800000995d */ /* 0x001fea0003900000 */
[----:B------:R-:W0:Y:S02]  /*1be40*/  @!P1 SYNCS.PHASECHK.TRANS64 P1, [R5+URZ+0x2a880], R0 ;  /* 0x02a88000050095a7 */ /* 0x000e24000802007f */
[----:B0-----:R-:W-:Y:S05]  /*1be50*/  @!P1 BRA `(.L_x_1495) ;  /* 0xfffffffc00f09947 */ /* 0x001fea000383ffff */
[----:B------:R-:W-:Y:S05]  /*1be60*/  BRA `(.L_x_1569) ;  /* 0xffffffd800d47947 */ /* 0x000fea000383ffff */
.L_x_1570:
        /* <DEDUP_REMOVED lines=9> */
.L_x_3250:


//--------------------- .text._ZN7cutlass13device_kernelIN5flash11enable_sm90INS1_16FlashAttnFwdSm90INS1_25CollectiveMainloopFwdSm90ILi2EN4cute5tupleIJNS5_1CILi1EEES8_S8_EEENS6_IJNS7_ILi128EEESA_NS7_ILi192EEEEEELi192ENS_12float_e4m3_tEfNS_4arch4Sm90ELb0ELb1ELb1ELb1ELb1ELb1ELb0ELb1ELb1ELb1ELb0ELb0EEENS1_21CollectiveEpilogueFwdINS6_IJSA_SB_SA_EEES9_NS_10bfloat16_tESF_Li256ELb1ELb1ELb0ELb1EEENS1_36VarlenDynamicPersistentTileSchedulerILi128ELi128ELi256ELi128ELb0ELb1ELb1ELb1ELb0ELb1EEEEEEEEEvNT_6ParamsE --------------------------
	.section	.text._ZN7cutlass13device_kernelIN5flash11enable_sm90INS1_16FlashAttnFwdSm90INS1_25CollectiveMainloopFwdSm90ILi2EN4cute5tupleIJNS5_1CILi1EEES8_S8_EEENS6_IJNS7_ILi128EEESA_NS7_ILi192EEEEEELi192ENS_12float_e4m3_tEfNS_4arch4Sm90ELb0ELb1ELb1ELb1ELb1ELb1ELb0ELb1ELb1ELb1ELb0ELb0EEENS1_21CollectiveEpilogueFwdINS6_IJSA_SB_SA_EEES9_NS_10bfloat16_tESF_Li256ELb1ELb1ELb0ELb1EEENS1_36VarlenDynamicPersistentTileSchedulerILi128ELi128ELi256ELi128ELb0ELb1ELb1ELb1ELb0ELb1EEEEEEEEEvNT_6ParamsE,"ax",@progbits
	.align	128
.text._ZN7cutlass13device_kernelIN5flash11enable_sm90INS1_16FlashAttnFwdSm90INS1_25CollectiveMainloopFwdSm90ILi2EN4cute5tupleIJNS5_1CILi1EEES8_S8_EEENS6_IJNS7_ILi128EEESA_NS7_ILi192EEEEEELi192ENS_12float_e4m3_tEfNS_4arch4Sm90ELb0ELb1ELb1ELb1ELb1ELb1ELb0ELb1ELb1ELb1ELb0ELb0EEENS1_21CollectiveEpilogueFwdINS6_IJSA_SB_SA_EEES9_NS_10bfloat16_tESF_Li256ELb1ELb1ELb0ELb1EEENS1_36VarlenDynamicPersistentTileSchedulerILi128ELi128ELi256ELi128ELb0ELb1ELb1ELb1ELb0ELb1EEEEEEEEEvNT_6ParamsE:
        .type           _ZN7cutlass13device_kernelIN5flash11enable_sm90INS1_16FlashAttnFwdSm90INS1_25CollectiveMainloopFwdSm90ILi2EN4cute5tupleIJNS5_1CILi1EEES8_S8_EEENS6_IJNS7_ILi128EEESA_NS7_ILi192EEEEEELi192ENS_12float_e4m3_tEfNS_4arch4Sm90ELb0ELb1ELb1ELb1ELb1ELb1ELb0ELb1ELb1ELb1ELb0ELb0EEENS1_21CollectiveEpilogueFwdINS6_IJSA_SB_SA_EEES9_NS_10bfloat16_tESF_Li256ELb1ELb1ELb0ELb1EEENS1_36VarlenDynamicPersistentTileSchedulerILi128ELi128ELi256ELi128ELb0ELb1ELb1ELb1ELb0ELb1EEEEEEEEEvNT_6ParamsE,@function
        .size           _ZN7cutlass13device_kernelIN5flash11enable_sm90INS1_16FlashAttnFwdSm90INS1_25CollectiveMainloopFwdSm90ILi2EN4cute5tupleIJNS5_1CILi1EEES8_S8_EEENS6_IJNS7_ILi128EEESA_NS7_ILi192EEEEEELi192ENS_12float_e4m3_tEfNS_4arch4Sm90ELb0ELb1ELb1ELb1ELb1ELb1ELb0ELb1ELb1ELb1ELb0ELb0EEENS1_21CollectiveEpilogueFwdINS6_IJSA_SB_SA_EEES9_NS_10bfloat16_tESF_Li256ELb1ELb1ELb0ELb1EEENS1_36VarlenDynamicPersistentTileSchedulerILi128ELi128ELi256ELi128ELb0ELb1ELb1ELb1ELb0ELb1EEEEEEEEEvNT_6ParamsE,(.L_x_3251 - _ZN7cutlass13device_kernelIN5flash11enable_sm90INS1_16FlashAttnFwdSm90INS1_25CollectiveMainloopFwdSm90ILi2EN4cute5tupleIJNS5_1CILi1EEES8_S8_EEENS6_IJNS7_ILi128EEESA_NS7_ILi192EEEEEELi192ENS_12float_e4m3_tEfNS_4arch4Sm90ELb0ELb1ELb1ELb1ELb1ELb1ELb0ELb1ELb1ELb1ELb0ELb0EEENS1_21CollectiveEpilogueFwdINS6_IJSA_SB_SA_EEES9_NS_10bfloat16_tESF_Li256ELb1ELb1ELb0ELb1EEENS1_36VarlenDynamicPersistentTileSchedulerILi128ELi128ELi256ELi128ELb0ELb1ELb1ELb1ELb0ELb1EEEEEEEEEvNT_6ParamsE)
        .other          _ZN7cutlass13device_kernelIN5flash11enable_sm90INS1_16FlashAttnFwdSm90INS1_25CollectiveMainloopFwdSm90ILi2EN4cute5tupleIJNS5_1CILi1EEES8_S8_EEENS6_IJNS7_ILi128EEESA_NS7_ILi192EEEEEELi192ENS_12float_e4m3_tEfNS_4arch4Sm90ELb0ELb1ELb1ELb1ELb1ELb1ELb0ELb1ELb1ELb1ELb0ELb0EEENS1_21CollectiveEpilogueFwdINS6_IJSA_SB_SA_EEES9_NS_10bfloat16_tESF_Li256ELb1ELb1ELb0ELb1EEENS1_36VarlenDynamicPersistentTileSchedulerILi128ELi128ELi256ELi128ELb0ELb1ELb1ELb1ELb0ELb1EEEEEEEEEvNT_6ParamsE,@"STO_CUDA_ENTRY STV_DEFAULT"
_ZN7cutlass13device_kernelIN5flash11enable_sm90INS1_16FlashAttnFwdSm90INS1_25CollectiveMainloopFwdSm90ILi2EN4cute5tupleIJNS5_1CILi1EEES8_S8_EEENS6_IJNS7_ILi128EEESA_NS7_ILi192EEEEEELi192ENS_12float_e4m3_tEfNS_4arch4Sm90ELb0ELb1ELb1ELb1ELb1ELb1ELb0ELb1ELb1ELb1ELb0ELb0EEENS1_21CollectiveEpilogueFwdINS6_IJSA_SB_SA_EEES9_NS_10bfloat16_tESF_Li256ELb1ELb1ELb0ELb1EEENS1_36VarlenDynamicPersistentTileSchedulerILi128ELi128ELi256ELi128ELb0ELb1ELb1ELb1ELb0ELb1EEEEEEEEEvNT_6ParamsE:
        /* <DEDUP_REMOVED lines=18> */
.L_x_1572:
[----:B------:R-:W-:Y:S05]  /*0120*/  BSYNC B0 ;  /* 0x0000000000007941 */ /* 0x000fea0003800000 */
.L_x_1571:
        /* <DEDUP_REMOVED lines=41> */
.L_x_1573:
        /* <DEDUP_REMOVED lines=22> */
.L_x_1574:
        /* <DEDUP_REMOVED lines=18> */
.L_x_1575:
        /* <DEDUP_REMOVED lines=22> */
.L_x_1576:
        /* <DEDUP_REMOVED lines=23> */
.L_x_1577:
        /* <DEDUP_REMOVED lines=8> */
.L_x_1580:
        /* <DEDUP_REMOVED lines=20> */
[----:B------:R-:W-:Y:S02]  /*0ad0*/  R2UR UR39, R16 ;  /* 0x00000000102772ca */ /* 0x000fe400000e0000 */
[----:B------:R-:W-:Y:S01]  /*0ae0*/  CS2R R200, SRZ ;  /* 0x0000000000c87805 */ /* 0x000fe2000001ff00 */
[----:B------:R-:W-:Y:S01]  /*0af0*/  IMAD.MOV.U32 R210, RZ, RZ, RZ ;  /* 0x000000ffffd27224 */ /* 0x000fe200078e00ff */
[----:B------:R-:W-:Y:S01]  /*0b00*/  ULOP3.LUT UR40, UR36, 0x1, URZ, 0xfc, !UPT ;  /* 0x0000000124287892 */ /* 0x000fe2000f8efc3f */
[----:B------:R-:W-:-:S08]  /*0b10*/  UMOV UR37, URZ ;  /* 0x0000003f00257c82 */ /* 0x000fd00008000000 */
[----:B------:R-:W-:Y:S01]  /*0b20*/  UIADD3 UR39, UR39, 0x18400, URZ ;  /* 0x0001840027277890 */ /* 0x000fe2000fffe03f */
[----:B0-----:R-:W-:-:S05]  /*0b30*/  VIADD R18, R0, 0xffffff80 ;  /* 0xffffff8000127836 */ /* 0x001fca0000000000 */
[----:B------:R-:W-:Y:S02]  /*0b40*/  SHF.R.S32.HI R0, RZ, 0x1f, R18 ;  /* 0x0000001fff007819 */ /* 0x000fe40000011412 */
[-C--:B------:R-:W-:Y:S02]  /*0b50*/  LEA.HI R4, R18, R18.reuse, RZ, 0x1 ;  /* 0x0000001212047211 */ /* 0x080fe400078f08ff */
[CC--:B------:R-:W-:Y:S02]  /*0b60*/  LEA.HI R2, R0.reuse, R18.reuse, RZ, 0x5 ;  /* 0x0000001200027211 */ /* 0x0c0fe400078f28ff */
[----:B------:R-:W-:Y:S02]  /*0b70*/  LEA.HI R7, R0, R18, RZ, 0x4 ;  /* 0x0000001200077211 */ /* 0x000fe400078f20ff */
[----:B------:R-:W-:Y:S01]  /*0b80*/  SHF.R.S32.HI R211, RZ, 0x1, R4 ;  /* 0x00000001ffd37819 */ /* 0x000fe20000011404 */
[----:B------:R-:W-:Y:S01]  /*0b90*/  IMAD.SHL.U32 R3, R2, 0x20, RZ ;  /* 0x0000002002037824 */ /* 0x000fe200078e00ff */
[----:B------:R-:W-:-:S02]  /*0ba0*/  LOP3.LUT R2, R7, 0x3fffff0, RZ, 0xc0, !PT ;  /* 0x03fffff007027812 */ /* 0x000fc400078ec0ff */
[----:B------:R-:W-:Y:S02]  /*0bb0*/  SHF.R.S32.HI R8, RZ, 0x4, R7 ;  /* 0x00000004ff087819 */ /* 0x000fe40000011407 */
[----:B------:R-:W-:Y:S01]  /*0bc0*/  LOP3.LUT R5, R3, 0xfffffc00, RZ, 0xc0, !PT ;  /* 0xfffffc0003057812 */ /* 0x000fe200078ec0ff */
[----:B------:R-:W-:Y:S01]  /*0bd0*/  IMAD.IADD R2, R18, 0x1, -R2 ;  /* 0x0000000112027824 */ /* 0x000fe200078e0a02 */
[C---:B------:R-:W-:Y:S02]  /*0be0*/  LOP3.LUT R3, R4.reuse, 0xfffffffe, RZ, 0xc0, !PT ;  /* 0xfffffffe04037812 */ /* 0x040fe400078ec0ff */
[----:B------:R-:W-:Y:S01]  /*0bf0*/  LEA.HI R4, R4, R211, RZ, 0x1 ;  /* 0x000000d304047211 */ /* 0x000fe200078f08ff */
[----:B------:R-:W-:Y:S01]  /*0c00*/  IMAD R10, R2, 0x40, R5 ;  /* 0x00000040020a7824 */ /* 0x000fe200078e0205 */
[-C--:B------:R-:W-:Y:S01]  /*0c10*/  LEA.HI R2, R0, R18.reuse, RZ, 0x7 ;  /* 0x0000001200027211 */ /* 0x080fe200078f38ff */
[----:B------:R-:W-:Y:S01]  /*0c20*/  IMAD.IADD R15, R18, 0x1, -R3 ;  /* 0x00000001120f7824 */ /* 0x000fe200078e0a03 */
[----:B------:R-:W-:-:S02]  /*0c30*/  LEA.HI R5, R0, R18, RZ, 0x2 ;  /* 0x0000001200057211 */ /* 0x000fc400078f10ff */
[----:B------:R-:W-:Y:S01]  /*0c40*/  LOP3.LUT R9, R2, 0xffffff80, RZ, 0xc0, !PT ;  /* 0xffffff8002097812 */ /* 0x000fe200078ec0ff */
[----:B------:R-:W-:Y:S01]  /*0c50*/  IMAD.SHL.U32 R206, R15, 0x8, RZ ;  /* 0x000000080fce7824 */ /* 0x000fe200078e00ff */
[----:B------:R-:W-:Y:S02]  /*0c60*/  LOP3.LUT R6, R4, 0x3fffffe, RZ, 0xc0, !PT ;  /* 0x03fffffe04067812 */ /* 0x000fe400078ec0ff */
[----:B------:R-:W-:Y:S01]  /*0c70*/  SHF.R.S32.HI R3, RZ, 0x2, R5 ;  /* 0x00000002ff037819 */ /* 0x000fe20000011405 */
[----:B------:R-:W-:Y:S01]  /*0c80*/  IMAD.IADD R13, R18, 0x1, -R9 ;  /* 0x00000001120d7824 */ /* 0x000fe200078e0a09 */
[----:B------:R-:W-:Y:S01]  /*0c90*/  LEA.HI R7, R7, R8, RZ, 0x1 ;  /* 0x0000000807077211 */ /* 0x000fe200078f08ff */
[----:B------:R-:W-:Y:S01]  /*0ca0*/  IMAD.IADD R6, R211, 0x1, -R6 ;  /* 0x00000001d3067824 */ /* 0x000fe200078e0a06 */
[----:B------:R-:W-:Y:S01]  /*0cb0*/  SHF.R.S32.HI R4, RZ, 0x1f, R5 ;  /* 0x0000001fff047819 */ /* 0x000fe20000011405 */
[----:B------:R-:W-:Y:S01]  /*0cc0*/  VIADD R222, R206, 0x20 ;  /* 0x00000020cede7836 */ /* 0x000fe20000000000 */
[----:B------:R-:W-:Y:S01]  /*0cd0*/  LOP3.LUT R7, R7, 0x1ffffffe, RZ, 0xc0, !PT ;  /* 0x1ffffffe07077812 */ /* 0x000fe200078ec0ff */
[----:B------:R-:W-:Y:S01]  /*0ce0*/  IMAD R217, R8, 0x8, R6 ;  /* 0x0000000808d97824 */ /* 0x000fe200078e0206 */
[----:B------:R-:W-:Y:S01]  /*0cf0*/  LEA.HI R4, R4, R3, RZ, 0x2 ;  /* 0x0000000304047211 */ /* 0x000fe200078f10ff */
[----:B------:R-:W-:Y:S01]  /*0d00*/  IMAD.IADD R9, R206, 0x1, R222 ;  /* 0x00000001ce097824 */ /* 0x000fe200078e02de */
[----:B------:R-:W-:Y:S01]  /*0d10*/  SHF.R.S32.HI R6, RZ, 0x1f, R13 ;  /* 0x0000001fff067819 */ /* 0x000fe2000001140d */
[----:B------:R-:W-:Y:S01]  /*0d20*/  IMAD.IADD R7, R8, 0x1, -R7 ;  /* 0x0000000108077824 */ /* 0x000fe200078e0a07 */
[----:B------:R-:W-:Y:S01]  /*0d30*/  LOP3.LUT R4, R4, 0xfffffffc, RZ, 0xc0, !PT ;  /* 0xfffffffc04047812 */ /* 0x000fe200078ec0ff */
[----:B------:R-:W-:Y:S01]  /*0d40*/  VIADD R225, R206, 0x40 ;  /* 0x00000040cee17836 */ /* 0x000fe20000000000 */
[----:B------:R-:W-:Y:S01]  /*0d50*/  LEA.HI R8, R6, R13, RZ, 0x2 ;  /* 0x0000000d06087211 */ /* 0x000fe200078f10ff */
[----:B------:R-:W-:Y:S01]  /*0d60*/  IMAD R7, R7, 0x8, R10 ;  /* 0x0000000807077824 */ /* 0x000fe200078e020a */
[----:B------:R-:W-:Y:S01]  /*0d70*/  SHF.R.S32.HI R17, RZ, 0x7, R2 ;  /* 0x00000007ff117819 */ /* 0x000fe20000011402 */
[----:B------:R-:W-:Y:S01]  /*0d80*/  IMAD.IADD R20, R3, 0x1, -R4 ;  /* 0x0000000103147824 */ /* 0x000fe200078e0a04 */
[--C-:B------:R-:W-:Y:S01]  /*0d90*/  SHF.R.S32.HI R3, RZ, 0x2, R8.reuse ;  /* 0x00000002ff037819 */ /* 0x100fe20000011408 */
[C---:B------:R-:W-:Y:S01]  /*0da0*/  IMAD.IADD R11, R206.reuse, 0x1, R225 ;  /* 0x00000001ce0b7824 */ /* 0x040fe200078e02e1 */
[----:B------:R-:W-:Y:S01]  /*0db0*/  SHF.R.S32.HI R4, RZ, 0x1f, R8 ;  /* 0x0000001fff047819 */ /* 0x000fe20000011408 */
[----:B------:R-:W-:Y:S01]  /*0dc0*/  VIADD R226, R206, 0x50 ;  /* 0x00000050cee27836 */ /* 0x000fe20000000000 */
[----:B------:R-:W-:Y:S01]  /*0dd0*/  SHF.R.S32.HI R12, RZ, 0x1f, R9 ;  /* 0x0000001fff0c7819 */ /* 0x000fe20000011409 */
[----:B------:R-:W-:Y:S01]  /*0de0*/  IMAD.SHL.U32 R215, R20, 0x80, RZ ;  /* 0x0000008014d77824 */ /* 0x000fe200078e00ff */
[----:B------:R-:W-:Y:S01]  /*0df0*/  LEA.HI R4, R4, R3, RZ, 0x3 ;  /* 0x0000000304047211 */ /* 0x000fe200078f18ff */
[----:B------:R-:W-:Y:S01]  /*0e00*/  STL [R1+0x4], R20 ;  /* 0x0000041401007387 */ /* 0x000fe20000100800 */
[----:B------:R-:W-:Y:S01]  /*0e10*/  LEA.HI R6, R6, R13, RZ, 0x5 ;  /* 0x0000000d06067211 */ /* 0x000fe200078f28ff */
[----:B------:R-:W-:Y:S01]  /*0e20*/  IMAD.SHL.U32 R217, R217, 0x40, RZ ;  /* 0x00000040d9d97824 */ /* 0x000fe200078e00ff */
[----:B------:R-:W-:Y:S01]  /*0e30*/  LOP3.LUT R4, R4, 0xfffffff8, RZ, 0xc0, !PT ;  /* 0xfffffff804047812 */ /* 0x000fe200078ec0ff */
[----:B------:R0:W-:Y:S01]  /*0e40*/  STL [R1+0x40], R7 ;  /* 0x0000400701007387 */ /* 0x0001e20000100800 */
[----:B------:R-:W-:Y:S01]  /*0e50*/  LEA.HI R2, R2, R17, RZ, 0x1 ;  /* 0x0000001102027211 */ /* 0x000fe200078f08ff */
[----:B------:R-:W-:Y:S01]  /*0e60*/  VIADD R223, R206, 0x30 ;  /* 0x00000030cedf7836 */ /* 0x000fe20000000000 */
[----:B------:R-:W-:-:S02]  /*0e70*/  LEA.HI R10, R12, R9, RZ, 0x4 ;  /* 0x000000090c0a7211 */ /* 0x000fc400078f20ff */
[----:B------:R-:W-:Y:S02]  /*0e80*/  LEA.HI R9, R12, R9, RZ, 0x6 ;  /* 0x000000090c097211 */ /* 0x000fe400078f30ff */
[----:B------:R-:W-:Y:S02]  /*0e90*/  IADD3 R3, R3, -R4, RZ ;  /* 0x8000000403037210 */ /* 0x000fe40007ffe0ff */
[----:B------:R-:W-:Y:S01]  /*0ea0*/  SHF.R.S32.HI R6, RZ, 0x5, R6 ;  /* 0x00000005ff067819 */ /* 0x000fe20000011406 */
[----:B------:R-:W-:Y:S01]  /*0eb0*/  IMAD.SHL.U32 R9, R9, 0x80, RZ ;  /* 0x0000008009097824 */ /* 0x000fe200078e00ff */
[----:B------:R-:W-:Y:S02]  /*0ec0*/  LOP3.LUT R2, R2, 0x3fffffe, RZ, 0xc0, !PT ;  /* 0x03fffffe02027812 */ /* 0x000fe400078ec0ff */
[----:B------:R-:W-:Y:S01]  /*0ed0*/  LEA.HI R0, R0, R18, RZ, 0x3 ;  /* 0x0000001200007211 */ /* 0x000fe200078f18ff */
[----:B------:R-:W-:Y:S01]  /*0ee0*/  IMAD R3, R6, 0x10, R3 ;  /* 0x0000001006037824 */ /* 0x000fe200078e0203 */
[----:B------:R-:W-:Y:S01]  /*0ef0*/  LOP3.LUT R6, R9, 0xffffe000, RZ, 0xc0, !PT ;  /* 0xffffe00009067812 */ /* 0x000fe200078ec0ff */
[----:B------:R-:W-:Y:S01]  /*0f00*/  IMAD.IADD R2, R17, 0x1, -R2 ;  /* 0x0000000111027824 */ /* 0x000fe200078e0a02 */
[----:B------:R-:W-:Y:S01]  /*0f10*/  LOP3.LUT R5, R5, 0xfffffffc, RZ, 0xc0, !PT ;  /* 0xfffffffc05057812 */ /* 0x000fe200078ec0ff */
[----:B------:R-:W-:Y:S01]  /*0f20*/  IMAD.MOV.U32 R17, RZ, RZ, RZ ;  /* 0x000000ffff117224 */ /* 0x000fe200078e00ff */
[----:B------:R-:W-:Y:S01]  /*0f30*/  SHF.R.S32.HI R14, RZ, 0x1f, R11 ;  /* 0x0000001fff0e7819 */ /* 0x000fe2000001140b */
[----:B------:R-:W-:Y:S01]  /*0f40*/  IMAD R9, R2, 0x40, R3 ;  /* 0x0000004002097824 */ /* 0x000fe200078e0203 */
[----:B------:R-:W-:Y:S01]  /*0f50*/  LOP3.LUT R2, R0, 0xfffffff8, RZ, 0xc0, !PT ;  /* 0xfffffff800027812 */ /* 0x000fe200078ec0ff */
[----:B------:R-:W-:Y:S01]  /*0f60*/  IMAD.IADD R5, R18, 0x1, -R5 ;  /* 0x0000000112057824 */ /* 0x000fe200078e0a05 */
[----:B------:R-:W-:-:S02]  /*0f70*/  LEA.HI R214, R14, R11, RZ, 0x4 ;  /* 0x0000000b0ed67211 */ /* 0x000fc400078f20ff */
[----:B------:R-:W-:Y:S01]  /*0f80*/  LEA.HI R11, R14, R11, RZ, 0x6 ;  /* 0x0000000b0e0b7211 */ /* 0x000fe200078f30ff */
[----:B------:R-:W-:Y:S01]  /*0f90*/  IMAD.IADD R3, R18, 0x1, -R2 ;  /* 0x0000000112037824 */ /* 0x000fe200078e0a02 */
[----:B------:R-:W-:Y:S01]  /*0fa0*/  LEA.HI R4, R5, R5, RZ, 0x1 ;  /* 0x0000000505047211 */ /* 0x000fe200078f08ff */
[----:B------:R-:W-:Y:S01]  /*0fb0*/  IMAD.SHL.U32 R18, R15, 0x10, RZ ;  /* 0x000000100f127824 */ /* 0x000fe200078e00ff */
[----:B------:R-:W-:Y:S01]  /*0fc0*/  LOP3.LUT R215, R215, 0x180, RZ, 0xc0, !PT ;  /* 0x00000180d7d77812 */ /* 0x000fe200078ec0ff */
[----:B------:R-:W-:Y:S01]  /*0fd0*/  IMAD.SHL.U32 R228, R3, 0x8, RZ ;  /* 0x0000000803e47824 */ /* 0x000fe200078e00ff */
[----:B------:R-:W-:Y:S01]  /*0fe0*/  SHF.R.S32.HI R0, RZ, 0x3, R0 ;  /* 0x00000003ff007819 */ /* 0x000fe20000011400 */
[----:B------:R-:W-:Y:S01]  /*0ff0*/  STL [R1+0x3c], R9 ;  /* 0x00003c0901007387 */ /* 0x000fe20000100800 */
[----:B------:R-:W-:Y:S01]  /*1000*/  LOP3.LUT R4, R4, 0x1ffffffe, RZ, 0xc0, !PT ;  /* 0x1ffffffe04047812 */ /* 0x000fe200078ec0ff */
[C---:B------:R-:W-:Y:S01]  /*1010*/  VIADD R2, R228.reuse, 0x40 ;  /* 0x00000040e4027836 */ /* 0x040fe20000000000 */
[----:B------:R-:W-:Y:S01]  /*1020*/  SHF.R.S32.HI R3, RZ, 0x1f, R228 ;  /* 0x0000001fff037819 */ /* 0x000fe200000114e4 */
[----:B------:R-:W-:Y:S01]  /*1030*/  VIADD R0, R228, 0x80 ;  /* 0x00000080e4007836 */ /* 0x000fe20000000000 */
[----:B------:R-:W-:Y:S01]  /*1040*/  SHF.R.S32.HI R3, RZ, 0x1f, R226 ;  /* 0x0000001fff037819 */ /* 0x000fe200000114e2 */
[----:B------:R-:W-:Y:S01]  /*1050*/  IMAD.SHL.U32 R12, R11, 0x80, RZ ;  /* 0x000000800b0c7824 */ /* 0x000fe200078e00ff */
[----:B------:R-:W-:Y:S01]  /*1060*/  SHF.R.U32.HI R216, RZ, 0x3, R215 ;  /* 0x00000003ffd87819 */ /* 0x000fe200000116d7 */
[----:B------:R-:W-:Y:S01]  /*1070*/  IMAD.IADD R4, R5, 0x1, -R4 ;  /* 0x0000000105047824 */ /* 0x000fe200078e0a04 */
[C---:B0-----:R-:W-:Y:S01]  /*1080*/  LOP3.LUT R7, R215.reuse, 0x30, R10, 0xf8, !PT ;  /* 0x00000030d7077812 */ /* 0x041fe200078ef80a */
[----:B------:R0:W-:Y:S01]  /*1090*/  STL [R1+0x2c], R3 ;  /* 0x00002c0301007387 */ /* 0x0001e20000100800 */
[----:B------:R-:W-:Y:S01]  /*10a0*/  LOP3.LUT R11, R215, 0x30, R214, 0xf8, !PT ;  /* 0x00000030d70b7812 */ /* 0x000fe200078ef8d6 */
[C---:B------:R-:W-:Y:S01]  /*10b0*/  VIADD R208, R18.reuse, 0x60 ;  /* 0x0000006012d07836 */ /* 0x040fe20000000000 */
[----:B------:R-:W-:Y:S01]  /*10c0*/  SHF.R.S32.HI R2, RZ, 0x1f, R2 ;  /* 0x0000001fff027819 */ /* 0x000fe20000011402 */
[C---:B------:R-:W-:Y:S01]  /*10d0*/  VIADD R205, R18.reuse, 0x80 ;  /* 0x0000008012cd7836 */ /* 0x040fe20000000000 */
[----:B------:R-:W-:Y:S01]  /*10e0*/  SHF.R.S32.HI R2, RZ, 0x1f, R0 ;  /* 0x0000001fff027819 */ /* 0x000fe20000011400 */
[----:B------:R-:W-:Y:S01]  /*10f0*/  VIADD R209, R18, 0xa0 ;  /* 0x000000a012d17836 */ /* 0x000fe20000000000 */
[----:B------:R-:W-:Y:S01]  /*1100*/  LOP3.LUT R7, R7, R216, RZ, 0x3c, !PT ;  /* 0x000000d807077212 */ /* 0x000fe200078e3cff */
[----:B------:R-:W-:Y:S01]  /*1110*/  IMAD R227, R4, 0x8, R9 ;  /* 0x0000000804e37824 */ /* 0x000fe200078e0209 */
[----:B------:R-:W-:-:S02]  /*1120*/  LOP3.LUT R5, R215, 0x30, R18, 0xf8, !PT ;  /* 0x00000030d7057812 */ /* 0x000fc400078ef812 */
[----:B0-----:R-:W-:Y:S02]  /*1130*/  LOP3.LUT R3, R215, 0x10, R18, 0xf8, !PT ;  /* 0x00000010d7037812 */ /* 0x001fe400078ef812 */
[----:B------:R-:W-:Y:S02]  /*1140*/  LOP3.LUT R12, R12, 0xffffe000, RZ, 0xc0, !PT ;  /* 0xffffe0000c0c7812 */ /* 0x000fe400078ec0ff */
[-C--:B------:R-:W-:Y:S02]  /*1150*/  LOP3.LUT R0, R3, R216.reuse, RZ, 0x3c, !PT ;  /* 0x000000d803007212 */ /* 0x080fe400078e3cff */
[-C--:B------:R-:W-:Y:S02]  /*1160*/  LOP3.LUT R11, R11, R216.reuse, RZ, 0x3c, !PT ;  /* 0x000000d80b0b7212 */ /* 0x080fe400078e3cff */
[----:B------:R-:W-:Y:S01]  /*1170*/  IADD3 R7, R7, R217, R6 ;  /* 0x000000d907077210 */ /* 0x000fe20007ffe006 */
[----:B------:R-:W-:Y:S01]  /*1180*/  IMAD.IADD R0, R217, 0x1, R0 ;  /* 0x00000001d9007824 */ /* 0x000fe200078e0200 */
[----:B------:R-:W-:-:S02]  /*1190*/  LOP3.LUT R5, R5, R216, RZ, 0x3c, !PT ;  /* 0x000000d805057212 */ /* 0x000fc400078e3cff */
[-C--:B------:R-:W-:Y:S01]  /*11a0*/  IADD3 R11, R11, R217.reuse, R12 ;  /* 0x000000d90b0b7210 */ /* 0x080fe20007ffe00c */
[C---:B------:R-:W-:Y:S01]  /*11b0*/  IMAD.IADD R2, R16.reuse, 0x1, R7 ;  /* 0x0000000110027824 */ /* 0x040fe200078e0207 */
[----:B------:R-:W-:Y:S01]  /*11c0*/  IADD3 R3, R16, R217, R5 ;  /* 0x000000d910037210 */ /* 0x000fe20007ffe005 */
[----:B------:R0:W-:Y:S01]  /*11d0*/  STL [R1], R0 ;  /* 0x0000000001007387 */ /* 0x0001e20000100800 */
[----:B------:R-:W-:Y:S02]  /*11e0*/  LOP3.LUT R204, R8, 0x7ffffffc, RZ, 0xc0, !PT ;  /* 0x7ffffffc08cc7812 */ /* 0x000fe400078ec0ff */
[----:B------:R-:W-:Y:S01]  /*11f0*/  SHF.R.S32.HI R19, RZ, 0x1f, R18 ;  /* 0x0000001fff137819 */ /* 0x000fe20000011412 */
[----:B------:R1:W-:Y:S01]  /*1200*/  STL [R1+0x38], R3 ;  /* 0x0000380301007387 */ /* 0x0003e20000100800 */
[----:B------:R-:W-:Y:S01]  /*1210*/  IADD3 R224, R206, 0x10, RZ ;  /* 0x00000010cee07810 */ /* 0x000fe20007ffe0ff */
[----:B------:R-:W-:Y:S01]  /*1220*/  IMAD.IADD R204, R13, 0x1, -R204 ;  /* 0x000000010dcc7824 */ /* 0x000fe200078e0acc */
[----:B------:R-:W-:Y:S01]  /*1230*/  SHF.R.S32.HI R221, RZ, 0x1f, R208 ;  /* 0x0000001fffdd7819 */ /* 0x000fe200000114d0 */
[----:B------:R1:W-:Y:S01]  /*1240*/  STL [R1+0x34], R2 ;  /* 0x0000340201007387 */ /* 0x0003e20000100800 */
[----:B------:R-:W-:Y:S01]  /*1250*/  SHF.R.S32.HI R220, RZ, 0x1f, R205 ;  /* 0x0000001fffdc7819 */ /* 0x000fe200000114cd */
[----:B0-----:R-:W-:Y:S01]  /*1260*/  IMAD.IADD R0, R16, 0x1, R11 ;  /* 0x0000000110007824 */ /* 0x001fe200078e020b */
[----:B------:R-:W-:-:S02]  /*1270*/  SHF.R.S32.HI R219, RZ, 0x1f, R209 ;  /* 0x0000001fffdb7819 */ /* 0x000fc400000114d1 */
[----:B------:R-:W-:Y:S02]  /*1280*/  SHF.R.S32.HI R213, RZ, 0x4, R10 ;  /* 0x00000004ffd57819 */ /* 0x000fe4000001140a */
[----:B------:R1:W-:Y:S01]  /*1290*/  STL [R1+0x30], R0 ;  /* 0x0000300001007387 */ /* 0x0003e20000100800 */
[----:B------:R-:W-:-:S07]  /*12a0*/  SHF.R.S32.HI R214, RZ, 0x4, R214 ;  /* 0x00000004ffd67819 */ /* 0x000fce00000114d6 */
.L_x_1807:
[----:B------:R-:W-:Y:S05]  /*12b0*/  YIELD ;  /* 0x0000000000007946 */ /* 0x000fea0003800000 */
[----:B------:R-:W-:Y:S01]  /*12c0*/  ULDC.64 UR4, c[0x0][0xa28] ;  /* 0x00028a0000047ab9 */ /* 0x000fe20000000a00 */
[----:B0-----:R-:W0:Y:S01]  /*12d0*/  LDC.64 R4, c[0x0][0xa08] ;  /* 0x00028200ff047b82 */ /* 0x001e220000000a00 */
[----:B------:R-:W-:Y:S01]  /*12e0*/  ISETP.NE.U32.AND P1, PT, RZ, UR4, PT ;  /* 0x00000004ff007c0c */ /* 0x000fe2000bf25070 */
[----:B------:R-:W-:Y:S02]  /*12f0*/  IMAD.MOV.U32 R29, RZ, RZ, RZ ;  /* 0x000000ffff1d7224 */ /* 0x000fe400078e00ff */
[----:B------:R-:W-:Y:S01]  /*1300*/  IMAD.MOV.U32 R11, RZ, RZ, RZ ;  /* 0x000000ffff0b7224 */ /* 0x000fe200078e00ff */
[----:B------:R-:W-:Y:S01]  /*1310*/  ISETP.NE.AND.EX P1, PT, RZ, UR5, PT, P1 ;  /* 0x00000005ff007c0c */ /* 0x000fe2000bf25310 */
[----:B------:R-:W-:-:S02]  /*1320*/  ULDC.64 UR4, c[0x0][0xa18] ;  /* 0x0002860000047ab9 */ /* 0x000fc40000000a00 */
[----:B------:R-:W-:-:S04]  /*1330*/  ISETP.NE.U32.AND P2, PT, RZ, UR4, PT ;  /* 0x00000004ff007c0c */ /* 0x000fc8000bf45070 */
[----:B------:R-:W-:Y:S01]  /*1340*/  ISETP.NE.AND.EX P2, PT, RZ, UR5, PT, P2 ;  /* 0x00000005ff007c0c */ /* 0x000fe2000bf45320 */
[----:B------:R-:W-:Y:S02]  /*1350*/  ULDC.64 UR4, c[0x0][0xa08] ;  /* 0x0002820000047ab9 */ /* 0x000fe40000000a00 */
[----:B------:R-:W-:-:S03]  /*1360*/  ISETP.NE.U32.AND P0, PT, RZ, UR4, PT ;  /* 0x00000004ff007c0c */ /* 0x000fc6000bf05070 */
[----:B-1----:R-:W1:Y:S01]  /*1370*/  @P1 LDC.64 R2, c[0x0][0xa28] ;  /* 0x00028a00ff021b82 */ /* 0x002e620000000a00 */
[----:B------:R-:W-:Y:S01]  /*1380*/  ISETP.NE.AND.EX P0, PT, RZ, UR5, PT, P0 ;  /* 0x00000005ff007c0c */ /* 0x000fe2000bf05300 */
[----:B0-----:R-:W-:-:S06]  /*1390*/  IMAD.WIDE R8, R23, 0x4, R4 ;  /* 0x0000000417087825 */ /* 0x001fcc00078e0204 */
[----:B----4-:R-:W0:Y:S01]  /*13a0*/  @P2 LDC.64 R6, c[0x0][0xa18] ;  /* 0x00028600ff062b82 */ /* 0x010e220000000a00 */
[----:B------:R-:W-:Y:S02]  /*13b0*/  ULDC UR4, c[0x0][0x288] ;  /* 0x0000a20000047ab9 */ /* 0x000fe40000000800 */
[----:B------:R-:W-:Y:S01]  /*13c0*/  IMAD.U32 R202, RZ, RZ, UR4 ;  /* 0x00000004ffca7e24 */ /* 0x000fe2000f8e00ff */
[----:B------:R-:W-:Y:S02]  /*13d0*/  ULDC.64 UR4, c[0x0][0x418] ;  /* 0x0001060000047ab9 */ /* 0x000fe40000000a00 */
[----:B------:R-:W5:Y:S01]  /*13e0*/  @P0 LDG.E R29, desc[UR42][R8.64] ;  /* 0x0000002a081d0981 */ /* 0x000f62000c1e1900 */
[----:B-1----:R-:W-:-:S04]  /*13f0*/  @P1 IMAD.WIDE R2, R23, 0x4, R2 ;  /* 0x0000000417021825 */ /* 0x002fc800078e0202 */
[----:B0-----:R-:W-:Y:S01]  /*1400*/  @P2 IMAD.WIDE R4, R23, 0x4, R6 ;  /* 0x0000000417042825 */ /* 0x001fe200078e0206 */
[----:B------:R-:W-:Y:S01]  /*1410*/  UISETP.NE.U32.AND UP0, UPT, UR4, URZ, UPT ;  /* 0x0000003f0400728c */ /* 0x000fe2000bf05070 */
[----:B------:R0:W5:Y:S02]  /*1420*/  @P1 LDG.E R11, desc[UR42][R2.64] ;  /* 0x0000002a020b1981 */ /* 0x000164000c1e1900 */
[----:B------:R-:W-:Y:S02]  /*1430*/  ULDC UR4, c[0x0][0x424] ;  /* 0x0001090000047ab9 */ /* 0x000fe40000000800 */
[----:B------:R1:W5:Y:S01]  /*1440*/  @P2 LDG.E R202, desc[UR42][R4.64] ;  /* 0x0000002a04ca2981 */ /* 0x000362000c1e1900 */
[----:B------:R-:W-:-:S03]  /*1450*/  UISETP.NE.AND.EX UP0, UPT, UR5, URZ, UPT, UP0 ;  /* 0x0000003f0500728c */ /* 0x000fc6000bf05300 */
[----:B------:R-:W-:Y:S01]  /*1460*/  ULDC UR5, c[0x0][0x2f0] ;  /* 0x0000bc0000057ab9 */ /* 0x000fe20000000800 */
[----:B------:R-:W-:-:S04]  /*1470*/  USEL UR4, UR4, 0x1, UP0 ;  /* 0x0000000104047887 */ /* 0x000fc80008000000 */
[----:B------:R-:W-:-:S03]  /*1480*/  UIMAD UR4, UR4, UR5, URZ ;  /* 0x00000005040472a4 */ /* 0x000fc6000f8e023f */
[----:B------:R-:W-:Y:S02]  /*1490*/  ULDC UR5, c[0x0][0x348] ;  /* 0x0000d20000057ab9 */ /* 0x000fe40000000800 */
[----:B0-----:R-:W-:Y:S02]  /*14a0*/  IMAD.U32 R2, RZ, RZ, UR5 ;  /* 0x00000005ff027e24 */ /* 0x001fe4000f8e00ff */
[----:B------:R-:W-:Y:S01]  /*14b0*/  IMAD.U32 R28, RZ, RZ, UR4 ;  /* 0x00000004ff1c7e24 */ /* 0x000fe2000f8e00ff */
[----:B-123--:R-:W-:Y:S06]  /*14c0*/  @P2 BRA `(.L_x_1582) ;  /* 0x0000000000242947 */ /* 0x00efec0003800000 */
        /* <DEDUP_REMOVED lines=9> */
.L_x_1582:
[----:B------:R-:W-:Y:S01]  /*1560*/  ULDC.64 UR4, c[0x0][0xa20] ;  /* 0x0002880000047ab9 */ /* 0x000fe20000000a00 */
[----:B------:R0:W-:Y:S01]  /*1570*/  STL [R1+0x14], R22 ;  /* 0x0000141601007387 */ /* 0x0001e20000100800 */
[----:B------:R-:W-:-:S03]  /*1580*/  ISETP.NE.U32.AND P1, PT, RZ, UR4, PT ;  /* 0x00000004ff007c0c */ /* 0x000fc6000bf25070 */
[----:B------:R0:W-:Y:S01]  /*1590*/  STL [R1+0x18], R23 ;  /* 0x0000181701007387 */ /* 0x0001e20000100800 */
[----:B------:R-:W-:-:S13]  /*15a0*/  ISETP.NE.AND.EX P1, PT, RZ, UR5, PT, P1 ;  /* 0x00000005ff007c0c */ /* 0x000fda000bf25310 */
[----:B0-----:R-:W-:Y:S05]  /*15b0*/  @!P1 BRA `(.L_x_1583) ;  /* 0x0000000000109947 */ /* 0x001fea0003800000 */
[----:B------:R-:W0:Y:S02]  /*15c0*/  LDC.64 R4, c[0x0][0xa20] ;  /* 0x00028800ff047b82 */ /* 0x000e240000000a00 */
[----:B0-----:R-:W-:-:S05]  /*15d0*/  IMAD.WIDE R4, R23, 0x4, R4 ;  /* 0x0000000417047825 */ /* 0x001fca00078e0204 */
[----:B------:R0:W5:Y:S01]  /*15e0*/  LDG.E R28, desc[UR42][R4.64] ;  /* 0x0000002a041c7981 */ /* 0x000162000c1e1900 */
[----:B------:R-:W-:Y:S05]  /*15f0*/  BRA `(.L_x_1584) ;  /* 0x0000000000107947 */ /* 0x000fea0003800000 */
.L_x_1583:
[----:B------:R-:W-:Y:S05]  /*1600*/  @!P0 BRA `(.L_x_1584) ;  /* 0x00000000000c8947 */ /* 0x000fea0003800000 */
[----:B------:R-:W2:Y:S04]  /*1610*/  LDG.E R3, desc[UR42][R8.64] ;  /* 0x0000002a08037981 */ /* 0x000ea8000c1e1900 */
[----:B------:R-:W2:Y:S02]  /*1620*/  LDG.E R28, desc[UR42][R8.64+0x4] ;  /* 0x0000042a081c7981 */ /* 0x000ea4000c1e1900 */
[----:B--2---:R-:W-:-:S07]  /*1630*/  IMAD.IADD R28, R28, 0x1, -R3 ;  /* 0x000000011c1c7824 */ /* 0x004fce00078e0a03 */
.L_x_1584:
[----:B------:R-:W-:Y:S01]  /*1640*/  ULDC.64 UR4, c[0x0][0xa10] ;  /* 0x0002840000047ab9 */ /* 0x000fe20000000a00 */
[----:B------:R-:W1:Y:S01]  /*1650*/  LDC R8, c[0x0][0x448] ;  /* 0x00011200ff087b82 */ /* 0x000e620000000800 */
[----:B------:R-:W-:-:S04]  /*1660*/  ISETP.NE.U32.AND P0, PT, RZ, UR4, PT ;  /* 0x00000004ff007c0c */ /* 0x000fc8000bf05070 */
[----:B------:R-:W-:Y:S01]  /*1670*/  ISETP.NE.AND.EX P0, PT, RZ, UR5, PT, P0 ;  /* 0x00000005ff007c0c */ /* 0x000fe2000bf05300 */
[----:B------:R-:W-:Y:S02]  /*1680*/  ULDC.64 UR4, c[0x0][0xa30] ;  /* 0x00028c0000047ab9 */ /* 0x000fe40000000a00 */
[----:B------:R-:W-:Y:S01]  /*1690*/  ISETP.NE.U32.AND P1, PT, RZ, UR4, PT ;  /* 0x00000004ff007c0c */ /* 0x000fe2000bf25070 */
[----:B-----5:R-:W-:Y:S01]  /*16a0*/  IMAD.MOV.U32 R24, RZ, RZ, R28 ;  /* 0x000000ffff187224 */ /* 0x020fe200078e001c */
[----:B------:R-:W2:Y:S02]  /*16b0*/  LDC.64 R12, c[0x0][0x9e0] ;  /* 0x00027800ff0c7b82 */ /* 0x000ea40000000a00 */
[----:B------:R-:W-:-:S06]  /*16c0*/  ISETP.NE.AND.EX P1, PT, RZ, UR5, PT, P1 ;  /* 0x00000005ff007c0c */ /* 0x000fcc000bf25310 */
[----:B0-----:R-:W0:Y:S08]  /*16d0*/  @P0 LDC.64 R4, c[0x0][0xa10] ;  /* 0x00028400ff040b82 */ /* 0x001e300000000a00 */
[----:B------:R-:W3:Y:S01]  /*16e0*/  @P1 LDC.64 R6, c[0x0][0xa30] ;  /* 0x00028c00ff061b82 */ /* 0x000ee20000000a00 */
[----:B0-----:R-:W-:-:S05]  /*16f0*/  @P0 IMAD.WIDE R4, R23, 0x4, R4 ;  /* 0x0000000417040825 */ /* 0x001fca00078e0204 */
[----:B------:R-:W4:Y:S04]  /*1700*/  @P0 LDG.E R0, desc[UR42][R4.64] ;  /* 0x0000002a04000981 */ /* 0x000f28000c1e1900 */
[----:B------:R-:W4:Y:S01]  /*1710*/  @P0 LDG.E R3, desc[UR42][R4.64+0x4] ;  /* 0x0000042a04030981 */ /* 0x000f22000c1e1900 */
[----:B---3--:R-:W-:-:S05]  /*1720*/  @P1 IMAD.WIDE R6, R23, 0x4, R6 ;  /* 0x0000000417061825 */ /* 0x008fca00078e0206 */
[----:B------:R0:W5:Y:S01]  /*1730*/  @P1 LDG.E R24, desc[UR42][R6.64] ;  /* 0x0000002a06181981 */ /* 0x000162000c1e1900 */
[----:B-1----:R-:W-:Y:S01]  /*1740*/  ISETP.NE.AND P1, PT, R8, 0x1, PT ;  /* 0x000000010800780c */ /* 0x002fe20003f25270 */
[----:B------:R-:W-:Y:S01]  /*1750*/  IMAD.IADD R11, R28, 0x1, -R11 ;  /* 0x000000011c0b7824 */ /* 0x000fe200078e0a0b */
[----:B------:R-:W-:Y:S02]  /*1760*/  SHF.L.U32 R212, R21, 0x7, RZ ;  /* 0x0000000715d47819 */ /* 0x000fe400000006ff */
[----:B--2---:R-:W-:-:S09]  /*1770*/  ISETP.GE.AND P2, PT, R13, 0x1, PT ;  /* 0x000000010d00780c */ /* 0x004fd20003f46270 */
[----:B------:R-:W1:Y:S08]  /*1780*/  @P1 LDC R9, c[0x0][0x44c] ;  /* 0x00011300ff091b82 */ /* 0x000e700000000800 */
[----:B------:R-:W2:Y:S01]  /*1790*/  @P1 LDC R8, c[0x0][0x450] ;  /* 0x00011400ff081b82 */ /* 0x000ea20000000800 */
[----:B----4-:R-:W-:Y:S02]  /*17a0*/  @P0 IMAD.IADD R2, R3, 0x1, -R0 ;  /* 0x0000000103020824 */ /* 0x010fe400078e0a00 */
[----:B------:R-:W-:-:S02]  /*17b0*/  VIADD R0, R212, 0x7f ;  /* 0x0000007fd4007836 */ /* 0x000fc40000000000 */
[----:B------:R-:W-:Y:S02]  /*17c0*/  IMAD.IADD R203, R11, 0x1, R2 ;  /* 0x000000010bcb7824 */ /* 0x000fe400078e0202 */
[----:B-1----:R-:W-:-:S03]  /*17d0*/  @P1 IMAD.HI.U32 R3, R0, R9, RZ ;  /* 0x0000000900031227 */ /* 0x002fc600078e00ff */
[C---:B------:R-:W-:Y:S01]  /*17e0*/  IADD3 R5, R203.reuse, 0x1, -R202 ;  /* 0x00000001cb057810 */ /* 0x040fe20007ffe8ca */
[----:B------:R-:W-:Y:S01]  /*17f0*/  IMAD.MOV.U32 R4, RZ, RZ, R0 ;  /* 0x000000ffff047224 */ /* 0x000fe200078e0000 */
[----:B--2---:R-:W-:Y:S01]  /*1800*/  @P1 SHF.R.U32.HI R4, RZ, R8, R3 ;  /* 0x00000008ff041219 */ /* 0x004fe20000011603 */
[----:B------:R-:W-:-:S04]  /*1810*/  VIADD R0, R203, 0x7f ;  /* 0x0000007fcb007836 */ /* 0x000fc80000000000 */
[----:B0-----:R-:W-:Y:S01]  /*1820*/  IMAD.IADD R7, R5, 0x1, R4 ;  /* 0x0000000105077824 */ /* 0x001fe200078e0204 */
[----:B------:R-:W-:-:S04]  /*1830*/  SHF.R.S32.HI R3, RZ, 0x1f, R0 ;  /* 0x0000001fff037819 */ /* 0x000fc80000011400 */
[----:B------:R-:W-:Y:S01]  /*1840*/  LEA.HI R3, R3, R0, RZ, 0x7 ;  /* 0x0000000003037211 */ /* 0x000fe200078f38ff */
[----:B------:R-:W-:-:S03]  /*1850*/  IMAD.IADD R0, R7, 0x1, R12 ;  /* 0x0000000107007824 */ /* 0x000fc600078e020c */
[----:B------:R-:W-:Y:S01]  /*1860*/  SHF.R.S32.HI R27, RZ, 0x7, R3 ;  /* 0x00000007ff1b7819 */ /* 0x000fe20000011403 */
[----:B------:R-:W-:Y:S06]  /*1870*/  @!P2 BRA `(.L_x_1585) ;  /* 0x000000000048a947 */ /* 0x000fec0003800000 */
[C---:B------:R-:W-:Y:S01]  /*1880*/  ISETP.GT.AND P0, PT, R7.reuse, RZ, PT ;  /* 0x000000ff0700720c */ /* 0x040fe20003f04270 */
[----:B------:R-:W-:Y:S01]  /*1890*/  BSSY B0, `(.L_x_1586) ;  /* 0x000000e000007945 */ /* 0x000fe20003800000 */
[----:B------:R-:W-:-:S11]  /*18a0*/  VIADD R3, R7, 0xffffffff ;  /* 0xffffffff07037836 */ /* 0x000fd60000000000 */
[----:B------:R-:W-:Y:S05]  /*18b0*/  @P0 BRA `(.L_x_1587) ;  /* 0x00000000001c0947 */ /* 0x000fea0003800000 */
[----:B------:R-:W-:Y:S01]  /*18c0*/  ISETP.NE.AND P0, PT, R13, 0x1, PT ;  /* 0x000000010d00780c */ /* 0x000fe20003f05270 */
[----:B------:R-:W-:-:S12]  /*18d0*/  IMAD.MOV R3, RZ, RZ, -R7 ;  /* 0x000000ffff037224 */ /* 0x000fd800078e0a07 */
[----:B------:R-:W0:Y:S02]  /*18e0*/  @P0 LDC.64 R4, c[0x0][0x9e8] ;  /* 0x00027a00ff040b82 */ /* 0x000e240000000a00 */
[----:B0-----:R-:W-:-:S05]  /*18f0*/  @P0 IMAD.HI.U32 R4, R3, R4, RZ ;  /* 0x0000000403040227 */ /* 0x001fca00078e00ff */
[----:B------:R-:W-:-:S04]  /*1900*/  @P0 SHF.R.U32.HI R3, RZ, R5, R4 ;  /* 0x00000005ff030219 */ /* 0x000fc80000011604 */
[----:B------:R-:W-:Y:S01]  /*1910*/  LOP3.LUT R3, RZ, R3, RZ, 0x33, !PT ;  /* 0x00000003ff037212 */ /* 0x000fe200078e33ff */
[----:B------:R-:W-:Y:S06]  /*1920*/  BRA `(.L_x_1588) ;  /* 0x0000000000107947 */ /* 0x000fec0003800000 */
.L_x_1587:
[----:B------:R-:W-:-:S13]  /*1930*/  ISETP.NE.AND P0, PT, R13, 0x1, PT ;  /* 0x000000010d00780c */ /* 0x000fda0003f05270 */
[----:B------:R-:W0:Y:S02]  /*1940*/  @P0 LDC.64 R4, c[0x0][0x9e8] ;  /* 0x00027a00ff040b82 */ /* 0x000e240000000a00 */
[----:B0-----:R-:W-:-:S05]  /*1950*/  @P0 IMAD.HI.U32 R4, R3, R4, RZ ;  /* 0x0000000403040227 */ /* 0x001fca00078e00ff */
[----:B------:R-:W-:-:S07]  /*1960*/  @P0 SHF.R.U32.HI R3, RZ, R5, R4 ;  /* 0x00000005ff030219 */ /* 0x000fce0000011604 */
.L_x_1588:
[----:B------:R-:W-:Y:S05]  /*1970*/  BSYNC B0 ;  /* 0x0000000000007941 */ /* 0x000fea0003800000 */
.L_x_1586:
[----:B------:R-:W-:-:S05]  /*1980*/  IMAD R3, R3, R13, R13 ;  /* 0x0000000d03037224 */ /* 0x000fca00078e020d */
[----:B------:R-:W-:-:S07]  /*1990*/  VIMNMX R0, R0, R3, PT ;  /* 0x0000000300007248 */ /* 0x000fce0003fe0100 */
.L_x_1585:
[----:B------:R-:W0:Y:S01]  /*19a0*/  @P1 LDC R3, c[0x0][0x44c] ;  /* 0x00011300ff031b82 */ /* 0x000e220000000800 */
[----:B------:R-:W-:Y:S01]  /*19b0*/  IMAD.IADD R88, R203, 0x1, -R202 ;  /* 0x00000001cb587824 */ /* 0x000fe200078e0aca */
[----:B------:R-:W-:-:S06]  /*19c0*/  ULDC UR4, c[0x0][0x9dc] ;  /* 0x0002770000047ab9 */ /* 0x000fcc0000000800 */
[----:B------:R-:W1:Y:S01]  /*19d0*/  @P1 LDC R5, c[0x0][0x450] ;  /* 0x00011400ff051b82 */ /* 0x000e620000000800 */
[----:B0-----:R-:W-:-:S04]  /*19e0*/  @P1 IMAD.HI.U32 R4, R212, R3, RZ ;  /* 0x00000003d4041227 */ /* 0x001fc800078e00ff */
[----:B------:R-:W-:Y:S01]  /*19f0*/  IMAD.MOV.U32 R3, RZ, RZ, R212 ;  /* 0x000000ffff037224 */ /* 0x000fe200078e00d4 */
[----:B-1----:R-:W-:-:S05]  /*1a00*/  @P1 SHF.R.U32.HI R3, RZ, R5, R4 ;  /* 0x00000005ff031219 */ /* 0x002fca0000011604 */
[----:B------:R-:W-:-:S04]  /*1a10*/  IMAD.IADD R3, R88, 0x1, R3 ;  /* 0x0000000158037824 */ /* 0x000fc800078e0203 */
[----:B------:R-:W-:Y:S01]  /*1a20*/  VIADD R4, R3, -UR4 ;  /* 0x8000000403047c36 */ /* 0x000fe20008000000 */
[----:B------:R-:W-:Y:S06]  /*1a30*/  @!P2 BRA `(.L_x_1589) ;  /* 0x000000000044a947 */ /* 0x000fec0003800000 */
[----:B------:R-:W-:Y:S01]  /*1a40*/  ISETP.GT.AND P0, PT, R3, -0x1, PT ;  /* 0xffffffff0300780c */ /* 0x000fe20003f04270 */
[----:B------:R-:W-:-:S12]  /*1a50*/  BSSY B0, `(.L_x_1590) ;  /* 0x000000d000007945 */ /* 0x000fd80003800000 */
[----:B------:R-:W-:Y:S05]  /*1a60*/  @P0 BRA `(.L_x_1591) ;  /* 0x00000000001c0947 */ /* 0x000fea0003800000 */
[----:B------:R-:W-:Y:S02]  /*1a70*/  ISETP.NE.AND P0, PT, R13, 0x1, PT ;  /* 0x000000010d00780c */ /* 0x000fe40003f05270 */
[----:B------:R-:W-:-:S11]  /*1a80*/  LOP3.LUT R3, RZ, R3, RZ, 0x33, !PT ;  /* 0x00000003ff037212 */ /* 0x000fd600078e33ff */
[----:B------:R-:W0:Y:S02]  /*1a90*/  @P0 LDC.64 R6, c[0x0][0x9e8] ;  /* 0x00027a00ff060b82 */ /* 0x000e240000000a00 */
[----:B0-----:R-:W-:-:S05]  /*1aa0*/  @P0 IMAD.HI.U32 R6, R3, R6, RZ ;  /* 0x0000000603060227 */ /* 0x001fca00078e00ff */
[----:B------:R-:W-:-:S04]  /*1ab0*/  @P0 SHF.R.U32.HI R3, RZ, R7, R6 ;  /* 0x00000007ff030219 */ /* 0x000fc80000011606 */
[----:B------:R-:W-:Y:S01]  /*1ac0*/  LOP3.LUT R3, RZ, R3, RZ, 0x33, !PT ;  /* 0x00000003ff037212 */ /* 0x000fe200078e33ff */
[----:B------:R-:W-:Y:S06]  /*1ad0*/  BRA `(.L_x_1592) ;  /* 0x0000000000107947 */ /* 0x000fec0003800000 */
.L_x_1591:
[----:B------:R-:W-:-:S13]  /*1ae0*/  ISETP.NE.AND P0, PT, R13, 0x1, PT ;  /* 0x000000010d00780c */ /* 0x000fda0003f05270 */
[----:B------:R-:W0:Y:S02]  /*1af0*/  @P0 LDC.64 R6, c[0x0][0x9e8] ;  /* 0x00027a00ff060b82 */ /* 0x000e240000000a00 */
[----:B0-----:R-:W-:-:S05]  /*1b00*/  @P0 IMAD.HI.U32 R6, R3, R6, RZ ;  /* 0x0000000603060227 */ /* 0x001fca00078e00ff */
[----:B------:R-:W-:-:S07]  /*1b10*/  @P0 SHF.R.U32.HI R3, RZ, R7, R6 ;  /* 0x00000007ff030219 */ /* 0x000fce0000011606 */
.L_x_1592:
[----:B------:R-:W-:Y:S05]  /*1b20*/  BSYNC B0 ;  /* 0x0000000000007941 */ /* 0x000fea0003800000 */
.L_x_1590:
[----:B------:R-:W-:-:S05]  /*1b30*/  IMAD R3, R3, R13, RZ ;  /* 0x0000000d03037224 */ /* 0x000fca00078e02ff */
[----:B------:R-:W-:-:S07]  /*1b40*/  VIMNMX R4, R4, R3, !PT ;  /* 0x0000000304047248 */ /* 0x000fce0007fe0100 */
.L_x_1589:
[----:B------:R-:W-:Y:S01]  /*1b50*/  VIADD R0, R0, 0x7f ;  /* 0x0000007f00007836 */ /* 0x000fe20000000000 */
[----:B------:R-:W-:-:S04]  /*1b60*/  SHF.R.S32.HI R5, RZ, 0x1f, R4 ;  /* 0x0000001fff057819 */ /* 0x000fc80000011404 */
[----:B------:R-:W-:Y:S02]  /*1b70*/  SHF.R.S32.HI R3, RZ, 0x1f, R0 ;  /* 0x0000001fff037819 */ /* 0x000fe40000011400 */
[----:B------:R-:W-:Y:S02]  /*1b80*/  LEA.HI R5, R5, R4, RZ, 0x7 ;  /* 0x0000000405057211 */ /* 0x000fe400078f38ff */
[----:B------:R-:W-:Y:S02]  /*1b90*/  LEA.HI R3, R3, R0, RZ, 0x7 ;  /* 0x0000000003037211 */ /* 0x000fe400078f38ff */
[----:B------:R-:W-:Y:S02]  /*1ba0*/  SHF.R.S32.HI R5, RZ, 0x7, R5 ;  /* 0x00000007ff057819 */ /* 0x000fe40000011405 */
[----:B------:R-:W-:Y:S02]  /*1bb0*/  SHF.R.S32.HI R0, RZ, 0x7, R3 ;  /* 0x00000007ff007819 */ /* 0x000fe40000011403 */
[----:B------:R-:W-:-:S02]  /*1bc0*/  VIMNMX R5, RZ, R5, !PT ;  /* 0x00000005ff057248 */ /* 0x000fc40007fe0100 */
[----:B------:R-:W-:-:S03]  /*1bd0*/  VIMNMX R0, R27, R0, PT ;  /* 0x000000001b007248 */ /* 0x000fc60003fe0100 */
[--C-:B------:R-:W-:Y:S02]  /*1be0*/  IMAD R5, R5, 0x80, -R11.reuse ;  /* 0x0000008005057824 */ /* 0x100fe400078e0a0b */
[----:B------:R-:W-:-:S03]  /*1bf0*/  IMAD R3, R0, 0x80, -R11 ;  /* 0x0000008000037824 */ /* 0x000fc600078e0a0b */
[----:B------:R-:W-:Y:S02]  /*1c00*/  VIMNMX R5, RZ, R5, !PT ;  /* 0x00000005ff057248 */ /* 0x000fe40007fe0100 */
[----:B------:R-:W-:Y:S02]  /*1c10*/  VIMNMX R0, R3, R2, PT ;  /* 0x0000000203007248 */ /* 0x000fe40003fe0100 */
[----:B------:R-:W-:Y:S02]  /*1c20*/  SHF.R.U32.HI R26, RZ, 0x7, R5 ;  /* 0x00000007ff1a7819 */ /* 0x000fe40000011605 */
[----:B------:R-:W-:-:S03]  /*1c30*/  ISETP.GT.AND P0, PT, R0, R5, PT ;  /* 0x000000050000720c */ /* 0x000fc60003f04270 */
[----:B------:R-:W-:-:S10]  /*1c40*/  IMAD.MOV.U32 R25, RZ, RZ, R26 ;  /* 0x000000ffff197224 */ /* 0x000fd400078e001a */
[----:B------:R-:W-:-:S04]  /*1c50*/  @P0 IADD3 R0, R0, 0x7f, RZ ;  /* 0x0000007f00000810 */ /* 0x000fc80007ffe0ff */
[----:B------:R-:W-:-:S04]  /*1c60*/  @P0 SHF.R.S32.HI R3, RZ, 0x1f, R0 ;  /* 0x0000001fff030819 */ /* 0x000fc80000011400 */
[----:B------:R-:W-:-:S04]  /*1c70*/  @P0 LEA.HI R3, R3, R0, RZ, 0x7 ;  /* 0x0000000003030211 */ /* 0x000fc800078f38ff */
[----:B------:R-:W-:Y:S02]  /*1c80*/  @P0 SHF.R.S32.HI R25, RZ, 0x7, R3 ;  /* 0x00000007ff190819 */ /* 0x000fe40000011403 */
[----:B------:R-:W-:Y:S02]  /*1c90*/  PLOP3.LUT P0, PT, PT, PT, PT, 0x80, 0x0 ;  /* 0x000000000000781c */ /* 0x000fe40003f0f070 */
[----:B------:R-:W-:-:S13]  /*1ca0*/  ISETP.GT.AND P1, PT, R25, R26, PT ;  /* 0x0000001a1900720c */ /* 0x000fda0003f24270 */
[----:B------:R-:W-:Y:S05]  /*1cb0*/  @!P1 BRA `(.L_x_1593) ;  /* 0x0000007c00189947 */ /* 0x000fea0003800000 */
        /* <DEDUP_REMOVED lines=19> */
[----:B-1---5:R-:W-:Y:S05]  /*1df0*/  CALL.ABS.NOINC R14 ;  /* 0x000000000e007343 */ /* 0x022fea0003c00000 */
.L_x_1595:
[----:B------:R-:W-:Y:S05]  /*1e00*/  BSYNC B6 ;  /* 0x0000000000067941 */ /* 0x000fea0003800000 */
.L_x_1594:
        /* <DEDUP_REMOVED lines=19> */
[----:B-1---5:R-:W-:Y:S05]  /*1f40*/  CALL.ABS.NOINC R14 ;  /* 0x000000000e007343 */ /* 0x022fea0003c00000 */
.L_x_1597:
[----:B------:R-:W-:Y:S05]  /*1f50*/  BSYNC B6 ;  /* 0x0000000000067941 */ /* 0x000fea0003800000 */
.L_x_1596:
[----:B------:R-:W-:Y:S01]  /*1f60*/  ULDC.64 UR4, c[0x0][0x9f8] ;  /* 0x00027e0000047ab9 */ /* 0x000fe20000000a00 */
[----:B------:R-:W2:Y:S01]  /*1f70*/  LDL R32, [R1+0x4] ;  /* 0x0000040001207983 */ /* 0x000ea20000100800 */
[----:B------:R-:W-:Y:S01]  /*1f80*/  ISETP.NE.U32.AND P0, PT, RZ, UR4, PT ;  /* 0x00000004ff007c0c */ /* 0x000fe2000bf05070 */
[----:B------:R-:W-:Y:S01]  /*1f90*/  IMAD.MOV.U32 R81, RZ, RZ, R23 ;  /* 0x000000ffff517224 */ /* 0x000fe200078e0017 */
[----:B------:R-:W0:Y:S01]  /*1fa0*/  LDC.64 R70, c[0x0][0x408] ;  /* 0x00010200ff467b82 */ /* 0x000e220000000a00 */
[----:B------:R-:W1:Y:S01]  /*1fb0*/  S2R R31, SR_TID.X ;  /* 0x00000000001f7919 */ /* 0x000e620000002100 */
[----:B------:R-:W-:Y:S01]  /*1fc0*/  ISETP.NE.AND.EX P0, PT, RZ, UR5, PT, P0 ;  /* 0x00000005ff007c0c */ /* 0x000fe2000bf05300 */
[----:B------:R-:W-:-:S05]  /*1fd0*/  VIADD R80, R18, 0x20 ;  /* 0x0000002012507836 */ /* 0x000fca0000000000 */
[----:B------:R-:W3:Y:S08]  /*1fe0*/  LDC R11, c[0x0][0x3f4] ;  /* 0x0000fd00ff0b7b82 */ /* 0x000ef00000000800 */
[----:B------:R-:W4:Y:S08]  /*1ff0*/  @P0 LDC.64 R4, c[0x0][0x9f8] ;  /* 0x00027e00ff040b82 */ /* 0x000f300000000a00 */
[----:B------:R-:W3:Y:S01]  /*2000*/  LDC.64 R68, c[0x0][0x3f8] ;  /* 0x0000fe00ff447b82 */ /* 0x000ee20000000a00 */
[----:B-1----:R-:W-:-:S04]  /*2010*/  SHF.R.U32.HI R30, RZ, 0x7, R31 ;  /* 0x00000007ff1e7819 */ /* 0x002fc8000001161f */
[----:B------:R-:W-:Y:S01]  /*2020*/  ISETP.NE.AND P6, PT, R30, 0x1, PT ;  /* 0x000000011e00780c */ /* 0x000fe20003fc5270 */
[----:B----4-:R-:W-:-:S05]  /*2030*/  @P0 IMAD.WIDE R4, R23, 0x4, R4 ;  /* 0x0000000417040825 */ /* 0x010fca00078e0204 */
[----:B------:R1:W4:Y:S01]  /*2040*/  @P0 LDG.E R81, desc[UR42][R4.64] ;  /* 0x0000002a04510981 */ /* 0x000322000c1e1900 */
[----:B------:R-:W-:Y:S01]  /*2050*/  VIADD R79, R18, 0x40 ;  /* 0x00000040124f7836 */ /* 0x000fe20000000000 */
[----:B------:R-:W-:Y:S01]  /*2060*/  SHF.R.S32.HI R207, RZ, 0x1f, R206 ;  /* 0x0000001fffcf7819 */ /* 0x000fe200000114ce */
[----:B0-----:R-:W-:Y:S01]  /*2070*/  IMAD.WIDE.U32 R20, R211, R70, R18 ;  /* 0x00000046d3147225 */ /* 0x001fe200078e0012 */
[----:B---3--:R-:W-:-:S03]  /*2080*/  ISETP.GE.AND P3, PT, R80, R11, PT ;  /* 0x0000000b5000720c */ /* 0x008fc60003f66270 */
[----:B------:R-:W-:Y:S05]  /*2090*/  @!P6 WARPSYNC.ALL ;  /* 0x000000000000e948 */ /* 0x000fea0003800000 */
[----:B------:R-:W-:Y:S01]  /*20a0*/  ULDC UR4, c[0x0][0x2f4] ;  /* 0x0000bd0000047ab9 */ /* 0x000fe20000000800 */
[----:B-1----:R-:W-:Y:S01]  /*20b0*/  SHF.R.S32.HI R5, RZ, 0x1f, R211 ;  /* 0x0000001fff057819 */ /* 0x002fe200000114d3 */
[-C--:B------:R-:W-:Y:S01]  /*20c0*/  IMAD.WIDE.U32 R48, R211, R70.reuse, R206 ;  /* 0x00000046d3307225 */ /* 0x080fe200078e00ce */
[----:B------:R-:W-:Y:S02]  /*20d0*/  ISETP.GE.AND P1, PT, R80, UR4, PT ;  /* 0x0000000450007c0c */ /* 0x000fe4000bf26270 */
[----:B------:R-:W-:Y:S01]  /*20e0*/  ISETP.GE.AND P0, PT, R18, UR4, PT ;  /* 0x0000000412007c0c */ /* 0x000fe2000bf06270 */
[----:B------:R-:W-:Y:S01]  /*20f0*/  IMAD R4, R5, R70, RZ ;  /* 0x0000004605047224 */ /* 0x000fe200078e02ff */
[----:B------:R-:W-:Y:S01]  /*2100*/  SEL R3, RZ, 0xffffffff, P1 ;  /* 0xffffffffff037807 */ /* 0x000fe20000800000 */
[----:B------:R-:W-:Y:S01]  /*2110*/  IMAD.WIDE.U32 R50, R211, R68, R18 ;  /* 0x00000044d3327225 */ /* 0x000fe200078e0012 */
[----:B------:R-:W-:-:S02]  /*2120*/  SEL R0, RZ, 0x1, P0 ;  /* 0x00000001ff007807 */ /* 0x000fc40000000000 */
[----:B------:R-:W-:Y:S01]  /*2130*/  ISETP.GE.AND P1, PT, R208, UR4, PT ;  /* 0x00000004d0007c0c */ /* 0x000fe2000bf26270 */
[----:B------:R-:W-:Y:S01]  /*2140*/  IMAD.SHL.U32 R3, R3, 0x2, RZ ;  /* 0x0000000203037824 */ /* 0x000fe200078e00ff */
[----:B------:R-:W-:Y:S01]  /*2150*/  ISETP.GE.AND P0, PT, R79, UR4, PT ;  /* 0x000000044f007c0c */ /* 0x000fe2000bf06270 */
[C---:B------:R-:W-:Y:S01]  /*2160*/  IMAD R7, R211.reuse, R71, R4 ;  /* 0x00000047d3077224 */ /* 0x040fe200078e0204 */
[----:B------:R-:W-:Y:S01]  /*2170*/  SEL R4, RZ, 0x8, P1 ;  /* 0x00000008ff047807 */ /* 0x000fe20000800000 */
[----:B------:R-:W-:Y:S01]  /*2180*/  IMAD.WIDE.U32 R52, R211, R68, R206 ;  /* 0x00000044d3347225 */ /* 0x000fe200078e00ce */
[----:B------:R-:W-:Y:S02]  /*2190*/  LOP3.LUT R0, R3, 0x2, R0, 0xe2, !PT ;  /* 0x0000000203007812 */ /* 0x000fe400078ee200 */
[----:B------:R-:W-:Y:S01]  /*21a0*/  SEL R3, RZ, 0x4, P0 ;  /* 0x00000004ff037807 */ /* 0x000fe20000000000 */
[----:B------:R-:W-:Y:S01]  /*21b0*/  IMAD.IADD R21, R21, 0x1, R7 ;  /* 0x0000000115157824 */ /* 0x000fe200078e0207 */
[----:B------:R-:W-:Y:S01]  /*21c0*/  ISETP.GE.AND P0, PT, R205, UR4, PT ;  /* 0x00000004cd007c0c */ /* 0x000fe2000bf06270 */
[----:B------:R-:W-:Y:S01]  /*21d0*/  IMAD.IADD R49, R7, 0x1, R49 ;  /* 0x0000000107317824 */ /* 0x000fe200078e0231 */
[----:B------:R-:W-:Y:S01]  /*21e0*/  LOP3.LUT R0, R4, R0, R3, 0xfe, !PT ;  /* 0x0000000004007212 */ /* 0x000fe200078efe03 */
[----:B------:R-:W-:Y:S01]  /*21f0*/  IMAD R4, R5, R68, RZ ;  /* 0x0000004405047224 */ /* 0x000fe200078e02ff */
[----:B------:R-:W-:Y:S01]  /*2200*/  SEL R3, RZ, 0x10, P0 ;  /* 0x00000010ff037807 */ /* 0x000fe20000000000 */
[----:B------:R-:W-:Y:S01]  /*2210*/  VIADD R31, R31, 0xffffff80 ;  /* 0xffffff801f1f7836 */ /* 0x000fe20000000000 */
[----:B------:R-:W-:Y:S01]  /*2220*/  ISETP.GE.AND P0, PT, R18, R11, PT ;  /* 0x0000000b1200720c */ /* 0x000fe20003f06270 */
[----:B------:R-:W-:Y:S01]  /*2230*/  IMAD R7, R211, R69, R4 ;  /* 0x00000045d3077224 */ /* 0x000fe200078e0204 */
[----:B------:R-:W-:Y:S01]  /*2240*/  ISETP.GE.AND P2, PT, R79, R11, PT ;  /* 0x0000000b4f00720c */ /* 0x000fe20003f46270 */
[----:B-----5:R-:W-:Y:S01]  /*2250*/  IMAD.WIDE.U32 R20, R24, R70, R20 ;  /* 0x0000004618147225 */ /* 0x020fe200078e0014 */
[----:B------:R-:W-:-:S02]  /*2260*/  LOP3.LUT R0, R0, R3, RZ, 0xfc, !PT ;  /* 0x0000000300007212 */ /* 0x000fc400078efcff */
[----:B------:R-:W-:Y:S01]  /*2270*/  SEL R3, R11, RZ, P0 ;  /* 0x000000ff0b037207 */ /* 0x000fe20000000000 */
[----:B------:R-:W-:Y:S01]  /*2280*/  IMAD.IADD R51, R51, 0x1, R7 ;  /* 0x0000000133337824 */ /* 0x000fe200078e0207 */
[----:B------:R-:W-:Y:S01]  /*2290*/  SEL R5, R11, RZ, P3 ;  /* 0x000000ff0b057207 */ /* 0x000fe20001800000 */
[----:B------:R-:W-:Y:S01]  /*22a0*/  IMAD.IADD R53, R7, 0x1, R53 ;  /* 0x0000000107357824 */ /* 0x000fe200078e0235 */
[----:B------:R-:W-:Y:S01]  /*22b0*/  SEL R4, R11, RZ, P2 ;  /* 0x000000ff0b047207 */ /* 0x000fe20001000000 */
[----:B------:R-:W-:Y:S01]  /*22c0*/  IMAD.IADD R3, R18, 0x1, R3 ;  /* 0x0000000112037824 */ /* 0x000fe200078e0203 */
[----:B------:R-:W-:Y:S01]  /*22d0*/  SHF.R.S32.HI R9, RZ, 0x1f, R24 ;  /* 0x0000001fff097819 */ /* 0x000fe20000011418 */
[----:B------:R-:W-:Y:S01]  /*22e0*/  IMAD.IADD R5, R80, 0x1, R5 ;  /* 0x0000000150057824 */ /* 0x000fe200078e0205 */
[----:B------:R-:W-:Y:S01]  /*22f0*/  LEA.HI R12, R31, R31, RZ, 0x1 ;  /* 0x0000001f1f0c7211 */ /* 0x000fe200078f08ff */
[----:B------:R-:W-:Y:S01]  /*2300*/  IMAD.IADD R7, R79, 0x1, R4 ;  /* 0x000000014f077824 */ /* 0x000fe200078e0204 */
[----:B------:R-:W-:Y:S01]  /*2310*/  SHF.R.S32.HI R4, RZ, 0x1f, R3 ;  /* 0x0000001fff047819 */ /* 0x000fe20000011403 */
[C---:B------:R-:W-:Y:S01]  /*2320*/  IMAD R10, R9.reuse, R70, RZ ;  /* 0x00000046090a7224 */ /* 0x040fe200078e02ff */
[----:B------:R-:W-:Y:S01]  /*2330*/  SHF.R.S32.HI R6, RZ, 0x1f, R5 ;  /* 0x0000001fff067819 */ /* 0x000fe20000011405 */
[----:B------:R-:W-:Y:S01]  /*2340*/  IMAD R9, R9, R68, RZ ;  /* 0x0000004409097224 */ /* 0x000fe200078e02ff */
[----:B------:R-:W-:Y:S01]  /*2350*/  SHF.R.S32.HI R8, RZ, 0x1f, R7 ;  /* 0x0000001fff087819 */ /* 0x000fe20000011407 */
[----:B------:R-:W-:Y:S01]  /*2360*/  IMAD R61, R24, R71, R10 ;  /* 0x00000047183d7224 */ /* 0x000fe200078e020a */
[-C--:B------:R-:W-:Y:S01]  /*2370*/  LEA.HI R77, R4, R3.reuse, RZ, 0x4 ;  /* 0x00000003044d7211 */ /* 0x080fe200078f20ff */
[----:B------:R-:W-:Y:S01]  /*2380*/  IMAD.WIDE.U32 R48, R24, R70, R48 ;  /* 0x0000004618307225 */ /* 0x000fe200078e0030 */
[----:B------:R-:W-:-:S02]  /*2390*/  LEA.HI R3, R4, R3, RZ, 0x6 ;  /* 0x0000000304037211 */ /* 0x000fc400078f30ff */
[----:B------:R-:W-:Y:S01]  /*23a0*/  LEA.HI R76, R6, R5, RZ, 0x4 ;  /* 0x00000005064c7211 */ /* 0x000fe200078f20ff */
[----:B------:R-:W-:Y:S01]  /*23b0*/  IMAD R9, R24, R69, R9 ;  /* 0x0000004518097224 */ /* 0x000fe200078e0209 */
[----:B------:R-:W-:Y:S01]  /*23c0*/  LEA.HI R5, R6, R5, RZ, 0x6 ;  /* 0x0000000506057211 */ /* 0x000fe200078f30ff */
[----:B------:R-:W-:Y:S01]  /*23d0*/  IMAD.SHL.U32 R4, R3, 0x80, RZ ;  /* 0x0000008003047824 */ /* 0x000fe200078e00ff */
[-C--:B------:R-:W-:Y:S01]  /*23e0*/  LEA.HI R75, R8, R7.reuse, RZ, 0x4 ;  /* 0x00000007084b7211 */ /* 0x080fe200078f20ff */
[-C--:B------:R-:W-:Y:S01]  /*23f0*/  IMAD.WIDE.U32 R50, R24, R68.reuse, R50 ;  /* 0x0000004418327225 */ /* 0x080fe200078e0032 */
[----:B------:R-:W-:Y:S02]  /*2400*/  LEA.HI R7, R8, R7, RZ, 0x6 ;  /* 0x0000000708077211 */ /* 0x000fe400078f30ff */
[----:B------:R-:W-:Y:S01]  /*2410*/  LOP3.LUT R3, R215, 0x30, R77, 0xf8, !PT ;  /* 0x00000030d7037812 */ /* 0x000fe200078ef84d */
[----:B------:R-:W-:Y:S01]  /*2420*/  IMAD.SHL.U32 R6, R5, 0x80, RZ ;  /* 0x0000008005067824 */ /* 0x000fe200078e00ff */
[----:B------:R-:W-:Y:S01]  /*2430*/  SHF.L.U32 R8, R7, 0x7, RZ ;  /* 0x0000000707087819 */ /* 0x000fe200000006ff */
[----:B------:R-:W-:Y:S01]  /*2440*/  IMAD.WIDE.U32 R52, R24, R68, R52 ;  /* 0x0000004418347225 */ /* 0x000fe200078e0034 */
[----:B------:R-:W-:-:S02]  /*2450*/  LOP3.LUT R12, R12, 0xfffffffe, RZ, 0xc0, !PT ;  /* 0xfffffffe0c0c7812 */ /* 0x000fc400078ec0ff */
[----:B------:R-:W-:Y:S01]  /*2460*/  LOP3.LUT R5, R215, 0x30, R76, 0xf8, !PT ;  /* 0x00000030d7057812 */ /* 0x000fe200078ef84c */
[----:B------:R-:W-:Y:S01]  /*2470*/  IMAD.IADD R62, R21, 0x1, R61 ;  /* 0x00000001153e7824 */ /* 0x000fe200078e023d */
[----:B------:R-:W-:Y:S01]  /*2480*/  LOP3.LUT R7, R215, 0x30, R75, 0xf8, !PT ;  /* 0x00000030d7077812 */ /* 0x000fe200078ef84b */
[----:B------:R-:W-:Y:S01]  /*2490*/  IMAD.IADD R12, R31, 0x1, -R12 ;  /* 0x000000011f0c7824 */ /* 0x000fe200078e0a0c */
[----:B------:R-:W-:Y:S01]  /*24a0*/  LOP3.LUT R4, R4, 0xffffe000, RZ, 0xc0, !PT ;  /* 0xffffe00004047812 */ /* 0x000fe200078ec0ff */
[----:B------:R-:W-:Y:S01]  /*24b0*/  IMAD.IADD R78, R29, 0x1, R28 ;  /* 0x000000011d4e7824 */ /* 0x000fe200078e021c */
[-C--:B------:R-:W-:Y:S01]  /*24c0*/  LOP3.LUT R3, R3, R216.reuse, RZ, 0x3c, !PT ;  /* 0x000000d803037212 */ /* 0x080fe200078e3cff */
[----:B------:R-:W-:Y:S01]  /*24d0*/  IMAD R66, R12, 0x80, R211 ;  /* 0x000000800c427824 */ /* 0x000fe200078e02d3 */
[----:B------:R-:W-:Y:S01]  /*24e0*/  LOP3.LUT R6, R6, 0xffffe000, RZ, 0xc0, !PT ;  /* 0xffffe00006067812 */ /* 0x000fe200078ec0ff */
[----:B------:R-:W-:Y:S01]  /*24f0*/  VIADD R65, R30, 0x8 ;  /* 0x000000081e417836 */ /* 0x000fe20000000000 */
[-C--:B------:R-:W-:Y:S01]  /*2500*/  LOP3.LUT R5, R5, R216.reuse, RZ, 0x3c, !PT ;  /* 0x000000d805057212 */ /* 0x080fe200078e3cff */
[----:B------:R-:W-:Y:S01]  /*2510*/  IMAD.SHL.U32 R64, R11, 0x2, RZ ;  /* 0x000000020b407824 */ /* 0x000fe200078e00ff */
[----:B------:R-:W-:Y:S01]  /*2520*/  LOP3.LUT R8, R8, 0xffffe000, RZ, 0xc0, !PT ;  /* 0xffffe00008087812 */ /* 0x000fe200078ec0ff */
[----:B------:R-:W-:Y:S01]  /*2530*/  IMAD.IADD R61, R61, 0x1, R49 ;  /* 0x000000013d3d7824 */ /* 0x000fe200078e0231 */
[----:B------:R-:W-:Y:S01]  /*2540*/  LOP3.LUT R7, R7, R216, RZ, 0x3c, !PT ;  /* 0x000000d807077212 */ /* 0x000fe200078e3cff */
[----:B------:R-:W-:Y:S01]  /*2550*/  IMAD.IADD R60, R51, 0x1, R9 ;  /* 0x00000001333c7824 */ /* 0x000fe200078e0209 */
[----:B------:R-:W-:Y:S01]  /*2560*/  IADD3 R74, R3, R4, R217 ;  /* 0x00000004034a7210 */ /* 0x000fe20007ffe0d9 */
[----:B------:R-:W-:Y:S01]  /*2570*/  IMAD.IADD R59, R9, 0x1, R53 ;  /* 0x00000001093b7824 */ /* 0x000fe200078e0235 */
[C---:B------:R-:W-:Y:S01]  /*2580*/  SHF.L.U64.HI R71, R70.reuse, 0x7, R71 ;  /* 0x0000000746477819 */ /* 0x040fe20000010247 */
[----:B------:R-:W-:Y:S01]  /*2590*/  IMAD.SHL.U32 R70, R70, 0x80, RZ ;  /* 0x0000008046467824 */ /* 0x000fe200078e00ff */
[C---:B------:R-:W-:Y:S01]  /*25a0*/  SHF.L.U64.HI R69, R68.reuse, 0x7, R69 ;  /* 0x0000000744457819 */ /* 0x040fe20000010245 */
[----:B------:R-:W-:Y:S01]  /*25b0*/  IMAD.SHL.U32 R68, R68, 0x80, RZ ;  /* 0x0000008044447824 */ /* 0x000fe200078e00ff */
[----:B------:R-:W-:-:S02]  /*25c0*/  LOP3.LUT R54, R0, 0x1, RZ, 0xc0, !PT ;  /* 0x0000000100367812 */ /* 0x000fc400078ec0ff */
[----:B------:R-:W-:Y:S02]  /*25d0*/  P2R R83, PR, RZ, 0x8 ;  /* 0x00000008ff537803 */ /* 0x000fe40000000000 */
[----:B------:R-:W-:Y:S02]  /*25e0*/  P2R R84, PR, RZ, 0x4 ;  /* 0x00000004ff547803 */ /* 0x000fe40000000000 */
[--C-:B------:R-:W-:Y:S02]  /*25f0*/  IADD3 R73, R5, R6, R217.reuse ;  /* 0x0000000605497210 */ /* 0x100fe40007ffe0d9 */
[----:B------:R-:W-:Y:S02]  /*2600*/  IADD3 R72, R7, R8, R217 ;  /* 0x0000000807487210 */ /* 0x000fe40007ffe0d9 */
[----:B------:R-:W-:Y:S02]  /*2610*/  SHF.R.S32.HI R67, RZ, 0x1f, R22 ;  /* 0x0000001fff437819 */ /* 0x000fe40000011416 */
[----:B------:R-:W-:-:S02]  /*2620*/  LOP3.LUT R58, R77, 0xfffffff0, RZ, 0xc0, !PT ;  /* 0xfffffff04d3a7812 */ /* 0x000fc400078ec0ff */
[----:B------:R-:W-:Y:S02]  /*2630*/  LOP3.LUT R56, R76, 0xfffffff0, RZ, 0xc0, !PT ;  /* 0xfffffff04c387812 */ /* 0x000fe400078ec0ff */
[----:B------:R-:W-:Y:S01]  /*2640*/  LOP3.LUT R55, R75, 0xfffffff0, RZ, 0xc0, !PT ;  /* 0xfffffff04b377812 */ /* 0x000fe200078ec0ff */
[----:B------:R-:W-:Y:S01]  /*2650*/  @!P6 BAR.SYNC.DEFER_BLOCKING 0x9, 0x100 ;  /* 0x024400000000eb1d */ /* 0x000fe20000010000 */
[----:B--2---:R-:W-:Y:S02]  /*2660*/  LOP3.LUT P1, RZ, R32, 0x2, RZ, 0xc0, !PT ;  /* 0x0000000220ff7812 */ /* 0x004fe4000782c0ff */
[----:B------:R-:W-:-:S04]  /*2670*/  ISETP.GE.AND P1, PT, R209, UR4, PT ;  /* 0x00000004d1007c0c */ /* 0x000fc8000bf26270 */
[----:B------:R-:W-:-:S04]  /*2680*/  SEL R57, RZ, 0x20, P1 ;  /* 0x00000020ff397807 */ /* 0x000fc80000800000 */
[----:B------:R-:W-:-:S04]  /*2690*/  LOP3.LUT R57, R0, R57, RZ, 0xfc, !PT ;  /* 0x0000003900397212 */ /* 0x000fc800078efcff */
[C---:B------:R-:W-:Y:S02]  /*26a0*/  LOP3.LUT R3, R57.reuse, 0x2, RZ, 0xc0, !PT ;  /* 0x0000000239037812 */ /* 0x040fe400078ec0ff */
[----:B------:R-:W-:Y:S02]  /*26b0*/  LOP3.LUT R0, R57, 0x4, RZ, 0xc0, !PT ;  /* 0x0000000439007812 */ /* 0x000fe400078ec0ff */
[----:B----4-:R-:W-:-:S07]  /*26c0*/  SHF.R.S32.HI R63, RZ, 0x1f, R81 ;  /* 0x0000001fff3f7819 */ /* 0x010fce0000011451 */
.L_x_1656:
[----:B--2---:R-:W2:Y:S01]  /*26d0*/  LDL R8, [R1+0x4] ;  /* 0x0000040001087983 */ /* 0x004ea20000100800 */
[----:B0-----:R-:W0:Y:S03]  /*26e0*/  LDC R89, c[0x0][0x430] ;  /* 0x00010c00ff597b82 */ /* 0x001e260000000800 */
[----:B---3--:R-:W3:Y:S01]  /*26f0*/  LDL R10, [R1] ;  /* 0x00000000010a7983 */ /* 0x008ee20000100800 */
[----:B------:R-:W-:-:S04]  /*2700*/  VIADD R25, R25, 0xffffffff ;  /* 0xffffffff19197836 */ /* 0x000fc80000000000 */
[----:B------:R-:W-:Y:S01]  /*2710*/  IMAD R9, R25, 0x80, R66 ;  /* 0x0000008019097824 */ /* 0x000fe200078e0242 */
[----:B------:R-:W1:Y:S04]  /*2720*/  LDC R96, c[0x0][0x3f4] ;  /* 0x0000fd00ff607b82 */ /* 0x000e680000000800 */
[----:B------:R-:W-:-:S04]  /*2730*/  ISETP.GE.AND P1, PT, R9, R2, PT ;  /* 0x000000020900720c */ /* 0x000fc80003f26270 */
[----:B------:R-:W-:Y:S02]  /*2740*/  ISETP.GT.OR P1, PT, R66, 0x7f, P1 ;  /* 0x0000007f4200780c */ /* 0x000fe40000f24670 */
[----:B0-----:R-:W-:-:S11]  /*2750*/  ISETP.NE.AND P2, PT, R89, 0x1, PT ;  /* 0x000000015900780c */ /* 0x001fd60003f45270 */
[----:B------:R-:W0:Y:S08]  /*2760*/  @!P1 LDC.64 R6, c[0x0][0x428] ;  /* 0x00010a00ff069b82 */ /* 0x000e300000000a00 */
[----:B----4-:R-:W4:Y:S08]  /*2770*/  @P2 LDC R4, c[0x0][0x434] ;  /* 0x00010d00ff042b82 */ /* 0x010f300000000800 */
[----:B------:R-:W1:Y:S01]  /*2780*/  @P2 LDC R5, c[0x0][0x438] ;  /* 0x00010e00ff052b82 */ /* 0x000e620000000800 */
[----:B------:R-:W-:-:S07]  /*2790*/  IMAD.IADD R11, R78, 0x1, R9 ;  /* 0x000000014e0b7824 */ /* 0x000fce00078e0209 */
[----:B------:R-:W0:Y:S01]  /*27a0*/  @!P1 LDC.64 R12, c[0x0][0x418] ;  /* 0x00010600ff0c9b82 */ /* 0x000e220000000a00 */
[----:B------:R-:W-:Y:S02]  /*27b0*/  IMAD.MOV.U32 R9, RZ, RZ, R11 ;  /* 0x000000ffff097224 */ /* 0x000fe400078e000b */
[----:B----4-:R-:W-:-:S05]  /*27c0*/  @P2 IMAD.HI.U32 R4, R11, R4, RZ ;  /* 0x000000040b042227 */ /* 0x010fca00078e00ff */
[----:B-1----:R-:W-:Y:S01]  /*27d0*/  @P2 SHF.R.U32.HI R9, RZ, R5, R4 ;  /* 0x00000005ff092219 */ /* 0x002fe20000011604 */
[----:B0-----:R-:W-:-:S03]  /*27e0*/  @!P1 IMAD R4, R63, R6, RZ ;  /* 0x000000063f049224 */ /* 0x001fc600078e02ff */
[--C-:B------:R-:W-:Y:S01]  /*27f0*/  @!P1 SHF.R.S32.HI R5, RZ, 0x1f, R9.reuse ;  /* 0x0000001fff059819 */ /* 0x100fe20000011409 */
[----:B------:R-:W-:Y:S02]  /*2800*/  @!P1 IMAD R7, R81, R7, R4 ;  /* 0x0000000751079224 */ /* 0x000fe400078e0204 */
[----:B------:R-:W-:-:S04]  /*2810*/  @!P1 IMAD.MOV.U32 R4, RZ, RZ, R9 ;  /* 0x000000ffff049224 */ /* 0x000fc800078e0009 */
[----:B------:R-:W-:-:S04]  /*2820*/  @!P1 IMAD.WIDE.U32 R4, R81, R6, R4 ;  /* 0x0000000651049225 */ /* 0x000fc800078e0004 */
[----:B------:R-:W-:Y:S01]  /*2830*/  @!P1 IMAD.IADD R5, R5, 0x1, R7 ;  /* 0x0000000105059824 */ /* 0x000fe200078e0207 */
[----:B------:R-:W-:-:S04]  /*2840*/  @!P1 LEA R6, P2, R4, R12, 0x2 ;  /* 0x0000000c04069211 */ /* 0x000fc800078410ff */
[----:B------:R-:W-:Y:S02]  /*2850*/  @!P1 LEA.HI.X R7, R4, R13, R5, 0x2, P2 ;  /* 0x0000000d04079211 */ /* 0x000fe400010f1405 */
[----:B------:R-:W-:Y:S02]  /*2860*/  ISETP.GE.AND P2, PT, R96, 0x1, PT ;  /* 0x000000016000780c */ /* 0x000fe40003f46270 */
[----:B------:R-:W-:Y:S01]  /*2870*/  MOV R87, RZ ;  /* 0x000000ff00577202 */ /* 0x000fe20000000f00 */
[----:B------:R-:W-:Y:S01]  /*2880*/  IMAD.MOV R4, RZ, RZ, -R9 ;  /* 0x000000ffff047224 */ /* 0x000fe200078e0a09 */
[----:B------:R-:W-:Y:S05]  /*2890*/  YIELD ;  /* 0x0000000000007946 */ /* 0x000fea0003800000 */
[----:B------:R-:W-:Y:S01]  /*28a0*/  BSSY B0, `(.L_x_1598) ;  /* 0x00006a5000007945 */ /* 0x000fe20003800000 */
[----:B------:R0:W5:Y:S01]  /*28b0*/  @!P1 LDG.E R87, desc[UR42][R6.64] ;  /* 0x0000002a06579981 */ /* 0x000162000c1e1900 */
[----:B------:R-:W-:Y:S01]  /*28c0*/  IMAD R89, R89, R4, R11 ;  /* 0x0000000459597224 */ /* 0x000fe200078e020b */
[----:B------:R-:W-:-:S02]  /*28d0*/  ISETP.GT.AND P1, PT, R25, R26, PT ;  /* 0x0000001a1900720c */ /* 0x000fc40003f24270 */
[----:B--2---:R-:W-:Y:S01]  /*28e0*/  LOP3.LUT P3, RZ, R8, 0x2, RZ, 0xc0, !PT ;  /* 0x0000000208ff7812 */ /* 0x004fe2000786c0ff */
[----:B---3--:R-:W-:-:S04]  /*28f0*/  IMAD R5, R200, 0x6000, R10 ;  /* 0x00006000c8057824 */ /* 0x008fc800078e020a */
[----:B------:R-:W-:-:S08]  /*2900*/  VIADD R85, R5, 0x20 ;  /* 0x0000002005557836 */ /* 0x000fd00000000000 */
[----:B------:R-:W-:Y:S02]  /*2910*/  @P3 VIADD R85, R5, 0xffffffe0 ;  /* 0xffffffe005553836 */ /* 0x000fe40000000000 */
        /* <DEDUP_REMOVED lines=8> */
[----:B------:R-:W-:Y:S02]  /*29a0*/  IMAD R8, R71, R25, RZ ;  /* 0x0000001947087224 */ /* 0x000fe400078e02ff */
[----:B------:R-:W-:Y:S01]  /*29b0*/  IMAD R7, R89, UR5, R6 ;  /* 0x0000000559077c24 */ /* 0x000fe2000f8e0206 */
[----:B------:R-:W-:Y:S01]  /*29c0*/  ULDC.64 UR4, c[0x0][0x310] ;  /* 0x0000c40000047ab9 */ /* 0x000fe20000000a00 */
[----:B------:R-:W-:Y:S02]  /*29d0*/  IMAD R92, R25, -0x80, R2 ;  /* 0xffffff80195c7824 */ /* 0x000fe400078e0202 */
[----:B------:R-:W-:Y:S02]  /*29e0*/  IMAD R6, R91, UR4, RZ ;  /* 0x000000045b067c24 */ /* 0x000fe4000f8e02ff */
[----:B------:R-:W-:Y:S01]  /*29f0*/  IMAD.IADD R5, R5, 0x1, R7 ;  /* 0x0000000105057824 */ /* 0x000fe200078e0207 */
[----:B------:R-:W-:Y:S01]  /*2a00*/  VIMNMX R92, R92, 0x80, PT ;  /* 0x000000805c5c7848 */ /* 0x000fe20003fe0100 */
[----:B------:R-:W-:-:S02]  /*2a10*/  IMAD R7, R87, UR5, R6 ;  /* 0x0000000557077c24 */ /* 0x000fc4000f8e0206 */
[----:B------:R-:W-:Y:S01]  /*2a20*/  IMAD.WIDE.U32 R4, R87, UR4, R4 ;  /* 0x0000000457047c25 */ /* 0x000fe2000f8e0004 */
[----:B------:R-:W-:-:S03]  /*2a30*/  ULDC.64 UR4, c[0x0][0x308] ;  /* 0x0000c20000047ab9 */ /* 0x000fc60000000a00 */
[----:B------:R-:W-:Y:S01]  /*2a40*/  IMAD.IADD R5, R5, 0x1, R7 ;  /* 0x0000000105057824 */ /* 0x000fe200078e0207 */
[----:B------:R-:W-:Y:S01]  /*2a50*/  SHF.R.S32.HI R7, RZ, 0x1f, R25 ;  /* 0x0000001fff077819 */ /* 0x000fe20000011419 */
[----:B------:R-:W-:Y:S02]  /*2a60*/  IMAD R9, R67, UR4, RZ ;  /* 0x0000000443097c24 */ /* 0x000fe4000f8e02ff */
[----:B------:R-:W-:-:S04]  /*2a70*/  IMAD.WIDE.U32 R4, R22, UR4, R4 ;  /* 0x0000000416047c25 */ /* 0x000fc8000f8e0004 */
[----:B------:R-:W-:Y:S01]  /*2a80*/  IMAD R9, R22, UR5, R9 ;  /* 0x0000000516097c24 */ /* 0x000fe2000f8e0209 */
[----:B------:R-:W-:Y:S01]  /*2a90*/  ULDC.64 UR4, c[0x0][0x2e8] ;  /* 0x0000ba0000047ab9 */ /* 0x000fe20000000a00 */
[-C--:B------:R-:W-:Y:S01]  /*2aa0*/  IMAD R6, R69, R25.reuse, RZ ;  /* 0x0000001945067224 */ /* 0x080fe200078e02ff */
[----:B------:R-:W-:Y:S01]  /*2ab0*/  IADD3 R99, P2, R4, UR4, RZ ;  /* 0x0000000404637c10 */ /* 0x000fe2000ff5e0ff */
[----:B------:R-:W-:Y:S01]  /*2ac0*/  ULDC.U8 UR4, c[0x0][0x410] ;  /* 0x0001040000047ab9 */ /* 0x000fe20000000000 */
[----:B------:R-:W-:Y:S02]  /*2ad0*/  IMAD.WIDE.U32 R12, R68, R25, RZ ;  /* 0x00000019440c7225 */ /* 0x000fe400078e00ff */
[----:B------:R-:W-:Y:S02]  /*2ae0*/  IADD3.X R97, R5, UR5, R9, P2, !PT ;  /* 0x0000000505617c10 */ /* 0x000fe400097fe409 */
[----:B------:R-:W-:Y:S01]  /*2af0*/  ISETP.NE.AND P2, PT, RZ, UR4, PT ;  /* 0x00000004ff007c0c */ /* 0x000fe2000bf45270 */
[----:B------:R-:W-:-:S02]  /*2b00*/  IMAD R15, R7, R68, R6 ;  /* 0x00000044070f7224 */ /* 0x000fc400078e0206 */
[----:B------:R-:W-:Y:S02]  /*2b10*/  IMAD R7, R7, R70, R8 ;  /* 0x0000004607077224 */ /* 0x000fe400078e0208 */
[----:B------:R-:W-:-:S04]  /*2b20*/  IMAD.WIDE.U32 R10, R70, R25, RZ ;  /* 0x00000019460a7225 */ /* 0x000fc800078e00ff */
[----:B------:R-:W-:Y:S02]  /*2b30*/  IMAD.IADD R15, R13, 0x1, R15 ;  /* 0x000000010d0f7824 */ /* 0x000fe400078e020f */
[----:B------:R-:W-:Y:S02]  /*2b40*/  IMAD.IADD R14, R11, 0x1, R7 ;  /* 0x000000010b0e7824 */ /* 0x000fe400078e0207 */
[----:B------:R-:W-:Y:S05]  /*2b50*/  @!P2 BRA `(.L_x_1600) ;  /* 0x000000300020a947 */ /* 0x000fea0003800000 */
[----:B------:R-:W-:Y:S01]  /*2b60*/  ISETP.GE.AND P3, PT, R211, R92, PT ;  /* 0x0000005cd300720c */ /* 0x000fe20003f66270 */
        /* <DEDUP_REMOVED lines=13> */
[----:B------:R-:W-:Y:S06]  /*2c40*/  @P3 BRA `(.L_x_1602) ;  /* 0x0000000000903947 */ /* 0x000fec0003800000 */
        /* <DEDUP_REMOVED lines=36> */
.L_x_1602:
[----:B------:R-:W-:Y:S05]  /*2e90*/  BSYNC B1 ;  /* 0x0000000000017941 */ /* 0x000fea0003800000 */
.L_x_1601:
[----:B------:R-:W-:Y:S01]  /*2ea0*/  UISETP.NE.AND UP0, UPT, UR40, 0x3, UPT ;  /* 0x000000032800788c */ /* 0x000fe2000bf05270 */
[----:B-----5:R-:W-:Y:S01]  /*2eb0*/  IMAD.MOV.U32 R98, RZ, RZ, R8 ;  /* 0x000000ffff627224 */ /* 0x020fe200078e0008 */
[----:B------:R-:W-:Y:S01]  /*2ec0*/  MOV R104, R36 ;  /* 0x0000002400687202 */ /* 0x000fe20000000f00 */
[----:B------:R-:W-:Y:S02]  /*2ed0*/  IMAD.MOV.U32 R101, RZ, RZ, R30 ;  /* 0x000000ffff657224 */ /* 0x000fe400078e001e */
[----:B------:R-:W-:Y:S01]  /*2ee0*/  IMAD.MOV.U32 R103, RZ, RZ, R34 ;  /* 0x000000ffff677224 */ /* 0x000fe200078e0022 */
[----:B------:R-:W-:Y:S01]  /*2ef0*/  PLOP3.LUT P2, PT, PT, PT, UP0, 0x80, 0x0 ;  /* 0x000000000000781c */ /* 0x000fe20003f4f008 */
[----:B------:R-:W-:Y:S02]  /*2f00*/  IMAD.MOV.U32 R105, RZ, RZ, R38 ;  /* 0x000000ffff697224 */ /* 0x000fe400078e0026 */
[----:B------:R-:W-:Y:S02]  /*2f10*/  IMAD.MOV.U32 R107, RZ, RZ, R42 ;  /* 0x000000ffff6b7224 */ /* 0x000fe400078e002a */
[----:B------:R-:W-:-:S02]  /*2f20*/  IMAD.MOV.U32 R111, RZ, RZ, R46 ;  /* 0x000000ffff6f7224 */ /* 0x000fc400078e002e */
[----:B------:R-:W-:Y:S02]  /*2f30*/  IMAD.MOV.U32 R100, RZ, RZ, R28 ;  /* 0x000000ffff647224 */ /* 0x000fe400078e001c */
[----:B------:R-:W-:Y:S02]  /*2f40*/  IMAD.MOV.U32 R102, RZ, RZ, R32 ;  /* 0x000000ffff667224 */ /* 0x000fe400078e0020 */
[----:B------:R-:W-:Y:S02]  /*2f50*/  IMAD.MOV.U32 R106, RZ, RZ, R40 ;  /* 0x000000ffff6a7224 */ /* 0x000fe400078e0028 */
[----:B------:R-:W-:Y:S02]  /*2f60*/  IMAD.MOV.U32 R108, RZ, RZ, R44 ;  /* 0x000000ffff6c7224 */ /* 0x000fe400078e002c */
[----:B------:R-:W-:Y:S01]  /*2f70*/  IMAD.MOV.U32 R113, RZ, RZ, R94 ;  /* 0x000000ffff717224 */ /* 0x000fe200078e005e */
[----:B------:R-:W-:Y:S06]  /*2f80*/  @!P2 BRA `(.L_x_1603) ;  /* 0x000000000004a947 */ /* 0x000fec0003800000 */
[----:B------:R-:W-:Y:S01]  /*2f90*/  BPT.TRAP 0x1 ;  /* 0x000000040000795c */ /* 0x000fe20000300000 */
.L_x_1603:
[----:B------:R-:W-:Y:S01]  /*2fa0*/  IMAD R82, R200, 0x8, R16 ;  /* 0x00000008c8527824 */ /* 0x000fe200078e0210 */
[----:B------:R-:W-:Y:S01]  /*2fb0*/  SHF.L.U32 R93, R210, 0x1f, RZ ;  /* 0x0000001fd25d7819 */ /* 0x000fe200000006ff */
[----:B------:R-:W-:Y:S03]  /*2fc0*/  BSSY B1, `(.L_x_1604) ;  /* 0x0000003000017945 */ /* 0x000fe60003800000 */
[----:B------:R-:W1:Y:S02]  /*2fd0*/  SYNCS.PHASECHK.TRANS64.TRYWAIT P4, [R82+URZ+0x2a890], R93 ;  /* 0x02a8905d520075a7 */ /* 0x000e64000808017f */
[----:B-1----:R-:W-:Y:S05]  /*2fe0*/  @!P4 BRA `(.L_x_1605) ;  /* 0x0000028000b8c947 */ /* 0x002fea0003800000 */
.L_x_1966:
[----:B------:R-:W-:Y:S05]  /*2ff0*/  BSYNC B1 ;  /* 0x0000000000017941 */ /* 0x000fea0003800000 */
.L_x_1604:
[----:B------:R-:W-:-:S03]  /*3000*/  UMOV UR4, 0xffffffff ;  /* 0xffffffff00047882 */ /* 0x000fc60000000000 */
[----:B------:R-:W-:Y:S05]  /*3010*/  BRA.DIV UR4, `(.L_x_1606) ;  /* 0x0000028204c07947 */ /* 0x000fea000b800000 */
[----:B------:R-:W2:Y:S04]  /*3020*/  SHFL.IDX PT, R97, R97, RZ, 0x1e1f ;  /* 0x001e1fff61617589 */ /* 0x000ea800000e0000 */
[----:B------:R3:W4:Y:S02]  /*3030*/  SHFL.IDX PT, R14, R99, RZ, 0x1e1f ;  /* 0x001e1fff630e7589 */ /* 0x00072400000e0000 */
.L_x_1970:
[----:B------:R-:W-:Y:S05]  /*3040*/  @P3 BRA `(.L_x_1607) ;  /* 0x0000006000a83947 */ /* 0x000fea0003800000 */
[----:B------:R-:W-:Y:S01]  /*3050*/  ISETP.NE.AND P3, PT, R54, RZ, PT ;  /* 0x000000ff3600720c */ /* 0x000fe20003f65270 */
[----:B------:R-:W-:-:S12]  /*3060*/  BSSY B1, `(.L_x_1608) ;  /* 0x0000071000017945 */ /* 0x000fd80003800000 */
[----:B------:R-:W-:Y:S05]  /*3070*/  @!P3 BRA `(.L_x_1609) ;  /* 0x0000000400bcb947 */ /* 0x000fea0003800000 */
[----:B------:R1:W1:Y:S01]  /*3080*/  LDS.128 R4, [R86+0x1e400] ;  /* 0x01e4000056047984 */ /* 0x0002620000000c00 */
[----:B0---4-:R-:W-:Y:S01]  /*3090*/  IADD3 R10, P3, R18, R14, RZ ;  /* 0x0000000e120a7210 */ /* 0x011fe20007f7e0ff */
[----:B------:R-:W-:Y:S04]  /*30a0*/  BSSY B2, `(.L_x_1610) ;  /* 0x000006b000027945 */ /* 0x000fe80003800000 */
[----:B--2---:R-:W-:Y:S01]  /*30b0*/  IMAD.X R11, R97, 0x1, R19, P3 ;  /* 0x00000001610b7824 */ /* 0x004fe200018e0613 */
[----:B------:R-:W-:-:S13]  /*30c0*/  ISETP.GE.AND P3, PT, R206, R96, PT ;  /* 0x00000060ce00720c */ /* 0x000fda0003f66270 */
[----:B------:R-:W-:Y:S05]  /*30d0*/  @P3 BRA `(.L_x_1611) ;  /* 0x00000004009c3947 */ /* 0x000fea0003800000 */
[----:B------:R-:W-:Y:S01]  /*30e0*/  SHF.R.U32.HI R13, RZ, 0x8, R47 ;  /* 0x00000008ff0d7819 */ /* 0x000fe2000001162f */
[----:B-1----:R-:W-:Y:S01]  /*30f0*/  IMAD.MOV.U32 R12, RZ, RZ, R4 ;  /* 0x000000ffff0c7224 */ /* 0x002fe200078e0004 */
[----:B------:R-:W-:Y:S02]  /*3100*/  SHF.R.U32.HI R15, RZ, 0x8, R95 ;  /* 0x00000008ff0f7819 */ /* 0x000fe4000001165f */
[----:B---3--:R-:W-:Y:S01]  /*3110*/  SHF.R.U32.HI R99, RZ, 0x10, R47 ;  /* 0x00000010ff637819 */ /* 0x008fe2000001162f */
[----:B------:R-:W-:Y:S01]  /*3120*/  IMAD.SHL.U32 R13, R13, 0x100, RZ ;  /* 0x000001000d0d7824 */ /* 0x000fe200078e00ff */
[----:B------:R-:W-:Y:S01]  /*3130*/  LOP3.LUT R46, R47, 0xff0000ff, RZ, 0xc0, !PT ;  /* 0xff0000ff2f2e7812 */ /* 0x000fe200078ec0ff */
[----:B------:R-:W-:Y:S01]  /*3140*/  IMAD.SHL.U32 R15, R15, 0x100, RZ ;  /* 0x000001000f0f7824 */ /* 0x000fe200078e00ff */
[----:B------:R-:W-:Y:S02]  /*3150*/  SHF.R.U32.HI R47, RZ, 0x10, R95 ;  /* 0x00000010ff2f7819 */ /* 0x000fe4000001165f */
[----:B------:R-:W-:-:S02]  /*3160*/  LOP3.LUT R94, R95, 0xff0000ff, RZ, 0xc0, !PT ;  /* 0xff0000ff5f5e7812 */ /* 0x000fc400078ec0ff */
[----:B------:R-:W-:Y:S01]  /*3170*/  LOP3.LUT R46, R46, 0xff00, R13, 0xf8, !PT ;  /* 0x0000ff002e2e7812 */ /* 0x000fe200078ef80d */
[----:B------:R-:W-:Y:S01]  /*3180*/  IMAD.U32 R13, R99, 0x10000, RZ ;  /* 0x00010000630d7824 */ /* 0x000fe200078e00ff */
[----:B------:R-:W-:Y:S01]  /*3190*/  LOP3.LUT R94, R94, 0xff00, R15, 0xf8, !PT ;  /* 0x0000ff005e5e7812 */ /* 0x000fe200078ef80f */
[----:B------:R-:W-:Y:S01]  /*31a0*/  IMAD.U32 R47, R47, 0x10000, RZ ;  /* 0x000100002f2f7824 */ /* 0x000fe200078e00ff */
[----:B------:R-:W-:Y:S02]  /*31b0*/  F2FP.F16.E4M3.UNPACK_B R15, R113.H1 ;  /* 0x00000071ff0f723e */ /* 0x000fe400030006ff */
[-C--:B------:R-:W-:Y:S02]  /*31c0*/  F2FP.F16.E4M3.UNPACK_B R4, R5.reuse ;  /* 0x00000005ff04723e */ /* 0x080fe400020006ff */
[----:B------:R-:W-:Y:S01]  /*31d0*/  F2FP.F16.E4M3.UNPACK_B R5, R5.H1 ;  /* 0x00000005ff05723e */ /* 0x000fe200030006ff */
[--C-:B------:R-:W-:Y:S01]  /*31e0*/  HADD2.F32 R110, -RZ, R15.reuse.H1_H1 ;  /* 0x3000000fff6e7230 */ /* 0x100fe20000004100 */
[----:B------:R-:W-:Y:S01]  /*31f0*/  LOP3.LUT R95, R46, 0xff0000, R13, 0xf8, !PT ;  /* 0x00ff00002e5f7812 */ /* 0x000fe200078ef80d */
[----:B------:R-:W-:Y:S01]  /*3200*/  HADD2.F32 R13, -RZ, R4.H1_H1 ;  /* 0x30000004ff0d7230 */ /* 0x000fe20000004100 */
[----:B------:R-:W-:Y:S01]  /*3210*/  LOP3.LUT R99, R94, 0xff0000, R47, 0xf8, !PT ;  /* 0x00ff00005e637812 */ /* 0x000fe200078ef82f */
[----:B------:R-:W-:Y:S01]  /*3220*/  HADD2.F32 R94, -RZ, R15.H0_H0 ;  /* 0x2000000fff5e7230 */ /* 0x000fe20000004100 */
[----:B------:R-:W-:Y:S01]  /*3230*/  F2FP.F16.E4M3.UNPACK_B R46, R111.H1 ;  /* 0x0000006fff2e723e */ /* 0x000fe200030006ff */
[----:B------:R-:W-:-:S02]  /*3240*/  HADD2.F32 R15, -RZ, R5.H1_H1 ;  /* 0x30000005ff0f7230 */ /* 0x000fc40000004100 */
[----:B------:R-:W-:Y:S02]  /*3250*/  HADD2.F32 R4, -RZ, R4.H0_H0 ;  /* 0x20000004ff047230 */ /* 0x000fe40000004100 */
[----:B------:R-:W-:Y:S01]  /*3260*/  FMUL.FTZ R109, R13, R94 ;  /* 0x0000005e0d6d7220 */ /* 0x000fe20000410000 */
[--C-:B------:R-:W-:Y:S02]  /*3270*/  HADD2.F32 R47, -RZ, R46.reuse.H0_H0 ;  /* 0x2000002eff2f7230 */ /* 0x100fe40000004100 */
[----:B------:R-:W-:Y:S01]  /*3280*/  FMUL.FTZ R114, R15, R110 ;  /* 0x0000006e0f727220 */ /* 0x000fe20000410000 */
[----:B------:R-:W-:Y:S02]  /*3290*/  HADD2.F32 R5, -RZ, R5.H0_H0 ;  /* 0x20000005ff057230 */ /* 0x000fe40000004100 */
[C---:B------:R-:W-:Y:S01]  /*32a0*/  FMUL.FTZ R112, R4.reuse, R94 ;  /* 0x0000005e04707220 */ /* 0x040fe20000410000 */
[----:B------:R-:W-:Y:S02]  /*32b0*/  HADD2.F32 R46, -RZ, R46.H1_H1 ;  /* 0x3000002eff2e7230 */ /* 0x000fe40000004100 */
[----:B------:R-:W-:Y:S01]  /*32c0*/  FFMA.FTZ R4, R4, R47, -R109 ;  /* 0x0000002f04047223 */ /* 0x000fe2000001086d */
[----:B------:R-:W-:Y:S01]  /*32d0*/  F2FP.F16.E4M3.UNPACK_B R94, R113 ;  /* 0x00000071ff5e723e */ /* 0x000fe200020006ff */
[----:B------:R-:W-:Y:S01]  /*32e0*/  FMUL.FTZ R110, R5, R110 ;  /* 0x0000006e056e7220 */ /* 0x000fe20000410000 */
[----:B------:R-:W-:Y:S01]  /*32f0*/  FFMA.FTZ R113, R13, R47, R112 ;  /* 0x0000002f0d717223 */ /* 0x000fe20000010070 */
[----:B------:R-:W-:Y:S01]  /*3300*/  FFMA.FTZ R109, R5, R46, -R114 ;  /* 0x0000002e056d7223 */ /* 0x000fe20000010872 */
[----:B------:R-:W-:Y:S01]  /*3310*/  F2FP.F16.E4M3.UNPACK_B R5, R12.H1 ;  /* 0x0000000cff05723e */ /* 0x000fe200030006ff */
[----:B------:R-:W-:Y:S01]  /*3320*/  FFMA.FTZ R116, R15, R46, R110 ;  /* 0x0000002e0f747223 */ /* 0x000fe2000001006e */
[----:B------:R-:W-:Y:S01]  /*3330*/  F2FP.F16.E4M3.UNPACK_B R12, R12 ;  /* 0x0000000cff0c723e */ /* 0x000fe200020006ff */
[----:B------:R-:W-:Y:S01]  /*3340*/  HADD2.F32 R110, -RZ, R94.H1_H1 ;  /* 0x3000005eff6e7230 */ /* 0x000fe20000004100 */
[----:B------:R-:W-:Y:S01]  /*3350*/  F2FP.F16.E4M3.UNPACK_B R46, R111 ;  /* 0x0000006fff2e723e */ /* 0x000fe200020006ff */
[--C-:B------:R-:W-:Y:S01]  /*3360*/  HADD2.F32 R13, -RZ, R5.reuse.H0_H0 ;  /* 0x20000005ff0d7230 */ /* 0x100fe20000004100 */
[----:B------:R-:W-:Y:S01]  /*3370*/  F2FP.SATFINITE.E4M3.F32.PACK_AB_MERGE_C R118, R116, R109, RZ ;  /* 0x0000006d7476723e */ /* 0x000fe200048070ff */
[----:B------:R-:W-:-:S02]  /*3380*/  HADD2.F32 R15, -RZ, R5.H1_H1 ;  /* 0x30000005ff0f7230 */ /* 0x000fc40000004100 */
[----:B------:R-:W-:Y:S02]  /*3390*/  HADD2.F32 R5, -RZ, R12.H0_H0 ;  /* 0x2000000cff057230 */ /* 0x000fe40000004100 */
[-C--:B------:R-:W-:Y:S01]  /*33a0*/  FMUL.FTZ R114, R13, R110.reuse ;  /* 0x0000006e0d727220 */ /* 0x080fe20000410000 */
[----:B------:R-:W-:Y:S02]  /*33b0*/  HADD2.F32 R47, -RZ, R94.H0_H0 ;  /* 0x2000005eff2f7230 */ /* 0x000fe40000004100 */
[----:B------:R-:W-:Y:S01]  /*33c0*/  FMUL.FTZ R112, R15, R110 ;  /* 0x0000006e0f707220 */ /* 0x000fe20000410000 */
[----:B------:R-:W-:Y:S02]  /*33d0*/  HADD2.F32 R12, -RZ, R12.H1_H1 ;  /* 0x3000000cff0c7230 */ /* 0x000fe40000004100 */
[--C-:B------:R-:W-:Y:S02]  /*33e0*/  HADD2.F32 R94, -RZ, R46.reuse.H1_H1 ;  /* 0x3000002eff5e7230 */ /* 0x100fe40000004100 */
[----:B------:R-:W-:-:S02]  /*33f0*/  HADD2.F32 R46, -RZ, R46.H0_H0 ;  /* 0x2000002eff2e7230 */ /* 0x000fc40000004100 */
[CC--:B------:R-:W-:Y:S01]  /*3400*/  FMUL.FTZ R110, R12.reuse, R47.reuse ;  /* 0x0000002f0c6e7220 */ /* 0x0c0fe20000410000 */
[----:B------:R-:W-:Y:S01]  /*3410*/  FMUL.FTZ R47, R5, R47 ;  /* 0x0000002f052f7220 */ /* 0x000fe20000410000 */
[-C--:B------:R-:W-:Y:S01]  /*3420*/  FFMA.FTZ R13, R13, R94.reuse, -R112 ;  /* 0x0000005e0d0d7223 */ /* 0x080fe20000010870 */
[----:B------:R-:W-:Y:S01]  /*3430*/  FFMA.FTZ R114, R15, R94, R114 ;  /* 0x0000005e0f727223 */ /* 0x000fe20000010072 */
[-C--:B------:R-:W-:Y:S01]  /*3440*/  FFMA.FTZ R111, R5, R46.reuse, -R110 ;  /* 0x0000002e056f7223 */ /* 0x080fe2000001086e */
[----:B------:R-:W-:Y:S01]  /*3450*/  FFMA.FTZ R112, R12, R46, R47 ;  /* 0x0000002e0c707223 */ /* 0x000fe2000001002f */
[----:B------:R-:W-:Y:S02]  /*3460*/  F2FP.F16.E4M3.UNPACK_B R12, R7.H1 ;  /* 0x00000007ff0c723e */ /* 0x000fe400030006ff */
[----:B------:R-:W-:Y:S02]  /*3470*/  F2FP.F16.E4M3.UNPACK_B R47, R99.H1 ;  /* 0x00000063ff2f723e */ /* 0x000fe400030006ff */
[----:B------:R-:W-:Y:S01]  /*3480*/  F2FP.F16.E4M3.UNPACK_B R46, R95.H1 ;  /* 0x0000005fff2e723e */ /* 0x000fe200030006ff */
[----:B------:R-:W-:Y:S01]  /*3490*/  HADD2.F32 R15, -RZ, R12.H1_H1 ;  /* 0x3000000cff0f7230 */ /* 0x000fe20000004100 */
[----:B------:R-:W-:Y:S01]  /*34a0*/  F2FP.F16.E4M3.UNPACK_B R5, R6.H1 ;  /* 0x00000006ff05723e */ /* 0x000fe200030006ff */
[----:B------:R-:W-:Y:S01]  /*34b0*/  HADD2.F32 R110, -RZ, R47.H1_H1 ;  /* 0x3000002fff6e7230 */ /* 0x000fe20000004100 */
[----:B------:R-:W-:Y:S01]  /*34c0*/  F2FP.F16.E4M3.UNPACK_B R99, R99 ;  /* 0x00000063ff63723e */ /* 0x000fe200020006ff */
[----:B------:R-:W-:Y:S01]  /*34d0*/  HADD2.F32 R94, -RZ, R46.H1_H1 ;  /* 0x3000002eff5e7230 */ /* 0x000fe20000004100 */
[----:B------:R-:W-:Y:S01]  /*34e0*/  F2FP.SATFINITE.E4M3.F32.PACK_AB_MERGE_C R117, R114, R13, RZ ;  /* 0x0000000d7275723e */ /* 0x000fe200048070ff */
[----:B------:R-:W-:Y:S01]  /*34f0*/  HADD2.F32 R13, -RZ, R12.H0_H0 ;  /* 0x2000000cff0d7230 */ /* 0x000fe20000004100 */
[----:B------:R-:W-:Y:S01]  /*3500*/  F2FP.F16.E4M3.UNPACK_B R95, R95 ;  /* 0x0000005fff5f723e */ /* 0x000fe200020006ff */
[----:B------:R-:W-:Y:S01]  /*3510*/  FMUL.FTZ R114, R15, R110 ;  /* 0x0000006e0f727220 */ /* 0x000fe20000410000 */
[----:B------:R-:W-:Y:S01]  /*3520*/  HADD2.F32 R12, -RZ, R5.H1_H1 ;  /* 0x30000005ff0c7230 */ /* 0x000fe20000004100 */
[----:B------:R-:W-:Y:S01]  /*3530*/  F2FP.F16.E4M3.UNPACK_B R6, R6 ;  /* 0x00000006ff06723e */ /* 0x000fe200020006ff */
        /* <DEDUP_REMOVED lines=8> */
[----:B------:R-:W-:Y:S02]  /*35c0*/  HADD2.F32 R99, -RZ, R99.H0_H0 ;  /* 0x20000063ff637230 */ /* 0x000fe40000004100 */
[----:B------:R-:W-:Y:S01]  /*35d0*/  FFMA.FTZ R110, R5, R13, -R110 ;  /* 0x0000000d056e7223 */ /* 0x000fe2000001086e */
[----:B------:R-:W-:-:S02]  /*35e0*/  HADD2.F32 R5, -RZ, R6.H0_H0 ;  /* 0x20000006ff057230 */ /* 0x000fc40000004100 */
[----:B------:R-:W-:Y:S01]  /*35f0*/  FFMA.FTZ R109, R12, R13, R109 ;  /* 0x0000000d0c6d7223 */ /* 0x000fe2000001006d */
[--C-:B------:R-:W-:Y:S02]  /*3600*/  HADD2.F32 R12, -RZ, R7.reuse.H0_H0 ;  /* 0x20000007ff0c7230 */ /* 0x100fe40000004100 */
[----:B------:R-:W-:Y:S01]  /*3610*/  FFMA.FTZ R116, R15, R94, R116 ;  /* 0x0000005e0f747223 */ /* 0x000fe20000010074 */
[----:B------:R-:W-:Y:S02]  /*3620*/  HADD2.F32 R6, -RZ, R6.H1_H1 ;  /* 0x30000006ff067230 */ /* 0x000fe40000004100 */
[----:B------:R-:W-:Y:S01]  /*3630*/  HADD2.F32 R7, -RZ, R7.H1_H1 ;  /* 0x30000007ff077230 */ /* 0x000fe20000004100 */
[----:B------:R-:W-:Y:S01]  /*3640*/  F2FP.SATFINITE.E4M3.F32.PACK_AB_MERGE_C R109, R109, R110, RZ ;  /* 0x0000006e6d6d723e */ /* 0x000fe200048070ff */
[----:B------:R-:W-:Y:S02]  /*3650*/  HADD2.F32 R47, -RZ, R47.H0_H0 ;  /* 0x2000002fff2f7230 */ /* 0x000fe40000004100 */
[----:B------:R-:W-:Y:S01]  /*3660*/  FMUL.FTZ R94, R6, R99 ;  /* 0x00000063065e7220 */ /* 0x000fe20000410000 */
[----:B------:R-:W-:-:S02]  /*3670*/  HADD2.F32 R46, -RZ, R46.H0_H0 ;  /* 0x2000002eff2e7230 */ /* 0x000fc40000004100 */
[----:B------:R-:W-:Y:S01]  /*3680*/  FMUL.FTZ R99, R5, R99 ;  /* 0x0000006305637220 */ /* 0x000fe20000410000 */
[----:B------:R-:W-:Y:S02]  /*3690*/  HADD2.F32 R95, -RZ, R95.H0_H0 ;  /* 0x2000005fff5f7230 */ /* 0x000fe40000004100 */
[CC--:B------:R-:W-:Y:S01]  /*36a0*/  FMUL.FTZ R13, R7.reuse, R47.reuse ;  /* 0x0000002f070d7220 */ /* 0x0c0fe20000410000 */
[----:B------:R-:W-:Y:S01]  /*36b0*/  FMUL.FTZ R114, R12, R47 ;  /* 0x0000002f0c727220 */ /* 0x000fe20000410000 */
[----:B------:R-:W-:Y:S02]  /*36c0*/  F2FP.SATFINITE.E4M3.F32.PACK_AB_MERGE_C R115, R116, R115, RZ ;  /* 0x000000737473723e */ /* 0x000fe400048070ff */
        /* <DEDUP_REMOVED lines=8> */
.L_x_1611:
[----:B------:R-:W-:Y:S05]  /*3750*/  BSYNC B2 ;  /* 0x0000000000027941 */ /* 0x000fea0003800000 */
.L_x_1610:
[----:B-1----:R0:W-:Y:S02]  /*3760*/  ST.E.128 desc[UR42][R10.64], R4 ;  /* 0x000000040a007985 */ /* 0x0021e4000c101d2a */
.L_x_1609:
[----:B------:R-:W-:Y:S05]  /*3770*/  BSYNC B1 ;  /* 0x0000000000017941 */ /* 0x000fea0003800000 */
.L_x_1608:
[----:B------:R-:W-:Y:S01]  /*3780*/  ISETP.NE.AND P3, PT, R3, RZ, PT ;  /* 0x000000ff0300720c */ /* 0x000fe20003f65270 */
[----:B------:R-:W-:-:S12]  /*3790*/  BSSY B1, `(.L_x_1612) ;  /* 0x0000073000017945 */ /* 0x000fd80003800000 */
[----:B------:R-:W-:Y:S05]  /*37a0*/  @!P3 BRA `(.L_x_1613) ;  /* 0x0000000400c4b947 */ /* 0x000fea0003800000 */
[----:B0-----:R-:W-:Y:S01]  /*37b0*/  IMAD.SHL.U32 R4, R213, 0x10, RZ ;  /* 0x00000010d5047824 */ /* 0x001fe200078e00ff */
[----:B------:R-:W-:Y:S04]  /*37c0*/  BSSY B2, `(.L_x_1614) ;  /* 0x000006e000027945 */ /* 0x000fe80003800000 */
[----:B----4-:R-:W-:-:S04]  /*37d0*/  IADD3 R10, P3, R14, R4, RZ ;  /* 0x000000040e0a7210 */ /* 0x010fc80007f7e0ff */
[----:B--2---:R-:W-:Y:S02]  /*37e0*/  LEA.HI.X.SX32 R11, R4, R97, 0x1, P3 ;  /* 0x00000061040b7211 */ /* 0x004fe400018f0eff */
[----:B------:R0:W2:Y:S01]  /*37f0*/  LDS.128 R4, [R85+0x1e400] ;  /* 0x01e4000055047984 */ /* 0x0000a20000000c00 */
[----:B------:R-:W-:-:S13]  /*3800*/  ISETP.GE.AND P3, PT, R224, R96, PT ;  /* 0x00000060e000720c */ /* 0x000fda0003f66270 */
[----:B0-----:R-:W-:Y:S05]  /*3810*/  @P3 BRA `(.L_x_1615) ;  /* 0x0000000400a03947 */ /* 0x001fea0003800000 */
[----:B------:R-:W-:Y:S01]  /*3820*/  SHF.R.U32.HI R46, RZ, 0x8, R43 ;  /* 0x00000008ff2e7819 */ /* 0x000fe2000001162b */
[----:B--2---:R-:W-:Y:S01]  /*3830*/  IMAD.MOV.U32 R15, RZ, RZ, R7 ;  /* 0x000000ffff0f7224 */ /* 0x004fe200078e0007 */
[----:B------:R-:W-:Y:S01]  /*3840*/  LOP3.LUT R12, R43, 0xff0000ff, RZ, 0xc0, !PT ;  /* 0xff0000ff2b0c7812 */ /* 0x000fe200078ec0ff */
[----:B------:R-:W-:Y:S01]  /*3850*/  IMAD.MOV.U32 R13, RZ, RZ, R6 ;  /* 0x000000ffff0d7224 */ /* 0x000fe200078e0006 */
[----:B------:R-:W-:Y:S01]  /*3860*/  SHF.R.U32.HI R44, RZ, 0x10, R43 ;  /* 0x00000010ff2c7819 */ /* 0x000fe2000001162b */
[----:B------:R-:W-:Y:S01]  /*3870*/  IMAD.SHL.U32 R7, R46, 0x100, RZ ;  /* 0x000001002e077824 */ /* 0x000fe200078e00ff */
[--C-:B------:R-:W-:Y:S02]  /*3880*/  SHF.R.U32.HI R43, RZ, 0x8, R45.reuse ;  /* 0x00000008ff2b7819 */ /* 0x100fe4000001162d */
[----:B------:R-:W-:Y:S02]  /*3890*/  LOP3.LUT R42, R45, 0xff0000ff, RZ, 0xc0, !PT ;  /* 0xff0000ff2d2a7812 */ /* 0x000fe400078ec0ff */
[----:B------:R-:W-:Y:S01]  /*38a0*/  SHF.R.U32.HI R45, RZ, 0x10, R45 ;  /* 0x00000010ff2d7819 */ /* 0x000fe2000001162d */
[----:B------:R-:W-:Y:S01]  /*38b0*/  IMAD.SHL.U32 R43, R43, 0x100, RZ ;  /* 0x000001002b2b7824 */ /* 0x000fe200078e00ff */
[----:B------:R-:W-:Y:S01]  /*38c0*/  LOP3.LUT R7, R12, 0xff00, R7, 0xf8, !PT ;  /* 0x0000ff000c077812 */ /* 0x000fe200078ef807 */
[----:B------:R-:W-:Y:S01]  /*38d0*/  IMAD.U32 R12, R44, 0x10000, RZ ;  /* 0x000100002c0c7824 */ /* 0x000fe200078e00ff */
[----:B------:R-:W-:Y:S01]  /*38e0*/  F2FP.F16.E4M3.UNPACK_B R6, R5 ;  /* 0x00000005ff06723e */ /* 0x000fe200020006ff */
[----:B------:R-:W-:Y:S01]  /*38f0*/  IMAD.U32 R45, R45, 0x10000, RZ ;  /* 0x000100002d2d7824 */ /* 0x000fe200078e00ff */
[----:B------:R-:W-:-:S02]  /*3900*/  LOP3.LUT R42, R42, 0xff00, R43, 0xf8, !PT ;  /* 0x0000ff002a2a7812 */ /* 0x000fc400078ef82b */
[-C--:B------:R-:W-:Y:S02]  /*3910*/  F2FP.F16.E4M3.UNPACK_B R43, R108.reuse.H1 ;  /* 0x0000006cff2b723e */ /* 0x080fe400030006ff */
[----:B------:R-:W-:Y:S02]  /*3920*/  LOP3.LUT R47, R42, 0xff0000, R45, 0xf8, !PT ;  /* 0x00ff00002a2f7812 */ /* 0x000fe400078ef82d */
[----:B------:R-:W-:Y:S01]  /*3930*/  LOP3.LUT R44, R7, 0xff0000, R12, 0xf8, !PT ;  /* 0x00ff0000072c7812 */ /* 0x000fe200078ef80c */
[--C-:B------:R-:W-:Y:S01]  /*3940*/  HADD2.F32 R45, -RZ, R43.reuse.H0_H0 ;  /* 0x2000002bff2d7230 */ /* 0x100fe20000004100 */
[----:B------:R-:W-:Y:S01]  /*3950*/  F2FP.F16.E4M3.UNPACK_B R42, R107.H1 ;  /* 0x0000006bff2a723e */ /* 0x000fe200030006ff */
[--C-:B------:R-:W-:Y:S01]  /*3960*/  HADD2.F32 R7, -RZ, R6.reuse.H1_H1 ;  /* 0x30000006ff077230 */ /* 0x100fe20000004100 */
[----:B------:R-:W-:Y:S01]  /*3970*/  F2FP.F16.E4M3.UNPACK_B R5, R5.H1 ;  /* 0x00000005ff05723e */ /* 0x000fe200030006ff */
[----:B------:R-:W-:Y:S01]  /*3980*/  HADD2.F32 R46, -RZ, R43.H1_H1 ;  /* 0x3000002bff2e7230 */ /* 0x000fe20000004100 */
[----:B------:R-:W-:Y:S01]  /*3990*/  F2FP.F16.E4M3.UNPACK_B R108, R108 ;  /* 0x0000006cff6c723e */ /* 0x000fe200020006ff */
        /* <DEDUP_REMOVED lines=9> */
[-C--:B------:R-:W-:Y:S01]  /*3a30*/  FMUL.FTZ R6, R12, R46.reuse ;  /* 0x0000002e0c067220 */ /* 0x080fe20000410000 */
[----:B------:R-:W-:Y:S01]  /*3a40*/  FFMA.FTZ R110, R7, R43, R94 ;  /* 0x0000002b076e7223 */ /* 0x000fe2000001005e */
[----:B------:R-:W-:-:S02]  /*3a50*/  FMUL.FTZ R45, R5, R46 ;  /* 0x0000002e052d7220 */ /* 0x000fc40000410000 */
[----:B---3--:R-:W-:Y:S01]  /*3a60*/  FFMA.FTZ R99, R5, R42, -R6 ;  /* 0x0000002a05637223 */ /* 0x008fe20000010806 */
[----:B------:R-:W-:Y:S01]  /*3a70*/  F2FP.F16.E4M3.UNPACK_B R5, R4.H1 ;  /* 0x00000004ff05723e */ /* 0x000fe200030006ff */
[----:B------:R-:W-:Y:S01]  /*3a80*/  FFMA.FTZ R112, R12, R42, R45 ;  /* 0x0000002a0c707223 */ /* 0x000fe2000001002d */
[----:B------:R-:W-:Y:S01]  /*3a90*/  F2FP.F16.E4M3.UNPACK_B R4, R4 ;  /* 0x00000004ff04723e */ /* 0x000fe200020006ff */
[----:B------:R-:W-:Y:S02]  /*3aa0*/  HADD2.F32 R42, -RZ, R108.H1_H1 ;  /* 0x3000006cff2a7230 */ /* 0x000fe40000004100 */
[--C-:B------:R-:W-:Y:S01]  /*3ab0*/  HADD2.F32 R6, -RZ, R5.reuse.H0_H0 ;  /* 0x20000005ff067230 */ /* 0x100fe20000004100 */
[----:B------:R-:W-:Y:S01]  /*3ac0*/  F2FP.SATFINITE.E4M3.F32.PACK_AB_MERGE_C R113, R112, R99, RZ ;  /* 0x000000637071723e */ /* 0x000fe200048070ff */
[----:B------:R-:W-:Y:S02]  /*3ad0*/  HADD2.F32 R7, -RZ, R5.H1_H1 ;  /* 0x30000005ff077230 */ /* 0x000fe40000004100 */
[----:B------:R-:W-:-:S02]  /*3ae0*/  HADD2.F32 R5, -RZ, R4.H0_H0 ;  /* 0x20000004ff057230 */ /* 0x000fc40000004100 */
[-C--:B------:R-:W-:Y:S01]  /*3af0*/  FMUL.FTZ R46, R6, R42.reuse ;  /* 0x0000002a062e7220 */ /* 0x080fe20000410000 */
[----:B------:R-:W-:Y:S02]  /*3b00*/  HADD2.F32 R108, -RZ, R108.H0_H0 ;  /* 0x2000006cff6c7230 */ /* 0x000fe40000004100 */
[----:B------:R-:W-:Y:S01]  /*3b10*/  FMUL.FTZ R45, R7, R42 ;  /* 0x0000002a072d7220 */ /* 0x000fe20000410000 */
[----:B------:R-:W-:Y:S02]  /*3b20*/  HADD2.F32 R4, -RZ, R4.H1_H1 ;  /* 0x30000004ff047230 */ /* 0x000fe40000004100 */
[--C-:B------:R-:W-:Y:S02]  /*3b30*/  HADD2.F32 R12, -RZ, R107.reuse.H1_H1 ;  /* 0x3000006bff0c7230 */ /* 0x100fe40000004100 */
[-C--:B------:R-:W-:Y:S01]  /*3b40*/  FMUL.FTZ R43, R5, R108.reuse ;  /* 0x0000006c052b7220 */ /* 0x080fe20000410000 */
[----:B------:R-:W-:Y:S02]  /*3b50*/  HADD2.F32 R107, -RZ, R107.H0_H0 ;  /* 0x2000006bff6b7230 */ /* 0x000fe40000004100 */
[----:B------:R-:W-:Y:S01]  /*3b60*/  FMUL.FTZ R42, R4, R108 ;  /* 0x0000006c042a7220 */ /* 0x000fe20000410000 */
[-C--:B------:R-:W-:Y:S01]  /*3b70*/  FFMA.FTZ R45, R6, R12.reuse, -R45 ;  /* 0x0000000c062d7223 */ /* 0x080fe2000001082d */
[----:B------:R-:W-:-:S02]  /*3b80*/  FFMA.FTZ R46, R7, R12, R46 ;  /* 0x0000000c072e7223 */ /* 0x000fc4000001002e */
[-C--:B------:R-:W-:Y:S01]  /*3b90*/  FFMA.FTZ R94, R5, R107.reuse, -R42 ;  /* 0x0000006b055e7223 */ /* 0x080fe2000001082a */
[----:B------:R-:W-:Y:S01]  /*3ba0*/  FFMA.FTZ R107, R4, R107, R43 ;  /* 0x0000006b046b7223 */ /* 0x000fe2000001002b */
[----:B------:R-:W-:Y:S02]  /*3bb0*/  F2FP.F16.E4M3.UNPACK_B R5, R15.H1 ;  /* 0x0000000fff05723e */ /* 0x000fe400030006ff */
[----:B------:R-:W-:Y:S02]  /*3bc0*/  F2FP.F16.E4M3.UNPACK_B R43, R47.H1 ;  /* 0x0000002fff2b723e */ /* 0x000fe400030006ff */
[----:B------:R-:W-:Y:S01]  /*3bd0*/  F2FP.SATFINITE.E4M3.F32.PACK_AB_MERGE_C R111, R46, R45, RZ ;  /* 0x0000002d2e6f723e */ /* 0x000fe200048070ff */
[----:B------:R-:W-:Y:S01]  /*3be0*/  HADD2.F32 R7, -RZ, R5.H1_H1 ;  /* 0x30000005ff077230 */ /* 0x000fe20000004100 */
[-C--:B------:R-:W-:Y:S01]  /*3bf0*/  F2FP.F16.E4M3.UNPACK_B R12, R44.reuse.H1 ;  /* 0x0000002cff0c723e */ /* 0x080fe200030006ff */
        /* <DEDUP_REMOVED lines=12> */
[----:B------:R-:W-:Y:S01]  /*3cc0*/  HADD2.F32 R6, -RZ, R44.H1_H1 ;  /* 0x3000002cff067230 */ /* 0x000fe20000004100 */
[----:B------:R-:W-:Y:S01]  /*3cd0*/  F2FP.F16.E4M3.UNPACK_B R15, R15 ;  /* 0x0000000fff0f723e */ /* 0x000fe200020006ff */
[-C--:B------:R-:W-:Y:S01]  /*3ce0*/  FMUL.FTZ R99, R5, R45.reuse ;  /* 0x0000002d05637220 */ /* 0x080fe20000410000 */
[----:B------:R-:W-:Y:S01]  /*3cf0*/  FMUL.FTZ R46, R4, R45 ;  /* 0x0000002d042e7220 */ /* 0x000fe20000410000 */
[----:B------:R-:W-:Y:S01]  /*3d00*/  F2FP.F16.E4M3.UNPACK_B R13, R13 ;  /* 0x0000000dff0d723e */ /* 0x000fe200020006ff */
[----:B------:R-:W-:-:S02]  /*3d10*/  HADD2.F32 R47, -RZ, R47.H0_H0 ;  /* 0x2000002fff2f7230 */ /* 0x000fc40000004100 */
[-C--:B------:R-:W-:Y:S01]  /*3d20*/  FFMA.FTZ R99, R4, R6.reuse, -R99 ;  /* 0x0000000604637223 */ /* 0x080fe20000010863 */
[----:B------:R-:W-:Y:S01]  /*3d30*/  FFMA.FTZ R46, R5, R6, R46 ;  /* 0x00000006052e7223 */ /* 0x000fe2000001002e */
[--C-:B------:R-:W-:Y:S02]  /*3d40*/  HADD2.F32 R5, -RZ, R15.reuse.H0_H0 ;  /* 0x2000000fff057230 */ /* 0x100fe40000004100 */
[----:B------:R-:W-:Y:S01]  /*3d50*/  FFMA.FTZ R112, R7, R42, R108 ;  /* 0x0000002a07707223 */ /* 0x000fe2000001006c */
[----:B------:R-:W-:Y:S02]  /*3d60*/  HADD2.F32 R15, -RZ, R15.H1_H1 ;  /* 0x3000000fff0f7230 */ /* 0x000fe40000004100 */
[----:B------:R-:W-:Y:S01]  /*3d70*/  HADD2.F32 R6, -RZ, R43.H0_H0 ;  /* 0x2000002bff067230 */ /* 0x000fe20000004100 */
[----:B------:R-:W-:Y:S01]  /*3d80*/  F2FP.SATFINITE.E4M3.F32.PACK_AB_MERGE_C R46, R46, R99, RZ ;  /* 0x000000632e2e723e */ /* 0x000fe200048070ff */
[--C-:B------:R-:W-:Y:S01]  /*3d90*/  HADD2.F32 R4, -RZ, R13.reuse.H0_H0 ;  /* 0x2000000dff047230 */ /* 0x100fe20000004100 */
[----:B------:R-:W-:Y:S01]  /*3da0*/  F2FP.SATFINITE.E4M3.F32.PACK_AB_MERGE_C R109, R112, R109, RZ ;  /* 0x0000006d706d723e */ /* 0x000fe200048070ff */
[----:B------:R-:W-:-:S02]  /*3db0*/  HADD2.F32 R13, -RZ, R13.H1_H1 ;  /* 0x3000000dff0d7230 */ /* 0x000fc40000004100 */
[-C--:B------:R-:W-:Y:S01]  /*3dc0*/  FMUL.FTZ R42, R15, R6.reuse ;  /* 0x000000060f2a7220 */ /* 0x080fe20000410000 */
[----:B------:R-:W-:Y:S02]  /*3dd0*/  HADD2.F32 R44, -RZ, R44.H0_H0 ;  /* 0x2000002cff2c7230 */ /* 0x000fe40000004100 */
[----:B------:R-:W-:Y:S01]  /*3de0*/  FMUL.FTZ R108, R5, R6 ;  /* 0x00000006056c7220 */ /* 0x000fe20000410000 */
[----:B------:R-:W-:Y:S02]  /*3df0*/  HADD2.F32 R12, -RZ, R12.H0_H0 ;  /* 0x2000000cff0c7230 */ /* 0x000fe40000004100 */
[-C--:B------:R-:W-:Y:S01]  /*3e00*/  FMUL.FTZ R7, R13, R47.reuse ;  /* 0x0000002f0d077220 */ /* 0x080fe20000410000 */
[----:B------:R-:W-:-:S03]  /*3e10*/  FMUL.FTZ R6, R4, R47 ;  /* 0x0000002f04067220 */ /* 0x000fc60000410000 */
[-C--:B------:R-:W-:Y:S01]  /*3e20*/  FFMA.FTZ R7, R4, R44.reuse, -R7 ;  /* 0x0000002c04077223 */ /* 0x080fe20000010807 */
[----:B------:R-:W-:Y:S01]  /*3e30*/  FFMA.FTZ R6, R13, R44, R6 ;  /* 0x0000002c0d067223 */ /* 0x000fe20000010006 */
[-C--:B------:R-:W-:Y:S01]  /*3e40*/  FFMA.FTZ R42, R5, R12.reuse, -R42 ;  /* 0x0000000c052a7223 */ /* 0x080fe2000001082a */
[----:B------:R-:W-:Y:S01]  /*3e50*/  FFMA.FTZ R15, R15, R12, R108 ;  /* 0x0000000c0f0f7223 */ /* 0x000fe2000001006c */
[----:B------:R-:W-:Y:S02]  /*3e60*/  F2FP.SATFINITE.E4M3.F32.PACK_AB_MERGE_C R5, R110, R95, R113 ;  /* 0x0000005f6e05723e */ /* 0x000fe40004807071 */
[----:B------:R-:W-:Y:S02]  /*3e70*/  F2FP.SATFINITE.E4M3.F32.PACK_AB_MERGE_C R6, R6, R7, R46 ;  /* 0x000000070606723e */ /* 0x000fe4000480702e */
[----:B------:R-:W-:Y:S02]  /*3e80*/  F2FP.SATFINITE.E4M3.F32.PACK_AB_MERGE_C R4, R107, R94, R111 ;  /* 0x0000005e6b04723e */ /* 0x000fe4000480706f */
[----:B------:R-:W-:-:S07]  /*3e90*/  F2FP.SATFINITE.E4M3.F32.PACK_AB_MERGE_C R7, R15, R42, R109 ;  /* 0x0000002a0f07723e */ /* 0x000fce000480706d */
.L_x_1615:
[----:B------:R-:W-:Y:S05]  /*3ea0*/  BSYNC B2 ;  /* 0x0000000000027941 */ /* 0x000fea0003800000 */
.L_x_1614:
[----:B--2---:R0:W-:Y:S02]  /*3eb0*/  ST.E.128 desc[UR42][R10.64], R4 ;  /* 0x000000040a007985 */ /* 0x0041e4000c101d2a */
.L_x_1613:
[----:B------:R-:W-:Y:S05]  /*3ec0*/  BSYNC B1 ;  /* 0x0000000000017941 */ /* 0x000fea0003800000 */
.L_x_1612:
[----:B------:R-:W-:Y:S01]  /*3ed0*/  ISETP.NE.AND P3, PT, R0, RZ, PT ;  /* 0x000000ff0000720c */ /* 0x000fe20003f65270 */
[----:B------:R-:W-:-:S12]  /*3ee0*/  BSSY B1, `(.L_x_1616) ;  /* 0x0000073000017945 */ /* 0x000fd80003800000 */
[----:B------:R-:W-:Y:S05]  /*3ef0*/  @!P3 BRA `(.L_x_1617) ;  /* 0x0000000400c4b947 */ /* 0x000fea0003800000 */
[----:B0-----:R-:W-:Y:S01]  /*3f00*/  SHF.L.U32 R4, R214, 0x4, RZ ;  /* 0x00000004d6047819 */ /* 0x001fe200000006ff */
[----:B------:R-:W-:Y:S03]  /*3f10*/  BSSY B2, `(.L_x_1618) ;  /* 0x000006e000027945 */ /* 0x000fe60003800000 */
[----:B----4-:R-:W-:-:S04]  /*3f20*/  IADD3 R10, P3, R14, R4, RZ ;  /* 0x000000040e0a7210 */ /* 0x010fc80007f7e0ff */
[----:B--2---:R-:W-:Y:S02]  /*3f30*/  LEA.HI.X.SX32 R11, R4, R97, 0x1, P3 ;  /* 0x00000061040b7211 */ /* 0x004fe400018f0eff */
[----:B------:R0:W2:Y:S01]  /*3f40*/  LDS.128 R4, [R86+0x20400] ;  /* 0x0204000056047984 */ /* 0x0000a20000000c00 */
[----:B------:R-:W-:-:S13]  /*3f50*/  ISETP.GE.AND P3, PT, R222, R96, PT ;  /* 0x00000060de00720c */ /* 0x000fda0003f66270 */
[----:B0-----:R-:W-:Y:S05]  /*3f60*/  @P3 BRA `(.L_x_1619) ;  /* 0x0000000400a03947 */ /* 0x001fea0003800000 */
[----:B------:R-:W-:Y:S01]  /*3f70*/  SHF.R.U32.HI R12, RZ, 0x8, R41 ;  /* 0x00000008ff0c7819 */ /* 0x000fe20000011629 */
[----:B--2---:R-:W-:Y:S01]  /*3f80*/  IMAD.MOV.U32 R15, RZ, RZ, R7 ;  /* 0x000000ffff0f7224 */ /* 0x004fe200078e0007 */
[----:B------:R-:W-:Y:S01]  /*3f90*/  SHF.R.U32.HI R42, RZ, 0x8, R39 ;  /* 0x00000008ff2a7819 */ /* 0x000fe20000011627 */
[----:B------:R-:W-:Y:S01]  /*3fa0*/  IMAD.MOV.U32 R13, RZ, RZ, R6 ;  /* 0x000000ffff0d7224 */ /* 0x000fe200078e0006 */
[----:B------:R-:W-:Y:S01]  /*3fb0*/  SHF.R.U32.HI R40, RZ, 0x10, R41 ;  /* 0x00000010ff287819 */ /* 0x000fe20000011629 */
        /* <DEDUP_REMOVED lines=27> */
[CC--:B------:R-:W-:Y:S01]  /*4170*/  FMUL.FTZ R6, R12.reuse, R42.reuse ;  /* 0x0000002a0c067220 */ /* 0x0c0fe20000410000 */
        /* <DEDUP_REMOVED lines=25> */
[----:B------:R-:W-:Y:S02]  /*4310*/  F2FP.F16.E4M3.UNPACK_B R39, R43.H1 ;  /* 0x0000002bff27723e */ /* 0x000fe400030006ff */
[----:B---3--:R-:W-:Y:S01]  /*4320*/  F2FP.SATFINITE.E4M3.F32.PACK_AB_MERGE_C R99, R42, R41, RZ ;  /* 0x000000292a63723e */ /* 0x008fe200048070ff */
        /* <DEDUP_REMOVED lines=44> */
.L_x_1619:
[----:B------:R-:W-:Y:S05]  /*45f0*/  BSYNC B2 ;  /* 0x0000000000027941 */ /* 0x000fea0003800000 */
.L_x_1618:
[----:B--2---:R0:W-:Y:S02]  /*4600*/  ST.E.128 desc[UR42][R10.64], R4 ;  /* 0x000000040a007985 */ /* 0x0041e4000c101d2a */
.L_x_1617:
[----:B------:R-:W-:Y:S05]  /*4610*/  BSYNC B1 ;  /* 0x0000000000017941 */ /* 0x000fea0003800000 */
.L_x_1616:
[----:B------:R-:W-:Y:S01]  /*4620*/  LOP3.LUT P3, RZ, R57, 0x8, RZ, 0xc0, !PT ;  /* 0x0000000839ff7812 */ /* 0x000fe2000786c0ff */
[----:B------:R-:W-:-:S12]  /*4630*/  BSSY B1, `(.L_x_1620) ;  /* 0x0000072000017945 */ /* 0x000fd80003800000 */
[----:B------:R-:W-:Y:S05]  /*4640*/  @!P3 BRA `(.L_x_1621) ;  /* 0x0000000400c0b947 */ /* 0x000fea0003800000 */
[----:B0-----:R0:W0:Y:S01]  /*4650*/  LDS.128 R4, [R85+0x20400] ;  /* 0x0204000055047984 */ /* 0x0010220000000c00 */
[----:B----4-:R-:W-:Y:S01]  /*4660*/  IADD3 R10, P3, R208, R14, RZ ;  /* 0x0000000ed00a7210 */ /* 0x010fe20007f7e0ff */
[----:B------:R-:W-:Y:S04]  /*4670*/  BSSY B2, `(.L_x_1622) ;  /* 0x000006c000027945 */ /* 0x000fe80003800000 */
[----:B--2---:R-:W-:Y:S01]  /*4680*/  IMAD.X R11, R97, 0x1, R221, P3 ;  /* 0x00000001610b7824 */ /* 0x004fe200018e06dd */
[----:B------:R-:W-:-:S13]  /*4690*/  ISETP.GE.AND P3, PT, R223, R96, PT ;  /* 0x00000060df00720c */ /* 0x000fda0003f66270 */
[----:B------:R-:W-:Y:S05]  /*46a0*/  @P3 BRA `(.L_x_1623) ;  /* 0x0000000400a03947 */ /* 0x000fea0003800000 */
[----:B------:R-:W-:Y:S01]  /*46b0*/  SHF.R.U32.HI R38, RZ, 0x8, R35 ;  /* 0x00000008ff267819 */ /* 0x000fe20000011623 */
[----:B0-----:R-:W-:Y:S01]  /*46c0*/  IMAD.MOV.U32 R15, RZ, RZ, R7 ;  /* 0x000000ffff0f7224 */ /* 0x001fe200078e0007 */
        /* <DEDUP_REMOVED lines=34> */
[----:B------:R-:W-:Y:S01]  /*48f0*/  FFMA.FTZ R43, R5, R34, -R6 ;  /* 0x00000022052b7223 */ /* 0x000fe20000010806 */
        /* <DEDUP_REMOVED lines=67> */
.L_x_1623:
[----:B------:R-:W-:Y:S05]  /*4d30*/  BSYNC B2 ;  /* 0x0000000000027941 */ /* 0x000fea0003800000 */
.L_x_1622:
[----:B0-----:R0:W-:Y:S02]  /*4d40*/  ST.E.128 desc[UR42][R10.64], R4 ;  /* 0x000000040a007985 */ /* 0x0011e4000c101d2a */
.L_x_1621:
[----:B------:R-:W-:Y:S05]  /*4d50*/  BSYNC B1 ;  /* 0x0000000000017941 */ /* 0x000fea0003800000 */
.L_x_1620:
        /* <DEDUP_REMOVED lines=11> */
[--C-:B------:R-:W-:Y:S01]  /*4e10*/  SHF.R.U32.HI R12, RZ, 0x8, R33.reuse ;  /* 0x00000008ff0c7819 */ /* 0x100fe20000011621 */
[----:B------:R-:W-:Y:S01]  /*4e20*/  IMAD.MOV.U32 R13, RZ, RZ, R6 ;  /* 0x000000ffff0d7224 */ /* 0x000fe200078e0006 */
[----:B------:R-:W-:Y:S01]  /*4e30*/  SHF.R.U32.HI R32, RZ, 0x10, R33 ;  /* 0x00000010ff207819 */ /* 0x000fe20000011621 */
[----:B------:R-:W-:Y:S01]  /*4e40*/  IMAD.SHL.U32 R6, R34, 0x100, RZ ;  /* 0x0000010022067824 */ /* 0x000fe200078e00ff */
[----:B------:R-:W-:Y:S02]  /*4e50*/  LOP3.LUT R30, R33, 0xff0000ff, RZ, 0xc0, !PT ;  /* 0xff0000ff211e7812 */ /* 0x000fe400078ec0ff */
[----:B------:R-:W-:Y:S02]  /*4e60*/  SHF.L.U32 R7, R12, 0x8, RZ ;  /* 0x000000080c077819 */ /* 0x000fe400000006ff */
[----:B------:R-:W-:-:S02]  /*4e70*/  SHF.R.U32.HI R35, RZ, 0x10, R31 ;  /* 0x00000010ff237819 */ /* 0x000fc4000001161f */
[----:B------:R-:W-:Y:S02]  /*4e80*/  LOP3.LUT R31, R31, 0xff0000ff, RZ, 0xc0, !PT ;  /* 0xff0000ff1f1f7812 */ /* 0x000fe400078ec0ff */
        /* <DEDUP_REMOVED lines=94> */
.L_x_1627:
[----:B------:R-:W-:Y:S05]  /*5470*/  BSYNC B2 ;  /* 0x0000000000027941 */ /* 0x000fea0003800000 */
.L_x_1626:
[----:B0-----:R0:W-:Y:S02]  /*5480*/  ST.E.128 desc[UR42][R10.64], R4 ;  /* 0x000000040a007985 */ /* 0x0011e4000c101d2a */
.L_x_1625:
[----:B------:R-:W-:Y:S05]  /*5490*/  BSYNC B1 ;  /* 0x0000000000017941 */ /* 0x000fea0003800000 */
.L_x_1624:
[----:B------:R-:W-:-:S13]  /*54a0*/  LOP3.LUT P3, RZ, R57, 0x20, RZ, 0xc0, !PT ;  /* 0x0000002039ff7812 */ /* 0x000fda000786c0ff */
        /* <DEDUP_REMOVED lines=9> */
[----:B------:R-:W-:Y:S02]  /*5540*/  SHF.R.U32.HI R12, RZ, 0x8, R29 ;  /* 0x00000008ff0c7819 */ /* 0x000fe4000001161d */
[----:B------:R-:W-:Y:S01]  /*5550*/  LOP3.LUT R8, R9, 0xff0000ff, RZ, 0xc0, !PT ;  /* 0xff0000ff09087812 */ /* 0x000fe200078ec0ff */
[----:B------:R-:W-:Y:S01]  /*5560*/  IMAD.SHL.U32 R7, R30, 0x100, RZ ;  /* 0x000001001e077824 */ /* 0x000fe200078e00ff */
[----:B------:R-:W-:Y:S01]  /*5570*/  SHF.R.U32.HI R13, RZ, 0x10, R9 ;  /* 0x00000010ff0d7819 */ /* 0x000fe20000011609 */
[----:B------:R-:W-:Y:S01]  /*5580*/  IMAD.MOV.U32 R9, RZ, RZ, R6 ;  /* 0x000000ffff097224 */ /* 0x000fe200078e0006 */
[----:B------:R-:W-:Y:S01]  /*5590*/  SHF.R.U32.HI R28, RZ, 0x10, R29 ;  /* 0x00000010ff1c7819 */ /* 0x000fe2000001161d */
[----:B------:R-:W-:Y:S01]  /*55a0*/  IMAD.SHL.U32 R6, R12, 0x100, RZ ;  /* 0x000001000c067824 */ /* 0x000fe200078e00ff */
[----:B------:R-:W-:-:S02]  /*55b0*/  LOP3.LUT R11, R29, 0xff0000ff, RZ, 0xc0, !PT ;  /* 0xff0000ff1d0b7812 */ /* 0x000fc400078ec0ff */
        /* <DEDUP_REMOVED lines=15> */
[----:B------:R-:W-:Y:S01]  /*56b0*/  HADD2.F32 R12, -RZ, R11.H0_H0 ;  /* 0x2000000bff0c7230 */ /* 0x000fe20000004100 */
        /* <DEDUP_REMOVED lines=10> */
[-C--:B------:R-:W-:Y:S01]  /*5760*/  FFMA.FTZ R34, R5, R11.reuse, -R6 ;  /* 0x0000000b05227223 */ /* 0x080fe20000010806 */
[-C--:B------:R-:W-:Y:S01]  /*5770*/  F2FP.F16.E4M3.UNPACK_B R5, R4.reuse.H1 ;  /* 0x00000004ff05723e */ /* 0x080fe200030006ff */
        /* <DEDUP_REMOVED lines=30> */
[----:B------:R-:W-:Y:S01]  /*5960*/  FMUL.FTZ R35, R7, R29 ;  /* 0x0000001d07237220 */ /* 0x000fe20000410000 */
[----:B------:R-:W-:-:S02]  /*5970*/  HADD2.F32 R5, -RZ, R4.H1_H1 ;  /* 0x30000004ff057230 */ /* 0x000fc40000004100 */
[C---:B------:R-:W-:Y:S01]  /*5980*/  FMUL.FTZ R34, R6.reuse, R29 ;  /* 0x0000001d06227220 */ /* 0x040fe20000410000 */
[----:B------:R-:W-:Y:S02]  /*5990*/  HADD2.F32 R28, -RZ, R30.H1_H1 ;  /* 0x3000001eff1c7230 */ /* 0x000fe40000004100 */
[----:B------:R-:W-:Y:S01]  /*59a0*/  FFMA.FTZ R35, R6, R11, -R35 ;  /* 0x0000000b06237223 */ /* 0x000fe20000010823 */
[----:B------:R-:W-:Y:S01]  /*59b0*/  HADD2.F32 R4, -RZ, R4.H0_H0 ;  /* 0x20000004ff047230 */ /* 0x000fe20000004100 */
[----:B------:R-:W-:Y:S01]  /*59c0*/  F2FP.F16.E4M3.UNPACK_B R9, R9 ;  /* 0x00000009ff09723e */ /* 0x000fe200020006ff */
[----:B------:R-:W-:Y:S02]  /*59d0*/  HADD2.F32 R6, -RZ, R13.H1_H1 ;  /* 0x3000000dff067230 */ /* 0x000fe40000004100 */
[----:B------:R-:W-:Y:S01]  /*59e0*/  FMUL.FTZ R29, R5, R28 ;  /* 0x0000001c051d7220 */ /* 0x000fe20000410000 */
[----:B------:R-:W-:Y:S01]  /*59f0*/  F2FP.F16.E4M3.UNPACK_B R10, R10 ;  /* 0x0000000aff0a723e */ /* 0x000fe200020006ff */
[----:B------:R-:W-:Y:S01]  /*5a00*/  FMUL.FTZ R28, R4, R28 ;  /* 0x0000001c041c7220 */ /* 0x000fe20000410000 */
[----:B------:R-:W-:-:S02]  /*5a10*/  HADD2.F32 R30, -RZ, R30.H0_H0 ;  /* 0x2000001eff1e7230 */ /* 0x000fc40000004100 */
[-C--:B------:R-:W-:Y:S01]  /*5a20*/  FFMA.FTZ R29, R4, R6.reuse, -R29 ;  /* 0x00000006041d7223 */ /* 0x080fe2000001081d */
[--C-:B------:R-:W-:Y:S02]  /*5a30*/  HADD2.F32 R4, -RZ, R9.reuse.H0_H0 ;  /* 0x20000009ff047230 */ /* 0x100fe40000004100 */
[----:B------:R-:W-:Y:S01]  /*5a40*/  FFMA.FTZ R28, R5, R6, R28 ;  /* 0x00000006051c7223 */ /* 0x000fe2000001001c */
[----:B------:R-:W-:Y:S02]  /*5a50*/  HADD2.F32 R9, -RZ, R9.H1_H1 ;  /* 0x30000009ff097230 */ /* 0x000fe40000004100 */
[----:B------:R-:W-:Y:S01]  /*5a60*/  FFMA.FTZ R34, R7, R11, R34 ;  /* 0x0000000b07227223 */ /* 0x000fe20000010022 */
[--C-:B------:R-:W-:Y:S02]  /*5a70*/  HADD2.F32 R5, -RZ, R10.reuse.H0_H0 ;  /* 0x2000000aff057230 */ /* 0x100fe40000004100 */
[----:B------:R-:W-:Y:S02]  /*5a80*/  HADD2.F32 R10, -RZ, R10.H1_H1 ;  /* 0x3000000aff0a7230 */ /* 0x000fe40000004100 */
[----:B------:R-:W-:Y:S01]  /*5a90*/  FMUL.FTZ R7, R9, R30 ;  /* 0x0000001e09077220 */ /* 0x000fe20000410000 */
        /* <DEDUP_REMOVED lines=11> */
[----:B------:R-:W-:-:S02]  /*5b50*/  F2FP.SATFINITE.E4M3.F32.PACK_AB_MERGE_C R34, R34, R35, RZ ;  /* 0x000000232222723e */ /* 0x000fc400048070ff */
[----:B------:R-:W-:Y:S02]  /*5b60*/  F2FP.SATFINITE.E4M3.F32.PACK_AB_MERGE_C R28, R30, R7, R28 ;  /* 0x000000071e1c723e */ /* 0x000fe4000480701c */
[----:B------:R-:W-:Y:S02]  /*5b70*/  F2FP.SATFINITE.E4M3.F32.PACK_AB_MERGE_C R7, R11, R6, R34 ;  /* 0x000000060b07723e */ /* 0x000fe40004807022 */
[----:B------:R-:W-:Y:S01]  /*5b80*/  F2FP.SATFINITE.E4M3.F32.PACK_AB_MERGE_C R5, R33, R32, R37 ;  /* 0x000000202105723e */ /* 0x000fe20004807025 */
[----:B------:R-:W-:Y:S01]  /*5b90*/  IMAD.MOV.U32 R6, RZ, RZ, R28 ;  /* 0x000000ffff067224 */ /* 0x000fe200078e001c */
[----:B------:R-:W-:-:S07]  /*5ba0*/  F2FP.SATFINITE.E4M3.F32.PACK_AB_MERGE_C R4, R98, R31, R36 ;  /* 0x0000001f6204723e */ /* 0x000fce0004807024 */
.L_x_1629:
[----:B------:R-:W-:Y:S05]  /*5bb0*/  BSYNC B1 ;  /* 0x0000000000017941 */ /* 0x000fea0003800000 */
.L_x_1628:
[----:B0-----:R0:W-:Y:S01]  /*5bc0*/  ST.E.128 desc[UR42][R14.64], R4 ;  /* 0x000000040e007985 */ /* 0x0011e2000c101d2a */
[----:B------:R-:W-:Y:S05]  /*5bd0*/  BRA `(.L_x_1607) ;  /* 0x0000003400c47947 */ /* 0x000fea0003800000 */
.L_x_1600:
        /* <DEDUP_REMOVED lines=42> */
.L_x_1631:
[----:B------:R-:W-:Y:S05]  /*5e80*/  BSYNC B1 ;  /* 0x0000000000017941 */ /* 0x000fea0003800000 */
.L_x_1630:
        /* <DEDUP_REMOVED lines=16> */
.L_x_1632:
[----:B------:R-:W-:Y:S01]  /*5f90*/  IMAD R82, R200, 0x8, R16 ;  /* 0x00000008c8527824 */ /* 0x000fe200078e0210 */
[----:B------:R-:W-:Y:S01]  /*5fa0*/  SHF.L.U32 R93, R210, 0x1f, RZ ;  /* 0x0000001fd25d7819 */ /* 0x000fe200000006ff */
[----:B------:R-:W-:Y:S03]  /*5fb0*/  BSSY B1, `(.L_x_1633) ;  /* 0x0000003000017945 */ /* 0x000fe60003800000 */
[----:B------:R-:W1:Y:S02]  /*5fc0*/  SYNCS.PHASECHK.TRANS64.TRYWAIT P4, [R82+URZ+0x2a890], R93 ;  /* 0x02a8905d520075a7 */ /* 0x000e64000808017f */
[----:B-1----:R-:W-:Y:S05]  /*5fd0*/  @!P4 BRA `(.L_x_1634) ;  /* 0x000002540018c947 */ /* 0x002fea0003800000 */
.L_x_1971:
[----:B------:R-:W-:Y:S05]  /*5fe0*/  BSYNC B1 ;  /* 0x0000000000017941 */ /* 0x000fea0003800000 */
.L_x_1633:
[----:B------:R-:W-:-:S03]  /*5ff0*/  UMOV UR4, 0xffffffff ;  /* 0xffffffff00047882 */ /* 0x000fc60000000000 */
[----:B------:R-:W-:Y:S05]  /*6000*/  BRA.DIV UR4, `(.L_x_1635) ;  /* 0x0000025604207947 */ /* 0x000fea000b800000 */
[----:B------:R-:W2:Y:S04]  /*6010*/  SHFL.IDX PT, R97, R97, RZ, 0x1e1f ;  /* 0x001e1fff61617589 */ /* 0x000ea800000e0000 */
[----:B------:R-:W3:Y:S02]  /*6020*/  SHFL.IDX PT, R99, R99, RZ, 0x1e1f ;  /* 0x001e1fff63637589 */ /* 0x000ee400000e0000 */
.L_x_1975:
[----:B------:R-:W-:Y:S05]  /*6030*/  @P3 BRA `(.L_x_1607) ;  /* 0x0000003000ac3947 */ /* 0x000fea0003800000 */
[----:B------:R-:W4:Y:S01]  /*6040*/  LDC R103, c[0x0][0x2f4] ;  /* 0x0000bd00ff677b82 */ /* 0x000f220000000800 */
[----:B------:R-:W-:Y:S01]  /*6050*/  ISETP.NE.AND P3, PT, R54, RZ, PT ;  /* 0x000000ff3600720c */ /* 0x000fe20003f65270 */
[----:B------:R-:W-:Y:S01]  /*6060*/  BSSY B1, `(.L_x_1636) ;  /* 0x00000f5000017945 */ /* 0x000fe20003800000 */
[----:B----4-:R-:W-:-:S11]  /*6070*/  IMAD.IADD R105, R103, 0x1, -R64 ;  /* 0x0000000167697824 */ /* 0x010fd600078e0a40 */
[----:B------:R-:W-:Y:S05]  /*6080*/  @!P3 BRA `(.L_x_1637) ;  /* 0x0000000c00c8b947 */ /* 0x000fea0003800000 */
[----:B------:R-:W-:Y:S01]  /*6090*/  SEL R8, R64, R105, !P0 ;  /* 0x0000006940087207 */ /* 0x000fe20004000000 */
[----:B------:R-:W-:Y:S01]  /*60a0*/  BSSY B2, `(.L_x_1638) ;  /* 0x00000eb000027945 */ /* 0x000fe20003800000 */
[C---:B---3--:R-:W-:Y:S02]  /*60b0*/  IADD3 R94, P3, R58.reuse, R99, RZ ;  /* 0x000000633a5e7210 */ /* 0x048fe40007f7e0ff */
[----:B------:R-:W-:Y:S02]  /*60c0*/  SHF.R.S32.HI R9, RZ, 0x1f, R8 ;  /* 0x0000001fff097819 */ /* 0x000fe40000011408 */
[----:B--2---:R-:W-:Y:S02]  /*60d0*/  LEA.HI.X.SX32 R95, R58, R97, 0x1, P3 ;  /* 0x000000613a5f7211 */ /* 0x004fe400018f0eff */
[----:B------:R-:W-:Y:S02]  /*60e0*/  LEA.HI R9, R9, R8, RZ, 0x5 ;  /* 0x0000000809097211 */ /* 0x000fe400078f28ff */
[----:B------:R-:W-:-:S02]  /*60f0*/  ISETP.GE.AND P3, PT, R18, R96, PT ;  /* 0x000000601200720c */ /* 0x000fc40003f66270 */
[----:B------:R-:W-:-:S04]  /*6100*/  SHF.R.S32.HI R8, RZ, 0x5, R9 ;  /* 0x00000005ff087819 */ /* 0x000fc80000011409 */
[----:B------:R-:W-:-:S04]  /*6110*/  LEA.HI.SX32 R8, R77, R8, 0x1c ;  /* 0x000000084d087211 */ /* 0x000fc800078fe2ff */
[----:B------:R-:W-:Y:S01]  /*6120*/  SHF.R.S32.HI R9, RZ, 0x1f, R8 ;  /* 0x0000001fff097819 */ /* 0x000fe20000011408 */
[----:B------:R-:W-:-:S03]  /*6130*/  IMAD.SHL.U32 R110, R8, 0x10, RZ ;  /* 0x00000010086e7824 */ /* 0x000fc600078e00ff */
[----:B------:R-:W-:Y:S02]  /*6140*/  LEA.HI R8, R9, R8, RZ, 0x2 ;  /* 0x0000000809087211 */ /* 0x000fe400078f10ff */
[----:B------:R-:W-:-:S03]  /*6150*/  LOP3.LUT R9, R215, 0x30, R110, 0xf8, !PT ;  /* 0x00000030d7097812 */ /* 0x000fc600078ef86e */
[----:B------:R-:W-:Y:S01]  /*6160*/  IMAD.SHL.U32 R8, R8, 0x800, RZ ;  /* 0x0000080008087824 */ /* 0x000fe200078e00ff */
[----:B------:R-:W-:-:S04]  /*6170*/  LOP3.LUT R9, R9, R216, RZ, 0x3c, !PT ;  /* 0x000000d809097212 */ /* 0x000fc800078e3cff */
[----:B------:R-:W-:-:S04]  /*6180*/  LOP3.LUT R8, R8, 0xffffe000, RZ, 0xc0, !PT ;  /* 0xffffe00008087812 */ /* 0x000fc800078ec0ff */
[----:B0-----:R-:W-:Y:S01]  /*6190*/  IADD3 R11, R9, R8, R217 ;  /* 0x00000008090b7210 */ /* 0x001fe20007ffe0d9 */
        /* <DEDUP_REMOVED lines=9> */
[----:B------:R-:W-:Y:S02]  /*6230*/  LOP3.LUT R115, R33, 0xff0000ff, RZ, 0xc0, !PT ;  /* 0xff0000ff21737812 */ /* 0x000fe400078ec0ff */
[----:B------:R-:W-:Y:S01]  /*6240*/  SHF.R.U32.HI R114, RZ, 0x8, R35 ;  /* 0x00000008ff727819 */ /* 0x000fe20000011623 */
[----:B------:R-:W-:Y:S01]  /*6250*/  IMAD.SHL.U32 R8, R32, 0x100, RZ ;  /* 0x0000010020087824 */ /* 0x000fe200078e00ff */
[----:B------:R-:W-:Y:S01]  /*6260*/  SHF.R.U32.HI R46, RZ, 0x8, R45 ;  /* 0x00000008ff2e7819 */ /* 0x000fe2000001162d */
[----:B------:R-:W-:Y:S01]  /*6270*/  IMAD.MOV.U32 R32, RZ, RZ, R10 ;  /* 0x000000ffff207224 */ /* 0x000fe200078e000a */
[----:B------:R-:W-:Y:S01]  /*6280*/  SHF.R.U32.HI R117, RZ, 0x10, R33 ;  /* 0x00000010ff757819 */ /* 0x000fe20000011621 */
[----:B--2---:R-:W-:Y:S01]  /*6290*/  IMAD.MOV.U32 R33, RZ, RZ, R14 ;  /* 0x000000ffff217224 */ /* 0x004fe200078e000e */
[----:B------:R-:W-:Y:S01]  /*62a0*/  LOP3.LUT R115, R115, 0xff00, R8, 0xf8, !PT ;  /* 0x0000ff0073737812 */ /* 0x000fe200078ef808 */
[----:B------:R-:W-:Y:S01]  /*62b0*/  IMAD.SHL.U32 R8, R114, 0x100, RZ ;  /* 0x0000010072087824 */ /* 0x000fe200078e00ff */
[----:B------:R-:W-:Y:S01]  /*62c0*/  SHF.R.U32.HI R116, RZ, 0x10, R35 ;  /* 0x00000010ff747819 */ /* 0x000fe20000011623 */
[----:B------:R-:W-:Y:S01]  /*62d0*/  IMAD.SHL.U32 R10, R46, 0x100, RZ ;  /* 0x000001002e0a7824 */ /* 0x000fe200078e00ff */
[----:B------:R-:W-:-:S02]  /*62e0*/  LOP3.LUT R35, R35, 0xff0000ff, RZ, 0xc0, !PT ;  /* 0xff0000ff23237812 */ /* 0x000fc400078ec0ff */
[----:B------:R-:W-:Y:S02]  /*62f0*/  SHF.R.U32.HI R120, RZ, 0x10, R45 ;  /* 0x00000010ff787819 */ /* 0x000fe4000001162d */
[--C-:B------:R-:W-:Y:S02]  /*6300*/  SHF.R.U32.HI R118, RZ, 0x10, R47.reuse ;  /* 0x00000010ff767819 */ /* 0x100fe4000001162f */
[----:B------:R-:W-:Y:S02]  /*6310*/  SHF.R.U32.HI R34, RZ, 0x8, R47 ;  /* 0x00000008ff227819 */ /* 0x000fe4000001162f */
[----:B------:R-:W-:Y:S01]  /*6320*/  LOP3.LUT R119, R47, 0xff0000ff, RZ, 0xc0, !PT ;  /* 0xff0000ff2f777812 */ /* 0x000fe200078ec0ff */
[----:B------:R-:W-:Y:S01]  /*6330*/  IMAD.MOV.U32 R47, RZ, RZ, R12 ;  /* 0x000000ffff2f7224 */ /* 0x000fe200078e000c */
[----:B------:R-:W-:Y:S01]  /*6340*/  LOP3.LUT R45, R45, 0xff0000ff, RZ, 0xc0, !PT ;  /* 0xff0000ff2d2d7812 */ /* 0x000fe200078ec0ff */
[----:B------:R-:W-:Y:S01]  /*6350*/  IMAD.U32 R12, R117, 0x10000, RZ ;  /* 0x00010000750c7824 */ /* 0x000fe200078e00ff */
[----:B------:R-:W-:Y:S01]  /*6360*/  LOP3.LUT R35, R35, 0xff00, R8, 0xf8, !PT ;  /* 0x0000ff0023237812 */ /* 0x000fe200078ef808 */
[----:B------:R-:W-:Y:S01]  /*6370*/  IMAD.U32 R8, R116, 0x10000, RZ ;  /* 0x0001000074087824 */ /* 0x000fe200078e00ff */
[----:B------:R-:W-:Y:S01]  /*6380*/  LOP3.LUT R117, R45, 0xff00, R10, 0xf8, !PT ;  /* 0x0000ff002d757812 */ /* 0x000fe200078ef80a */
[----:B------:R-:W-:Y:S01]  /*6390*/  IMAD.U32 R118, R118, 0x10000, RZ ;  /* 0x0001000076767824 */ /* 0x000fe200078e00ff */
[----:B------:R-:W-:-:S02]  /*63a0*/  F2FP.F16.E4M3.UNPACK_B R116, R113.H1 ;  /* 0x00000071ff74723e */ /* 0x000fc400030006ff */
[----:B------:R-:W-:Y:S02]  /*63b0*/  F2FP.F16.E4M3.UNPACK_B R114, R47.H1 ;  /* 0x0000002fff72723e */ /* 0x000fe400030006ff */
[----:B------:R-:W-:Y:S01]  /*63c0*/  F2FP.F16.E4M3.UNPACK_B R45, R44.H1 ;  /* 0x0000002cff2d723e */ /* 0x000fe200030006ff */
[----:B------:R-:W-:Y:S01]  /*63d0*/  HADD2.F32 R10, -RZ, R116.H0_H0 ;  /* 0x20000074ff0a7230 */ /* 0x000fe20000004100 */
[----:B------:R-:W-:Y:S02]  /*63e0*/  SHF.L.U32 R14, R34, 0x8, RZ ;  /* 0x00000008220e7819 */ /* 0x000fe400000006ff */
[----:B------:R-:W-:Y:S01]  /*63f0*/  LOP3.LUT R8, R35, 0xff0000, R8, 0xf8, !PT ;  /* 0x00ff000023087812 */ /* 0x000fe200078ef808 */
[----:B------:R-:W-:Y:S01]  /*6400*/  HADD2.F32 R35, -RZ, R114.H0_H0 ;  /* 0x20000072ff237230 */ /* 0x000fe20000004100 */
[----:B------:R-:W-:Y:S01]  /*6410*/  F2FP.F16.E4M3.UNPACK_B R46, R112.H1 ;  /* 0x00000070ff2e723e */ /* 0x000fe200030006ff */
[----:B------:R-:W-:Y:S01]  /*6420*/  HADD2.F32 R34, -RZ, R45.H0_H0 ;  /* 0x2000002dff227230 */ /* 0x000fe20000004100 */
[----:B------:R-:W-:Y:S01]  /*6430*/  LOP3.LUT R119, R119, 0xff00, R14, 0xf8, !PT ;  /* 0x0000ff0077777812 */ /* 0x000fe200078ef80e */
[----:B------:R-:W-:Y:S01]  /*6440*/  IMAD.U32 R14, R120, 0x10000, RZ ;  /* 0x00010000780e7824 */ /* 0x000fe200078e00ff */
[----:B------:R-:W-:Y:S01]  /*6450*/  LOP3.LUT R12, R115, 0xff0000, R12, 0xf8, !PT ;  /* 0x00ff0000730c7812 */ /* 0x000fe200078ef80c */
        /* <DEDUP_REMOVED lines=10> */
[----:B------:R-:W-:Y:S01]  /*6500*/  F2FP.F16.E4M3.UNPACK_B R44, R44 ;  /* 0x0000002cff2c723e */ /* 0x000fe200020006ff */
[----:B------:R-:W-:Y:S01]  /*6510*/  HADD2.F32 R46, -RZ, R45.H1_H1 ;  /* 0x3000002dff2e7230 */ /* 0x000fe20000004100 */
[----:B------:R-:W-:-:S02]  /*6520*/  F2FP.F16.E4M3.UNPACK_B R47, R47 ;  /* 0x0000002fff2f723e */ /* 0x000fc400020006ff */
[----:B------:R-:W-:Y:S01]  /*6530*/  LOP3.LUT R14, R117, 0xff0000, R14, 0xf8, !PT ;  /* 0x00ff0000750e7812 */ /* 0x000fe200078ef80e */
[-C--:B------:R-:W-:Y:S01]  /*6540*/  FMUL.FTZ R121, R114, R119.reuse ;  /* 0x0000007772797220 */ /* 0x080fe20000410000 */
[----:B------:R-:W-:Y:S01]  /*6550*/  F2FP.F16.E4M3.UNPACK_B R113, R112 ;  /* 0x00000070ff71723e */ /* 0x000fe200020006ff */
        /* <DEDUP_REMOVED lines=11> */
[-C--:B------:R-:W-:Y:S01]  /*6610*/  FFMA.FTZ R118, R112, R46.reuse, R115 ;  /* 0x0000002e70767223 */ /* 0x080fe20000010073 */
[----:B------:R-:W-:Y:S02]  /*6620*/  HADD2.F32 R44, -RZ, R44.H1_H1 ;  /* 0x3000002cff2c7230 */ /* 0x000fe40000004100 */
[----:B------:R-:W-:Y:S01]  /*6630*/  FFMA.FTZ R117, R45, R46, -R114 ;  /* 0x0000002e2d757223 */ /* 0x000fe20000010872 */
[----:B------:R-:W-:-:S02]  /*6640*/  HADD2.F32 R113, -RZ, R113.H1_H1 ;  /* 0x30000071ff717230 */ /* 0x000fc40000004100 */
[CC--:B------:R-:W-:Y:S01]  /*6650*/  FMUL.FTZ R115, R47.reuse, R116.reuse ;  /* 0x000000742f737220 */ /* 0x0c0fe20000410000 */
[----:B------:R-:W-:Y:S01]  /*6660*/  F2FP.F16.E4M3.UNPACK_B R45, R111.H1 ;  /* 0x0000006fff2d723e */ /* 0x000fe200030006ff */
[C---:B------:R-:W-:Y:S01]  /*6670*/  FMUL.FTZ R120, R44.reuse, R116 ;  /* 0x000000742c787220 */ /* 0x040fe20000410000 */
[----:B------:R-:W-:Y:S01]  /*6680*/  F2FP.F16.E4M3.UNPACK_B R46, R33.H1 ;  /* 0x00000021ff2e723e */ /* 0x000fe200030006ff */
[----:B------:R-:W-:Y:S01]  /*6690*/  FFMA.FTZ R116, R44, R113, -R115 ;  /* 0x000000712c747223 */ /* 0x000fe20000010873 */
        /* <DEDUP_REMOVED lines=16> */
[----:B------:R-:W-:Y:S01]  /*67a0*/  FMUL.FTZ R123, R46, R113 ;  /* 0x000000712e7b7220 */ /* 0x000fe20000410000 */
[----:B------:R-:W-:Y:S01]  /*67b0*/  FFMA.FTZ R115, R112, R47, R115 ;  /* 0x0000002f70737223 */ /* 0x000fe20000010073 */
[----:B------:R-:W-:Y:S01]  /*67c0*/  FMUL.FTZ R113, R44, R113 ;  /* 0x000000712c717220 */ /* 0x000fe20000410000 */
[----:B------:R-:W-:-:S02]  /*67d0*/  HADD2.F32 R112, -RZ, R111.H0_H0 ;  /* 0x2000006fff707230 */ /* 0x000fc40000004100 */
[----:B------:R-:W-:Y:S01]  /*67e0*/  FFMA.FTZ R123, R44, R45, -R123 ;  /* 0x0000002d2c7b7223 */ /* 0x000fe2000001087b */
[----:B------:R-:W-:Y:S01]  /*67f0*/  F2FP.F16.E4M3.UNPACK_B R44, R33 ;  /* 0x00000021ff2c723e */ /* 0x000fe200020006ff */
[----:B------:R-:W-:Y:S01]  /*6800*/  FFMA.FTZ R124, R46, R45, R113 ;  /* 0x0000002d2e7c7223 */ /* 0x000fe20000010071 */
[----:B------:R-:W-:Y:S01]  /*6810*/  F2FP.F16.E4M3.UNPACK_B R109, R109 ;  /* 0x0000006dff6d723e */ /* 0x000fe200020006ff */
[----:B------:R-:W-:Y:S01]  /*6820*/  HADD2.F32 R33, -RZ, R32.H0_H0 ;  /* 0x20000020ff217230 */ /* 0x000fe20000004100 */
[----:B------:R-:W-:Y:S01]  /*6830*/  F2FP.F16.E4M3.UNPACK_B R113, R14 ;  /* 0x0000000eff71723e */ /* 0x000fe200020006ff */
[--C-:B------:R-:W-:Y:S01]  /*6840*/  HADD2.F32 R45, -RZ, R44.reuse.H0_H0 ;  /* 0x2000002cff2d7230 */ /* 0x100fe20000004100 */
[----:B------:R-:W-:Y:S01]  /*6850*/  F2FP.SATFINITE.E4M3.F32.PACK_AB_MERGE_C R120, R123, R120, RZ ;  /* 0x000000787b78723e */ /* 0x000fe200048070ff */
[----:B------:R-:W-:Y:S01]  /*6860*/  HADD2.F32 R111, -RZ, R111.H1_H1 ;  /* 0x3000006fff6f7230 */ /* 0x000fe20000004100 */
[----:B------:R-:W-:Y:S01]  /*6870*/  F2FP.SATFINITE.E4M3.F32.PACK_AB_MERGE_C R115, R124, R115, RZ ;  /* 0x000000737c73723e */ /* 0x000fe200048070ff */
[----:B------:R-:W-:-:S02]  /*6880*/  HADD2.F32 R44, -RZ, R44.H1_H1 ;  /* 0x3000002cff2c7230 */ /* 0x000fc40000004100 */
[-C--:B------:R-:W-:Y:S01]  /*6890*/  FMUL.FTZ R114, R45, R112.reuse ;  /* 0x000000702d727220 */ /* 0x080fe20000410000 */
[----:B------:R-:W-:Y:S02]  /*68a0*/  HADD2.F32 R32, -RZ, R32.H1_H1 ;  /* 0x30000020ff207230 */ /* 0x000fe40000004100 */
[----:B------:R-:W-:Y:S01]  /*68b0*/  FMUL.FTZ R112, R33, R112 ;  /* 0x0000007021707220 */ /* 0x000fe20000410000 */
[--C-:B------:R-:W-:Y:S02]  /*68c0*/  HADD2.F32 R46, -RZ, R109.reuse.H0_H0 ;  /* 0x2000006dff2e7230 */ /* 0x100fe40000004100 */
[-C--:B------:R-:W-:Y:S01]  /*68d0*/  FMUL.FTZ R47, R44, R111.reuse ;  /* 0x0000006f2c2f7220 */ /* 0x080fe20000410000 */
[----:B------:R-:W-:Y:S02]  /*68e0*/  HADD2.F32 R109, -RZ, R109.H1_H1 ;  /* 0x3000006dff6d7230 */ /* 0x000fe40000004100 */
[C---:B------:R-:W-:Y:S01]  /*68f0*/  FMUL.FTZ R111, R32.reuse, R111 ;  /* 0x0000006f206f7220 */ /* 0x040fe20000410000 */
[----:B------:R-:W-:Y:S01]  /*6900*/  F2FP.SATFINITE.E4M3.F32.PACK_AB_MERGE_C R34, R121, R34, RZ ;  /* 0x000000227922723e */ /* 0x000fe200048070ff */
[-C--:B------:R-:W-:Y:S01]  /*6910*/  FFMA.FTZ R33, R33, R46.reuse, -R114 ;  /* 0x0000002e21217223 */ /* 0x080fe20000010872 */
[----:B------:R-:W-:Y:S01]  /*6920*/  FFMA.FTZ R112, R45, R46, R112 ;  /* 0x0000002e2d707223 */ /* 0x000fe20000010070 */
[----:B------:R-:W-:Y:S01]  /*6930*/  F2FP.F16.E4M3.UNPACK_B R46, R13 ;  /* 0x0000000dff2e723e */ /* 0x000fe200020006ff */
[-C--:B------:R-:W-:Y:S01]  /*6940*/  FFMA.FTZ R32, R32, R109.reuse, -R47 ;  /* 0x0000006d20207223 */ /* 0x080fe2000001082f */
        /* <DEDUP_REMOVED lines=8> */
[----:B------:R-:W-:-:S02]  /*69d0*/  HADD2.F32 R112, -RZ, R111.H0_H0 ;  /* 0x2000006fff707230 */ /* 0x000fc40000004100 */
[-C--:B------:R-:W-:Y:S01]  /*69e0*/  FMUL.FTZ R115, R47, R114.reuse ;  /* 0x000000722f737220 */ /* 0x080fe20000410000 */
[----:B------:R-:W-:Y:S02]  /*69f0*/  HADD2.F32 R109, -RZ, R46.H1_H1 ;  /* 0x3000002eff6d7230 */ /* 0x000fe40000004100 */
[C---:B------:R-:W-:Y:S01]  /*6a00*/  FMUL.FTZ R114, R44.reuse, R114 ;  /* 0x000000722c727220 */ /* 0x040fe20000410000 */
[----:B------:R-:W-:Y:S02]  /*6a10*/  HADD2.F32 R113, -RZ, R113.H1_H1 ;  /* 0x30000071ff717230 */ /* 0x000fe40000004100 */
[-C--:B------:R-:W-:Y:S01]  /*6a20*/  FFMA.FTZ R44, R44, R112.reuse, -R115 ;  /* 0x000000702c2c7223 */ /* 0x080fe20000010873 */
[----:B------:R-:W-:Y:S01]  /*6a30*/  HADD2.F32 R46, -RZ, R45.H1_H1 ;  /* 0x3000002dff2e7230 */ /* 0x000fe20000004100 */
[----:B------:R-:W-:Y:S01]  /*6a40*/  F2FP.SATFINITE.E4M3.F32.PACK_AB_MERGE_C R122, R122, R35, RZ ;  /* 0x000000237a7a723e */ /* 0x000fe200048070ff */
[----:B------:R-:W-:Y:S02]  /*6a50*/  HADD2.F32 R111, -RZ, R111.H1_H1 ;  /* 0x3000006fff6f7230 */ /* 0x000fe40000004100 */
[----:B------:R-:W-:Y:S01]  /*6a60*/  FMUL.FTZ R115, R109, R113 ;  /* 0x000000716d737220 */ /* 0x000fe20000410000 */
[----:B------:R-:W-:Y:S01]  /*6a70*/  F2FP.SATFINITE.E4M3.F32.PACK_AB_MERGE_C R35, R116, R117, R34 ;  /* 0x000000757423723e */ /* 0x000fe20004807022 */
[----:B------:R-:W-:Y:S01]  /*6a80*/  FFMA.FTZ R45, R47, R112, R114 ;  /* 0x000000702f2d7223 */ /* 0x000fe20000010072 */
[C---:B------:R-:W-:Y:S01]  /*6a90*/  FMUL.FTZ R112, R46.reuse, R113 ;  /* 0x000000712e707220 */ /* 0x040fe20000410000 */
[----:B------:R-:W-:Y:S01]  /*6aa0*/  F2FP.F16.E4M3.UNPACK_B R47, R13.H1 ;  /* 0x0000000dff2f723e */ /* 0x000fe200030006ff */
[----:B------:R-:W-:Y:S01]  /*6ab0*/  FFMA.FTZ R117, R46, R111, -R115 ;  /* 0x0000006f2e757223 */ /* 0x000fe20000010873 */
[----:B------:R-:W-:Y:S01]  /*6ac0*/  F2FP.F16.E4M3.UNPACK_B R9, R9.H1 ;  /* 0x00000009ff09723e */ /* 0x000fe200030006ff */
[----:B------:R-:W-:Y:S01]  /*6ad0*/  FFMA.FTZ R116, R109, R111, R112 ;  /* 0x0000006f6d747223 */ /* 0x000fe20000010070 */
[----:B------:R-:W-:Y:S01]  /*6ae0*/  F2FP.F16.E4M3.UNPACK_B R46, R14.H1 ;  /* 0x0000000eff2e723e */ /* 0x000fe200030006ff */
[----:B------:R-:W-:Y:S01]  /*6af0*/  HADD2.F32 R14, -RZ, R47.H0_H0 ;  /* 0x2000002fff0e7230 */ /* 0x000fe20000004100 */
[----:B------:R-:W-:Y:S01]  /*6b00*/  F2FP.F16.E4M3.UNPACK_B R12, R12.H1 ;  /* 0x0000000cff0c723e */ /* 0x000fe200030006ff */
[----:B------:R-:W-:Y:S01]  /*6b10*/  HADD2.F32 R13, -RZ, R9.H0_H0 ;  /* 0x20000009ff0d7230 */ /* 0x000fe20000004100 */
[----:B------:R-:W-:Y:S01]  /*6b20*/  F2FP.SATFINITE.E4M3.F32.PACK_AB_MERGE_C R34, R119, R118, R122 ;  /* 0x000000767722723e */ /* 0x000fe2000480707a */
[----:B------:R-:W-:Y:S01]  /*6b30*/  HADD2.F32 R109, -RZ, R46.H0_H0 ;  /* 0x2000002eff6d7230 */ /* 0x000fe20000004100 */
[----:B------:R-:W-:Y:S01]  /*6b40*/  F2FP.F16.E4M3.UNPACK_B R113, R10.H1 ;  /* 0x0000000aff71723e */ /* 0x000fe200030006ff */
[----:B------:R-:W-:-:S02]  /*6b50*/  HADD2.F32 R47, -RZ, R47.H1_H1 ;  /* 0x3000002fff2f7230 */ /* 0x000fc40000004100 */
[----:B------:R-:W-:Y:S02]  /*6b60*/  HADD2.F32 R112, -RZ, R46.H1_H1 ;  /* 0x3000002eff707230 */ /* 0x000fe40000004100 */
[CC--:B------:R-:W-:Y:S01]  /*6b70*/  FMUL.FTZ R114, R14.reuse, R109.reuse ;  /* 0x0000006d0e727220 */ /* 0x0c0fe20000410000 */
[----:B------:R-:W-:Y:S02]  /*6b80*/  HADD2.F32 R9, -RZ, R9.H1_H1 ;  /* 0x30000009ff097230 */ /* 0x000fe40000004100 */
[----:B------:R-:W-:Y:S01]  /*6b90*/  FMUL.FTZ R109, R13, R109 ;  /* 0x0000006d0d6d7220 */ /* 0x000fe20000410000 */
[--C-:B------:R-:W-:Y:S02]  /*6ba0*/  HADD2.F32 R46, -RZ, R12.reuse.H0_H0 ;  /* 0x2000000cff2e7230 */ /* 0x100fe40000004100 */
[-C--:B------:R-:W-:Y:S01]  /*6bb0*/  FMUL.FTZ R120, R47, R112.reuse ;  /* 0x000000702f787220 */ /* 0x080fe20000410000 */
[----:B------:R-:W-:Y:S02]  /*6bc0*/  HADD2.F32 R12, -RZ, R12.H1_H1 ;  /* 0x3000000cff0c7230 */ /* 0x000fe40000004100 */
[C---:B------:R-:W-:Y:S01]  /*6bd0*/  FMUL.FTZ R112, R9.reuse, R112 ;  /* 0x0000007009707220 */ /* 0x040fe20000410000 */
[----:B------:R-:W-:Y:S01]  /*6be0*/  FFMA.FTZ R119, R14, R46, R109 ;  /* 0x0000002e0e777223 */ /* 0x000fe2000001006d */
[----:B------:R-:W-:Y:S01]  /*6bf0*/  F2FP.F16.E4M3.UNPACK_B R14, R15 ;  /* 0x0000000fff0e723e */ /* 0x000fe200020006ff */
[-C--:B------:R-:W-:Y:S01]  /*6c00*/  FFMA.FTZ R121, R9, R12.reuse, -R120 ;  /* 0x0000000c09797223 */ /* 0x080fe20000010878 */
[----:B------:R-:W-:Y:S01]  /*6c10*/  FFMA.FTZ R120, R47, R12, R112 ;  /* 0x0000000c2f787223 */ /* 0x000fe20000010070 */
[----:B------:R-:W-:Y:S01]  /*6c20*/  F2FP.F16.E4M3.UNPACK_B R112, R10 ;  /* 0x0000000aff70723e */ /* 0x000fe200020006ff */
[----:B------:R-:W-:Y:S01]  /*6c30*/  FFMA.FTZ R118, R13, R46, -R114 ;  /* 0x0000002e0d767223 */ /* 0x000fe20000010872 */
[-C--:B------:R-:W-:Y:S01]  /*6c40*/  F2FP.F16.E4M3.UNPACK_B R9, R11.reuse ;  /* 0x0000000bff09723e */ /* 0x080fe200020006ff */
[----:B------:R-:W-:Y:S01]  /*6c50*/  HADD2.F32 R46, -RZ, R14.H0_H0 ;  /* 0x2000000eff2e7230 */ /* 0x000fe20000004100 */
[----:B------:R-:W-:Y:S01]  /*6c60*/  F2FP.F16.E4M3.UNPACK_B R11, R11.H1 ;  /* 0x0000000bff0b723e */ /* 0x000fe200030006ff */
[----:B------:R-:W-:Y:S01]  /*6c70*/  HADD2.F32 R115, -RZ, R112.H0_H0 ;  /* 0x20000070ff737230 */ /* 0x000fe20000004100 */
[-C--:B------:R-:W-:Y:S01]  /*6c80*/  F2FP.F16.E4M3.UNPACK_B R10, R8.reuse ;  /* 0x00000008ff0a723e */ /* 0x080fe200020006ff */
[----:B------:R-:W-:Y:S01]  /*6c90*/  HADD2.F32 R12, -RZ, R9.H0_H0 ;  /* 0x20000009ff0c7230 */ /* 0x000fe20000004100 */
[----:B------:R-:W-:Y:S01]  /*6ca0*/  F2FP.F16.E4M3.UNPACK_B R15, R15.H1 ;  /* 0x0000000fff0f723e */ /* 0x000fe200030006ff */
[----:B------:R-:W-:Y:S01]  /*6cb0*/  HADD2.F32 R13, -RZ, R11.H0_H0 ;  /* 0x2000000bff0d7230 */ /* 0x000fe20000004100 */
[----:B------:R-:W-:Y:S01]  /*6cc0*/  F2FP.F16.E4M3.UNPACK_B R47, R8.H1 ;  /* 0x00000008ff2f723e */ /* 0x000fe200030006ff */
[----:B------:R-:W-:-:S02]  /*6cd0*/  HADD2.F32 R114, -RZ, R113.H0_H0 ;  /* 0x20000071ff727230 */ /* 0x000fc40000004100 */
[-C--:B------:R-:W-:Y:S01]  /*6ce0*/  FMUL.FTZ R123, R46, R115.reuse ;  /* 0x000000732e7b7220 */ /* 0x080fe20000410000 */
[----:B------:R-:W-:Y:S02]  /*6cf0*/  HADD2.F32 R109, -RZ, R10.H0_H0 ;  /* 0x2000000aff6d7230 */ /* 0x000fe40000004100 */
[C---:B------:R-:W-:Y:S01]  /*6d00*/  FMUL.FTZ R115, R12.reuse, R115 ;  /* 0x000000730c737220 */ /* 0x040fe20000410000 */
[----:B------:R-:W-:Y:S02]  /*6d10*/  HADD2.F32 R8, -RZ, R15.H0_H0 ;  /* 0x2000000fff087230 */ /* 0x000fe40000004100 */
[----:B------:R-:W-:Y:S01]  /*6d20*/  FMUL.FTZ R125, R13, R114 ;  /* 0x000000720d7d7220 */ /* 0x000fe20000410000 */
[----:B------:R-:W-:Y:S02]  /*6d30*/  HADD2.F32 R111, -RZ, R47.H0_H0 ;  /* 0x2000002fff6f7230 */ /* 0x000fe40000004100 */
[----:B------:R-:W-:Y:S01]  /*6d40*/  FFMA.FTZ R123, R12, R109, -R123 ;  /* 0x0000006d0c7b7223 */ /* 0x000fe2000001087b */
[----:B------:R-:W-:-:S02]  /*6d50*/  HADD2.F32 R15, -RZ, R15.H1_H1 ;  /* 0x3000000fff0f7230 */ /* 0x000fc40000004100 */
[C---:B------:R-:W-:Y:S01]  /*6d60*/  FMUL.FTZ R122, R8.reuse, R114 ;  /* 0x00000072087a7220 */ /* 0x040fe20000410000 */
[----:B------:R-:W-:Y:S02]  /*6d70*/  HADD2.F32 R12, -RZ, R113.H1_H1 ;  /* 0x30000071ff0c7230 */ /* 0x000fe40000004100 */
[----:B------:R-:W-:Y:S01]  /*6d80*/  FFMA.FTZ R125, R8, R111, R125 ;  /* 0x0000006f087d7223 */ /* 0x000fe2000001007d */
[----:B------:R-:W-:Y:S02]  /*6d90*/  HADD2.F32 R11, -RZ, R11.H1_H1 ;  /* 0x3000000bff0b7230 */ /* 0x000fe40000004100 */
[----:B------:R-:W-:Y:S01]  /*6da0*/  FFMA.FTZ R115, R46, R109, R115 ;  /* 0x0000006d2e737223 */ /* 0x000fe20000010073 */
[----:B------:R-:W-:Y:S02]  /*6db0*/  HADD2.F32 R14, -RZ, R14.H1_H1 ;  /* 0x3000000eff0e7230 */ /* 0x000fe40000004100 */
[----:B------:R-:W-:Y:S01]  /*6dc0*/  FMUL.FTZ R46, R15, R12 ;  /* 0x0000000c0f2e7220 */ /* 0x000fe20000410000 */
[----:B------:R-:W-:-:S02]  /*6dd0*/  HADD2.F32 R112, -RZ, R112.H1_H1 ;  /* 0x30000070ff707230 */ /* 0x000fc40000004100 */
[----:B------:R-:W-:Y:S01]  /*6de0*/  FMUL.FTZ R114, R11, R12 ;  /* 0x0000000c0b727220 */ /* 0x000fe20000410000 */
[----:B------:R-:W-:Y:S02]  /*6df0*/  HADD2.F32 R9, -RZ, R9.H1_H1 ;  /* 0x30000009ff097230 */ /* 0x000fe40000004100 */
[----:B------:R-:W-:Y:S01]  /*6e00*/  FFMA.FTZ R122, R13, R111, -R122 ;  /* 0x0000006f0d7a7223 */ /* 0x000fe2000001087a */
[----:B------:R-:W-:Y:S02]  /*6e10*/  HADD2.F32 R8, -RZ, R47.H1_H1 ;  /* 0x3000002fff087230 */ /* 0x000fe40000004100 */
[CC--:B------:R-:W-:Y:S01]  /*6e20*/  FMUL.FTZ R12, R14.reuse, R112.reuse ;  /* 0x000000700e0c7220 */ /* 0x0c0fe20000410000 */
        /* <DEDUP_REMOVED lines=12> */
[----:B------:R-:W-:Y:S01]  /*6ef0*/  F2FP.SATFINITE.E4M3.F32.PACK_AB_MERGE_C R11, R12, R123, R11 ;  /* 0x0000007b0c0b723e */ /* 0x000fe2000480700b */
[----:B------:R-:W-:Y:S01]  /*6f00*/  IMAD.MOV.U32 R12, RZ, RZ, R34 ;  /* 0x000000ffff0c7224 */ /* 0x000fe200078e0022 */
[----:B------:R-:W-:Y:S01]  /*6f10*/  F2FP.SATFINITE.E4M3.F32.PACK_AB_MERGE_C R15, R10, R115, R114 ;  /* 0x000000730a0f723e */ /* 0x000fe20004807072 */
[----:B------:R-:W-:Y:S01]  /*6f20*/  IMAD.MOV.U32 R10, RZ, RZ, R33 ;  /* 0x000000ffff0a7224 */ /* 0x000fe200078e0021 */
[----:B------:R-:W-:Y:S02]  /*6f30*/  F2FP.SATFINITE.E4M3.F32.PACK_AB_MERGE_C R9, R117, R44, R118 ;  /* 0x0000002c7509723e */ /* 0x000fe40004807076 */
[----:B------:R-:W-:-:S07]  /*6f40*/  F2FP.SATFINITE.E4M3.F32.PACK_AB_MERGE_C R13, R116, R45, R119 ;  /* 0x0000002d740d723e */ /* 0x000fce0004807077 */
.L_x_1639:
[----:B------:R-:W-:Y:S05]  /*6f50*/  BSYNC B2 ;  /* 0x0000000000027941 */ /* 0x000fea0003800000 */
.L_x_1638:
[----:B------:R-:W-:Y:S01]  /*6f60*/  ISETP.GE.AND P3, PT, R110, R103, PT ;  /* 0x000000676e00720c */ /* 0x000fe20003f66270 */
[----:B0-----:R4:W-:-:S12]  /*6f70*/  ST.E.128 desc[UR42][R94.64], R8 ;  /* 0x000000085e007985 */ /* 0x0019d8000c101d2a */
[----:B------:R-:W-:-:S04]  /*6f80*/  @!P3 IADD3 R32, P4, R99, R110, RZ ;  /* 0x0000006e6320b210 */ /* 0x000fc80007f9e0ff */
[----:B------:R-:W-:-:S05]  /*6f90*/  @!P3 LEA.HI.X.SX32 R33, R110, R97, 0x1, P4 ;  /* 0x000000616e21b211 */ /* 0x000fca00020f0eff */
[----:B--2---:R4:W-:Y:S04]  /*6fa0*/  @!P3 ST.E.128 desc[UR42][R32.64], R12 ;  /* 0x0000000c2000b985 */ /* 0x0049e8000c101d2a */
.L_x_1637:
[----:B------:R-:W-:Y:S05]  /*6fb0*/  BSYNC B1 ;  /* 0x0000000000017941 */ /* 0x000fea0003800000 */
.L_x_1636:
[----:B------:R-:W-:Y:S01]  /*6fc0*/  ISETP.NE.AND P3, PT, R3, RZ, PT ;  /* 0x000000ff0300720c */ /* 0x000fe20003f65270 */
[----:B------:R-:W-:-:S12]  /*6fd0*/  BSSY B1, `(.L_x_1640) ;  /* 0x00000f5000017945 */ /* 0x000fd80003800000 */
[----:B------:R-:W-:Y:S05]  /*6fe0*/  @!P3 BRA `(.L_x_1641) ;  /* 0x0000000c00ccb947 */ /* 0x000fea0003800000 */
[----:B------:R-:W-:Y:S01]  /*6ff0*/  ISETP.NE.AND P4, PT, R83, RZ, PT ;  /* 0x000000ff5300720c */ /* 0x000fe20003f85270 */
[----:B------:R-:W-:Y:S01]  /*7000*/  BSSY B2, `(.L_x_1642) ;  /* 0x00000ec000027945 */ /* 0x000fe20003800000 */
[----:B---34-:R-:W-:Y:S02]  /*7010*/  IADD3 R32, P3, R56, R99, RZ ;  /* 0x0000006338207210 */ /* 0x018fe40007f7e0ff */
[----:B------:R-:W-:Y:S02]  /*7020*/  SEL R8, R64, R105, !P4 ;  /* 0x0000006940087207 */ /* 0x000fe40006000000 */
[----:B--2---:R-:W-:Y:S02]  /*7030*/  LEA.HI.X.SX32 R33, R56, R97, 0x1, P3 ;  /* 0x0000006138217211 */ /* 0x004fe400018f0eff */
[----:B------:R-:W-:Y:S02]  /*7040*/  SHF.R.S32.HI R9, RZ, 0x1f, R8 ;  /* 0x0000001fff097819 */ /* 0x000fe40000011408 */
[----:B------:R-:W-:-:S02]  /*7050*/  ISETP.GE.AND P3, PT, R80, R96, PT ;  /* 0x000000605000720c */ /* 0x000fc40003f66270 */
[----:B------:R-:W-:-:S04]  /*7060*/  LEA.HI R9, R9, R8, RZ, 0x5 ;  /* 0x0000000809097211 */ /* 0x000fc800078f28ff */
        /* <DEDUP_REMOVED lines=19> */
[--C-:B------:R-:W-:Y:S01]  /*71a0*/  SHF.R.U32.HI R109, RZ, 0x8, R31.reuse ;  /* 0x00000008ff6d7819 */ /* 0x100fe2000001161f */
[----:B--2---:R-:W-:Y:S01]  /*71b0*/  IMAD.MOV.U32 R40, RZ, RZ, R12 ;  /* 0x000000ffff287224 */ /* 0x004fe200078e000c */
[----:B------:R-:W-:Y:S01]  /*71c0*/  LOP3.LUT R42, R31, 0xff0000ff, RZ, 0xc0, !PT ;  /* 0xff0000ff1f2a7812 */ /* 0x000fe200078ec0ff */
[----:B------:R-:W-:Y:S01]  /*71d0*/  IMAD.SHL.U32 R8, R28, 0x100, RZ ;  /* 0x000001001c087824 */ /* 0x000fe200078e00ff */
[----:B------:R-:W-:Y:S01]  /*71e0*/  SHF.R.U32.HI R94, RZ, 0x10, R31 ;  /* 0x00000010ff5e7819 */ /* 0x000fe2000001161f */
[----:B------:R-:W-:Y:S01]  /*71f0*/  IMAD.MOV.U32 R28, RZ, RZ, R10 ;  /* 0x000000ffff1c7224 */ /* 0x000fe200078e000a */
[----:B------:R-:W-:Y:S02]  /*7200*/  SHF.R.U32.HI R31, RZ, 0x8, R43 ;  /* 0x00000008ff1f7819 */ /* 0x000fe4000001162b */
[----:B------:R-:W-:-:S02]  /*7210*/  SHF.R.U32.HI R110, RZ, 0x10, R29 ;  /* 0x00000010ff6e7819 */ /* 0x000fc4000001161d */
[----:B------:R-:W-:Y:S01]  /*7220*/  LOP3.LUT R35, R29, 0xff0000ff, RZ, 0xc0, !PT ;  /* 0xff0000ff1d237812 */ /* 0x000fe200078ec0ff */
[----:B------:R-:W-:Y:S01]  /*7230*/  IMAD.SHL.U32 R10, R31, 0x100, RZ ;  /* 0x000001001f0a7824 */ /* 0x000fe200078e00ff */
[--C-:B------:R-:W-:Y:S01]  /*7240*/  SHF.R.U32.HI R46, RZ, 0x8, R41.reuse ;  /* 0x00000008ff2e7819 */ /* 0x100fe20000011629 */
[----:B------:R-:W-:Y:S01]  /*7250*/  IMAD.U32 R31, R110, 0x10000, RZ ;  /* 0x000100006e1f7824 */ /* 0x000fe200078e00ff */
[----:B------:R-:W-:Y:S01]  /*7260*/  LOP3.LUT R44, R41, 0xff0000ff, RZ, 0xc0, !PT ;  /* 0xff0000ff292c7812 */ /* 0x000fe200078ec0ff */
[----:B------:R-:W-:Y:S01]  /*7270*/  IMAD.MOV.U32 R29, RZ, RZ, R14 ;  /* 0x000000ffff1d7224 */ /* 0x000fe200078e000e */
[----:B------:R-:W-:Y:S01]  /*7280*/  SHF.R.U32.HI R47, RZ, 0x10, R41 ;  /* 0x00000010ff2f7819 */ /* 0x000fe20000011629 */
[----:B------:R-:W-:Y:S01]  /*7290*/  IMAD.SHL.U32 R41, R46, 0x100, RZ ;  /* 0x000001002e297824 */ /* 0x000fe200078e00ff */
[----:B------:R-:W-:Y:S02]  /*72a0*/  LOP3.LUT R8, R35, 0xff00, R8, 0xf8, !PT ;  /* 0x0000ff0023087812 */ /* 0x000fe400078ef808 */
[----:B------:R-:W-:Y:S01]  /*72b0*/  LOP3.LUT R45, R43, 0xff0000ff, RZ, 0xc0, !PT ;  /* 0xff0000ff2b2d7812 */ /* 0x000fe200078ec0ff */
[----:B------:R-:W-:Y:S01]  /*72c0*/  IMAD.U32 R47, R47, 0x10000, RZ ;  /* 0x000100002f2f7824 */ /* 0x000fe200078e00ff */
[----:B------:R-:W-:-:S02]  /*72d0*/  SHF.L.U32 R35, R109, 0x8, RZ ;  /* 0x000000086d237819 */ /* 0x000fc400000006ff */
[----:B------:R-:W-:Y:S01]  /*72e0*/  LOP3.LUT R12, R8, 0xff0000, R31, 0xf8, !PT ;  /* 0x00ff0000080c7812 */ /* 0x000fe200078ef81f */
[----:B------:R-:W-:Y:S01]  /*72f0*/  IMAD.U32 R8, R94, 0x10000, RZ ;  /* 0x000100005e087824 */ /* 0x000fe200078e00ff */
[----:B------:R-:W-:Y:S02]  /*7300*/  LOP3.LUT R46, R45, 0xff00, R10, 0xf8, !PT ;  /* 0x0000ff002d2e7812 */ /* 0x000fe400078ef80a */
[----:B------:R-:W-:Y:S02]  /*7310*/  LOP3.LUT R35, R42, 0xff00, R35, 0xf8, !PT ;  /* 0x0000ff002a237812 */ /* 0x000fe400078ef823 */
[----:B------:R-:W-:Y:S02]  /*7320*/  LOP3.LUT R14, R44, 0xff00, R41, 0xf8, !PT ;  /* 0x0000ff002c0e7812 */ /* 0x000fe400078ef829 */
[----:B------:R-:W-:Y:S02]  /*7330*/  F2FP.F16.E4M3.UNPACK_B R45, R108.H1 ;  /* 0x0000006cff2d723e */ /* 0x000fe400030006ff */
[----:B------:R-:W-:-:S02]  /*7340*/  F2FP.F16.E4M3.UNPACK_B R31, R30.H1 ;  /* 0x0000001eff1f723e */ /* 0x000fc400030006ff */
[----:B------:R-:W-:Y:S01]  /*7350*/  F2FP.F16.E4M3.UNPACK_B R41, R40.H1 ;  /* 0x00000028ff29723e */ /* 0x000fe200030006ff */
[--C-:B------:R-:W-:Y:S01]  /*7360*/  HADD2.F32 R10, -RZ, R45.reuse.H0_H0 ;  /* 0x2000002dff0a7230 */ /* 0x100fe20000004100 */
[----:B------:R-:W-:Y:S01]  /*7370*/  SHF.R.U32.HI R95, RZ, 0x10, R43 ;  /* 0x00000010ff5f7819 */ /* 0x000fe2000001162b */
[----:B------:R-:W-:Y:S01]  /*7380*/  HADD2.F32 R45, -RZ, R45.H1_H1 ;  /* 0x3000002dff2d7230 */ /* 0x000fe20000004100 */
[----:B------:R-:W-:Y:S01]  /*7390*/  LOP3.LUT R8, R35, 0xff0000, R8, 0xf8, !PT ;  /* 0x00ff000023087812 */ /* 0x000fe200078ef808 */
[----:B------:R-:W-:Y:S01]  /*73a0*/  HADD2.F32 R35, -RZ, R31.H0_H0 ;  /* 0x2000001fff237230 */ /* 0x000fe20000004100 */
[----:B------:R-:W-:Y:S01]  /*73b0*/  F2FP.F16.E4M3.UNPACK_B R43, R106.H1 ;  /* 0x0000006aff2b723e */ /* 0x000fe200030006ff */
[----:B------:R-:W-:Y:S01]  /*73c0*/  HADD2.F32 R42, -RZ, R41.H0_H0 ;  /* 0x20000029ff2a7230 */ /* 0x000fe20000004100 */
[----:B------:R-:W-:Y:S01]  /*73d0*/  F2FP.F16.E4M3.UNPACK_B R108, R108 ;  /* 0x0000006cff6c723e */ /* 0x000fe200020006ff */
[----:B------:R-:W-:Y:S02]  /*73e0*/  IMAD.U32 R95, R95, 0x10000, RZ ;  /* 0x000100005f5f7824 */ /* 0x000fe400078e00ff */
[----:B------:R-:W-:Y:S01]  /*73f0*/  FMUL.FTZ R109, R35, R10 ;  /* 0x0000000a236d7220 */ /* 0x000fe20000410000 */
[----:B------:R-:W-:-:S02]  /*7400*/  HADD2.F32 R44, -RZ, R43.H0_H0 ;  /* 0x2000002bff2c7230 */ /* 0x000fc40000004100 */
[----:B------:R-:W-:Y:S01]  /*7410*/  FMUL.FTZ R94, R42, R10 ;  /* 0x0000000a2a5e7220 */ /* 0x000fe20000410000 */
[----:B------:R-:W-:Y:S01]  /*7420*/  F2FP.F16.E4M3.UNPACK_B R40, R40 ;  /* 0x00000028ff28723e */ /* 0x000fe200020006ff */
[----:B------:R-:W-:Y:S01]  /*7430*/  HADD2.F32 R43, -RZ, R43.H1_H1 ;  /* 0x3000002bff2b7230 */ /* 0x000fe20000004100 */
[----:B------:R-:W-:Y:S01]  /*7440*/  LOP3.LUT R10, R46, 0xff0000, R95, 0xf8, !PT ;  /* 0x00ff00002e0a7812 */ /* 0x000fe200078ef85f */
        /* <DEDUP_REMOVED lines=8> */
[----:B------:R-:W-:Y:S02]  /*74d0*/  HADD2.F32 R41, -RZ, R40.H0_H0 ;  /* 0x20000028ff297230 */ /* 0x000fe40000004100 */
[C---:B------:R-:W-:Y:S01]  /*74e0*/  FMUL.FTZ R45, R35.reuse, R45 ;  /* 0x0000002d232d7220 */ /* 0x040fe20000410000 */
[----:B------:R-:W-:Y:S02]  /*74f0*/  HADD2.F32 R31, -RZ, R30.H0_H0 ;  /* 0x2000001eff1f7230 */ /* 0x000fe40000004100 */
[-C--:B------:R-:W-:Y:S01]  /*7500*/  FFMA.FTZ R110, R35, R43.reuse, -R46 ;  /* 0x0000002b236e7223 */ /* 0x080fe2000001082e */
[----:B------:R-:W-:Y:S02]  /*7510*/  HADD2.F32 R40, -RZ, R40.H1_H1 ;  /* 0x30000028ff287230 */ /* 0x000fe40000004100 */
[----:B------:R-:W-:Y:S01]  /*7520*/  FFMA.FTZ R112, R42, R43, R45 ;  /* 0x0000002b2a707223 */ /* 0x000fe2000001002d */
[----:B------:R-:W-:-:S02]  /*7530*/  HADD2.F32 R42, -RZ, R106.H0_H0 ;  /* 0x2000006aff2a7230 */ /* 0x000fc40000004100 */
[-C--:B------:R-:W-:Y:S01]  /*7540*/  FMUL.FTZ R46, R41, R44.reuse ;  /* 0x0000002c292e7220 */ /* 0x080fe20000410000 */
[C---:B------:R-:W-:Y:S01]  /*7550*/  FMUL.FTZ R44, R31.reuse, R44 ;  /* 0x0000002c1f2c7220 */ /* 0x040fe20000410000 */
[----:B------:R-:W-:Y:S01]  /*7560*/  HADD2.F32 R43, -RZ, R108.H1_H1 ;  /* 0x3000006cff2b7230 */ /* 0x000fe20000004100 */
[----:B------:R-:W-:Y:S01]  /*7570*/  LOP3.LUT R14, R14, 0xff0000, R47, 0xf8, !PT ;  /* 0x00ff00000e0e7812 */ /* 0x000fe200078ef82f */
[-C--:B------:R-:W-:Y:S01]  /*7580*/  FFMA.FTZ R45, R31, R42.reuse, -R46 ;  /* 0x0000002a1f2d7223 */ /* 0x080fe2000001082e */
[----:B------:R-:W-:Y:S01]  /*7590*/  FFMA.FTZ R47, R41, R42, R44 ;  /* 0x0000002a292f7223 */ /* 0x000fe2000001002c */
[----:B------:R-:W-:Y:S02]  /*75a0*/  HADD2.F32 R30, -RZ, R30.H1_H1 ;  /* 0x3000001eff1e7230 */ /* 0x000fe40000004100 */
[----:B------:R-:W-:Y:S01]  /*75b0*/  FMUL.FTZ R41, R40, R43 ;  /* 0x0000002b28297220 */ /* 0x000fe20000410000 */
[----:B------:R-:W-:Y:S01]  /*75c0*/  HADD2.F32 R31, -RZ, R106.H1_H1 ;  /* 0x3000006aff1f7230 */ /* 0x000fe20000004100 */
[----:B------:R-:W-:-:S02]  /*75d0*/  F2FP.F16.E4M3.UNPACK_B R44, R107.H1 ;  /* 0x0000006bff2c723e */ /* 0x000fc400030006ff */
[----:B------:R-:W-:Y:S01]  /*75e0*/  F2FP.F16.E4M3.UNPACK_B R35, R29.H1 ;  /* 0x0000001dff23723e */ /* 0x000fe200030006ff */
[C---:B------:R-:W-:Y:S01]  /*75f0*/  FMUL.FTZ R43, R30.reuse, R43 ;  /* 0x0000002b1e2b7220 */ /* 0x040fe20000410000 */
[-C--:B------:R-:W-:Y:S01]  /*7600*/  FFMA.FTZ R94, R30, R31.reuse, -R41 ;  /* 0x0000001f1e5e7223 */ /* 0x080fe20000010829 */
[----:B------:R-:W-:Y:S01]  /*7610*/  F2FP.F16.E4M3.UNPACK_B R42, R104.H1 ;  /* 0x00000068ff2a723e */ /* 0x000fe200030006ff */
[----:B------:R-:W-:Y:S01]  /*7620*/  HADD2.F32 R46, -RZ, R44.H0_H0 ;  /* 0x2000002cff2e7230 */ /* 0x000fe20000004100 */
[----:B------:R-:W-:Y:S01]  /*7630*/  F2FP.F16.E4M3.UNPACK_B R30, R28.H1 ;  /* 0x0000001cff1e723e */ /* 0x000fe200030006ff */
[----:B------:R-:W-:Y:S02]  /*7640*/  HADD2.F32 R41, -RZ, R35.H0_H0 ;  /* 0x20000023ff297230 */ /* 0x000fe40000004100 */
[----:B------:R-:W-:Y:S01]  /*7650*/  FFMA.FTZ R106, R40, R31, R43 ;  /* 0x0000001f286a7223 */ /* 0x000fe2000001002b */
[----:B------:R-:W-:Y:S01]  /*7660*/  HADD2.F32 R40, -RZ, R42.H0_H0 ;  /* 0x2000002aff287230 */ /* 0x000fe20000004100 */
[----:B------:R-:W-:Y:S01]  /*7670*/  F2FP.F16.E4M3.UNPACK_B R107, R107 ;  /* 0x0000006bff6b723e */ /* 0x000fe200020006ff */
[----:B------:R-:W-:-:S02]  /*7680*/  HADD2.F32 R31, -RZ, R30.H0_H0 ;  /* 0x2000001eff1f7230 */ /* 0x000fc40000004100 */
[----:B------:R-:W-:Y:S01]  /*7690*/  FMUL.FTZ R108, R41, R46 ;  /* 0x0000002e296c7220 */ /* 0x000fe20000410000 */
[----:B------:R-:W-:Y:S01]  /*76a0*/  HADD2.F32 R44, -RZ, R44.H1_H1 ;  /* 0x3000002cff2c7230 */ /* 0x000fe20000004100 */
[----:B------:R-:W-:Y:S01]  /*76b0*/  F2FP.F16.E4M3.UNPACK_B R28, R28 ;  /* 0x0000001cff1c723e */ /* 0x000fe200020006ff */
[----:B------:R-:W-:Y:S02]  /*76c0*/  HADD2.F32 R35, -RZ, R35.H1_H1 ;  /* 0x30000023ff237230 */ /* 0x000fe40000004100 */
[C---:B------:R-:W-:Y:S01]  /*76d0*/  FMUL.FTZ R46, R31.reuse, R46 ;  /* 0x0000002e1f2e7220 */ /* 0x040fe20000410000 */
[----:B------:R-:W-:Y:S02]  /*76e0*/  HADD2.F32 R30, -RZ, R30.H1_H1 ;  /* 0x3000001eff1e7230 */ /* 0x000fe40000004100 */
[----:B------:R-:W-:Y:S01]  /*76f0*/  FFMA.FTZ R108, R31, R40, -R108 ;  /* 0x000000281f6c7223 */ /* 0x000fe2000001086c */
[----:B------:R-:W-:Y:S02]  /*7700*/  HADD2.F32 R42, -RZ, R42.H1_H1 ;  /* 0x3000002aff2a7230 */ /* 0x000fe40000004100 */
[----:B------:R-:W-:Y:S01]  /*7710*/  FMUL.FTZ R31, R35, R44 ;  /* 0x0000002c231f7220 */ /* 0x000fe20000410000 */
[----:B------:R-:W-:Y:S01]  /*7720*/  F2FP.F16.E4M3.UNPACK_B R104, R104 ;  /* 0x00000068ff68723e */ /* 0x000fe200020006ff */
[C---:B------:R-:W-:Y:S01]  /*7730*/  FMUL.FTZ R44, R30.reuse, R44 ;  /* 0x0000002c1e2c7220 */ /* 0x040fe20000410000 */
[----:B------:R-:W-:Y:S01]  /*7740*/  FFMA.FTZ R43, R41, R40, R46 ;  /* 0x00000028292b7223 */ /* 0x000fe2000001002e */
[-C--:B------:R-:W-:Y:S01]  /*7750*/  FFMA.FTZ R111, R30, R42.reuse, -R31 ;  /* 0x0000002a1e6f7223 */ /* 0x080fe2000001081f */
[----:B------:R-:W-:Y:S01]  /*7760*/  F2FP.F16.E4M3.UNPACK_B R30, R29 ;  /* 0x0000001dff1e723e */ /* 0x000fe200020006ff */
[----:B------:R-:W-:Y:S01]  /*7770*/  FFMA.FTZ R114, R35, R42, R44 ;  /* 0x0000002a23727223 */ /* 0x000fe2000001002c */
[----:B------:R-:W-:-:S02]  /*7780*/  HADD2.F32 R42, -RZ, R107.H0_H0 ;  /* 0x2000006bff2a7230 */ /* 0x000fc40000004100 */
[----:B------:R-:W-:Y:S01]  /*7790*/  HADD2.F32 R107, -RZ, R107.H1_H1 ;  /* 0x3000006bff6b7230 */ /* 0x000fe20000004100 */
[----:B------:R-:W-:Y:S01]  /*77a0*/  F2FP.SATFINITE.E4M3.F32.PACK_AB_MERGE_C R108, R111, R108, RZ ;  /* 0x0000006c6f6c723e */ /* 0x000fe200048070ff */
[----:B------:R-:W-:Y:S01]  /*77b0*/  HADD2.F32 R31, -RZ, R30.H0_H0 ;  /* 0x2000001eff1f7230 */ /* 0x000fe20000004100 */
[----:B------:R-:W-:Y:S01]  /*77c0*/  F2FP.SATFINITE.E4M3.F32.PACK_AB_MERGE_C R114, R114, R43, RZ ;  /* 0x0000002b7272723e */ /* 0x000fe200048070ff */
[----:B------:R-:W-:Y:S01]  /*77d0*/  HADD2.F32 R29, -RZ, R28.H0_H0 ;  /* 0x2000001cff1d7230 */ /* 0x000fe20000004100 */
[----:B------:R-:W-:Y:S01]  /*77e0*/  F2FP.F16.E4M3.UNPACK_B R43, R12 ;  /* 0x0000000cff2b723e */ /* 0x000fe200020006ff */
[----:B------:R-:W-:Y:S02]  /*77f0*/  HADD2.F32 R30, -RZ, R30.H1_H1 ;  /* 0x3000001eff1e7230 */ /* 0x000fe40000004100 */
[-C--:B------:R-:W-:Y:S01]  /*7800*/  FMUL.FTZ R44, R31, R42.reuse ;  /* 0x0000002a1f2c7220 */ /* 0x080fe20000410000 */
[----:B------:R-:W-:Y:S02]  /*7810*/  HADD2.F32 R28, -RZ, R28.H1_H1 ;  /* 0x3000001cff1c7230 */ /* 0x000fe40000004100 */
[----:B------:R-:W-:Y:S01]  /*7820*/  FMUL.FTZ R42, R29, R42 ;  /* 0x0000002a1d2a7220 */ /* 0x000fe20000410000 */
[----:B------:R-:W-:-:S02]  /*7830*/  HADD2.F32 R40, -RZ, R104.H0_H0 ;  /* 0x20000068ff287230 */ /* 0x000fc40000004100 */
[-C--:B------:R-:W-:Y:S01]  /*7840*/  FMUL.FTZ R41, R30, R107.reuse ;  /* 0x0000006b1e297220 */ /* 0x080fe20000410000 */
[----:B------:R-:W-:Y:S02]  /*7850*/  HADD2.F32 R35, -RZ, R104.H1_H1 ;  /* 0x30000068ff237230 */ /* 0x000fe40000004100 */
[C---:B------:R-:W-:Y:S01]  /*7860*/  FMUL.FTZ R107, R28.reuse, R107 ;  /* 0x0000006b1c6b7220 */ /* 0x040fe20000410000 */
[----:B------:R-:W-:Y:S01]  /*7870*/  F2FP.F16.E4M3.UNPACK_B R12, R12.H1 ;  /* 0x0000000cff0c723e */ /* 0x000fe200030006ff */
[----:B------:R-:W-:Y:S01]  /*7880*/  FFMA.FTZ R29, R29, R40, -R44 ;  /* 0x000000281d1d7223 */ /* 0x000fe2000001082c */
[----:B------:R-:W-:Y:S01]  /*7890*/  F2FP.F16.E4M3.UNPACK_B R44, R14 ;  /* 0x0000000eff2c723e */ /* 0x000fe200020006ff */
[-C--:B------:R-:W-:Y:S01]  /*78a0*/  FFMA.FTZ R28, R28, R35.reuse, -R41 ;  /* 0x000000231c1c7223 */ /* 0x080fe20000010829 */
[----:B------:R-:W-:Y:S01]  /*78b0*/  FFMA.FTZ R107, R30, R35, R107 ;  /* 0x000000231e6b7223 */ /* 0x000fe2000001006b */
[----:B------:R-:W-:Y:S01]  /*78c0*/  F2FP.SATFINITE.E4M3.F32.PACK_AB_MERGE_C R30, R112, R109, RZ ;  /* 0x0000006d701e723e */ /* 0x000fe200048070ff */
[----:B------:R-:W-:Y:S01]  /*78d0*/  FFMA.FTZ R46, R31, R40, R42 ;  /* 0x000000281f2e7223 */ /* 0x000fe2000001002a */
[----:B------:R-:W-:-:S02]  /*78e0*/  F2FP.F16.E4M3.UNPACK_B R41, R13 ;  /* 0x0000000dff29723e */ /* 0x000fc400020006ff */
[----:B------:R-:W-:Y:S02]  /*78f0*/  F2FP.F16.E4M3.UNPACK_B R35, R9 ;  /* 0x00000009ff23723e */ /* 0x000fe400020006ff */
[----:B------:R-:W-:Y:S01]  /*7900*/  F2FP.SATFINITE.E4M3.F32.PACK_AB_MERGE_C R30, R106, R47, R30 ;  /* 0x0000002f6a1e723e */ /* 0x000fe2000480701e */
[----:B------:R-:W-:Y:S01]  /*7910*/  HADD2.F32 R42, -RZ, R41.H0_H0 ;  /* 0x20000029ff2a7230 */ /* 0x000fe20000004100 */
[----:B------:R-:W-:Y:S01]  /*7920*/  F2FP.SATFINITE.E4M3.F32.PACK_AB_MERGE_C R31, R110, R95, RZ ;  /* 0x0000005f6e1f723e */ /* 0x000fe200048070ff */
[----:B------:R-:W-:Y:S01]  /*7930*/  HADD2.F32 R47, -RZ, R44.H0_H0 ;  /* 0x2000002cff2f7230 */ /* 0x000fe20000004100 */
[----:B------:R-:W-:Y:S01]  /*7940*/  F2FP.SATFINITE.E4M3.F32.PACK_AB_MERGE_C R29, R28, R29, R108 ;  /* 0x0000001d1c1d723e */ /* 0x000fe2000480706c */
[----:B------:R-:W-:Y:S01]  /*7950*/  HADD2.F32 R40, -RZ, R35.H0_H0 ;  /* 0x20000023ff287230 */ /* 0x000fe20000004100 */
[----:B------:R-:W-:Y:S01]  /*7960*/  F2FP.SATFINITE.E4M3.F32.PACK_AB_MERGE_C R31, R94, R45, R31 ;  /* 0x0000002d5e1f723e */ /* 0x000fe2000480701f */
[----:B------:R-:W-:Y:S02]  /*7970*/  HADD2.F32 R45, -RZ, R43.H0_H0 ;  /* 0x2000002bff2d7230 */ /* 0x000fe40000004100 */
[----:B------:R-:W-:Y:S01]  /*7980*/  FMUL.FTZ R95, R42, R47 ;  /* 0x0000002f2a5f7220 */ /* 0x000fe20000410000 */
[----:B------:R-:W-:-:S02]  /*7990*/  HADD2.F32 R41, -RZ, R41.H1_H1 ;  /* 0x30000029ff297230 */ /* 0x000fc40000004100 */
[----:B------:R-:W-:Y:S01]  /*79a0*/  FMUL.FTZ R47, R40, R47 ;  /* 0x0000002f282f7220 */ /* 0x000fe20000410000 */
[----:B------:R-:W-:Y:S01]  /*79b0*/  HADD2.F32 R44, -RZ, R44.H1_H1 ;  /* 0x3000002cff2c7230 */ /* 0x000fe20000004100 */
[----:B------:R-:W-:Y:S01]  /*79c0*/  F2FP.SATFINITE.E4M3.F32.PACK_AB_MERGE_C R28, R107, R46, R114 ;  /* 0x0000002e6b1c723e */ /* 0x000fe20004807072 */
[----:B------:R-:W-:Y:S02]  /*79d0*/  HADD2.F32 R35, -RZ, R35.H1_H1 ;  /* 0x30000023ff237230 */ /* 0x000fe40000004100 */
[-C--:B------:R-:W-:Y:S01]  /*79e0*/  FFMA.FTZ R47, R42, R45.reuse, R47 ;  /* 0x0000002d2a2f7223 */ /* 0x080fe2000001002f */
[----:B------:R-:W-:Y:S02]  /*79f0*/  HADD2.F32 R42, -RZ, R43.H1_H1 ;  /* 0x3000002bff2a7230 */ /* 0x000fe40000004100 */
[-C--:B------:R-:W-:Y:S01]  /*7a00*/  FMUL.FTZ R46, R41, R44.reuse ;  /* 0x0000002c292e7220 */ /* 0x080fe20000410000 */
[----:B------:R-:W-:Y:S01]  /*7a10*/  FFMA.FTZ R95, R40, R45, -R95 ;  /* 0x0000002d285f7223 */ /* 0x000fe2000001085f */
[C---:B------:R-:W-:Y:S01]  /*7a20*/  FMUL.FTZ R44, R35.reuse, R44 ;  /* 0x0000002c232c7220 */ /* 0x040fe20000410000 */
[----:B------:R-:W-:Y:S01]  /*7a30*/  F2FP.F16.E4M3.UNPACK_B R40, R13.H1 ;  /* 0x0000000dff28723e */ /* 0x000fe200030006ff */
[----:B------:R-:W-:Y:S01]  /*7a40*/  FFMA.FTZ R94, R35, R42, -R46 ;  /* 0x0000002a235e7223 */ /* 0x000fe2000001082e */
[----:B------:R-:W-:Y:S01]  /*7a50*/  F2FP.F16.E4M3.UNPACK_B R35, R14.H1 ;  /* 0x0000000eff23723e */ /* 0x000fe200030006ff */
[----:B------:R-:W-:Y:S01]  /*7a60*/  FFMA.FTZ R104, R41, R42, R44 ;  /* 0x0000002a29687223 */ /* 0x000fe2000001002c */
[----:B------:R-:W-:Y:S01]  /*7a70*/  F2FP.F16.E4M3.UNPACK_B R9, R9.H1 ;  /* 0x00000009ff09723e */ /* 0x000fe200030006ff */
[----:B------:R-:W-:Y:S01]  /*7a80*/  HADD2.F32 R14, -RZ, R40.H0_H0 ;  /* 0x20000028ff0e7230 */ /* 0x000fe20000004100 */
[----:B------:R-:W-:Y:S01]  /*7a90*/  F2FP.F16.E4M3.UNPACK_B R43, R10 ;  /* 0x0000000aff2b723e */ /* 0x000fe200020006ff */
[----:B------:R-:W-:-:S02]  /*7aa0*/  HADD2.F32 R41, -RZ, R35.H0_H0 ;  /* 0x20000023ff297230 */ /* 0x000fc40000004100 */
[----:B------:R-:W-:Y:S02]  /*7ab0*/  HADD2.F32 R13, -RZ, R9.H0_H0 ;  /* 0x20000009ff0d7230 */ /* 0x000fe40000004100 */
[----:B------:R-:W-:Y:S02]  /*7ac0*/  HADD2.F32 R40, -RZ, R40.H1_H1 ;  /* 0x30000028ff287230 */ /* 0x000fe40000004100 */
[-C--:B------:R-:W-:Y:S01]  /*7ad0*/  FMUL.FTZ R44, R14, R41.reuse ;  /* 0x000000290e2c7220 */ /* 0x080fe20000410000 */
[----:B------:R-:W-:Y:S02]  /*7ae0*/  HADD2.F32 R42, -RZ, R35.H1_H1 ;  /* 0x30000023ff2a7230 */ /* 0x000fe40000004100 */
[----:B------:R-:W-:Y:S01]  /*7af0*/  FMUL.FTZ R41, R13, R41 ;  /* 0x000000290d297220 */ /* 0x000fe20000410000 */
[----:B------:R-:W-:Y:S02]  /*7b00*/  HADD2.F32 R35, -RZ, R12.H0_H0 ;  /* 0x2000000cff237230 */ /* 0x000fe40000004100 */
[----:B------:R-:W-:-:S02]  /*7b10*/  HADD2.F32 R9, -RZ, R9.H1_H1 ;  /* 0x30000009ff097230 */ /* 0x000fc40000004100 */
        /* <DEDUP_REMOVED lines=21> */
[C---:B------:R-:W-:Y:S01]  /*7c70*/  FMUL.FTZ R110, R12.reuse, R45 ;  /* 0x0000002d0c6e7220 */ /* 0x040fe20000410000 */
        /* <DEDUP_REMOVED lines=32> */
[----:B------:R-:W-:Y:S01]  /*7e80*/  F2FP.SATFINITE.E4M3.F32.PACK_AB_MERGE_C R9, R94, R95, R106 ;  /* 0x0000005f5e09723e */ /* 0x000fe2000480706a */
[----:B------:R-:W-:Y:S01]  /*7e90*/  IMAD.MOV.U32 R14, RZ, RZ, R28 ;  /* 0x000000ffff0e7224 */ /* 0x000fe200078e001c */
[----:B------:R-:W-:-:S02]  /*7ea0*/  F2FP.SATFINITE.E4M3.F32.PACK_AB_MERGE_C R13, R104, R47, R107 ;  /* 0x0000002f680d723e */ /* 0x000fc4000480706b */
[----:B------:R-:W-:-:S07]  /*7eb0*/  F2FP.SATFINITE.E4M3.F32.PACK_AB_MERGE_C R15, R43, R110, R44 ;  /* 0x0000006e2b0f723e */ /* 0x000fce000480702c */
.L_x_1643:
[----:B------:R-:W-:Y:S05]  /*7ec0*/  BSYNC B2 ;  /* 0x0000000000027941 */ /* 0x000fea0003800000 */
.L_x_1642:
[----:B------:R-:W-:Y:S01]  /*7ed0*/  ISETP.GE.AND P3, PT, R34, R103, PT ;  /* 0x000000672200720c */ /* 0x000fe20003f66270 */
[----:B0-----:R0:W-:-:S12]  /*7ee0*/  ST.E.128 desc[UR42][R32.64], R8 ;  /* 0x0000000820007985 */ /* 0x0011d8000c101d2a */
[----:B------:R-:W-:-:S04]  /*7ef0*/  @!P3 IADD3 R28, P4, R99, R34, RZ ;  /* 0x00000022631cb210 */ /* 0x000fc80007f9e0ff */
[----:B------:R-:W-:-:S05]  /*7f00*/  @!P3 LEA.HI.X.SX32 R29, R34, R97, 0x1, P4 ;  /* 0x00000061221db211 */ /* 0x000fca00020f0eff */
[----:B--2---:R0:W-:Y:S04]  /*7f10*/  @!P3 ST.E.128 desc[UR42][R28.64], R12 ;  /* 0x0000000c1c00b985 */ /* 0x0041e8000c101d2a */
.L_x_1641:
[----:B------:R-:W-:Y:S05]  /*7f20*/  BSYNC B1 ;  /* 0x0000000000017941 */ /* 0x000fea0003800000 */
.L_x_1640:
[----:B------:R-:W-:-:S13]  /*7f30*/  ISETP.NE.AND P3, PT, R0, RZ, PT ;  /* 0x000000ff0000720c */ /* 0x000fda0003f65270 */
[----:B------:R-:W-:Y:S05]  /*7f40*/  @!P3 BRA `(.L_x_1607) ;  /* 0x0000001000e8b947 */ /* 0x000fea0003800000 */
[----:B------:R-:W-:Y:S01]  /*7f50*/  ISETP.NE.AND P4, PT, R84, RZ, PT ;  /* 0x000000ff5400720c */ /* 0x000fe20003f85270 */
[----:B------:R-:W-:Y:S01]  /*7f60*/  BSSY B1, `(.L_x_1644) ;  /* 0x00000eb000017945 */ /* 0x000fe20003800000 */
[C---:B0--3--:R-:W-:Y:S02]  /*7f70*/  IADD3 R28, P3, R55.reuse, R99, RZ ;  /* 0x00000063371c7210 */ /* 0x049fe40007f7e0ff */
[----:B------:R-:W-:Y:S02]  /*7f80*/  SEL R105, R64, R105, !P4 ;  /* 0x0000006940697207 */ /* 0x000fe40006000000 */
[----:B--2---:R-:W-:Y:S02]  /*7f90*/  LEA.HI.X.SX32 R29, R55, R97, 0x1, P3 ;  /* 0x00000061371d7211 */ /* 0x004fe400018f0eff */
[----:B----4-:R-:W-:Y:S02]  /*7fa0*/  SHF.R.S32.HI R8, RZ, 0x1f, R105 ;  /* 0x0000001fff087819 */ /* 0x010fe40000011469 */
        /* <DEDUP_REMOVED lines=11> */
[----:B------:R-:W-:Y:S01]  /*8060*/  IADD3 R11, R9, R8, R217 ;  /* 0x00000008090b7210 */ /* 0x000fe20007ffe0d9 */
        /* <DEDUP_REMOVED lines=11> */
[----:B------:R-:W-:Y:S01]  /*8120*/  SHF.R.U32.HI R43, RZ, 0x10, R5 ;  /* 0x00000010ff2b7819 */ /* 0x000fe20000011605 */
[----:B------:R-:W-:Y:S01]  /*8130*/  IMAD.SHL.U32 R4, R4, 0x100, RZ ;  /* 0x0000010004047824 */ /* 0x000fe200078e00ff */
[----:B------:R-:W-:Y:S01]  /*8140*/  LOP3.LUT R5, R5, 0xff0000ff, RZ, 0xc0, !PT ;  /* 0xff0000ff05057812 */ /* 0x000fe200078ec0ff */
[----:B------:R-:W-:Y:S01]  /*8150*/  IMAD.SHL.U32 R10, R38, 0x100, RZ ;  /* 0x00000100260a7824 */ /* 0x000fe200078e00ff */
[----:B------:R-:W-:Y:S02]  /*8160*/  SHF.R.U32.HI R40, RZ, 0x8, R7 ;  /* 0x00000008ff287819 */ /* 0x000fe40000011607 */
[----:B------:R-:W-:-:S02]  /*8170*/  SHF.R.U32.HI R6, RZ, 0x8, R39 ;  /* 0x00000008ff067819 */ /* 0x000fc40000011627 */
[----:B------:R-:W-:Y:S02]  /*8180*/  LOP3.LUT R33, R37, 0xff0000ff, RZ, 0xc0, !PT ;  /* 0xff0000ff25217812 */ /* 0x000fe400078ec0ff */
[----:B------:R-:W-:Y:S01]  /*8190*/  LOP3.LUT R5, R5, 0xff00, R4, 0xf8, !PT ;  /* 0x0000ff0005057812 */ /* 0x000fe200078ef804 */
[----:B------:R-:W-:Y:S01]  /*81a0*/  IMAD.SHL.U32 R4, R40, 0x100, RZ ;  /* 0x0000010028047824 */ /* 0x000fe200078e00ff */
[----:B------:R-:W-:Y:S01]  /*81b0*/  SHF.R.U32.HI R42, RZ, 0x10, R7 ;  /* 0x00000010ff2a7819 */ /* 0x000fe20000011607 */
[----:B------:R-:W-:Y:S01]  /*81c0*/  IMAD.SHL.U32 R12, R6, 0x100, RZ ;  /* 0x00000100060c7824 */ /* 0x000fe200078e00ff */
[----:B------:R-:W-:Y:S01]  /*81d0*/  LOP3.LUT R7, R7, 0xff0000ff, RZ, 0xc0, !PT ;  /* 0xff0000ff07077812 */ /* 0x000fe200078ec0ff */
[----:B------:R-:W-:Y:S01]  /*81e0*/  IMAD.U32 R6, R43, 0x10000, RZ ;  /* 0x000100002b067824 */ /* 0x000fe200078e00ff */
[----:B------:R-:W-:Y:S02]  /*81f0*/  SHF.R.U32.HI R41, RZ, 0x10, R37 ;  /* 0x00000010ff297819 */ /* 0x000fe40000011625 */
[----:B------:R-:W-:-:S02]  /*8200*/  LOP3.LUT R35, R39, 0xff0000ff, RZ, 0xc0, !PT ;  /* 0xff0000ff27237812 */ /* 0x000fc400078ec0ff */
[----:B------:R-:W-:Y:S02]  /*8210*/  MOV R34, R14 ;  /* 0x0000000e00227202 */ /* 0x000fe40000000f00 */
[----:B------:R-:W-:Y:S02]  /*8220*/  LOP3.LUT R38, R33, 0xff00, R10, 0xf8, !PT ;  /* 0x0000ff0021267812 */ /* 0x000fe400078ef80a */
[----:B------:R-:W-:Y:S02]  /*8230*/  F2FP.F16.E4M3.UNPACK_B R37, R98.H1 ;  /* 0x00000062ff25723e */ /* 0x000fe400030006ff */
[----:B------:R-:W-:Y:S02]  /*8240*/  F2FP.F16.E4M3.UNPACK_B R14, R32.H1 ;  /* 0x00000020ff0e723e */ /* 0x000fe400030006ff */
[----:B------:R-:W-:Y:S02]  /*8250*/  F2FP.F16.E4M3.UNPACK_B R10, R8.H1 ;  /* 0x00000008ff0a723e */ /* 0x000fe400030006ff */
[----:B------:R-:W-:Y:S01]  /*8260*/  LOP3.LUT R7, R7, 0xff00, R4, 0xf8, !PT ;  /* 0x0000ff0007077812 */ /* 0x000fe200078ef804 */
[----:B------:R-:W-:Y:S01]  /*8270*/  IMAD.U32 R4, R42, 0x10000, RZ ;  /* 0x000100002a047824 */ /* 0x000fe200078e00ff */
[----:B------:R-:W-:Y:S01]  /*8280*/  SHF.R.U32.HI R36, RZ, 0x10, R39 ;  /* 0x00000010ff247819 */ /* 0x000fe20000011627 */
[----:B------:R-:W-:Y:S01]  /*8290*/  HADD2.F32 R33, -RZ, R14.H0_H0 ;  /* 0x2000000eff217230 */ /* 0x000fe20000004100 */
[----:B------:R-:W-:Y:S01]  /*82a0*/  LOP3.LUT R40, R35, 0xff00, R12, 0xf8, !PT ;  /* 0x0000ff0023287812 */ /* 0x000fe200078ef80c */
[----:B------:R-:W-:Y:S01]  /*82b0*/  HADD2.F32 R12, -RZ, R10.H0_H0 ;  /* 0x2000000aff0c7230 */ /* 0x000fe20000004100 */
[----:B------:R-:W-:Y:S01]  /*82c0*/  LOP3.LUT R6, R5, 0xff0000, R6, 0xf8, !PT ;  /* 0x00ff000005067812 */ /* 0x000fe200078ef806 */
[----:B------:R-:W-:Y:S01]  /*82d0*/  HADD2.F32 R5, -RZ, R37.H0_H0 ;  /* 0x20000025ff057230 */ /* 0x000fe20000004100 */
[----:B------:R-:W-:Y:S01]  /*82e0*/  F2FP.F16.E4M3.UNPACK_B R35, R102.H1 ;  /* 0x00000066ff23723e */ /* 0x000fe200030006ff */
[----:B------:R-:W-:Y:S01]  /*82f0*/  IMAD.U32 R39, R36, 0x10000, RZ ;  /* 0x0001000024277824 */ /* 0x000fe200078e00ff */
[----:B------:R-:W-:Y:S01]  /*8300*/  LOP3.LUT R4, R7, 0xff0000, R4, 0xf8, !PT ;  /* 0x00ff000007047812 */ /* 0x000fe200078ef804 */
[----:B------:R-:W-:-:S02]  /*8310*/  IMAD.U32 R7, R41, 0x10000, RZ ;  /* 0x0001000029077824 */ /* 0x000fc400078e00ff */
[CC--:B------:R-:W-:Y:S01]  /*8320*/  FMUL.FTZ R41, R33.reuse, R5.reuse ;  /* 0x0000000521297220 */ /* 0x0c0fe20000410000 */
[--C-:B------:R-:W-:Y:S02]  /*8330*/  HADD2.F32 R36, -RZ, R35.reuse.H0_H0 ;  /* 0x20000023ff247230 */ /* 0x100fe40000004100 */
[----:B------:R-:W-:Y:S01]  /*8340*/  FMUL.FTZ R42, R12, R5 ;  /* 0x000000050c2a7220 */ /* 0x000fe20000410000 */
[----:B------:R-:W-:Y:S01]  /*8350*/  LOP3.LUT R5, R40, 0xff0000, R39, 0xf8, !PT ;  /* 0x00ff000028057812 */ /* 0x000fe200078ef827 */
[----:B------:R-:W-:Y:S01]  /*8360*/  HADD2.F32 R35, -RZ, R35.H1_H1 ;  /* 0x30000023ff237230 */ /* 0x000fe20000004100 */
[----:B------:R-:W-:Y:S01]  /*8370*/  F2FP.F16.E4M3.UNPACK_B R98, R98 ;  /* 0x00000062ff62723e */ /* 0x000fe200020006ff */
        /* <DEDUP_REMOVED lines=18> */
[----:B------:R-:W-:Y:S01]  /*84a0*/  FMUL.FTZ R37, R10, R37 ;  /* 0x000000250a257220 */ /* 0x000fe20000410000 */
        /* <DEDUP_REMOVED lines=10> */
[----:B------:R-:W-:Y:S01]  /*8550*/  FFMA.FTZ R41, R8, R33, -R37 ;  /* 0x0000002108297223 */ /* 0x000fe20000010825 */
[----:B------:R-:W-:Y:S01]  /*8560*/  F2FP.F16.E4M3.UNPACK_B R8, R31.H1 ;  /* 0x0000001fff08723e */ /* 0x000fe200030006ff */
[----:B------:R-:W-:Y:S01]  /*8570*/  HADD2.F32 R37, -RZ, R10.H0_H0 ;  /* 0x2000000aff257230 */ /* 0x000fe20000004100 */
[----:B------:R-:W-:Y:S01]  /*8580*/  F2FP.F16.E4M3.UNPACK_B R35, R101.H1 ;  /* 0x00000065ff23723e */ /* 0x000fe200030006ff */
[----:B------:R-:W-:Y:S01]  /*8590*/  FFMA.FTZ R43, R32, R33, R39 ;  /* 0x00000021202b7223 */ /* 0x000fe20000010027 */
[----:B------:R-:W-:Y:S01]  /*85a0*/  HADD2.F32 R14, -RZ, R12.H0_H0 ;  /* 0x2000000cff0e7230 */ /* 0x000fe20000004100 */
[----:B------:R-:W-:Y:S01]  /*85b0*/  F2FP.F16.E4M3.UNPACK_B R100, R100 ;  /* 0x00000064ff64723e */ /* 0x000fe200020006ff */
[----:B------:R-:W-:Y:S01]  /*85c0*/  HADD2.F32 R39, -RZ, R10.H1_H1 ;  /* 0x3000000aff277230 */ /* 0x000fe20000004100 */
[----:B------:R-:W-:Y:S01]  /*85d0*/  F2FP.F16.E4M3.UNPACK_B R34, R34 ;  /* 0x00000022ff22723e */ /* 0x000fe200020006ff */
[----:B------:R-:W-:-:S02]  /*85e0*/  HADD2.F32 R10, -RZ, R8.H0_H0 ;  /* 0x20000008ff0a7230 */ /* 0x000fc40000004100 */
[----:B------:R-:W-:Y:S01]  /*85f0*/  FMUL.FTZ R95, R14, R37 ;  /* 0x000000250e5f7220 */ /* 0x000fe20000410000 */
        /* <DEDUP_REMOVED lines=8> */
[----:B------:R-:W-:Y:S01]  /*8680*/  F2FP.F16.E4M3.UNPACK_B R101, R101 ;  /* 0x00000065ff65723e */ /* 0x000fe200020006ff */
[----:B------:R-:W-:Y:S01]  /*8690*/  FFMA.FTZ R95, R10, R33, -R95 ;  /* 0x000000210a5f7223 */ /* 0x000fe2000001085f */
[----:B------:R-:W-:-:S02]  /*86a0*/  HADD2.F32 R10, -RZ, R34.H0_H0 ;  /* 0x20000022ff0a7230 */ /* 0x000fc40000004100 */
[-C--:B------:R-:W-:Y:S01]  /*86b0*/  FFMA.FTZ R32, R8, R35.reuse, -R105 ;  /* 0x0000002308207223 */ /* 0x080fe20000010869 */
[----:B------:R-:W-:Y:S01]  /*86c0*/  FFMA.FTZ R105, R12, R35, R39 ;  /* 0x000000230c697223 */ /* 0x000fe20000010027 */
[--C-:B------:R-:W-:Y:S02]  /*86d0*/  HADD2.F32 R35, -RZ, R100.reuse.H0_H0 ;  /* 0x20000064ff237230 */ /* 0x100fe40000004100 */
[----:B------:R-:W-:Y:S01]  /*86e0*/  FFMA.FTZ R14, R14, R33, R37 ;  /* 0x000000210e0e7223 */ /* 0x000fe20000010025 */
[----:B------:R-:W-:Y:S01]  /*86f0*/  HADD2.F32 R8, -RZ, R31.H0_H0 ;  /* 0x2000001fff087230 */ /* 0x000fe20000004100 */
[----:B------:R-:W-:Y:S01]  /*8700*/  F2FP.SATFINITE.E4M3.F32.PACK_AB_MERGE_C R95, R32, R95, RZ ;  /* 0x0000005f205f723e */ /* 0x000fe200048070ff */
[----:B------:R-:W-:Y:S02]  /*8710*/  HADD2.F32 R100, -RZ, R100.H1_H1 ;  /* 0x30000064ff647230 */ /* 0x000fe40000004100 */
[----:B------:R-:W-:Y:S01]  /*8720*/  FMUL.FTZ R37, R10, R35 ;  /* 0x000000230a257220 */ /* 0x000fe20000410000 */
[----:B------:R-:W-:-:S02]  /*8730*/  HADD2.F32 R34, -RZ, R34.H1_H1 ;  /* 0x30000022ff227230 */ /* 0x000fc40000004100 */
[----:B------:R-:W-:Y:S01]  /*8740*/  FMUL.FTZ R35, R8, R35 ;  /* 0x0000002308237220 */ /* 0x000fe20000410000 */
[----:B------:R-:W-:Y:S01]  /*8750*/  HADD2.F32 R33, -RZ, R101.H0_H0 ;  /* 0x20000065ff217230 */ /* 0x000fe20000004100 */
[----:B------:R-:W-:Y:S01]  /*8760*/  F2FP.F16.E4M3.UNPACK_B R32, R7 ;  /* 0x00000007ff20723e */ /* 0x000fe200020006ff */
[----:B------:R-:W-:Y:S02]  /*8770*/  HADD2.F32 R31, -RZ, R31.H1_H1 ;  /* 0x3000001fff1f7230 */ /* 0x000fe40000004100 */
[-C--:B------:R-:W-:Y:S01]  /*8780*/  FMUL.FTZ R12, R34, R100.reuse ;  /* 0x00000064220c7220 */ /* 0x080fe20000410000 */
[----:B------:R-:W-:Y:S02]  /*8790*/  HADD2.F32 R101, -RZ, R101.H1_H1 ;  /* 0x30000065ff657230 */ /* 0x000fe40000004100 */
[-C--:B------:R-:W-:Y:S01]  /*87a0*/  FFMA.FTZ R37, R8, R33.reuse, -R37 ;  /* 0x0000002108257223 */ /* 0x080fe20000010825 */
[----:B------:R-:W-:Y:S01]  /*87b0*/  FFMA.FTZ R33, R10, R33, R35 ;  /* 0x000000210a217223 */ /* 0x000fe20000010023 */
[C---:B------:R-:W-:Y:S01]  /*87c0*/  FMUL.FTZ R39, R31.reuse, R100 ;  /* 0x000000641f277220 */ /* 0x040fe20000410000 */
[----:B------:R-:W-:Y:S01]  /*87d0*/  F2FP.F16.E4M3.UNPACK_B R8, R9 ;  /* 0x00000009ff08723e */ /* 0x000fe200020006ff */
[----:B------:R-:W-:Y:S01]  /*87e0*/  FFMA.FTZ R10, R31, R101, -R12 ;  /* 0x000000651f0a7223 */ /* 0x000fe2000001080c */
[----:B------:R-:W-:Y:S01]  /*87f0*/  F2FP.F16.E4M3.UNPACK_B R12, R13 ;  /* 0x0000000dff0c723e */ /* 0x000fe200020006ff */
[----:B------:R-:W-:Y:S01]  /*8800*/  FFMA.FTZ R34, R34, R101, R39 ;  /* 0x0000006522227223 */ /* 0x000fe20000010027 */
[----:B------:R-:W-:Y:S01]  /*8810*/  F2FP.SATFINITE.E4M3.F32.PACK_AB_MERGE_C R105, R105, R14, RZ ;  /* 0x0000000e6969723e */ /* 0x000fe200048070ff */
[----:B------:R-:W-:Y:S01]  /*8820*/  HADD2.F32 R35, -RZ, R32.H0_H0 ;  /* 0x20000020ff237230 */ /* 0x000fe20000004100 */
[----:B------:R-:W-:Y:S01]  /*8830*/  F2FP.SATFINITE.E4M3.F32.PACK_AB_MERGE_C R95, R10, R37, R95 ;  /* 0x000000250a5f723e */ /* 0x000fe2000480705f */
[----:B------:R-:W-:Y:S01]  /*8840*/  HADD2.F32 R14, -RZ, R12.H0_H0 ;  /* 0x2000000cff0e7230 */ /* 0x000fe20000004100 */
[----:B------:R-:W-:Y:S01]  /*8850*/  F2FP.F16.E4M3.UNPACK_B R31, R6 ;  /* 0x00000006ff1f723e */ /* 0x000fe200020006ff */
[----:B------:R-:W-:Y:S01]  /*8860*/  HADD2.F32 R10, -RZ, R8.H0_H0 ;  /* 0x20000008ff0a7230 */ /* 0x000fe20000004100 */
[----:B------:R-:W-:Y:S01]  /*8870*/  F2FP.SATFINITE.E4M3.F32.PACK_AB_MERGE_C R105, R34, R33, R105 ;  /* 0x000000212269723e */ /* 0x000fe20004807069 */
[----:B------:R-:W-:-:S02]  /*8880*/  HADD2.F32 R12, -RZ, R12.H1_H1 ;  /* 0x3000000cff0c7230 */ /* 0x000fc40000004100 */
[-C--:B------:R-:W-:Y:S01]  /*8890*/  FMUL.FTZ R37, R14, R35.reuse ;  /* 0x000000230e257220 */ /* 0x080fe20000410000 */
[--C-:B------:R-:W-:Y:S02]  /*88a0*/  HADD2.F32 R33, -RZ, R31.reuse.H0_H0 ;  /* 0x2000001fff217230 */ /* 0x100fe40000004100 */
[C---:B------:R-:W-:Y:S01]  /*88b0*/  FMUL.FTZ R39, R10.reuse, R35 ;  /* 0x000000230a277220 */ /* 0x040fe20000410000 */
[----:B------:R-:W-:Y:S01]  /*88c0*/  HADD2.F32 R35, -RZ, R32.H1_H1 ;  /* 0x30000020ff237230 */ /* 0x000fe20000004100 */
[----:B------:R-:W-:Y:S01]  /*88d0*/  F2FP.SATFINITE.E4M3.F32.PACK_AB_MERGE_C R40, R45, R40, RZ ;  /* 0x000000282d28723e */ /* 0x000fe200048070ff */
[----:B------:R-:W-:Y:S02]  /*88e0*/  HADD2.F32 R8, -RZ, R8.H1_H1 ;  /* 0x30000008ff087230 */ /* 0x000fe40000004100 */
[-C--:B------:R-:W-:Y:S01]  /*88f0*/  FFMA.FTZ R37, R10, R33.reuse, -R37 ;  /* 0x000000210a257223 */ /* 0x080fe20000010825 */
        /* <DEDUP_REMOVED lines=9> */
[----:B------:R-:W-:Y:S01]  /*8990*/  F2FP.SATFINITE.E4M3.F32.PACK_AB_MERGE_C R44, R41, R36, R40 ;  /* 0x00000024292c723e */ /* 0x000fe20004807028 */
[----:B------:R-:W-:Y:S01]  /*89a0*/  FFMA.FTZ R36, R12, R31, R35 ;  /* 0x0000001f0c247223 */ /* 0x000fe20000010023 */
[--C-:B------:R-:W-:Y:S01]  /*89b0*/  HADD2.F32 R8, -RZ, R13.reuse.H0_H0 ;  /* 0x2000000dff087230 */ /* 0x100fe20000004100 */
[----:B------:R-:W-:Y:S01]  /*89c0*/  F2FP.F16.E4M3.UNPACK_B R6, R6.H1 ;  /* 0x00000006ff06723e */ /* 0x000fe200030006ff */
[----:B------:R-:W-:Y:S01]  /*89d0*/  HADD2.F32 R12, -RZ, R10.H0_H0 ;  /* 0x2000000aff0c7230 */ /* 0x000fe20000004100 */
[----:B------:R-:W-:Y:S01]  /*89e0*/  F2FP.SATFINITE.E4M3.F32.PACK_AB_MERGE_C R42, R47, R42, RZ ;  /* 0x0000002a2f2a723e */ /* 0x000fe200048070ff */
[----:B------:R-:W-:-:S02]  /*89f0*/  HADD2.F32 R13, -RZ, R13.H1_H1 ;  /* 0x3000000dff0d7230 */ /* 0x000fc40000004100 */
[----:B------:R-:W-:Y:S02]  /*8a00*/  HADD2.F32 R14, -RZ, R10.H1_H1 ;  /* 0x3000000aff0e7230 */ /* 0x000fe40000004100 */
[CC--:B------:R-:W-:Y:S01]  /*8a10*/  FMUL.FTZ R32, R8.reuse, R12.reuse ;  /* 0x0000000c08207220 */ /* 0x0c0fe20000410000 */
[----:B------:R-:W-:Y:S01]  /*8a20*/  FMUL.FTZ R31, R7, R12 ;  /* 0x0000000c071f7220 */ /* 0x000fe20000410000 */
[----:B------:R-:W-:Y:S01]  /*8a30*/  HADD2.F32 R9, -RZ, R9.H1_H1 ;  /* 0x30000009ff097230 */ /* 0x000fe20000004100 */
[----:B------:R-:W-:Y:S01]  /*8a40*/  F2FP.SATFINITE.E4M3.F32.PACK_AB_MERGE_C R46, R43, R38, R42 ;  /* 0x000000262b2e723e */ /* 0x000fe2000480702a */
[--C-:B------:R-:W-:Y:S02]  /*8a50*/  HADD2.F32 R10, -RZ, R6.reuse.H0_H0 ;  /* 0x20000006ff0a7230 */ /* 0x100fe40000004100 */
[----:B------:R-:W-:Y:S02]  /*8a60*/  HADD2.F32 R12, -RZ, R6.H1_H1 ;  /* 0x30000006ff0c7230 */ /* 0x000fe40000004100 */
[-C--:B------:R-:W-:Y:S01]  /*8a70*/  FMUL.FTZ R6, R13, R14.reuse ;  /* 0x0000000e0d067220 */ /* 0x080fe20000410000 */
[----:B------:R-:W-:Y:S01]  /*8a80*/  FMUL.FTZ R14, R9, R14 ;  /* 0x0000000e090e7220 */ /* 0x000fe20000410000 */
[----:B------:R-:W-:Y:S01]  /*8a90*/  FFMA.FTZ R38, R7, R10, -R32 ;  /* 0x0000000a07267223 */ /* 0x000fe20000010820 */
[----:B------:R-:W-:Y:S01]  /*8aa0*/  F2FP.F16.E4M3.UNPACK_B R32, R5.H1 ;  /* 0x00000005ff20723e */ /* 0x000fe200030006ff */
[-C--:B------:R-:W-:Y:S01]  /*8ab0*/  FFMA.FTZ R41, R9, R12.reuse, -R6 ;  /* 0x0000000c09297223 */ /* 0x080fe20000010806 */
[----:B------:R-:W-:Y:S01]  /*8ac0*/  F2FP.F16.E4M3.UNPACK_B R9, R15 ;  /* 0x0000000fff09723e */ /* 0x000fe200020006ff */
[----:B------:R-:W-:Y:S01]  /*8ad0*/  FFMA.FTZ R43, R13, R12, R14 ;  /* 0x0000000c0d2b7223 */ /* 0x000fe2000001000e */
[----:B------:R-:W-:Y:S01]  /*8ae0*/  F2FP.F16.E4M3.UNPACK_B R6, R11 ;  /* 0x0000000bff06723e */ /* 0x000fe200020006ff */
[----:B------:R-:W-:Y:S01]  /*8af0*/  FFMA.FTZ R40, R8, R10, R31 ;  /* 0x0000000a08287223 */ /* 0x000fe2000001001f */
[----:B------:R-:W-:Y:S01]  /*8b00*/  F2FP.F16.E4M3.UNPACK_B R15, R15.H1 ;  /* 0x0000000fff0f723e */ /* 0x000fe200030006ff */
[--C-:B------:R-:W-:Y:S01]  /*8b10*/  HADD2.F32 R35, -RZ, R32.reuse.H0_H0 ;  /* 0x20000020ff237230 */ /* 0x100fe20000004100 */
[----:B------:R-:W-:Y:S01]  /*8b20*/  F2FP.F16.E4M3.UNPACK_B R11, R11.H1 ;  /* 0x0000000bff0b723e */ /* 0x000fe200030006ff */
[----:B------:R-:W-:Y:S01]  /*8b30*/  HADD2.F32 R10, -RZ, R9.H0_H0 ;  /* 0x20000009ff0a7230 */ /* 0x000fe20000004100 */
[----:B------:R-:W-:Y:S01]  /*8b40*/  F2FP.F16.E4M3.UNPACK_B R14, R5 ;  /* 0x00000005ff0e723e */ /* 0x000fe200020006ff */
[----:B------:R-:W-:Y:S01]  /*8b50*/  HADD2.F32 R32, -RZ, R32.H1_H1 ;  /* 0x30000020ff207230 */ /* 0x000fe20000004100 */
[-C--:B------:R-:W-:Y:S01]  /*8b60*/  F2FP.F16.E4M3.UNPACK_B R5, R4.reuse ;  /* 0x00000004ff05723e */ /* 0x080fe200020006ff */
        /* <DEDUP_REMOVED lines=8> */
[----:B------:R-:W-:Y:S01]  /*8bf0*/  FMUL.FTZ R35, R8, R35 ;  /* 0x0000002308237220 */ /* 0x000fe20000410000 */
[----:B------:R-:W-:Y:S02]  /*8c00*/  HADD2.F32 R15, -RZ, R15.H1_H1 ;  /* 0x3000000fff0f7230 */ /* 0x000fe40000004100 */
[----:B------:R-:W-:Y:S01]  /*8c10*/  FMUL.FTZ R42, R10, R33 ;  /* 0x000000210a2a7220 */ /* 0x000fe20000410000 */
[----:B------:R-:W-:Y:S02]  /*8c20*/  HADD2.F32 R11, -RZ, R11.H1_H1 ;  /* 0x3000000bff0b7230 */ /* 0x000fe40000004100 */
[----:B------:R-:W-:Y:S01]  /*8c30*/  FFMA.FTZ R35, R4, R31, R35 ;  /* 0x0000001f04237223 */ /* 0x000fe20000010023 */
[----:B------:R-:W-:Y:S02]  /*8c40*/  HADD2.F32 R7, -RZ, R6.H0_H0 ;  /* 0x20000006ff077230 */ /* 0x000fe40000004100 */
[----:B------:R-:W-:Y:S01]  /*8c50*/  FMUL.FTZ R4, R15, R32 ;  /* 0x000000200f047220 */ /* 0x000fe20000410000 */
[----:B------:R-:W-:-:S02]  /*8c60*/  HADD2.F32 R13, -RZ, R5.H0_H0 ;  /* 0x20000005ff0d7230 */ /* 0x000fc40000004100 */
[----:B------:R-:W-:Y:S01]  /*8c70*/  FMUL.FTZ R32, R11, R32 ;  /* 0x000000200b207220 */ /* 0x000fe20000410000 */
[----:B------:R-:W-:Y:S02]  /*8c80*/  HADD2.F32 R9, -RZ, R9.H1_H1 ;  /* 0x30000009ff097230 */ /* 0x000fe40000004100 */
[C---:B------:R-:W-:Y:S01]  /*8c90*/  FMUL.FTZ R33, R7.reuse, R33 ;  /* 0x0000002107217220 */ /* 0x040fe20000410000 */
[----:B------:R-:W-:Y:S02]  /*8ca0*/  HADD2.F32 R14, -RZ, R14.H1_H1 ;  /* 0x3000000eff0e7230 */ /* 0x000fe40000004100 */
[----:B------:R-:W-:Y:S01]  /*8cb0*/  FFMA.FTZ R42, R7, R13, -R42 ;  /* 0x0000000d072a7223 */ /* 0x000fe2000001082a */
[----:B------:R-:W-:Y:S02]  /*8cc0*/  HADD2.F32 R6, -RZ, R6.H1_H1 ;  /* 0x30000006ff067230 */ /* 0x000fe40000004100 */
[----:B------:R-:W-:Y:S01]  /*8cd0*/  FFMA.FTZ R45, R8, R31, -R45 ;  /* 0x0000001f082d7223 */ /* 0x000fe2000001082d */
[----:B------:R-:W-:-:S02]  /*8ce0*/  HADD2.F32 R12, -RZ, R12.H1_H1 ;  /* 0x3000000cff0c7230 */ /* 0x000fc40000004100 */
[-C--:B------:R-:W-:Y:S01]  /*8cf0*/  FMUL.FTZ R7, R9, R14.reuse ;  /* 0x0000000e09077220 */ /* 0x080fe20000410000 */
[----:B------:R-:W-:Y:S02]  /*8d00*/  HADD2.F32 R5, -RZ, R5.H1_H1 ;  /* 0x30000005ff057230 */ /* 0x000fe40000004100 */
[----:B------:R-:W-:Y:S01]  /*8d10*/  FMUL.FTZ R14, R6, R14 ;  /* 0x0000000e060e7220 */ /* 0x000fe20000410000 */
[----:B------:R-:W-:Y:S01]  /*8d20*/  FFMA.FTZ R33, R10, R13, R33 ;  /* 0x0000000d0a217223 */ /* 0x000fe20000010021 */
[-C--:B------:R-:W-:Y:S01]  /*8d30*/  FFMA.FTZ R32, R15, R12.reuse, R32 ;  /* 0x0000000c0f207223 */ /* 0x080fe20000010020 */
[----:B------:R-:W-:Y:S01]  /*8d40*/  FFMA.FTZ R4, R11, R12, -R4 ;  /* 0x0000000c0b047223 */ /* 0x000fe20000010804 */
[-C--:B------:R-:W-:Y:S01]  /*8d50*/  FFMA.FTZ R14, R9, R5.reuse, R14 ;  /* 0x00000005090e7223 */ /* 0x080fe2000001000e */
[----:B------:R-:W-:Y:S01]  /*8d60*/  FFMA.FTZ R7, R6, R5, -R7 ;  /* 0x0000000506077223 */ /* 0x000fe20000010807 */
[----:B------:R-:W-:Y:S01]  /*8d70*/  F2FP.SATFINITE.E4M3.F32.PACK_AB_MERGE_C R9, R34, R37, R38 ;  /* 0x000000252209723e */ /* 0x000fe20004807026 */
[----:B------:R-:W-:Y:S01]  /*8d80*/  IMAD.MOV.U32 R8, RZ, RZ, R44 ;  /* 0x000000ffff087224 */ /* 0x000fe200078e002c */
[----:B------:R-:W-:Y:S01]  /*8d90*/  F2FP.SATFINITE.E4M3.F32.PACK_AB_MERGE_C R32, R32, R35, RZ ;  /* 0x000000232020723e */ /* 0x000fe200048070ff */
[----:B------:R-:W-:Y:S01]  /*8da0*/  IMAD.MOV.U32 R12, RZ, RZ, R46 ;  /* 0x000000ffff0c7224 */ /* 0x000fe200078e002e */
[----:B------:R-:W-:Y:S01]  /*8db0*/  F2FP.SATFINITE.E4M3.F32.PACK_AB_MERGE_C R4, R4, R45, RZ ;  /* 0x0000002d0404723e */ /* 0x000fe200048070ff */
[----:B------:R-:W-:Y:S01]  /*8dc0*/  IMAD.MOV.U32 R10, RZ, RZ, R95 ;  /* 0x000000ffff0a7224 */ /* 0x000fe200078e005f */
[----:B------:R-:W-:Y:S01]  /*8dd0*/  F2FP.SATFINITE.E4M3.F32.PACK_AB_MERGE_C R15, R14, R33, R32 ;  /* 0x000000210e0f723e */ /* 0x000fe20004807020 */
[----:B------:R-:W-:Y:S01]  /*8de0*/  IMAD.MOV.U32 R14, RZ, RZ, R105 ;  /* 0x000000ffff0e7224 */ /* 0x000fe200078e0069 */
[----:B------:R-:W-:-:S02]  /*8df0*/  F2FP.SATFINITE.E4M3.F32.PACK_AB_MERGE_C R11, R7, R42, R4 ;  /* 0x0000002a070b723e */ /* 0x000fc40004807004 */
[----:B------:R-:W-:-:S07]  /*8e00*/  F2FP.SATFINITE.E4M3.F32.PACK_AB_MERGE_C R13, R36, R39, R40 ;  /* 0x00000027240d723e */ /* 0x000fce0004807028 */
.L_x_1645:
[----:B------:R-:W-:Y:S05]  /*8e10*/  BSYNC B1 ;  /* 0x0000000000017941 */ /* 0x000fea0003800000 */
.L_x_1644:
[----:B0-----:R0:W-:Y:S01]  /*8e20*/  ST.E.128 desc[UR42][R28.64], R8 ;  /* 0x000000081c007985 */ /* 0x0011e2000c101d2a */
[----:B------:R-:W-:-:S13]  /*8e30*/  ISETP.GE.AND P3, PT, R30, R103, PT ;  /* 0x000000671e00720c */ /* 0x000fda0003f66270 */
[----:B------:R-:W-:Y:S05]  /*8e40*/  @P3 BRA `(.L_x_1607) ;  /* 0x0000000400283947 */ /* 0x000fea0003800000 */
[----:B------:R-:W-:-:S04]  /*8e50*/  IADD3 R4, P3, R99, R30, RZ ;  /* 0x0000001e63047210 */ /* 0x000fc80007f7e0ff */
[----:B------:R-:W-:-:S05]  /*8e60*/  LEA.HI.X.SX32 R5, R30, R97, 0x1, P3 ;  /* 0x000000611e057211 */ /* 0x000fca00018f0eff */
[----:B--2---:R2:W-:Y:S01]  /*8e70*/  ST.E.128 desc[UR42][R4.64], R12 ;  /* 0x0000000c04007985 */ /* 0x0045e2000c101d2a */
[----:B------:R-:W-:Y:S05]  /*8e80*/  BRA `(.L_x_1607) ;  /* 0x0000000400187947 */ /* 0x000fea0003800000 */
.L_x_1599:
[----:B------:R-:W-:-:S06]  /*8e90*/  UISETP.NE.AND UP0, UPT, UR40, 0x3, UPT ;  /* 0x000000032800788c */ /* 0x000fcc000bf05270 */
[----:B------:R-:W-:-:S13]  /*8ea0*/  PLOP3.LUT P2, PT, PT, PT, UP0, 0x80, 0x0 ;  /* 0x000000000000781c */ /* 0x000fda0003f4f008 */
[----:B------:R-:W-:Y:S05]  /*8eb0*/  @!P2 BRA `(.L_x_1646) ;  /* 0x000000000004a947 */ /* 0x000fea0003800000 */
[----:B------:R-:W-:Y:S01]  /*8ec0*/  BPT.TRAP 0x1 ;  /* 0x000000040000795c */ /* 0x000fe20000300000 */
.L_x_1646:
[----:B------:R-:W-:Y:S01]  /*8ed0*/  IMAD R82, R200, 0x8, R16 ;  /* 0x00000008c8527824 */ /* 0x000fe200078e0210 */
[----:B------:R-:W-:Y:S01]  /*8ee0*/  SHF.L.U32 R93, R210, 0x1f, RZ ;  /* 0x0000001fd25d7819 */ /* 0x000fe200000006ff */
[----:B------:R-:W-:Y:S01]  /*8ef0*/  BSSY B1, `(.L_x_1647) ;  /* 0x0000004000017945 */ /* 0x000fe20003800000 */
[----:B------:R-:W-:Y:S02]  /*8f00*/  SHF.R.S32.HI R90, RZ, 0x1f, R89 ;  /* 0x0000001fff5a7819 */ /* 0x000fe40000011459 */
[----:B------:R-:W0:Y:S02]  /*8f10*/  SYNCS.PHASECHK.TRANS64.TRYWAIT P3, [R82+URZ+0x2a890], R93 ;  /* 0x02a8905d520075a7 */ /* 0x000e24000806017f */
[----:B0-----:R-:W-:Y:S05]  /*8f20*/  @!P3 BRA `(.L_x_1648) ;  /* 0x0000022400a4b947 */ /* 0x001fea0003800000 */
.L_x_1976:
[----:B------:R-:W-:Y:S05]  /*8f30*/  BSYNC B1 ;  /* 0x0000000000017941 */ /* 0x000fea0003800000 */
.L_x_1647:
        /* <DEDUP_REMOVED lines=8> */
[----:B------:R-:W-:Y:S02]  /*8fc0*/  IMAD R6, R91, UR4, RZ ;  /* 0x000000045b067c24 */ /* 0x000fe4000f8e02ff */
[----:B------:R-:W-:Y:S01]  /*8fd0*/  IMAD.IADD R5, R5, 0x1, R7 ;  /* 0x0000000105057824 */ /* 0x000fe200078e0207 */
        /* <DEDUP_REMOVED lines=9> */
[----:B------:R-:W-:-:S04]  /*9070*/  IADD3 R4, P3, R4, UR6, RZ ;  /* 0x0000000604047c10 */ /* 0x000fc8000ff7e0ff */
[----:B------:R-:W-:Y:S02]  /*9080*/  IADD3.X R13, R5, UR7, R7, P3, !PT ;  /* 0x00000007050d7c10 */ /* 0x000fe40009ffe407 */
[----:B------:R-:W-:Y:S01]  /*9090*/  ISETP.GT.AND P3, PT, R92, R211, PT ;  /* 0x000000d35c00720c */ /* 0x000fe20003f64270 */
[----:B------:R-:W-:-:S12]  /*90a0*/  BRA.DIV UR4, `(.L_x_1649) ;  /* 0x0000022604587947 */ /* 0x000fd8000b800000 */
[----:B------:R1:W2:Y:S04]  /*90b0*/  SHFL.IDX PT, R28, R13, RZ, 0x1e1f ;  /* 0x001e1fff0d1c7589 */ /* 0x0002a800000e0000 */
[----:B------:R1:W3:Y:S02]  /*90c0*/  SHFL.IDX PT, R14, R4, RZ, 0x1e1f ;  /* 0x001e1fff040e7589 */ /* 0x0002e400000e0000 */
.L_x_1980:
[----:B------:R-:W-:Y:S05]  /*90d0*/  @!P3 BRA `(.L_x_1607) ;  /* 0x000000000084b947 */ /* 0x000fea0003800000 */
[----:B------:R-:W-:Y:S02]  /*90e0*/  ULDC UR4, c[0x0][0x2f4] ;  /* 0x0000bd0000047ab9 */ /* 0x000fe40000000800 */
[----:B------:R-:W-:-:S13]  /*90f0*/  ISETP.GE.AND P5, PT, R18, UR4, PT ;  /* 0x0000000412007c0c */ /* 0x000fda000bfa6270 */
[----:B-1----:R-:W1:Y:S01]  /*9100*/  @!P5 LDS.128 R4, [R86+0x1e400] ;  /* 0x01e400005604d984 */ /* 0x002e620000000c00 */
[----:B---3--:R-:W-:-:S05]  /*9110*/  @!P5 IADD3 R12, P3, R18, R14, RZ ;  /* 0x0000000e120cd210 */ /* 0x008fca0007f7e0ff */
[----:B--2---:R-:W-:Y:S01]  /*9120*/  @!P5 IMAD.X R13, R28, 0x1, R19, P3 ;  /* 0x000000011c0dd824 */ /* 0x004fe200018e0613 */
[----:B------:R-:W-:-:S13]  /*9130*/  ISETP.GE.AND P3, PT, R208, UR4, PT ;  /* 0x00000004d0007c0c */ /* 0x000fda000bf66270 */
[----:B------:R-:W-:-:S05]  /*9140*/  @!P3 IADD3 R10, P4, R208, R14, RZ ;  /* 0x0000000ed00ab210 */ /* 0x000fca0007f9e0ff */
[----:B------:R-:W-:Y:S01]  /*9150*/  @!P3 IMAD.X R11, R28, 0x1, R221, P4 ;  /* 0x000000011c0bb824 */ /* 0x000fe200020e06dd */
[----:B------:R-:W-:-:S13]  /*9160*/  ISETP.GE.AND P4, PT, R205, UR4, PT ;  /* 0x00000004cd007c0c */ /* 0x000fda000bf86270 */
[----:B------:R-:W-:Y:S01]  /*9170*/  @!P4 IADD3 R8, P6, R205, R14, RZ ;  /* 0x0000000ecd08c210 */ /* 0x000fe20007fde0ff */
[----:B-1----:R-:W-:Y:S01]  /*9180*/  @!P5 ST.E.128 desc[UR42][R12.64], R4 ;  /* 0x000000040c00d985 */ /* 0x002fe2000c101d2a */
[----:B------:R-:W-:-:S03]  /*9190*/  ISETP.GE.AND P5, PT, R80, UR4, PT ;  /* 0x0000000450007c0c */ /* 0x000fc6000bfa6270 */
[----:B------:R-:W-:-:S10]  /*91a0*/  @!P4 IMAD.X R9, R28, 0x1, R220, P6 ;  /* 0x000000011c09c824 */ /* 0x000fd400030e06dc */
[----:B------:R-:W1:Y:S01]  /*91b0*/  @!P5 LDS.128 R4, [R85+0x1e400] ;  /* 0x01e400005504d984 */ /* 0x000e620000000c00 */
[----:B------:R-:W-:-:S04]  /*91c0*/  @!P5 SHF.L.U32 R15, R213, 0x4, RZ ;  /* 0x00000004d50fd819 */ /* 0x000fc800000006ff */
[----:B------:R-:W-:-:S04]  /*91d0*/  @!P5 IADD3 R30, P6, R15, R14, RZ ;  /* 0x0000000e0f1ed210 */ /* 0x000fc80007fde0ff */
[----:B------:R-:W-:-:S05]  /*91e0*/  @!P5 LEA.HI.X.SX32 R31, R15, R28, 0x1, P6 ;  /* 0x0000001c0f1fd211 */ /* 0x000fca00030f0eff */
[----:B-1----:R-:W-:Y:S01]  /*91f0*/  @!P5 ST.E.128 desc[UR42][R30.64], R4 ;  /* 0x000000041e00d985 */ /* 0x002fe2000c101d2a */
[----:B------:R-:W-:-:S13]  /*9200*/  ISETP.GE.AND P5, PT, R79, UR4, PT ;  /* 0x000000044f007c0c */ /* 0x000fda000bfa6270 */
[----:B------:R-:W1:Y:S01]  /*9210*/  @!P5 LDS.128 R4, [R86+0x20400] ;  /* 0x020400005604d984 */ /* 0x000e620000000c00 */
[----:B------:R-:W-:-:S05]  /*9220*/  @!P5 IMAD.SHL.U32 R15, R214, 0x10, RZ ;  /* 0x00000010d60fd824 */ /* 0x000fca00078e00ff */
[----:B------:R-:W-:-:S04]  /*9230*/  @!P5 IADD3 R32, P6, R15, R14, RZ ;  /* 0x0000000e0f20d210 */ /* 0x000fc80007fde0ff */
[----:B------:R-:W-:-:S05]  /*9240*/  @!P5 LEA.HI.X.SX32 R33, R15, R28, 0x1, P6 ;  /* 0x0000001c0f21d211 */ /* 0x000fca00030f0eff */
[----:B-1----:R-:W-:Y:S01]  /*9250*/  @!P5 ST.E.128 desc[UR42][R32.64], R4 ;  /* 0x000000042000d985 */ /* 0x002fe2000c101d2a */
[----:B------:R-:W-:-:S03]  /*9260*/  ISETP.GE.AND P5, PT, R209, UR4, PT ;  /* 0x00000004d1007c0c */ /* 0x000fc6000bfa6270 */
[----:B------:R-:W1:Y:S10]  /*9270*/  @!P3 LDS.128 R4, [R85+0x20400] ;  /* 0x020400005504b984 */ /* 0x000e740000000c00 */
[----:B------:R-:W-:-:S05]  /*9280*/  @!P5 IADD3 R12, P6, R209, R14, RZ ;  /* 0x0000000ed10cd210 */ /* 0x000fca0007fde0ff */
[----:B------:R-:W-:Y:S01]  /*9290*/  @!P5 IMAD.X R13, R28, 0x1, R219, P6 ;  /* 0x000000011c0dd824 */ /* 0x000fe200030e06db */
[----:B-1----:R-:W-:Y:S04]  /*92a0*/  @!P3 ST.E.128 desc[UR42][R10.64], R4 ;  /* 0x000000040a00b985 */ /* 0x002fe8000c101d2a */
[----:B------:R-:W1:Y:S04]  /*92b0*/  @!P4 LDS.128 R4, [R86+0x22400] ;  /* 0x022400005604c984 */ /* 0x000e680000000c00 */
[----:B-1----:R-:W-:Y:S04]  /*92c0*/  @!P4 ST.E.128 desc[UR42][R8.64], R4 ;  /* 0x000000040800c985 */ /* 0x002fe8000c101d2a */
[----:B------:R-:W1:Y:S04]  /*92d0*/  @!P5 LDS.128 R4, [R85+0x22400] ;  /* 0x022400005504d984 */ /* 0x000e680000000c00 */
[----:B-1----:R4:W-:Y:S02]  /*92e0*/  @!P5 ST.E.128 desc[UR42][R12.64], R4 ;  /* 0x000000040c00d985 */ /* 0x0029e4000c101d2a */
.L_x_1607:
[----:B------:R-:W-:Y:S05]  /*92f0*/  BSYNC B0 ;  /* 0x0000000000007941 */ /* 0x000fea0003800000 */
.L_x_1598:
[----:B012-4-:R-:W0:Y:S01]  /*9300*/  S2R R4, SR_TID.X ;  /* 0x0000000000047919 */ /* 0x017e220000002100 */
[----:B------:R-:W-:Y:S01]  /*9310*/  @!PT LDS RZ, [RZ] ;  /* 0x00000000fffff984 */ /* 0x000fe20000000800 */
[----:B------:R-:W-:Y:S01]  /*9320*/  @!PT LDS RZ, [RZ] ;  /* 0x00000000fffff984 */ /* 0x000fe20000000800 */
[----:B------:R-:W-:Y:S01]  /*9330*/  @!PT LDS RZ, [RZ] ;  /* 0x00000000fffff984 */ /* 0x000fe20000000800 */
[----:B------:R-:W-:Y:S01]  /*9340*/  @!PT LDS RZ, [RZ] ;  /* 0x00000000fffff984 */ /* 0x000fe20000000800 */
[----:B------:R1:W-:Y:S06]  /*9350*/  MEMBAR.ALL.CTA ;  /* 0x0000000000007992 */ /* 0x0003ec0000008000 */
[----:B-1----:R-:W1:Y:S01]  /*9360*/  FENCE.VIEW.ASYNC.S ;  /* 0x00000000000073c6 */ /* 0x002e620000000000 */
[----:B------:R-:W-:Y:S05]  /*9370*/  WARPSYNC.ALL ;  /* 0x0000000000007948 */ /* 0x000fea0003800000 */
[----:B------:R-:W-:Y:S01]  /*9380*/  BSSY B0, `(.L_x_1650) ;  /* 0x0000008000007945 */ /* 0x000fe20003800000 */
[----:B-1----:R1:W-:Y:S01]  /*9390*/  BAR.SYNC.DEFER_BLOCKING R65, 0x80 ;  /* 0x000200410000751d */ /* 0x0023e20000010000 */
[----:B0-----:R-:W-:-:S13]  /*93a0*/  LOP3.LUT P3, RZ, R4, 0x7f, RZ, 0xc0, !PT ;  /* 0x0000007f04ff7812 */ /* 0x001fda000786c0ff */
[----:B------:R-:W-:-:S05]  /*93b0*/  @!P3 VIADD R4, R82, 0x2a8a0 ;  /* 0x0002a8a05204b836 */ /* 0x000fca0000000000 */
[----:B------:R-:W-:-:S04]  /*93c0*/  @!P3 PRMT R4, RZ, 0x654, R4 ;  /* 0x00000654ff04b816 */ /* 0x000fc80000000004 */
[----:B------:R1:W-:Y:S01]  /*93d0*/  @!P3 SYNCS.ARRIVE.TRANS64.RED.A1T0 RZ, [R4+URZ], RZ ;  /* 0x000000ff04ffb9a7 */ /* 0x0003e2000810043f */
[----:B------:R-:W-:Y:S05]  /*93e0*/  @!P2 BRA `(.L_x_1651) ;  /* 0x000000000004a947 */ /* 0x000fea0003800000 */
[----:B------:R-:W-:Y:S01]  /*93f0*/  BPT.TRAP 0x1 ;  /* 0x000000040000795c */ /* 0x000fe20000300000 */
.L_x_1651:
[----:B------:R-:W-:Y:S05]  /*9400*/  BSYNC B0 ;  /* 0x0000000000007941 */ /* 0x000fea0003800000 */
.L_x_1650:
[----:B------:R-:W0:Y:S01]  /*9410*/  SYNCS.PHASECHK.TRANS64.TRYWAIT P2, [R82+URZ+0x2a8b0], R93 ;  /* 0x02a8b05d520075a7 */ /* 0x000e22000804017f */
[----:B------:R-:W-:Y:S04]  /*9420*/  BSSY B0, `(.L_x_1652) ;  /* 0x0000002000007945 */ /* 0x000fe80003800000 */
[----:B0-----:R-:W-:Y:S05]  /*9430*/  @!P2 BRA `(.L_x_1653) ;  /* 0x0000022000b8a947 */ /* 0x001fea0003800000 */
.L_x_1981:
[----:B------:R-:W-:Y:S05]  /*9440*/  BSYNC B0 ;  /* 0x0000000000007941 */ /* 0x000fea0003800000 */
.L_x_1652:
[----:B------:R-:W-:Y:S01]  /*9450*/  ULDC.64 UR4, c[0x0][0x328] ;  /* 0x0000ca0000047ab9 */ /* 0x000fe20000000a00 */
[----:B------:R-:W-:Y:S01]  /*9460*/  ULDC.64 UR6, c[0x0][0x318] ;  /* 0x0000c60000067ab9 */ /* 0x000fe20000000a00 */
[----:B------:R-:W-:Y:S01]  /*9470*/  IMAD R90, R90, UR4, RZ ;  /* 0x000000045a5a7c24 */ /* 0x000fe2000f8e02ff */
[----:B------:R-:W-:Y:S01]  /*9480*/  BSSY B0, `(.L_x_1654) ;  /* 0x0000034000007945 */ /* 0x000fe20003800000 */
[----:B-1----:R-:W-:-:S04]  /*9490*/  IMAD.WIDE.U32 R4, R89, UR4, RZ ;  /* 0x0000000459047c25 */ /* 0x002fc8000f8e00ff */
[----:B------:R-:W-:Y:S01]  /*94a0*/  IMAD R89, R89, UR5, R90 ;  /* 0x0000000559597c24 */ /* 0x000fe2000f8e025a */
[----:B------:R-:W-:Y:S02]  /*94b0*/  ULDC.64 UR4, c[0x0][0x338] ;  /* 0x0000ce0000047ab9 */ /* 0x000fe40000000a00 */
[----:B------:R-:W-:Y:S02]  /*94c0*/  IMAD R6, R91, UR4, RZ ;  /* 0x000000045b067c24 */ /* 0x000fe4000f8e02ff */
[----:B------:R-:W-:Y:S02]  /*94d0*/  IMAD.IADD R5, R5, 0x1, R89 ;  /* 0x0000000105057824 */ /* 0x000fe400078e0259 */
[C---:B------:R-:W-:Y:S02]  /*94e0*/  IMAD R7, R87.reuse, UR5, R6 ;  /* 0x0000000557077c24 */ /* 0x040fe4000f8e0206 */
[----:B------:R-:W-:Y:S01]  /*94f0*/  IMAD.WIDE.U32 R4, R87, UR4, R4 ;  /* 0x0000000457047c25 */ /* 0x000fe2000f8e0004 */
[----:B------:R-:W-:-:S03]  /*9500*/  ULDC.64 UR4, c[0x0][0x330] ;  /* 0x0000cc0000047ab9 */ /* 0x000fc60000000a00 */
[----:B------:R-:W-:Y:S02]  /*9510*/  IMAD.IADD R5, R5, 0x1, R7 ;  /* 0x0000000105057824 */ /* 0x000fe400078e0207 */
[----:B------:R-:W-:Y:S02]  /*9520*/  IMAD R7, R67, UR4, RZ ;  /* 0x0000000443077c24 */ /* 0x000fe4000f8e02ff */
[----:B------:R-:W-:-:S04]  /*9530*/  IMAD.WIDE.U32 R4, R22, UR4, R4 ;  /* 0x0000000416047c25 */ /* 0x000fc8000f8e0004 */
[----:B------:R-:W-:Y:S01]  /*9540*/  IMAD R7, R22, UR5, R7 ;  /* 0x0000000516077c24 */ /* 0x000fe2000f8e0207 */
[----:B------:R-:W-:-:S04]  /*9550*/  IADD3 R4, P2, R4, UR6, RZ ;  /* 0x0000000604047c10 */ /* 0x000fc8000ff5e0ff */
[----:B------:R-:W-:Y:S01]  /*9560*/  IADD3.X R5, R5, UR7, R7, P2, !PT ;  /* 0x0000000705057c10 */ /* 0x000fe200097fe407 */
[----:B------:R1:W2:Y:S01]  /*9570*/  SHFL.IDX PT, R31, R4, RZ, 0x1e1f ;  /* 0x001e1fff041f7589 */ /* 0x0002a200000e0000 */
[----:B------:R-:W-:-:S03]  /*9580*/  ISETP.GT.AND P2, PT, R92, R211, PT ;  /* 0x000000d35c00720c */ /* 0x000fc60003f44270 */
[----:B------:R1:W4:Y:S10]  /*9590*/  SHFL.IDX PT, R30, R5, RZ, 0x1e1f ;  /* 0x001e1fff051e7589 */ /* 0x00033400000e0000 */
[----:B-1----:R-:W-:Y:S05]  /*95a0*/  @!P2 BRA `(.L_x_1655) ;  /* 0x000000000084a947 */ /* 0x002fea0003800000 */
[----:B------:R-:W-:Y:S02]  /*95b0*/  ULDC UR4, c[0x0][0x2f4] ;  /* 0x0000bd0000047ab9 */ /* 0x000fe40000000800 */
[----:B------:R-:W-:-:S13]  /*95c0*/  ISETP.GE.AND P5, PT, R18, UR4, PT ;  /* 0x0000000412007c0c */ /* 0x000fda000bfa6270 */
[----:B------:R-:W1:Y:S01]  /*95d0*/  @!P5 LDS.128 R4, [R86+0xc400] ;  /* 0x00c400005604d984 */ /* 0x000e620000000c00 */
[----:B--2---:R-:W-:-:S05]  /*95e0*/  @!P5 IADD3 R12, P2, R18, R31, RZ ;  /* 0x0000001f120cd210 */ /* 0x004fca0007f5e0ff */
[----:B----4-:R-:W-:Y:S01]  /*95f0*/  @!P5 IMAD.X R13, R30, 0x1, R19, P2 ;  /* 0x000000011e0dd824 */ /* 0x010fe200010e0613 */
        /* <DEDUP_REMOVED lines=9> */
[----:B------:R-:W-:-:S05]  /*9690*/  @!P5 IMAD.SHL.U32 R15, R213, 0x10, RZ ;  /* 0x00000010d50fd824 */ /* 0x000fca00078e00ff */
[----:B---3--:R-:W-:-:S04]  /*96a0*/  @!P5 IADD3 R14, P6, R15, R31, RZ ;  /* 0x0000001f0f0ed210 */ /* 0x008fc80007fde0ff */
        /* <DEDUP_REMOVED lines=17> */
.L_x_1655:
[----:B------:R-:W-:Y:S05]  /*97c0*/  BSYNC B0 ;  /* 0x0000000000007941 */ /* 0x000fea0003800000 */
.L_x_1654:
[----:B------:R-:W-:Y:S01]  /*97d0*/  @!PT LDS RZ, [RZ] ;  /* 0x00000000fffff984 */ /* 0x000fe20000000800 */
[----:B------:R-:W-:Y:S01]  /*97e0*/  @!PT LDS RZ, [RZ] ;  /* 0x00000000fffff984 */ /* 0x000fe20000000800 */
[----:B------:R-:W-:Y:S01]  /*97f0*/  @!PT LDS RZ, [RZ] ;  /* 0x00000000fffff984 */ /* 0x000fe20000000800 */
[----:B------:R-:W-:Y:S01]  /*9800*/  @!PT LDS RZ, [RZ] ;  /* 0x00000000fffff984 */ /* 0x000fe20000000800 */
[----:B------:R5:W-:Y:S06]  /*9810*/  MEMBAR.ALL.CTA ;  /* 0x0000000000007992 */ /* 0x000bec0000008000 */
[----:B-----5:R-:W5:Y:S01]  /*9820*/  FENCE.VIEW.ASYNC.S ;  /* 0x00000000000073c6 */ /* 0x020f620000000000 */
[----:B------:R-:W-:Y:S02]  /*9830*/  VIADD R200, R200, 0x1 ;  /* 0x00000001c8c87836 */ /* 0x000fe40000000000 */
[----:B0-----:R-:W-:Y:S01]  /*9840*/  @!P3 VIADD R82, R82, 0x2a8c0 ;  /* 0x0002a8c05252b836 */ /* 0x001fe20000000000 */
[----:B-----5:R0:W-:Y:S02]  /*9850*/  BAR.SYNC.DEFER_BLOCKING R65, 0x80 ;  /* 0x000200410000751d */ /* 0x0201e40000010000 */
[----:B------:R-:W-:-:S02]  /*9860*/  ISETP.NE.AND P2, PT, R200, 0x2, PT ;  /* 0x00000002c800780c */ /* 0x000fc40003f45270 */
[----:B------:R-:W-:Y:S02]  /*9870*/  @!P3 PRMT R82, RZ, 0x654, R82 ;  /* 0x00000654ff52b816 */ /* 0x000fe40000000052 */
[----:B-1----:R-:W-:Y:S02]  /*9880*/  SEL R5, RZ, 0x1, P2 ;  /* 0x00000001ff057807 */ /* 0x002fe40001000000 */
[----:B------:R-:W-:Y:S02]  /*9890*/  SEL R200, R200, RZ, P2 ;  /* 0x000000ffc8c87207 */ /* 0x000fe40001000000 */
[----:B------:R-:W-:Y:S01]  /*98a0*/  LOP3.LUT R210, R210, R5, RZ, 0x3c, !PT ;  /* 0x00000005d2d27212 */ /* 0x000fe200078e3cff */
[----:B------:R0:W-:Y:S01]  /*98b0*/  @!P3 SYNCS.ARRIVE.TRANS64.RED.A1T0 RZ, [R82+URZ], RZ ;  /* 0x000000ff52ffb9a7 */ /* 0x0001e2000810043f */
[----:B------:R-:W-:Y:S05]  /*98c0*/  @P1 BRA `(.L_x_1656) ;  /* 0xffffff8c00801947 */ /* 0x000fea000383ffff */
[----:B------:R-:W1:Y:S01]  /*98d0*/  S2R R4, SR_TID.X ;  /* 0x0000000000047919 */ /* 0x000e620000002100 */
[----:B------:R-:W-:Y:S02]  /*98e0*/  PLOP3.LUT P0, PT, PT, PT, PT, 0x8, 0x0 ;  /* 0x000000000000781c */ /* 0x000fe40003f0e170 */
[----:B-1----:R-:W-:-:S04]  /*98f0*/  SHF.R.U32.HI R4, RZ, 0x7, R4 ;  /* 0x00000007ff047819 */ /* 0x002fc80000011604 */
[----:B------:R-:W-:-:S13]  /*9900*/  ISETP.NE.AND P4, PT, R4, 0x1, PT ;  /* 0x000000010400780c */ /* 0x000fda0003f85270 */
[----:B------:R-:W-:Y:S06]  /*9910*/  @!P4 BAR.ARV 0x9, 0x100 ;  /* 0x024400000000cb1d */ /* 0x000fec0000002000 */
.L_x_1593:
[----:B------:R-:W1:Y:S01]  /*9920*/  LDC R0, c[0x0][0x448] ;  /* 0x00011200ff007b82 */ /* 0x000e620000000800 */
[----:B------:R-:W-:-:S07]  /*9930*/  IADD3 R5, R203, 0x1, -R202 ;  /* 0x00000001cb057810 */ /* 0x000fce0007ffe8ca */
[----:B------:R-:W0:Y:S01]  /*9940*/  LDC.64 R6, c[0x0][0x9e0] ;  /* 0x00027800ff067b82 */ /* 0x000e220000000a00 */
[----:B-1----:R-:W-:Y:S01]  /*9950*/  ISETP.NE.AND P1, PT, R0, 0x1, PT ;  /* 0x000000010000780c */ /* 0x002fe20003f25270 */
[----:B------:R-:W-:Y:S01]  /*9960*/  VIADD R0, R212, 0x7f ;  /* 0x0000007fd4007836 */ /* 0x000fe20000000000 */
[----:B0-----:R-:W-:-:S11]  /*9970*/  ISETP.GE.AND P2, PT, R7, 0x1, PT ;  /* 0x000000010700780c */ /* 0x001fd60003f46270 */
[----:B------:R-:W0:Y:S08]  /*9980*/  @P1 LDC R3, c[0x0][0x44c] ;  /* 0x00011300ff031b82 */ /* 0x000e300000000800 */
[----:B------:R-:W1:Y:S01]  /*9990*/  @P1 LDC R2, c[0x0][0x450] ;  /* 0x00011400ff021b82 */ /* 0x000e620000000800 */
[----:B0-----:R-:W-:-:S05]  /*99a0*/  @P1 IMAD.HI.U32 R3, R0, R3, RZ ;  /* 0x0000000300031227 */ /* 0x001fca00078e00ff */
[----:B-1----:R-:W-:-:S05]  /*99b0*/  @P1 SHF.R.U32.HI R0, RZ, R2, R3 ;  /* 0x00000002ff001219 */ /* 0x002fca0000011603 */
[----:B------:R-:W-:Y:S01]  /*99c0*/  IMAD.IADD R3, R5, 0x1, R0 ;  /* 0x0000000105037824 */ /* 0x000fe200078e0200 */
[----:B------:R-:W-:Y:S06]  /*99d0*/  @P0 BRA `(.L_x_1657) ;  /* 0x00000000000c0947 */ /* 0x000fec0003800000 */
[----:B------:R-:W0:Y:S01]  /*99e0*/  FENCE.VIEW.ASYNC.G ;  /* 0x00000000000073c6 */ /* 0x000e220000000100 */
[----:B------:R-:W-:Y:S05]  /*99f0*/  WARPSYNC.ALL ;  /* 0x0000000000007948 */ /* 0x000fea0003800000 */
[----:B0-----:R-:W-:Y:S06]  /*9a00*/  BAR.ARV 0xc, 0x180 ;  /* 0x0306000000007b1d */ /* 0x001fec0000002000 */
.L_x_1657:
[----:B------:R-:W-:Y:S01]  /*9a10*/  IMAD.IADD R0, R3, 0x1, R6 ;  /* 0x0000000103007824 */ /* 0x000fe200078e0206 */
[----:B------:R-:W-:Y:S06]  /*9a20*/  @!P2 BRA `(.L_x_1658) ;  /* 0x000000000048a947 */ /* 0x000fec0003800000 */
[C---:B------:R-:W-:Y:S01]  /*9a30*/  ISETP.GT.AND P0, PT, R3.reuse, RZ, PT ;  /* 0x000000ff0300720c */ /* 0x040fe20003f04270 */
[----:B------:R-:W-:Y:S01]  /*9a40*/  BSSY B0, `(.L_x_1659) ;  /* 0x000000e000007945 */ /* 0x000fe20003800000 */
[----:B------:R-:W-:-:S11]  /*9a50*/  VIADD R2, R3, 0xffffffff ;  /* 0xffffffff03027836 */ /* 0x000fd60000000000 */
[----:B------:R-:W-:Y:S05]  /*9a60*/  @P0 BRA `(.L_x_1660) ;  /* 0x00000000001c0947 */ /* 0x000fea0003800000 */
[----:B------:R-:W-:Y:S02]  /*9a70*/  ISETP.NE.AND P0, PT, R7, 0x1, PT ;  /* 0x000000010700780c */ /* 0x000fe40003f05270 */
[----:B------:R-:W-:-:S11]  /*9a80*/  IADD3 R3, -R3, RZ, RZ ;  /* 0x000000ff03037210 */ /* 0x000fd60007ffe1ff */
[----:B------:R-:W0:Y:S02]  /*9a90*/  @P0 LDC.64 R4, c[0x0][0x9e8] ;  /* 0x00027a00ff040b82 */ /* 0x000e240000000a00 */
[----:B0-----:R-:W-:-:S05]  /*9aa0*/  @P0 IMAD.HI.U32 R2, R3, R4, RZ ;  /* 0x0000000403020227 */ /* 0x001fca00078e00ff */
[----:B------:R-:W-:-:S04]  /*9ab0*/  @P0 SHF.R.U32.HI R3, RZ, R5, R2 ;  /* 0x00000005ff030219 */ /* 0x000fc80000011602 */
[----:B------:R-:W-:Y:S01]  /*9ac0*/  LOP3.LUT R2, RZ, R3, RZ, 0x33, !PT ;  /* 0x00000003ff027212 */ /* 0x000fe200078e33ff */
[----:B------:R-:W-:Y:S06]  /*9ad0*/  BRA `(.L_x_1661) ;  /* 0x0000000000107947 */ /* 0x000fec0003800000 */
.L_x_1660:
[----:B------:R-:W-:-:S13]  /*9ae0*/  ISETP.NE.AND P0, PT, R7, 0x1, PT ;  /* 0x000000010700780c */ /* 0x000fda0003f05270 */
[----:B------:R-:W0:Y:S02]  /*9af0*/  @P0 LDC.64 R4, c[0x0][0x9e8] ;  /* 0x00027a00ff040b82 */ /* 0x000e240000000a00 */
[----:B0-----:R-:W-:-:S05]  /*9b00*/  @P0 IMAD.HI.U32 R4, R2, R4, RZ ;  /* 0x0000000402040227 */ /* 0x001fca00078e00ff */
[----:B------:R-:W-:-:S07]  /*9b10*/  @P0 SHF.R.U32.HI R2, RZ, R5, R4 ;  /* 0x00000005ff020219 */ /* 0x000fce0000011604 */
.L_x_1661:
[----:B------:R-:W-:Y:S05]  /*9b20*/  BSYNC B0 ;  /* 0x0000000000007941 */ /* 0x000fea0003800000 */
.L_x_1659:
[----:B------:R-:W-:-:S05]  /*9b30*/  IMAD R3, R2, R7, R7 ;  /* 0x0000000702037224 */ /* 0x000fca00078e0207 */
[----:B------:R-:W-:-:S07]  /*9b40*/  VIMNMX R0, R0, R3, PT ;  /* 0x0000000300007248 */ /* 0x000fce0003fe0100 */
.L_x_1658:
[----:B------:R-:W0:Y:S01]  /*9b50*/  @P1 LDC R5, c[0x0][0x44c] ;  /* 0x00011300ff051b82 */ /* 0x000e220000000800 */
[----:B------:R-:W-:Y:S01]  /*9b60*/  VIADD R0, R0, 0x7f ;  /* 0x0000007f00007836 */ /* 0x000fe20000000000 */
[----:B------:R-:W-:-:S04]  /*9b70*/  ULDC UR4, c[0x0][0x9dc] ;  /* 0x0002770000047ab9 */ /* 0x000fc80000000800 */
[----:B------:R-:W-:Y:S02]  /*9b80*/  SHF.R.S32.HI R3, RZ, 0x1f, R0 ;  /* 0x0000001fff037819 */ /* 0x000fe40000011400 */
[----:B------:R-:W1:Y:S02]  /*9b90*/  @P1 LDC R9, c[0x0][0x450] ;  /* 0x00011400ff091b82 */ /* 0x000e640000000800 */
[----:B------:R-:W-:-:S04]  /*9ba0*/  LEA.HI R3, R3, R0, RZ, 0x7 ;  /* 0x0000000003037211 */ /* 0x000fc800078f38ff */
[----:B------:R-:W-:-:S04]  /*9bb0*/  SHF.R.S32.HI R0, RZ, 0x7, R3 ;  /* 0x00000007ff007819 */ /* 0x000fc80000011403 */
[----:B------:R-:W-:Y:S01]  /*9bc0*/  VIMNMX R89, R27, R0, PT ;  /* 0x000000001b597248 */ /* 0x000fe20003fe0100 */
        /* <DEDUP_REMOVED lines=16> */
.L_x_1664:
[----:B------:R-:W-:-:S13]  /*9cd0*/  ISETP.NE.AND P0, PT, R7, 0x1, PT ;  /* 0x000000010700780c */ /* 0x000fda0003f05270 */
[----:B------:R-:W0:Y:S02]  /*9ce0*/  @P0 LDC.64 R4, c[0x0][0x9e8] ;  /* 0x00027a00ff040b82 */ /* 0x000e240000000a00 */
[----:B0-----:R-:W-:-:S05]  /*9cf0*/  @P0 IMAD.HI.U32 R4, R2, R4, RZ ;  /* 0x0000000402040227 */ /* 0x001fca00078e00ff */
[----:B------:R-:W-:-:S07]  /*9d00*/  @P0 SHF.R.U32.HI R2, RZ, R5, R4 ;  /* 0x00000005ff020219 */ /* 0x000fce0000011604 */
.L_x_1665:
[----:B------:R-:W-:Y:S05]  /*9d10*/  BSYNC B0 ;  /* 0x0000000000007941 */ /* 0x000fea0003800000 */
.L_x_1663:
[----:B------:R-:W-:-:S05]  /*9d20*/  IMAD R3, R2, R7, RZ ;  /* 0x0000000702037224 */ /* 0x000fca00078e02ff */
[----:B------:R-:W-:-:S07]  /*9d30*/  VIMNMX R0, R0, R3, !PT ;  /* 0x0000000300007248 */ /* 0x000fce0007fe0100 */
.L_x_1662:
[----:B------:R-:W-:Y:S02]  /*9d40*/  SHF.R.S32.HI R3, RZ, 0x1f, R0 ;  /* 0x0000001fff037819 */ /* 0x000fe40000011400 */
[----:B------:R-:W-:Y:S02]  /*9d50*/  CS2R R120, SRZ ;  /* 0x0000000000787805 */ /* 0x000fe4000001ff00 */
[----:B------:R-:W-:Y:S01]  /*9d60*/  PLOP3.LUT P0, PT, PT, PT, PT, 0x80, 0x0 ;  /* 0x000000000000781c */ /* 0x000fe20003f0f070 */
[----:B------:R-:W-:Y:S01]  /*9d70*/  IMAD.MOV.U32 R95, RZ, RZ, RZ ;  /* 0x000000ffff5f7224 */ /* 0x000fe200078e00ff */
[----:B------:R-:W-:Y:S02]  /*9d80*/  LEA.HI R3, R3, R0, RZ, 0x7 ;  /* 0x0000000003037211 */ /* 0x000fe400078f38ff */
[----:B------:R-:W-:Y:S02]  /*9d90*/  CS2R R34, SRZ ;  /* 0x0000000000227805 */ /* 0x000fe4000001ff00 */
[----:B------:R-:W-:-:S02]  /*9da0*/  CS2R R76, SRZ ;  /* 0x00000000004c7805 */ /* 0x000fc4000001ff00 */
[----:B------:R-:W-:Y:S02]  /*9db0*/  CS2R R112, SRZ ;  /* 0x0000000000707805 */ /* 0x000fe4000001ff00 */
[----:B------:R-:W-:Y:S02]  /*9dc0*/  SHF.R.S32.HI R3, RZ, 0x7, R3 ;  /* 0x00000007ff037819 */ /* 0x000fe40000011403 */
[----:B------:R-:W-:Y:S02]  /*9dd0*/  CS2R R84, SRZ ;  /* 0x0000000000547805 */ /* 0x000fe4000001ff00 */
[----:B------:R-:W-:Y:S01]  /*9de0*/  CS2R R68, SRZ ;  /* 0x0000000000447805 */ /* 0x000fe2000001ff00 */
[----:B------:R-:W-:Y:S01]  /*9df0*/  IMAD.MOV.U32 R111, RZ, RZ, RZ ;  /* 0x000000ffff6f7224 */ /* 0x000fe200078e00ff */
[----:B------:R-:W-:Y:S02]  /*9e00*/  VIMNMX R229, RZ, R3, !PT ;  /* 0x00000003ffe57248 */ /* 0x000fe40007fe0100 */
[----:B------:R-:W-:-:S02]  /*9e10*/  CS2R R26, SRZ ;  /* 0x00000000001a7805 */ /* 0x000fc4000001ff00 */
[----:B------:R-:W-:Y:S02]  /*9e20*/  CS2R R52, SRZ ;  /* 0x0000000000347805 */ /* 0x000fe4000001ff00 */
[----:B------:R-:W-:Y:S02]  /*9e30*/  CS2R R104, SRZ ;  /* 0x0000000000687805 */ /* 0x000fe4000001ff00 */
[----:B------:R-:W-:Y:S01]  /*9e40*/  ISETP.GT.AND P1, PT, R89, R229, PT ;  /* 0x000000e55900720c */ /* 0x000fe20003f24270 */
[----:B------:R-:W-:Y:S01]  /*9e50*/  IMAD.MOV.U32 R82, RZ, RZ, RZ ;  /* 0x000000ffff527224 */ /* 0x000fe200078e00ff */
[----:B------:R-:W-:Y:S01]  /*9e60*/  CS2R R60, SRZ ;  /* 0x00000000003c7805 */ /* 0x000fe2000001ff00 */
[----:B------:R-:W-:Y:S01]  /*9e70*/  IMAD.MOV.U32 R91, RZ, RZ, RZ ;  /* 0x000000ffff5b7224 */ /* 0x000fe200078e00ff */
[----:B------:R-:W-:Y:S02]  /*9e80*/  CS2R R42, SRZ ;  /* 0x00000000002a7805 */ /* 0x000fe4000001ff00 */
[----:B------:R-:W-:-:S02]  /*9e90*/  CS2R R44, SRZ ;  /* 0x00000000002c7805 */ /* 0x000fc4000001ff00 */
[----:B------:R-:W-:Y:S01]  /*9ea0*/  CS2R R96, SRZ ;  /* 0x0000000000607805 */ /* 0x000fe2000001ff00 */
[----:B------:R-:W-:Y:S01]  /*9eb0*/  IMAD.MOV.U32 R102, RZ, RZ, RZ ;  /* 0x000000ffff667224 */ /* 0x000fe200078e00ff */
        /* <DEDUP_REMOVED lines=16> */
[----:B------:R-:W-:-:S02]  /*9fc0*/  CS2R R58, SRZ ;  /* 0x00000000003a7805 */ /* 0x000fc4000001ff00 */
[----:B------:R-:W-:Y:S02]  /*9fd0*/  CS2R R12, SRZ ;  /* 0x00000000000c7805 */ /* 0x000fe4000001ff00 */
[----:B------:R-:W-:Y:S02]  /*9fe0*/  CS2R R64, SRZ ;  /* 0x0000000000407805 */ /* 0x000fe4000001ff00 */
[----:B--2-4-:R-:W-:Y:S02]  /*9ff0*/  CS2R R30, SRZ ;  /* 0x00000000001e7805 */ /* 0x014fe4000001ff00 */
[----:B------:R-:W-:Y:S02]  /*a000*/  CS2R R6, SRZ ;  /* 0x0000000000067805 */ /* 0x000fe4000001ff00 */
[----:B---3--:R-:W-:Y:S02]  /*a010*/  CS2R R14, SRZ ;  /* 0x00000000000e7805 */ /* 0x008fe4000001ff00 */
        /* <DEDUP_REMOVED lines=14> */
[----:B------:R-:W-:Y:S01]  /*a100*/  MOV R132, RZ ;  /* 0x000000ff00847202 */ /* 0x000fe20000000f00 */
[----:B------:R-:W-:Y:S02]  /*a110*/  IMAD.MOV.U32 R25, RZ, RZ, RZ ;  /* 0x000000ffff197224 */ /* 0x000fe400078e00ff */
[----:B------:R-:W-:Y:S01]  /*a120*/  IMAD.MOV.U32 R134, RZ, RZ, RZ ;  /* 0x000000ffff867224 */ /* 0x000fe200078e00ff */
[----:B------:R-:W-:Y:S06]  /*a130*/  @!P1 BRA `(.L_x_1666) ;  /* 0x0000015c00a89947 */ /* 0x000fec0003800000 */
[----:B------:R-:W-:-:S03]  /*a140*/  UMOV UR4, 0xffffffff ;  /* 0xffffffff00047882 */ /* 0x000fc60000000000 */
[----:B------:R-:W-:Y:S05]  /*a150*/  BRA.DIV UR4, `(.L_x_1667) ;  /* 0x0000021604847947 */ /* 0x000fea000b800000 */
[----:B------:R-:W0:Y:S02]  /*a160*/  S2R R0, SR_TID.X ;  /* 0x0000000000007919 */ /* 0x000e240000002100 */
[----:B0-----:R-:W-:-:S05]  /*a170*/  VIADD R2, R0, 0xffffff80 ;  /* 0xffffff8000027836 */ /* 0x001fca0000000000 */
[----:B------:R-:W-:-:S04]  /*a180*/  SHF.R.S32.HI R0, RZ, 0x1f, R2 ;  /* 0x0000001fff007819 */ /* 0x000fc80000011402 */
[----:B------:R-:W-:-:S04]  /*a190*/  LEA.HI R0, R0, R2, RZ, 0x7 ;  /* 0x0000000200007211 */ /* 0x000fc800078f38ff */
[----:B------:R-:W-:-:S05]  /*a1a0*/  SHF.R.S32.HI R0, RZ, 0x7, R0 ;  /* 0x00000007ff007819 */ /* 0x000fca0000011400 */
[----:B------:R0:W1:Y:S02]  /*a1b0*/  SHFL.IDX PT, R218, R0, RZ, 0x1f ;  /* 0x00001fff00da7589 */ /* 0x00006400000e0000 */
.L_x_1984:
[----:B01----:R-:W-:Y:S01]  /*a1c0*/  LEA.HI R0, R218, R218, RZ, 0x1 ;  /* 0x000000dada007211 */ /* 0x003fe200078f08ff */
[----:B------:R-:W-:-:S03]  /*a1d0*/  ULOP3.LUT UP0, URZ, UR39, 0x3ff, URZ, 0xc0, !UPT ;  /* 0x000003ff273f7892 */ /* 0x000fc6000f80c03f */
[----:B------:R-:W-:-:S03]  /*a1e0*/  LOP3.LUT R3, R0, 0x3e, RZ, 0xc0, !PT ;  /* 0x0000003e00037812 */ /* 0x000fc600078ec0ff */
[----:B------:R-:W-:Y:S02]  /*a1f0*/  PLOP3.LUT P0, PT, PT, PT, UP0, 0x80, 0x0 ;  /* 0x000000000000781c */ /* 0x000fe40003f0f008 */
[----:B------:R-:W-:-:S05]  /*a200*/  IMAD.IADD R3, R218, 0x1, -R3 ;  /* 0x00000001da037824 */ /* 0x000fca00078e0a03 */
        /* <DEDUP_REMOVED lines=20> */
.L_x_1668:
[----:B------:R-:W-:Y:S01]  /*a350*/  ULDC.64 UR4, c[0x0][0x990] ;  /* 0x0002640000047ab9 */ /* 0x000fe20000000a00 */
[----:B------:R-:W-:Y:S01]  /*a360*/  ULDC.64 UR6, c[0x0][0x998] ;  /* 0x0002660000067ab9 */ /* 0x000fe20000000a00 */
[----:B------:R-:W-:Y:S02]  /*a370*/  ISETP.NE.U32.AND P0, PT, RZ, UR4, PT ;  /* 0x00000004ff007c0c */ /* 0x000fe4000bf05070 */
[----:B------:R-:W-:Y:S02]  /*a380*/  ISETP.NE.U32.AND P1, PT, RZ, UR6, PT ;  /* 0x00000006ff007c0c */ /* 0x000fe4000bf25070 */
[----:B------:R-:W-:Y:S02]  /*a390*/  ISETP.NE.AND.EX P0, PT, RZ, UR5, PT, P0 ;  /* 0x00000005ff007c0c */ /* 0x000fe4000bf05300 */
[----:B------:R-:W-:-:S11]  /*a3a0*/  ISETP.NE.AND.EX P1, PT, RZ, UR7, PT, P1 ;  /* 0x00000007ff007c0c */ /* 0x000fd6000bf25310 */
[----:B------:R-:W0:Y:S01]  /*a3b0*/  @P0 LDC.64 R6, c[0x0][0x9a8] ;  /* 0x00026a00ff060b82 */ /* 0x000e220000000a00 */
[--C-:B------:R-:W-:Y:S02]  /*a3c0*/  @P0 SHF.R.S32.HI R3, RZ, 0x1f, R23.reuse ;  /* 0x0000001fff030819 */ /* 0x100fe40000011417 */
[----:B------:R-:W-:Y:S02]  /*a3d0*/  @P1 SHF.R.S32.HI R5, RZ, 0x1f, R23 ;  /* 0x0000001fff051819 */ /* 0x000fe40000011417 */
[----:B------:R-:W-:-:S03]  /*a3e0*/  @P0 SHF.R.S32.HI R15, RZ, 0x1f, R22 ;  /* 0x0000001fff0f0819 */ /* 0x000fc60000011416 */
[----:B------:R-:W1:Y:S08]  /*a3f0*/  @P1 LDC.64 R8, c[0x0][0x9b8] ;  /* 0x00026e00ff081b82 */ /* 0x000e700000000a00 */
[----:B------:R-:W2:Y:S08]  /*a400*/  @P0 LDC.64 R10, c[0x0][0x9b0] ;  /* 0x00026c00ff0a0b82 */ /* 0x000eb00000000a00 */
[----:B------:R-:W3:Y:S01]  /*a410*/  @P1 LDC.64 R12, c[0x0][0x9c0] ;  /* 0x00027000ff0c1b82 */ /* 0x000ee20000000a00 */
[----:B0-----:R-:W-:-:S02]  /*a420*/  @P0 IMAD R0, R3, R6, RZ ;  /* 0x0000000603000224 */ /* 0x001fc400078e02ff */
[----:B------:R-:W-:-:S04]  /*a430*/  @P0 IMAD.WIDE.U32 R2, R23, R6, RZ ;  /* 0x0000000617020225 */ /* 0x000fc800078e00ff */
[----:B------:R-:W-:Y:S02]  /*a440*/  @P0 IMAD R7, R23, R7, R0 ;  /* 0x0000000717070224 */ /* 0x000fe400078e0200 */
[-C--:B-1----:R-:W-:Y:S02]  /*a450*/  @P1 IMAD R4, R5, R8.reuse, RZ ;  /* 0x0000000805041224 */ /* 0x082fe400078e02ff */
[----:B------:R-:W-:Y:S01]  /*a460*/  @P0 IMAD.IADD R3, R3, 0x1, R7 ;  /* 0x0000000103030824 */ /* 0x000fe200078e0207 */
[----:B------:R-:W-:Y:S01]  /*a470*/  @P1 SHF.R.S32.HI R7, RZ, 0x1f, R22 ;  /* 0x0000001fff071819 */ /* 0x000fe20000011416 */
[C---:B------:R-:W-:Y:S02]  /*a480*/  @P1 IMAD R9, R23.reuse, R9, R4 ;  /* 0x0000000917091224 */ /* 0x040fe400078e0204 */
[----:B------:R-:W-:-:S04]  /*a490*/  @P1 IMAD.WIDE.U32 R4, R23, R8, RZ ;  /* 0x0000000817041225 */ /* 0x000fc800078e00ff */
[----:B--2---:R-:W-:Y:S02]  /*a4a0*/  @P0 IMAD R0, R15, R10, RZ ;  /* 0x0000000a0f000224 */ /* 0x004fe400078e02ff */
[----:B------:R-:W-:Y:S02]  /*a4b0*/  @P1 IMAD.IADD R5, R5, 0x1, R9 ;  /* 0x0000000105051824 */ /* 0x000fe400078e0209 */
[C---:B------:R-:W-:Y:S02]  /*a4c0*/  @P0 IMAD R9, R22.reuse, R11, R0 ;  /* 0x0000000b16090224 */ /* 0x040fe400078e0200 */
[----:B---3--:R-:W-:Y:S02]  /*a4d0*/  @P1 IMAD R6, R7, R12, RZ ;  /* 0x0000000c07061224 */ /* 0x008fe400078e02ff */
[----:B------:R-:W-:-:S04]  /*a4e0*/  @P0 IMAD.WIDE.U32 R2, R22, R10, R2 ;  /* 0x0000000a16020225 */ /* 0x000fc800078e0002 */
[C---:B------:R-:W-:Y:S02]  /*a4f0*/  @P1 IMAD R11, R22.reuse, R13, R6 ;  /* 0x0000000d160b1224 */ /* 0x040fe400078e0206 */
[----:B------:R-:W-:Y:S01]  /*a500*/  @P1 IMAD.WIDE.U32 R6, R22, R12, R4 ;  /* 0x0000000c16061225 */ /* 0x000fe200078e0004 */
[----:B------:R-:W-:Y:S01]  /*a510*/  @P0 LEA R4, P2, R2, UR4, 0x2 ;  /* 0x0000000402040c11 */ /* 0x000fe2000f8410ff */
[----:B------:R-:W-:Y:S02]  /*a520*/  ULDC UR4, c[0x0][0x3f4] ;  /* 0x0000fd0000047ab9 */ /* 0x000fe40000000800 */
[----:B------:R-:W-:Y:S01]  /*a530*/  @P0 IMAD.IADD R5, R3, 0x1, R9 ;  /* 0x0000000103050824 */ /* 0x000fe200078e0209 */
[----:B------:R-:W-:Y:S01]  /*a540*/  @P1 LEA R8, P3, R6, UR6, 0x2 ;  /* 0x0000000606081c11 */ /* 0x000fe2000f8610ff */
[----:B------:R-:W-:Y:S02]  /*a550*/  @P1 IMAD.IADD R3, R7, 0x1, R11 ;  /* 0x0000000107031824 */ /* 0x000fe400078e020b */
[----:B------:R-:W-:Y:S01]  /*a560*/  IMAD.MOV.U32 R0, RZ, RZ, 0x3f800000 ;  /* 0x3f800000ff007424 */ /* 0x000fe200078e00ff */
[----:B------:R-:W-:-:S02]  /*a570*/  @P0 LEA.HI.X R5, R2, UR5, R5, 0x2, P2 ;  /* 0x0000000502050c11 */ /* 0x000fc400090f1405 */
[----:B------:R-:W-:Y:S02]  /*a580*/  @P1 LEA.HI.X R9, R6, UR7, R3, 0x2, P3 ;  /* 0x0000000706091c11 */ /* 0x000fe400098f1403 */
[----:B------:R-:W-:-:S03]  /*a590*/  MOV R3, 0x3f800000 ;  /* 0x3f80000000037802 */ /* 0x000fc60000000f00 */
        /* <DEDUP_REMOVED lines=10> */
[----:B------:R-:W-:-:S05]  /*a640*/  IMAD.U32 R3, RZ, RZ, UR4 ;  /* 0x00000004ff037e24 */ /* 0x000fca000f8e00ff */
[----:B------:R-:W-:-:S04]  /*a650*/  SHF.L.U32 R3, R3, 0x1f, RZ ;  /* 0x0000001f03037819 */ /* 0x000fc800000006ff */
[----:B------:R0:W1:Y:S03]  /*a660*/  SYNCS.PHASECHK.TRANS64.TRYWAIT P0, [R16+URZ+0x2a800], R3 ;  /* 0x02a80003100075a7 */ /* 0x000066000800017f */
[----:B-1----:R-:W-:Y:S05]  /*a670*/  @!P0 NANOSLEEP.SYNCS 0x989680 ;  /* 0x009896800000895d */ /* 0x002fea0003900000 */
[----:B------:R-:W1:Y:S01]  /*a680*/  @!P0 SYNCS.PHASECHK.TRANS64 P0, [R16+URZ+0x2a800], R3 ;  /* 0x02a80003100085a7 */ /* 0x000e62000800007f */
[----:B------:R-:W-:Y:S04]  /*a690*/  BSSY B0, `(.L_x_1670) ;  /* 0x0000006000007945 */ /* 0x000fe80003800000 */
[----:B-1----:R-:W-:Y:S05]  /*a6a0*/  @P0 BRA `(.L_x_1671) ;  /* 0x0000000000100947 */ /* 0x002fea0003800000 */
.L_x_1672:
[----:B-1----:R1:W2:Y:S02]  /*a6b0*/  SYNCS.PHASECHK.TRANS64.TRYWAIT P0, [R16+URZ+0x2a800], R3 ;  /* 0x02a80003100075a7 */ /* 0x0022a4000800017f */
[----:B--2---:R-:W-:Y:S05]  /*a6c0*/  @!P0 NANOSLEEP.SYNCS 0x989680 ;  /* 0x009896800000895d */ /* 0x004fea0003900000 */
[----:B------:R-:W2:Y:S02]  /*a6d0*/  @!P0 SYNCS.PHASECHK.TRANS64 P0, [R16+URZ+0x2a800], R3 ;  /* 0x02a80003100085a7 */ /* 0x000ea4000800007f */
[----:B--2---:R-:W-:Y:S05]  /*a6e0*/  @!P0 BRA `(.L_x_1672) ;  /* 0xfffffffc00f08947 */ /* 0x004fea000383ffff */
.L_x_1671:
[----:B------:R-:W-:Y:S05]  /*a6f0*/  BSYNC B0 ;  /* 0x0000000000007941 */ /* 0x000fea0003800000 */
.L_x_1670:
[----:B------:R-:W-:Y:S05]  /*a700*/  BRA `(.L_x_1673) ;  /* 0x0000006c00e07947 */ /* 0x000fea0003800000 */
.L_x_1669:
[----:B------:R-:W-:Y:S01]  /*a710*/  ULOP3.LUT UP0, URZ, UR39, 0x1bf, URZ, 0xc0, !UPT ;  /* 0x000001bf273f7892 */ /* 0x000fe2000f80c03f */
[----:B-----5:R-:W-:Y:S01]  /*a720*/  SHF.R.S32.HI R0, RZ, 0x1f, R24 ;  /* 0x0000001fff007819 */ /* 0x020fe20000011418 */
[----:B------:R-:W-:Y:S01]  /*a730*/  ULDC.64 UR4, c[0x0][0x3f8] ;  /* 0x0000fe0000047ab9 */ /* 0x000fe20000000a00 */
[----:B------:R-:W-:Y:S01]  /*a740*/  ULDC.64 UR6, c[0x0][0x408] ;  /* 0x0001020000067ab9 */ /* 0x000fe20000000a00 */
[----:B------:R-:W-:Y:S02]  /*a750*/  IMAD.WIDE.U32 R26, R24, UR4, RZ ;  /* 0x00000004181a7c25 */ /* 0x000fe4000f8e00ff */
[----:B------:R-:W-:Y:S02]  /*a760*/  PLOP3.LUT P0, PT, PT, PT, UP0, 0x80, 0x0 ;  /* 0x000000000000781c */ /* 0x000fe40003f0f008 */
[C---:B------:R-:W-:Y:S02]  /*a770*/  IMAD R3, R0.reuse, UR4, RZ ;  /* 0x0000000400037c24 */ /* 0x040fe4000f8e02ff */
[----:B------:R-:W-:-:S02]  /*a780*/  IMAD R5, R0, UR6, RZ ;  /* 0x0000000600057c24 */ /* 0x000fc4000f8e02ff */
[C---:B------:R-:W-:Y:S02]  /*a790*/  IMAD R3, R24.reuse, UR5, R3 ;  /* 0x0000000518037c24 */ /* 0x040fe4000f8e0203 */
[C---:B------:R-:W-:Y:S02]  /*a7a0*/  IMAD R5, R24.reuse, UR7, R5 ;  /* 0x0000000718057c24 */ /* 0x040fe4000f8e0205 */
[----:B------:R-:W-:-:S04]  /*a7b0*/  IMAD.WIDE.U32 R24, R24, UR6, RZ ;  /* 0x0000000618187c25 */ /* 0x000fc8000f8e00ff */
[----:B------:R-:W-:Y:S02]  /*a7c0*/  IMAD.IADD R29, R3, 0x1, R27 ;  /* 0x00000001031d7824 */ /* 0x000fe400078e021b */
[----:B------:R-:W-:Y:S01]  /*a7d0*/  IMAD.IADD R31, R5, 0x1, R25 ;  /* 0x00000001051f7824 */ /* 0x000fe200078e0219 */
        /* <DEDUP_REMOVED lines=17> */
.L_x_1674:
[----:B------:R-:W-:Y:S01]  /*a8f0*/  ULDC.U8 UR4, c[0x0][0x410] ;  /* 0x0001040000047ab9 */ /* 0x000fe20000000000 */
[----:B------:R-:W-:Y:S01]  /*a900*/  BSSY B0, `(.L_x_1675) ;  /* 0x00006d0000007945 */ /* 0x000fe20003800000 */
[----:B------:R-:W-:Y:S01]  /*a910*/  ISETP.NE.AND P0, PT, RZ, UR4, PT ;  /* 0x00000004ff007c0c */ /* 0x000fe2000bf05270 */
[----:B------:R-:W-:-:S12]  /*a920*/  IMAD.IADD R10, R211, 0x1, R212 ;  /* 0x00000001d30a7824 */ /* 0x000fd800078e02d4 */
[----:B------:R-:W-:Y:S05]  /*a930*/  @!P0 BRA `(.L_x_1676) ;  /* 0x0000003400a08947 */ /* 0x000fea0003800000 */
[----:B------:R-:W0:Y:S01]  /*a940*/  LDC R21, c[0x0][0x448] ;  /* 0x00011200ff157b82 */ /* 0x000e220000000800 */
[----:B------:R-:W-:Y:S01]  /*a950*/  IMAD.MOV.U32 R11, RZ, RZ, R10 ;  /* 0x000000ffff0b7224 */ /* 0x000fe200078e000a */
[----:B------:R-:W-:Y:S01]  /*a960*/  MOV R8, R24 ;  /* 0x0000001800087202 */ /* 0x000fe20000000f00 */
[----:B------:R-:W-:Y:S01]  /*a970*/  IMAD.MOV.U32 R9, RZ, RZ, R31 ;  /* 0x000000ffff097224 */ /* 0x000fe200078e001f */
[----:B------:R-:W-:Y:S01]  /*a980*/  ULDC.64 UR4, c[0x0][0x3f8] ;  /* 0x0000fe0000047ab9 */ /* 0x000fe20000000a00 */
[----:B------:R-:W-:Y:S01]  /*a990*/  IMAD.MOV.U32 R6, RZ, RZ, R26 ;  /* 0x000000ffff067224 */ /* 0x000fe200078e001a */
[----:B------:R-:W-:Y:S01]  /*a9a0*/  ULDC.64 UR6, c[0x0][0x408] ;  /* 0x0001020000067ab9 */ /* 0x000fe20000000a00 */
[----:B------:R-:W-:Y:S01]  /*a9b0*/  IMAD.MOV.U32 R7, RZ, RZ, R29 ;  /* 0x000000ffff077224 */ /* 0x000fe200078e001d */
[----:B------:R-:W-:Y:S01]  /*a9c0*/  ULDC.64 UR8, c[0x0][0x400] ;  /* 0x0001000000087ab9 */ /* 0x000fe20000000a00 */
[----:B0-----:R-:W-:-:S13]  /*a9d0*/  ISETP.NE.AND P0, PT, R21, 0x1, PT ;  /* 0x000000011500780c */ /* 0x001fda0003f05270 */
[----:B------:R-:W0:Y:S08]  /*a9e0*/  @P0 LDC R3, c[0x0][0x44c] ;  /* 0x00011300ff030b82 */ /* 0x000e300000000800 */
[----:B------:R-:W1:Y:S01]  /*a9f0*/  @P0 LDC R5, c[0x0][0x450] ;  /* 0x00011400ff050b82 */ /* 0x000e620000000800 */
[----:B0-----:R-:W-:-:S05]  /*aa00*/  @P0 IMAD.HI.U32 R0, R10, R3, RZ ;  /* 0x000000030a000227 */ /* 0x001fca00078e00ff */
[----:B-1----:R-:W-:-:S04]  /*aa10*/  @P0 SHF.R.U32.HI R11, RZ, R5, R0 ;  /* 0x00000005ff0b0219 */ /* 0x002fc80000011600 */
[----:B------:R-:W-:Y:S01]  /*aa20*/  SHF.R.S32.HI R0, RZ, 0x1f, R11 ;  /* 0x0000001fff007819 */ /* 0x000fe2000001140b */
[----:B------:R-:W-:-:S04]  /*aa30*/  IMAD.WIDE.U32 R8, R11, UR6, R8 ;  /* 0x000000060b087c25 */ /* 0x000fc8000f8e0008 */
[----:B------:R-:W-:Y:S01]  /*aa40*/  IMAD R4, R0, UR4, RZ ;  /* 0x0000000400047c24 */ /* 0x000fe2000f8e02ff */
[----:B------:R-:W-:Y:S01]  /*aa50*/  IADD3 R5, P1, R8, UR8, RZ ;  /* 0x0000000808057c10 */ /* 0x000fe2000ff3e0ff */
[----:B------:R-:W-:-:S04]  /*aa60*/  IMAD.WIDE.U32 R6, R11, UR4, R6 ;  /* 0x000000040b067c25 */ /* 0x000fc8000f8e0006 */
[----:B------:R-:W-:Y:S02]  /*aa70*/  IMAD R0, R0, UR6, RZ ;  /* 0x0000000600007c24 */ /* 0x000fe4000f8e02ff */
[C---:B------:R-:W-:Y:S01]  /*aa80*/  IMAD R13, R11.reuse, UR5, R4 ;  /* 0x000000050b0d7c24 */ /* 0x040fe2000f8e0204 */
[----:B------:R-:W-:Y:S01]  /*aa90*/  ULDC.64 UR4, c[0x0][0x3e8] ;  /* 0x0000fa0000047ab9 */ /* 0x000fe20000000a00 */
[----:B------:R-:W-:Y:S01]  /*aaa0*/  IMAD R8, R11, UR7, R0 ;  /* 0x000000070b087c24 */ /* 0x000fe2000f8e0200 */
[----:B------:R-:W-:Y:S01]  /*aab0*/  IADD3 R3, P0, R6, UR4, RZ ;  /* 0x0000000406037c10 */ /* 0x000fe2000ff1e0ff */
[----:B------:R-:W-:-:S03]  /*aac0*/  UMOV UR4, 0xffffffff ;  /* 0xffffffff00047882 */ /* 0x000fc60000000000 */
[----:B------:R-:W-:Y:S02]  /*aad0*/  IADD3.X R13, R7, UR5, R13, P0, !PT ;  /* 0x00000005070d7c10 */ /* 0x000fe400087fe40d */
[----:B------:R-:W-:Y:S01]  /*aae0*/  IADD3.X R4, R9, UR9, R8, P1, !PT ;  /* 0x0000000909047c10 */ /* 0x000fe20008ffe408 */
[----:B------:R-:W-:Y:S06]  /*aaf0*/  BRA.DIV UR4, `(.L_x_1677) ;  /* 0x0000020e045c7947 */ /* 0x000fec000b800000 */
[----:B------:R0:W1:Y:S04]  /*ab00*/  SHFL.IDX PT, R0, R13, RZ, 0x1e1f ;  /* 0x001e1fff0d007589 */ /* 0x00006800000e0000 */
[----:B------:R-:W2:Y:S04]  /*ab10*/  SHFL.IDX PT, R3, R3, RZ, 0x1e1f ;  /* 0x001e1fff03037589 */ /* 0x000ea800000e0000 */
[----:B------:R-:W3:Y:S04]  /*ab20*/  SHFL.IDX PT, R4, R4, RZ, 0x1e1f ;  /* 0x001e1fff04047589 */ /* 0x000ee800000e0000 */
[----:B------:R0:W4:Y:S02]  /*ab30*/  SHFL.IDX PT, R14, R5, RZ, 0x1e1f ;  /* 0x001e1fff050e7589 */ /* 0x00012400000e0000 */
.L_x_1990:
[----:B0-----:R-:W-:Y:S01]  /*ab40*/  IMAD R5, R202, R21, RZ ;  /* 0x00000015ca057224 */ /* 0x001fe200078e02ff */
[----:B------:R-:W-:Y:S01]  /*ab50*/  BSSY B1, `(.L_x_1678) ;  /* 0x000004c000017945 */ /* 0x000fe20003800000 */
[----:B------:R-:W-:Y:S02]  /*ab60*/  CS2R R8, SRZ ;  /* 0x0000000000087805 */ /* 0x000fe4000001ff00 */
[----:B------:R-:W-:Y:S02]  /*ab70*/  CS2R R12, SRZ ;  /* 0x00000000000c7805 */ /* 0x000fe4000001ff00 */
[----:B------:R-:W-:Y:S02]  /*ab80*/  CS2R R24, SRZ ;  /* 0x0000000000187805 */ /* 0x000fe4000001ff00 */
[----:B------:R-:W-:Y:S02]  /*ab90*/  ISETP.GE.AND P0, PT, R10, R5, PT ;  /* 0x000000050a00720c */ /* 0x000fe40003f06270 */
        /* <DEDUP_REMOVED lines=10> */
[----:B------:R-:W3:Y:S01]  /*ac40*/  LDL R45, [R1+0x2c] ;  /* 0x00002c00012d7983 */ /* 0x000ee20000100800 */
[----:B------:R-:W-:Y:S01]  /*ac50*/  ULDC UR4, c[0x0][0x3f4] ;  /* 0x0000fd0000047ab9 */ /* 0x000fe20000000800 */
[----:B------:R-:W-:Y:S02]  /*ac60*/  SHF.R.S32.HI R9, RZ, 0x1f, R224 ;  /* 0x0000001fff097819 */ /* 0x000fe400000114e0 */
[----:B------:R-:W-:Y:S02]  /*ac70*/  CS2R R32, SRZ ;  /* 0x0000000000207805 */ /* 0x000fe4000001ff00 */
[----:B------:R-:W-:Y:S02]  /*ac80*/  ISETP.GE.AND P5, PT, R224, UR4, PT ;  /* 0x00000004e0007c0c */ /* 0x000fe4000bfa6270 */
[----:B------:R-:W-:Y:S02]  /*ac90*/  CS2R R34, SRZ ;  /* 0x0000000000227805 */ /* 0x000fe4000001ff00 */
[----:B------:R-:W-:-:S02]  /*aca0*/  ISETP.GE.AND P2, PT, R222, UR4, PT ;  /* 0x00000004de007c0c */ /* 0x000fc4000bf46270 */
[----:B------:R-:W-:Y:S02]  /*acb0*/  CS2R R28, SRZ ;  /* 0x00000000001c7805 */ /* 0x000fe4000001ff00 */
[----:B------:R-:W-:Y:S02]  /*acc0*/  ISETP.GE.AND P3, PT, R223, UR4, PT ;  /* 0x00000004df007c0c */ /* 0x000fe4000bf66270 */
[----:B------:R-:W-:-:S03]  /*acd0*/  SHF.R.S32.HI R13, RZ, 0x1f, R222 ;  /* 0x0000001fff0d7819 */ /* 0x000fc600000114de */
[CC--:B--2---:R-:W-:Y:S02]  /*ace0*/  @!P5 IADD3 R6, P0, R224.reuse, R3.reuse, RZ ;  /* 0x00000003e006d210 */ /* 0x0c4fe40007f1e0ff */
[-C--:B----4-:R-:W-:Y:S02]  /*acf0*/  @!P5 IADD3 R8, P1, R224, R14.reuse, RZ ;  /* 0x0000000ee008d210 */ /* 0x090fe40007f3e0ff */
[----:B------:R-:W-:Y:S01]  /*ad00*/  @!P2 IADD3 R10, P4, R222, R3, RZ ;  /* 0x00000003de0aa210 */ /* 0x000fe20007f9e0ff */
[--C-:B-1----:R-:W-:Y:S02]  /*ad10*/  @!P5 IMAD.X R7, R0, 0x1, R9.reuse, P0 ;  /* 0x000000010007d824 */ /* 0x102fe400000e0609 */
[----:B---3--:R-:W-:Y:S01]  /*ad20*/  @!P5 IMAD.X R9, R4, 0x1, R9, P1 ;  /* 0x000000010409d824 */ /* 0x008fe200008e0609 */
[----:B------:R-:W-:Y:S01]  /*ad30*/  ISETP.GE.AND P1, PT, R225, UR4, PT ;  /* 0x00000004e1007c0c */ /* 0x000fe2000bf26270 */
[----:B------:R-:W-:Y:S01]  /*ad40*/  @!P2 IMAD.X R11, R0, 0x1, R13, P4 ;  /* 0x00000001000ba824 */ /* 0x000fe200020e060d */
[----:B------:R-:W-:Y:S01]  /*ad50*/  @!P2 IADD3 R20, P0, R222, R14, RZ ;  /* 0x0000000ede14a210 */ /* 0x000fe20007f1e0ff */
[----:B------:R0:W5:Y:S01]  /*ad60*/  @!P5 LD.E.64 R32, desc[UR42][R6.64] ;  /* 0x0000002a0620d980 */ /* 0x000162000c101b00 */
[----:B------:R-:W-:-:S02]  /*ad70*/  CS2R R30, SRZ ;  /* 0x00000000001e7805 */ /* 0x000fc4000001ff00 */
[----:B------:R-:W-:Y:S01]  /*ad80*/  SHF.R.S32.HI R15, RZ, 0x1f, R223 ;  /* 0x0000001fff0f7819 */ /* 0x000fe200000114df */
[----:B------:R-:W5:Y:S01]  /*ad90*/  @!P5 LD.E.64 R34, desc[UR42][R8.64] ;  /* 0x0000002a0822d980 */ /* 0x000f62000c101b00 */
[----:B------:R-:W-:Y:S01]  /*ada0*/  @!P2 IMAD.X R21, R4, 0x1, R13, P0 ;  /* 0x000000010415a824 */ /* 0x000fe200000e060d */
[C---:B------:R-:W-:Y:S02]  /*adb0*/  @!P3 IADD3 R36, P5, R223.reuse, R3, RZ ;  /* 0x00000003df24b210 */ /* 0x040fe40007fbe0ff */
[----:B------:R-:W-:Y:S01]  /*adc0*/  @!P3 IADD3 R38, P4, R223, R14, RZ ;  /* 0x0000000edf26b210 */ /* 0x000fe20007f9e0ff */
[----:B------:R-:W5:Y:S01]  /*add0*/  @!P2 LD.E.64 R28, desc[UR42][R10.64] ;  /* 0x0000002a0a1ca980 */ /* 0x000f62000c101b00 */
[----:B------:R-:W-:Y:S01]  /*ade0*/  ISETP.GE.AND P0, PT, R206, UR4, PT ;  /* 0x00000004ce007c0c */ /* 0x000fe2000bf06270 */
[--C-:B------:R-:W-:Y:S01]  /*adf0*/  @!P3 IMAD.X R37, R0, 0x1, R15.reuse, P5 ;  /* 0x000000010025b824 */ /* 0x100fe200028e060f */
[----:B------:R-:W-:Y:S01]  /*ae00*/  CS2R R24, SRZ ;  /* 0x0000000000187805 */ /* 0x000fe2000001ff00 */
[----:B------:R-:W-:Y:S01]  /*ae10*/  @!P3 IMAD.X R39, R4, 0x1, R15, P4 ;  /* 0x000000010427b824 */ /* 0x000fe200020e060f */
[----:B------:R1:W5:Y:S01]  /*ae20*/  @!P2 LD.E.64 R30, desc[UR42][R20.64] ;  /* 0x0000002a141ea980 */ /* 0x000362000c101b00 */
[----:B------:R-:W-:-:S02]  /*ae30*/  CS2R R26, SRZ ;  /* 0x00000000001a7805 */ /* 0x000fc4000001ff00 */
[----:B0-----:R-:W-:Y:S02]  /*ae40*/  SHF.R.S32.HI R7, RZ, 0x1f, R225 ;  /* 0x0000001fff077819 */ /* 0x001fe400000114e1 */
[----:B------:R-:W-:Y:S02]  /*ae50*/  ISETP.GE.AND P2, PT, R226, UR4, PT ;  /* 0x00000004e2007c0c */ /* 0x000fe4000bf46270 */
[----:B------:R-:W-:Y:S02]  /*ae60*/  CS2R R12, SRZ ;  /* 0x00000000000c7805 */ /* 0x000fe4000001ff00 */
[C---:B------:R-:W-:Y:S01]  /*ae70*/  @!P1 IADD3 R42, P4, R225.reuse, R3, RZ ;  /* 0x00000003e12a9210 */ /* 0x040fe20007f9e0ff */
[----:B------:R0:W5:Y:S01]  /*ae80*/  @!P3 LD.E.64 R24, desc[UR42][R36.64] ;  /* 0x0000002a2418b980 */ /* 0x000162000c101b00 */
[----:B------:R-:W-:Y:S02]  /*ae90*/  @!P1 IADD3 R46, P5, R225, R14, RZ ;  /* 0x0000000ee12e9210 */ /* 0x000fe40007fbe0ff */
[----:B-1----:R-:W-:Y:S01]  /*aea0*/  CS2R R20, SRZ ;  /* 0x0000000000147805 */ /* 0x002fe2000001ff00 */
[--C-:B------:R-:W-:Y:S01]  /*aeb0*/  @!P1 IMAD.X R43, R0, 0x1, R7.reuse, P4 ;  /* 0x00000001002b9824 */ /* 0x100fe200020e0607 */
[----:B------:R1:W5:Y:S01]  /*aec0*/  @!P3 LD.E.64 R26, desc[UR42][R38.64] ;  /* 0x0000002a261ab980 */ /* 0x000362000c101b00 */
[----:B------:R-:W-:Y:S01]  /*aed0*/  @!P1 IMAD.X R47, R4, 0x1, R7, P5 ;  /* 0x00000001042f9824 */ /* 0x000fe200028e0607 */
[----:B------:R-:W-:-:S02]  /*aee0*/  @!P0 SHF.R.S32.HI R9, RZ, 0x1f, R206 ;  /* 0x0000001fff098819 */ /* 0x000fc400000114ce */
[CC--:B------:R-:W-:Y:S01]  /*aef0*/  @!P0 IADD3 R6, P3, R206.reuse, R3.reuse, RZ ;  /* 0x00000003ce068210 */ /* 0x0c0fe20007f7e0ff */
[----:B------:R2:W5:Y:S04]  /*af00*/  @!P1 LD.E.64 R12, desc[UR42][R42.64] ;  /* 0x0000002a2a0c9980 */ /* 0x000568000c101b00 */
[----:B------:R2:W5:Y:S01]  /*af10*/  @!P1 LD.E.64 R20, desc[UR42][R46.64] ;  /* 0x0000002a2e149980 */ /* 0x000562000c101b00 */
[-C--:B------:R-:W-:Y:S01]  /*af20*/  @!P0 IADD3 R40, P1, R206, R14.reuse, RZ ;  /* 0x0000000ece288210 */ /* 0x080fe20007f3e0ff */
[--C-:B------:R-:W-:Y:S01]  /*af30*/  @!P0 IMAD.X R7, R0, 0x1, R9.reuse, P3 ;  /* 0x0000000100078824 */ /* 0x100fe200018e0609 */
[C---:B------:R-:W-:Y:S02]  /*af40*/  @!P2 IADD3 R48, P3, R226.reuse, R3, RZ ;  /* 0x00000003e230a210 */ /* 0x040fe40007f7e0ff */
[----:B------:R-:W-:Y:S01]  /*af50*/  @!P2 IADD3 R14, P4, R226, R14, RZ ;  /* 0x0000000ee20ea210 */ /* 0x000fe20007f9e0ff */
[----:B------:R-:W-:Y:S01]  /*af60*/  @!P0 IMAD.X R41, R4, 0x1, R9, P1 ;  /* 0x0000000104298824 */ /* 0x000fe200008e0609 */
[----:B0-----:R-:W-:-:S02]  /*af70*/  CS2R R36, SRZ ;  /* 0x0000000000247805 */ /* 0x001fc4000001ff00 */
[----:B-1----:R-:W-:Y:S02]  /*af80*/  CS2R R38, SRZ ;  /* 0x0000000000267805 */ /* 0x002fe4000001ff00 */
[----:B------:R-:W-:Y:S02]  /*af90*/  CS2R R8, SRZ ;  /* 0x0000000000087805 */ /* 0x000fe4000001ff00 */
[----:B------:R-:W-:Y:S01]  /*afa0*/  CS2R R10, SRZ ;  /* 0x00000000000a7805 */ /* 0x000fe2000001ff00 */
[----:B------:R2:W5:Y:S04]  /*afb0*/  @!P0 LD.E.64 R36, desc[UR42][R6.64] ;  /* 0x0000002a06248980 */ /* 0x000568000c101b00 */
[----:B------:R2:W5:Y:S01]  /*afc0*/  @!P0 LD.E.64 R38, desc[UR42][R40.64] ;  /* 0x0000002a28268980 */ /* 0x000562000c101b00 */
[----:B------:R-:W-:-:S02]  /*afd0*/  @!P2 IMAD.X R49, R0, 0x1, R45, P3 ;  /* 0x000000010031a824 */ /* 0x000fc400018e062d */
[----:B------:R-:W-:-:S03]  /*afe0*/  @!P2 IMAD.X R15, R4, 0x1, R45, P4 ;  /* 0x00000001040fa824 */ /* 0x000fc600020e062d */
[----:B------:R2:W5:Y:S04]  /*aff0*/  @!P2 LD.E.64 R8, desc[UR42][R48.64] ;  /* 0x0000002a3008a980 */ /* 0x000568000c101b00 */
[----:B------:R2:W5:Y:S02]  /*b000*/  @!P2 LD.E.64 R10, desc[UR42][R14.64] ;  /* 0x0000002a0e0aa980 */ /* 0x000564000c101b00 */
.L_x_1679:
[----:B------:R-:W-:Y:S05]  /*b010*/  BSYNC B1 ;  /* 0x0000000000017941 */ /* 0x000fea0003800000 */
.L_x_1678:
[----:B------:R-:W-:Y:S01]  /*b020*/  ULEA.HI UR4, UR37, UR37, URZ, 0x1 ;  /* 0x0000002525047291 */ /* 0x000fe2000f8f083f */
[----:B-1----:R-:W-:Y:S01]  /*b030*/  VIADDMNMX R0, R5, -R212, 0x80, PT ;  /* 0x0000008005007446 */ /* 0x002fe200038009d4 */
[----:B------:R-:W-:Y:S02]  /*b040*/  BSSY B1, `(.L_x_1680) ;  /* 0x0000008000017945 */ /* 0x000fe40003800000 */
[----:B------:R-:W-:Y:S01]  /*b050*/  ULOP3.LUT UR4, UR4, 0xfffffffe, URZ, 0xc0, !UPT ;  /* 0xfffffffe04047892 */ /* 0x000fe2000f8ec03f */
[----:B------:R-:W-:-:S03]  /*b060*/  ISETP.GE.AND P1, PT, R211, R0, PT ;  /* 0x00000000d300720c */ /* 0x000fc60003f26270 */
[----:B------:R-:W-:-:S06]  /*b070*/  UIADD3 UR4, UR37, -UR4, URZ ;  /* 0x8000000425047290 */ /* 0x000fcc000fffe03f */
[----:B--2---:R-:W-:-:S05]  /*b080*/  IMAD.U32 R3, RZ, RZ, UR4 ;  /* 0x00000004ff037e24 */ /* 0x004fca000f8e00ff */
[----:B------:R-:W-:-:S04]  /*b090*/  SHF.L.U32 R3, R3, 0x1f, RZ ;  /* 0x0000001f03037819 */ /* 0x000fc800000006ff */
[----:B------:R-:W0:Y:S02]  /*b0a0*/  SYNCS.PHASECHK.TRANS64.TRYWAIT P0, [R16+URZ+0x2a800], R3 ;  /* 0x02a80003100075a7 */ /* 0x000e24000800017f */
[----:B0-----:R-:W-:Y:S05]  /*b0b0*/  @!P0 BRA `(.L_x_1681) ;  /* 0x0000020800588947 */ /* 0x001fea0003800000 */
.L_x_1991:
[----:B------:R-:W-:Y:S05]  /*b0c0*/  BSYNC B1 ;  /* 0x0000000000017941 */ /* 0x000fea0003800000 */
.L_x_1680:
[----:B------:R-:W-:Y:S05]  /*b0d0*/  @P1 BRA `(.L_x_1682) ;  /* 0x0000006400481947 */ /* 0x000fea0003800000 */
[----:B------:R-:W0:Y:S01]  /*b0e0*/  LDL R0, [R1] ;  /* 0x0000000001007983 */ /* 0x000e220000100800 */
[----:B------:R-:W1:Y:S03]  /*b0f0*/  LDC R5, c[0x0][0x3f4] ;  /* 0x0000fd00ff057b82 */ /* 0x000e660000000800 */
[----:B---3--:R-:W2:Y:S01]  /*b100*/  LDL R4, [R1+0x4] ;  /* 0x0000040001047983 */ /* 0x008ea20000100800 */
[----:B------:R-:W-:Y:S01]  /*b110*/  BSSY B1, `(.L_x_1683) ;  /* 0x0000081000017945 */ /* 0x000fe20003800000 */
[-C--:B-1----:R-:W-:Y:S02]  /*b120*/  ISETP.GE.AND P6, PT, R206, R5.reuse, PT ;  /* 0x00000005ce00720c */ /* 0x082fe40003fc6270 */
[-C--:B------:R-:W-:Y:S02]  /*b130*/  ISETP.GE.AND P0, PT, R224, R5.reuse, PT ;  /* 0x00000005e000720c */ /* 0x080fe40003f06270 */
[----:B------:R-:W-:-:S02]  /*b140*/  ISETP.GE.AND P1, PT, R222, R5, PT ;  /* 0x00000005de00720c */ /* 0x000fc40003f26270 */
[-C--:B------:R-:W-:Y:S02]  /*b150*/  ISETP.GE.AND P2, PT, R223, R5.reuse, PT ;  /* 0x00000005df00720c */ /* 0x080fe40003f46270 */
[-C--:B------:R-:W-:Y:S02]  /*b160*/  ISETP.GE.AND P3, PT, R225, R5.reuse, PT ;  /* 0x00000005e100720c */ /* 0x080fe40003f66270 */
[----:B------:R-:W-:Y:S01]  /*b170*/  ISETP.GE.AND P4, PT, R226, R5, PT ;  /* 0x00000005e200720c */ /* 0x000fe20003f86270 */
[----:B0-----:R-:W-:-:S04]  /*b180*/  IMAD.IADD R3, R16, 0x1, R0 ;  /* 0x0000000110037824 */ /* 0x001fc800078e0200 */
[----:B------:R-:W-:Y:S01]  /*b190*/  VIADD R0, R3, 0x20 ;  /* 0x0000002003007836 */ /* 0x000fe20000000000 */
[----:B--2---:R-:W-:Y:S01]  /*b1a0*/  LOP3.LUT P5, RZ, R4, 0x2, RZ, 0xc0, !PT ;  /* 0x0000000204ff7812 */ /* 0x004fe200078ac0ff */
[----:B------:R-:W-:-:S12]  /*b1b0*/  @P6 BRA `(.L_x_1684) ;  /* 0x0000000400d86947 */ /* 0x000fd80003800000 */
[----:B------:R-:W0:Y:S01]  /*b1c0*/  LDS.128 R4, [R3+0x18400] ;  /* 0x0184000003047984 */ /* 0x000e220000000c00 */
        /* <DEDUP_REMOVED lines=15> */
[----:B----4-:R-:W-:Y:S02]  /*b2c0*/  LOP3.LUT R14, R36, 0xff, RZ, 0xc0, !PT ;  /* 0x000000ff240e7812 */ /* 0x010fe400078ec0ff */
        /* <DEDUP_REMOVED lines=101> */
.L_x_1684:
[----:B------:R-:W-:Y:S05]  /*b920*/  BSYNC B1 ;  /* 0x0000000000017941 */ /* 0x000fea0003800000 */
.L_x_1683:
        /* <DEDUP_REMOVED lines=10> */
[----:B----4-:R-:W-:Y:S02]  /*b9d0*/  SHF.R.U32.HI R14, RZ, 0x8, R32 ;  /* 0x00000008ff0e7819 */ /* 0x010fe40000011620 */
        /* <DEDUP_REMOVED lines=114> */
.L_x_1686:
[----:B------:R-:W-:Y:S05]  /*c100*/  BSYNC B1 ;  /* 0x0000000000017941 */ /* 0x000fea0003800000 */
.L_x_1685:
        /* <DEDUP_REMOVED lines=18> */
[----:B----4-:R-:W-:-:S02]  /*c230*/  LOP3.LUT R14, R28, 0xff, RZ, 0xc0, !PT ;  /* 0x000000ff1c0e7812 */ /* 0x010fc400078ec0ff */
        /* <DEDUP_REMOVED lines=8> */
[-C--:B0-----:R-:W-:Y:S02]  /*c2c0*/  F2FP.F16.E4M3.UNPACK_B R14, R6.reuse.H1 ;  /* 0x00000006ff0e723e */ /* 0x081fe400030006ff */
[----:B------:R-:W-:Y:S02]  /*c2d0*/  F2FP.F16.E4M3.UNPACK_B R36, R37 ;  /* 0x00000025ff24723e */ /* 0x000fe400020006ff */
[----:B------:R-:W-:Y:S01]  /*c2e0*/  F2FP.F16.E4M3.UNPACK_B R31, R33 ;  /* 0x00000021ff1f723e */ /* 0x000fe200020006ff */
[--C-:B------:R-:W-:Y:S01]  /*c2f0*/  HADD2.F32 R29, -RZ, R14.reuse.H0_H0 ;  /* 0x2000000eff1d7230 */ /* 0x100fe20000004100 */
[----:B------:R-:W-:Y:S01]  /*c300*/  LOP3.LUT R15, R15, 0xff0000, R28, 0xf8, !PT ;  /* 0x00ff00000f0f7812 */ /* 0x000fe200078ef81c */
[----:B------:R-:W-:Y:S01]  /*c310*/  HADD2.F32 R14, -RZ, R14.H1_H1 ;  /* 0x3000000eff0e7230 */ /* 0x000fe20000004100 */
[----:B------:R-:W-:Y:S01]  /*c320*/  LOP3.LUT R35, R35, 0xff0000, R30, 0xf8, !PT ;  /* 0x00ff000023237812 */ /* 0x000fe200078ef81e */
[--C-:B------:R-:W-:Y:S01]  /*c330*/  HADD2.F32 R38, -RZ, R36.reuse.H1_H1 ;  /* 0x30000024ff267230 */ /* 0x100fe20000004100 */
[----:B------:R-:W-:Y:S01]  /*c340*/  LOP3.LUT R32, R15, 0xff000000, R28, 0xf8, !PT ;  /* 0xff0000000f207812 */ /* 0x000fe200078ef81c */
[----:B------:R-:W-:Y:S01]  /*c350*/  HADD2.F32 R34, -RZ, R31.H1_H1 ;  /* 0x3000001fff227230 */ /* 0x000fe20000004100 */
[----:B------:R-:W-:Y:S01]  /*c360*/  F2FP.F16.E4M3.UNPACK_B R28, R6 ;  /* 0x00000006ff1c723e */ /* 0x000fe200020006ff */
[----:B------:R-:W-:-:S02]  /*c370*/  HADD2.F32 R36, -RZ, R36.H0_H0 ;  /* 0x20000024ff247230 */ /* 0x000fc40000004100 */
        /* <DEDUP_REMOVED lines=81> */
.L_x_1688:
[----:B------:R-:W-:Y:S05]  /*c890*/  BSYNC B1 ;  /* 0x0000000000017941 */ /* 0x000fea0003800000 */
.L_x_1687:
        /* <DEDUP_REMOVED lines=124> */
.L_x_1690:
[----:B------:R-:W-:Y:S05]  /*d060*/  BSYNC B1 ;  /* 0x0000000000017941 */ /* 0x000fea0003800000 */
.L_x_1689:
        /* <DEDUP_REMOVED lines=120> */
.L_x_1692:
[----:B------:R-:W-:Y:S05]  /*d7f0*/  BSYNC B1 ;  /* 0x0000000000017941 */ /* 0x000fea0003800000 */
.L_x_1691:
[----:B------:R-:W-:Y:S05]  /*d800*/  @P4 BRA `(.L_x_1682) ;  /* 0x0000003c007c4947 */ /* 0x000fea0003800000 */
[----:B0123--:R-:W0:Y:S01]  /*d810*/  LDS.128 R4, [R0+0x1c400] ;  /* 0x01c4000000047984 */ /* 0x00fe220000000c00 */
[----:B-----5:R-:W-:Y:S02]  /*d820*/  SHF.R.U32.HI R13, RZ, 0x8, R9 ;  /* 0x00000008ff0d7819 */ /* 0x020fe40000011609 */
[----:B------:R-:W-:Y:S02]  /*d830*/  SHF.R.U32.HI R24, RZ, 0x8, R11 ;  /* 0x00000008ff187819 */ /* 0x000fe4000001160b */
[----:B------:R-:W-:Y:S02]  /*d840*/  SHF.R.U32.HI R15, RZ, 0x8, R10 ;  /* 0x00000008ff0f7819 */ /* 0x000fe4000001160a */
[----:B----4-:R-:W-:Y:S02]  /*d850*/  LOP3.LUT R14, R9, 0xff, RZ, 0xc0, !PT ;  /* 0x000000ff090e7812 */ /* 0x010fe400078ec0ff */
        /* <DEDUP_REMOVED lines=12> */
[----:B------:R-:W-:Y:S02]  /*d920*/  LOP3.LUT R24, R24, 0xff, RZ, 0xc0, !PT ;  /* 0x000000ff18187812 */ /* 0x000fe400078ec0ff */
[----:B------:R-:W-:-:S02]  /*d930*/  LOP3.LUT R21, R10, 0xff, RZ, 0xc0, !PT ;  /* 0x000000ff0a157812 */ /* 0x000fc400078ec0ff */
[----:B------:R-:W-:Y:S02]  /*d940*/  PRMT R12, R3, 0x7604, R12 ;  /* 0x00007604030c7816 */ /* 0x000fe4000000000c */
[----:B------:R-:W-:Y:S02]  /*d950*/  SHF.R.U32.HI R3, RZ, 0x10, R8 ;  /* 0x00000010ff037819 */ /* 0x000fe40000011608 */
[----:B------:R-:W-:Y:S02]  /*d960*/  SHF.R.U32.HI R13, RZ, 0x10, R10 ;  /* 0x00000010ff0d7819 */ /* 0x000fe4000001160a */
[----:B------:R-:W-:Y:S02]  /*d970*/  PRMT R15, R14, 0x7054, R15 ;  /* 0x000070540e0f7816 */ /* 0x000fe4000000000f */
[----:B------:R-:W-:Y:S02]  /*d980*/  PRMT R25, R24, 0x7054, R25 ;  /* 0x0000705418197816 */ /* 0x000fe40000000019 */
[----:B------:R-:W-:-:S02]  /*d990*/  PRMT R21, R20, 0x7604, R21 ;  /* 0x0000760414157816 */ /* 0x000fc40000000015 */
[----:B------:R-:W-:Y:S02]  /*d9a0*/  LOP3.LUT R3, R3, 0xff, RZ, 0xc0, !PT ;  /* 0x000000ff03037812 */ /* 0x000fe400078ec0ff */
[----:B------:R-:W-:Y:S02]  /*d9b0*/  LOP3.LUT R20, R13, 0xff, RZ, 0xc0, !PT ;  /* 0x000000ff0d147812 */ /* 0x000fe400078ec0ff */
[----:B------:R-:W-:Y:S02]  /*d9c0*/  LOP3.LUT R25, R25, 0xff000000, R11, 0xf8, !PT ;  /* 0xff00000019197812 */ /* 0x000fe400078ef80b */
[----:B------:R-:W-:Y:S02]  /*d9d0*/  LOP3.LUT R15, R15, 0xff000000, R9, 0xf8, !PT ;  /* 0xff0000000f0f7812 */ /* 0x000fe400078ef809 */
[----:B------:R-:W-:Y:S02]  /*d9e0*/  PRMT R13, R3, 0x7054, R12 ;  /* 0x00007054030d7816 */ /* 0x000fe4000000000c */
[----:B------:R-:W-:-:S02]  /*d9f0*/  PRMT R21, R20, 0x7054, R21 ;  /* 0x0000705414157816 */ /* 0x000fc40000000015 */
        /* <DEDUP_REMOVED lines=8> */
[----:B------:R-:W-:Y:S01]  /*da80*/  LOP3.LUT R21, R21, 0xff000000, R10, 0xf8, !PT ;  /* 0xff00000015157812 */ /* 0x000fe200078ef80a */
[----:B------:R-:W-:Y:S01]  /*da90*/  HADD2.F32 R14, -RZ, R12.H1_H1 ;  /* 0x3000000cff0e7230 */ /* 0x000fe20000004100 */
[-C--:B------:R-:W-:Y:S01]  /*daa0*/  F2FP.F16.E4M3.UNPACK_B R10, R7.reuse ;  /* 0x00000007ff0a723e */ /* 0x080fe200020006ff */
[----:B------:R-:W-:Y:S01]  /*dab0*/  HADD2.F32 R20, -RZ, R20.H0_H0 ;  /* 0x20000014ff147230 */ /* 0x000fe20000004100 */
[----:B------:R-:W-:Y:S01]  /*dac0*/  F2FP.F16.E4M3.UNPACK_B R11, R7.H1 ;  /* 0x00000007ff0b723e */ /* 0x000fe200030006ff */
[C---:B------:R-:W-:Y:S01]  /*dad0*/  FMUL.FTZ R26, R8.reuse, R24 ;  /* 0x00000018081a7220 */ /* 0x040fe20000410000 */
[----:B------:R-:W-:Y:S01]  /*dae0*/  FMUL.FTZ R27, R8, R14 ;  /* 0x0000000e081b7220 */ /* 0x000fe20000410000 */
[-C--:B------:R-:W-:Y:S01]  /*daf0*/  F2FP.F16.E4M3.UNPACK_B R7, R5.reuse ;  /* 0x00000005ff07723e */ /* 0x080fe200020006ff */
[----:B------:R-:W-:Y:S01]  /*db00*/  HADD2.F32 R12, -RZ, R12.H0_H0 ;  /* 0x2000000cff0c7230 */ /* 0x000fe20000004100 */
[----:B------:R-:W-:Y:S01]  /*db10*/  F2FP.F16.E4M3.UNPACK_B R8, R5.H1 ;  /* 0x00000005ff08723e */ /* 0x000fe200030006ff */
[----:B------:R-:W-:-:S02]  /*db20*/  HADD2.F32 R5, -RZ, R6.H1_H1 ;  /* 0x30000006ff057230 */ /* 0x000fc40000004100 */
[C---:B------:R-:W-:Y:S01]  /*db30*/  FFMA.FTZ R26, R9.reuse, R14, -R26 ;  /* 0x0000000e091a7223 */ /* 0x040fe2000001081a */
[----:B------:R-:W-:Y:S01]  /*db40*/  FFMA.FTZ R29, R9, R24, R27 ;  /* 0x00000018091d7223 */ /* 0x000fe2000001001b */
[----:B------:R-:W-:Y:S01]  /*db50*/  HADD2.F32 R6, -RZ, R6.H0_H0 ;  /* 0x20000006ff067230 */ /* 0x000fe20000004100 */
[----:B------:R-:W-:Y:S01]  /*db60*/  F2FP.F16.E4M3.UNPACK_B R25, R25.H1 ;  /* 0x00000019ff19723e */ /* 0x000fe200030006ff */
[C---:B------:R-:W-:Y:S01]  /*db70*/  FMUL.FTZ R9, R5.reuse, R20 ;  /* 0x0000001405097220 */ /* 0x040fe20000410000 */
[----:B------:R-:W-:Y:S01]  /*db80*/  F2FP.F16.E4M3.UNPACK_B R15, R15.H1 ;  /* 0x0000000fff0f723e */ /* 0x000fe200030006ff */
[-C--:B------:R-:W-:Y:S01]  /*db90*/  FMUL.FTZ R27, R5, R12.reuse ;  /* 0x0000000c051b7220 */ /* 0x080fe20000410000 */
        /* <DEDUP_REMOVED lines=16> */
[----:B------:R-:W-:Y:S01]  /*dca0*/  F2FP.F16.E4M3.UNPACK_B R5, R21 ;  /* 0x00000015ff05723e */ /* 0x000fe200020006ff */
[-C--:B------:R-:W-:Y:S01]  /*dcb0*/  FMUL.FTZ R10, R6, R15.reuse ;  /* 0x0000000f060a7220 */ /* 0x080fe20000410000 */
[----:B------:R-:W-:Y:S01]  /*dcc0*/  F2FP.F16.E4M3.UNPACK_B R4, R4.H1 ;  /* 0x00000004ff04723e */ /* 0x000fe200030006ff */
[C---:B------:R-:W-:Y:S01]  /*dcd0*/  FFMA.FTZ R30, R11.reuse, R15, -R12 ;  /* 0x0000000f0b1e7223 */ /* 0x040fe2000001080c */
[----:B------:R-:W-:Y:S01]  /*dce0*/  F2FP.F16.E4M3.UNPACK_B R9, R13 ;  /* 0x0000000dff09723e */ /* 0x000fe200020006ff */
        /* <DEDUP_REMOVED lines=23> */
[----:B------:R-:W-:Y:S02]  /*de60*/  HADD2.F32 R3, -RZ, R7.H1_H1 ;  /* 0x30000007ff037230 */ /* 0x000fe40000004100 */
[C---:B------:R-:W-:Y:S01]  /*de70*/  FMUL.FTZ R20, R4.reuse, R5 ;  /* 0x0000000504147220 */ /* 0x040fe20000410000 */
[----:B------:R-:W-:Y:S02]  /*de80*/  HADD2.F32 R6, -RZ, R13.H0_H0 ;  /* 0x2000000dff067230 */ /* 0x000fe40000004100 */
        /* <DEDUP_REMOVED lines=19> */
.L_x_1676:
[----:B------:R-:W0:Y:S01]  /*dfc0*/  LDC R9, c[0x0][0x448] ;  /* 0x00011200ff097b82 */ /* 0x000e220000000800 */
        /* <DEDUP_REMOVED lines=9> */
[----:B0-----:R-:W-:-:S04]  /*e060*/  @P0 IMAD.HI.U32 R0, R10, R3, RZ ;  /* 0x000000030a000227 */ /* 0x001fc800078e00ff */
[----:B------:R-:W-:Y:S01]  /*e070*/  IMAD.MOV.U32 R3, RZ, RZ, R10 ;  /* 0x000000ffff037224 */ /* 0x000fe200078e000a */
[----:B-1----:R-:W-:Y:S01]  /*e080*/  @P0 SHF.R.U32.HI R3, RZ, R5, R0 ;  /* 0x00000005ff030219 */ /* 0x002fe20000011600 */
[----:B------:R-:W-:-:S03]  /*e090*/  IMAD.MOV.U32 R5, RZ, RZ, R29 ;  /* 0x000000ffff057224 */ /* 0x000fc600078e001d */
[----:B------:R-:W-:Y:S01]  /*e0a0*/  SHF.R.S32.HI R0, RZ, 0x1f, R3 ;  /* 0x0000001fff007819 */ /* 0x000fe20000011403 */
[----:B------:R-:W-:-:S04]  /*e0b0*/  IMAD.WIDE.U32 R4, R3, UR4, R4 ;  /* 0x0000000403047c25 */ /* 0x000fc8000f8e0004 */
[----:B------:R-:W-:Y:S02]  /*e0c0*/  IMAD R8, R0, UR4, RZ ;  /* 0x0000000400087c24 */ /* 0x000fe4000f8e02ff */
[----:B------:R-:W-:-:S04]  /*e0d0*/  IMAD.WIDE.U32 R6, R3, UR6, R6 ;  /* 0x0000000603067c25 */ /* 0x000fc8000f8e0006 */
[----:B------:R-:W-:Y:S01]  /*e0e0*/  IMAD R0, R0, UR6, RZ ;  /* 0x0000000600007c24 */ /* 0x000fe2000f8e02ff */
[----:B------:R-:W-:Y:S01]  /*e0f0*/  IADD3 R39, P1, R6, UR8, RZ ;  /* 0x0000000806277c10 */ /* 0x000fe2000ff3e0ff */
        /* <DEDUP_REMOVED lines=11> */
[----:B0-----:R-:W4:Y:S02]  /*e1b0*/  SHFL.IDX PT, R39, R39, RZ, 0x1e1f ;  /* 0x001e1fff27277589 */ /* 0x001f2400000e0000 */
.L_x_1997:
[----:B------:R-:W-:Y:S01]  /*e1c0*/  IMAD R45, R202, R9, RZ ;  /* 0x00000009ca2d7224 */ /* 0x000fe200078e02ff */
        /* <DEDUP_REMOVED lines=15> */
[C---:B------:R-:W-:Y:S01]  /*e2c0*/  VIADD R0, R18.reuse, 0x20 ;  /* 0x0000002012007836 */ /* 0x040fe20000000000 */
[----:B------:R-:W-:Y:S01]  /*e2d0*/  ULDC UR4, c[0x0][0x3f4] ;  /* 0x0000fd0000047ab9 */ /* 0x000fe20000000800 */
[C---:B------:R-:W-:Y:S01]  /*e2e0*/  VIADD R4, R18.reuse, 0x40 ;  /* 0x0000004012047836 */ /* 0x040fe20000000000 */
[----:B------:R-:W-:Y:S02]  /*e2f0*/  ISETP.GE.AND P2, PT, R18, UR4, PT ;  /* 0x0000000412007c0c */ /* 0x000fe4000bf46270 */
[----:B------:R-:W-:Y:S02]  /*e300*/  CS2R R24, SRZ ;  /* 0x0000000000187805 */ /* 0x000fe4000001ff00 */
[----:B------:R-:W-:Y:S02]  /*e310*/  ISETP.GE.AND P1, PT, R0, UR4, PT ;  /* 0x0000000400007c0c */ /* 0x000fe4000bf26270 */
[----:B------:R-:W-:Y:S02]  /*e320*/  CS2R R26, SRZ ;  /* 0x00000000001a7805 */ /* 0x000fe4000001ff00 */
[----:B------:R-:W-:-:S02]  /*e330*/  ISETP.GE.AND P0, PT, R4, UR4, PT ;  /* 0x0000000404007c0c */ /* 0x000fc4000bf06270 */
[----:B------:R-:W-:Y:S02]  /*e340*/  CS2R R4, SRZ ;  /* 0x0000000000047805 */ /* 0x000fe4000001ff00 */
[----:B------:R-:W-:Y:S02]  /*e350*/  CS2R R6, SRZ ;  /* 0x0000000000067805 */ /* 0x000fe4000001ff00 */
[----:B------:R-:W-:Y:S02]  /*e360*/  CS2R R28, SRZ ;  /* 0x00000000001c7805 */ /* 0x000fe4000001ff00 */
[----:B------:R-:W-:Y:S02]  /*e370*/  CS2R R30, SRZ ;  /* 0x00000000001e7805 */ /* 0x000fe4000001ff00 */
[----:B--2---:R-:W-:Y:S01]  /*e380*/  @!P2 IADD3 R40, P3, R18, R21, RZ ;  /* 0x000000151228a210 */ /* 0x004fe20007f7e0ff */
[----:B------:R-:W-:Y:S02]  /*e390*/  @!P1 IMAD.SHL.U32 R46, R213, 0x10, RZ ;  /* 0x00000010d52e9824 */ /* 0x000fe400078e00ff */
[----:B------:R-:W-:-:S02]  /*e3a0*/  @!P0 IMAD.SHL.U32 R48, R214, 0x10, RZ ;  /* 0x00000010d6308824 */ /* 0x000fc400078e00ff */
[C---:B-1----:R-:W-:Y:S01]  /*e3b0*/  @!P2 IMAD.X R41, R3.reuse, 0x1, R19, P3 ;  /* 0x000000010329a824 */ /* 0x042fe200018e0613 */
[----:B------:R-:W-:Y:S02]  /*e3c0*/  @!P1 SHF.R.S32.HI R0, RZ, 0x1f, R46 ;  /* 0x0000001fff009819 */ /* 0x000fe4000001142e */
[C---:B------:R-:W-:Y:S02]  /*e3d0*/  @!P1 IADD3 R42, P5, R46.reuse, R21, RZ ;  /* 0x000000152e2a9210 */ /* 0x040fe40007fbe0ff */
[----:B----4-:R-:W-:Y:S02]  /*e3e0*/  @!P1 IADD3 R46, P4, R46, R39, RZ ;  /* 0x000000272e2e9210 */ /* 0x010fe40007f9e0ff */
[----:B------:R-:W-:Y:S02]  /*e3f0*/  CS2R R10, SRZ ;  /* 0x00000000000a7805 */ /* 0x000fe4000001ff00 */
[C---:B------:R-:W-:Y:S01]  /*e400*/  @!P0 IADD3 R38, P3, R48.reuse, R21, RZ ;  /* 0x0000001530268210 */ /* 0x040fe20007f7e0ff */
[----:B------:R-:W-:Y:S01]  /*e410*/  @!P1 IMAD.X R43, R3, 0x1, R0, P5 ;  /* 0x00000001032b9824 */ /* 0x000fe200028e0600 */
[----:B------:R-:W-:Y:S01]  /*e420*/  @!P0 SHF.R.S32.HI R8, RZ, 0x1f, R48 ;  /* 0x0000001fff088819 */ /* 0x000fe20000011430 */
[----:B---3--:R-:W-:Y:S01]  /*e430*/  @!P1 IMAD.X R47, R37, 0x1, R0, P4 ;  /* 0x00000001252f9824 */ /* 0x008fe200020e0600 */
[----:B------:R-:W-:-:S02]  /*e440*/  @!P0 IADD3 R48, P5, R48, R39, RZ ;  /* 0x0000002730308210 */ /* 0x000fc40007fbe0ff */
[----:B------:R-:W-:Y:S02]  /*e450*/  CS2R R32, SRZ ;  /* 0x0000000000207805 */ /* 0x000fe4000001ff00 */
[----:B------:R-:W-:Y:S02]  /*e460*/  @!P2 IADD3 R20, P4, R18, R39, RZ ;  /* 0x000000271214a210 */ /* 0x000fe40007f9e0ff */
[----:B------:R-:W-:Y:S02]  /*e470*/  CS2R R34, SRZ ;  /* 0x0000000000227805 */ /* 0x000fe4000001ff00 */
[----:B------:R-:W-:Y:S01]  /*e480*/  @!P0 IADD3.X R39, R3, R8, RZ, P3, !PT ;  /* 0x0000000803278210 */ /* 0x000fe20001ffe4ff */
[----:B------:R-:W-:Y:S01]  /*e490*/  @!P0 IMAD.X R49, R37, 0x1, R8, P5 ;  /* 0x0000000125318824 */ /* 0x000fe200028e0608 */
[----:B------:R-:W-:Y:S02]  /*e4a0*/  CS2R R8, SRZ ;  /* 0x0000000000087805 */ /* 0x000fe4000001ff00 */
[----:B------:R-:W-:-:S02]  /*e4b0*/  CS2R R12, SRZ ;  /* 0x00000000000c7805 */ /* 0x000fc4000001ff00 */
[----:B------:R-:W-:Y:S01]  /*e4c0*/  CS2R R14, SRZ ;  /* 0x00000000000e7805 */ /* 0x000fe2000001ff00 */
[----:B------:R-:W-:Y:S01]  /*e4d0*/  @!P2 IMAD.X R21, R37, 0x1, R19, P4 ;  /* 0x000000012515a824 */ /* 0x000fe200020e0613 */
[----:B------:R0:W5:Y:S04]  /*e4e0*/  @!P2 LD.E.128 R24, desc[UR42][R40.64] ;  /* 0x0000002a2818a980 */ /* 0x000168000c101d00 */
[----:B------:R0:W5:Y:S04]  /*e4f0*/  @!P2 LD.E.128 R4, desc[UR42][R20.64] ;  /* 0x0000002a1404a980 */ /* 0x000168000c101d00 */
[----:B------:R0:W5:Y:S04]  /*e500*/  @!P1 LD.E.128 R28, desc[UR42][R42.64] ;  /* 0x0000002a2a1c9980 */ /* 0x000168000c101d00 */
[----:B------:R0:W5:Y:S04]  /*e510*/  @!P1 LD.E.128 R8, desc[UR42][R46.64] ;  /* 0x0000002a2e089980 */ /* 0x000168000c101d00 */
[----:B------:R0:W5:Y:S04]  /*e520*/  @!P0 LD.E.128 R32, desc[UR42][R38.64] ;  /* 0x0000002a26208980 */ /* 0x000168000c101d00 */
[----:B------:R0:W5:Y:S02]  /*e530*/  @!P0 LD.E.128 R12, desc[UR42][R48.64] ;  /* 0x0000002a300c8980 */ /* 0x000164000c101d00 */
.L_x_1695:
[----:B------:R-:W-:Y:S05]  /*e540*/  BSYNC B1 ;  /* 0x0000000000017941 */ /* 0x000fea0003800000 */
.L_x_1694:
[----:B------:R-:W-:Y:S01]  /*e550*/  ULEA.HI UR4, UR37, UR37, URZ, 0x1 ;  /* 0x0000002525047291 */ /* 0x000fe2000f8f083f */
[----:B------:R-:W-:Y:S01]  /*e560*/  VIADDMNMX R0, R45, -R212, 0x80, PT ;  /* 0x000000802d007446 */ /* 0x000fe200038009d4 */
[----:B------:R-:W-:Y:S02]  /*e570*/  BSSY B1, `(.L_x_1696) ;  /* 0x0000008000017945 */ /* 0x000fe40003800000 */
[----:B------:R-:W-:Y:S01]  /*e580*/  ULOP3.LUT UR4, UR4, 0xfffffffe, URZ, 0xc0, !UPT ;  /* 0xfffffffe04047892 */ /* 0x000fe2000f8ec03f */
[----:B------:R-:W-:-:S03]  /*e590*/  ISETP.GE.AND P1, PT, R211, R0, PT ;  /* 0x00000000d300720c */ /* 0x000fc60003f26270 */
[----:B------:R-:W-:-:S06]  /*e5a0*/  UIADD3 UR4, UR37, -UR4, URZ ;  /* 0x8000000425047290 */ /* 0x000fcc000fffe03f */
[----:B-1----:R-:W-:-:S05]  /*e5b0*/  IMAD.U32 R3, RZ, RZ, UR4 ;  /* 0x00000004ff037e24 */ /* 0x002fca000f8e00ff */
[----:B------:R-:W-:-:S04]  /*e5c0*/  SHF.L.U32 R3, R3, 0x1f, RZ ;  /* 0x0000001f03037819 */ /* 0x000fc800000006ff */
[----:B------:R-:W1:Y:S02]  /*e5d0*/  SYNCS.PHASECHK.TRANS64.TRYWAIT P0, [R16+URZ+0x2a800], R3 ;  /* 0x02a80003100075a7 */ /* 0x000e64000800017f */
[----:B-1----:R-:W-:Y:S05]  /*e5e0*/  @!P0 BRA `(.L_x_1697) ;  /* 0x000001d400908947 */ /* 0x002fea0003800000 */
.L_x_1998:
[----:B------:R-:W-:Y:S05]  /*e5f0*/  BSYNC B1 ;  /* 0x0000000000017941 */ /* 0x000fea0003800000 */
.L_x_1696:
[----:B------:R-:W-:Y:S05]  /*e600*/  @P1 BRA `(.L_x_1682) ;  /* 0x0000002c00fc1947 */ /* 0x000fea0003800000 */
[----:B-1----:R-:W1:Y:S01]  /*e610*/  LDC R3, c[0x0][0x3f4] ;  /* 0x0000fd00ff037b82 */ /* 0x002e620000000800 */
[C---:B------:R-:W-:Y:S01]  /*e620*/  VIADD R0, R18.reuse, 0x20 ;  /* 0x0000002012007836 */ /* 0x040fe20000000000 */
[----:B------:R-:W-:Y:S01]  /*e630*/  BSSY B1, `(.L_x_1698) ;  /* 0x0000102000017945 */ /* 0x000fe20003800000 */
[C---:B0-----:R-:W-:Y:S01]  /*e640*/  VIADD R20, R18.reuse, 0x40 ;  /* 0x0000004012147836 */ /* 0x041fe20000000000 */
[-C--:B-1----:R-:W-:Y:S02]  /*e650*/  ISETP.GE.AND P0, PT, R18, R3.reuse, PT ;  /* 0x000000031200720c */ /* 0x082fe40003f06270 */
[-C--:B------:R-:W-:Y:S02]  /*e660*/  ISETP.GE.AND P1, PT, R0, R3.reuse, PT ;  /* 0x000000030000720c */ /* 0x080fe40003f26270 */
[----:B------:R-:W-:-:S09]  /*e670*/  ISETP.GE.AND P2, PT, R20, R3, PT ;  /* 0x000000031400720c */ /* 0x000fd20003f46270 */
[----:B------:R-:W-:Y:S05]  /*e680*/  @P0 BRA `(.L_x_1699) ;  /* 0x0000000c00f00947 */ /* 0x000fea0003800000 */
[----:B------:R-:W4:Y:S01]  /*e690*/  LDL R68, [R1+0x38] ;  /* 0x0000380001447983 */ /* 0x000f220000100800 */
[----:B--2---:R-:W0:Y:S01]  /*e6a0*/  S2R R21, SR_TID.X ;  /* 0x0000000000157919 */ /* 0x004e220000002100 */
[----:B-----5:R-:W-:Y:S02]  /*e6b0*/  SHF.R.U32.HI R0, RZ, 0x8, R24 ;  /* 0x00000008ff007819 */ /* 0x020fe40000011618 */
[----:B------:R-:W-:Y:S01]  /*e6c0*/  LOP3.LUT R20, R24, 0xff, RZ, 0xc0, !PT ;  /* 0x000000ff18147812 */ /* 0x000fe200078ec0ff */
[----:B0-----:R-:W-:-:S05]  /*e6d0*/  VIADD R21, R21, 0xffffff80 ;  /* 0xffffff8015157836 */ /* 0x001fca0000000000 */
[----:B------:R-:W-:-:S04]  /*e6e0*/  LEA.HI R40, R21, R21, RZ, 0x1 ;  /* 0x0000001515287211 */ /* 0x000fc800078f08ff */
[----:B------:R-:W-:-:S05]  /*e6f0*/  LOP3.LUT R40, R40, 0xfffffffe, RZ, 0xc0, !PT ;  /* 0xfffffffe28287812 */ /* 0x000fca00078ec0ff */
[----:B------:R-:W-:Y:S01]  /*e700*/  IMAD.IADD R40, R21, 0x1, -R40 ;  /* 0x0000000115287824 */ /* 0x000fe200078e0a28 */
[----:B------:R-:W-:-:S04]  /*e710*/  LOP3.LUT R21, R0, 0xff, RZ, 0xc0, !PT ;  /* 0x000000ff00157812 */ /* 0x000fc800078ec0ff */
[----:B------:R-:W-:Y:S02]  /*e720*/  LEA.HI R0, R3, R40, RZ, 0x1c ;  /* 0x0000002803007211 */ /* 0x000fe400078fe0ff */
[----:B------:R-:W-:Y:S02]  /*e730*/  PRMT R45, R21, 0x7604, R20 ;  /* 0x00007604152d7816 */ /* 0x000fe40000000014 */
[----:B------:R-:W-:-:S04]  /*e740*/  SHF.R.S32.HI R21, RZ, 0x1f, R0 ;  /* 0x0000001fff157819 */ /* 0x000fc80000011400 */
[----:B------:R-:W-:Y:S01]  /*e750*/  LEA.HI R20, R21, R0, RZ, 0x2 ;  /* 0x0000000015147211 */ /* 0x000fe200078f10ff */
[----:B------:R-:W-:-:S04]  /*e760*/  IMAD.SHL.U32 R0, R0, 0x10, RZ ;  /* 0x0000001000007824 */ /* 0x000fc800078e00ff */
[----:B------:R-:W-:Y:S01]  /*e770*/  IMAD.SHL.U32 R20, R20, 0x800, RZ ;  /* 0x0000080014147824 */ /* 0x000fe200078e00ff */
[----:B------:R-:W-:Y:S02]  /*e780*/  LOP3.LUT R21, R215, 0x30, R0, 0xf8, !PT ;  /* 0x00000030d7157812 */ /* 0x000fe400078ef800 */
[----:B---3--:R-:W-:Y:S02]  /*e790*/  SHF.R.U32.HI R37, RZ, 0x8, R25 ;  /* 0x00000008ff257819 */ /* 0x008fe40000011619 */
[----:B----4-:R-:W-:Y:S02]  /*e7a0*/  SHF.R.U32.HI R39, RZ, 0x8, R26 ;  /* 0x00000008ff277819 */ /* 0x010fe4000001161a */
[----:B------:R-:W-:Y:S02]  /*e7b0*/  LOP3.LUT R21, R21, R216, RZ, 0x3c, !PT ;  /* 0x000000d815157212 */ /* 0x000fe400078e3cff */
[----:B------:R-:W-:Y:S02]  /*e7c0*/  LOP3.LUT R20, R20, 0xffffe000, RZ, 0xc0, !PT ;  /* 0xffffe00014147812 */ /* 0x000fe400078ec0ff */
[----:B------:R-:W-:-:S02]  /*e7d0*/  LOP3.LUT R36, R25, 0xff, RZ, 0xc0, !PT ;  /* 0x000000ff19247812 */ /* 0x000fc400078ec0ff */
[----:B------:R-:W-:Y:S02]  /*e7e0*/  LOP3.LUT R38, R26, 0xff, RZ, 0xc0, !PT ;  /* 0x000000ff1a267812 */ /* 0x000fe400078ec0ff */
[----:B------:R-:W-:Y:S02]  /*e7f0*/  LOP3.LUT R37, R37, 0xff, RZ, 0xc0, !PT ;  /* 0x000000ff25257812 */ /* 0x000fe400078ec0ff */
[----:B------:R-:W-:Y:S02]  /*e800*/  LOP3.LUT R39, R39, 0xff, RZ, 0xc0, !PT ;  /* 0x000000ff27277812 */ /* 0x000fe400078ec0ff */
[----:B------:R-:W-:Y:S02]  /*e810*/  IADD3 R21, R21, R217, R20 ;  /* 0x000000d915157210 */ /* 0x000fe40007ffe014 */
[----:B------:R-:W-:Y:S02]  /*e820*/  PRMT R46, R37, 0x7604, R36 ;  /* 0x00007604252e7816 */ /* 0x000fe40000000024 */
[----:B------:R-:W-:Y:S01]  /*e830*/  PRMT R47, R39, 0x7604, R38 ;  /* 0x00007604272f7816 */ /* 0x000fe20000000026 */
[----:B------:R-:W-:Y:S01]  /*e840*/  IMAD.IADD R0, R16, 0x1, R21 ;  /* 0x0000000110007824 */ /* 0x000fe200078e0215 */
[----:B------:R-:W-:-:S02]  /*e850*/  SHF.R.U32.HI R37, RZ, 0x8, R27 ;  /* 0x00000008ff257819 */ /* 0x000fc4000001161b */
[----:B------:R-:W-:Y:S02]  /*e860*/  SHF.R.U32.HI R39, RZ, 0x8, R4 ;  /* 0x00000008ff277819 */ /* 0x000fe40000011604 */
[----:B------:R-:W-:Y:S02]  /*e870*/  SHF.R.U32.HI R40, RZ, 0x8, R5 ;  /* 0x00000008ff287819 */ /* 0x000fe40000011605 */
[----:B------:R-:W-:Y:S02]  /*e880*/  LOP3.LUT R36, R27, 0xff, RZ, 0xc0, !PT ;  /* 0x000000ff1b247812 */ /* 0x000fe400078ec0ff */
[----:B------:R-:W-:Y:S02]  /*e890*/  LOP3.LUT R38, R4, 0xff, RZ, 0xc0, !PT ;  /* 0x000000ff04267812 */ /* 0x000fe400078ec0ff */
[----:B------:R-:W-:Y:S02]  /*e8a0*/  LOP3.LUT R37, R37, 0xff, RZ, 0xc0, !PT ;  /* 0x000000ff25257812 */ /* 0x000fe400078ec0ff */
[----:B------:R-:W-:-:S02]  /*e8b0*/  LOP3.LUT R39, R39, 0xff, RZ, 0xc0, !PT ;  /* 0x000000ff27277812 */ /* 0x000fc400078ec0ff */
[----:B------:R-:W-:Y:S02]  /*e8c0*/  LOP3.LUT R21, R40, 0xff, RZ, 0xc0, !PT ;  /* 0x000000ff28157812 */ /* 0x000fe400078ec0ff */
[----:B------:R-:W0:Y:S01]  /*e8d0*/  LDS.128 R40, [R0+0x18400] ;  /* 0x0184000000287984 */ /* 0x000e220000000c00 */
[----:B------:R-:W-:Y:S02]  /*e8e0*/  PRMT R48, R37, 0x7604, R36 ;  /* 0x0000760425307816 */ /* 0x000fe40000000024 */
[----:B------:R-:W-:Y:S02]  /*e8f0*/  PRMT R53, R39, 0x7604, R38 ;  /* 0x0000760427357816 */ /* 0x000fe40000000026 */
[----:B------:R-:W-:Y:S02]  /*e900*/  SHF.R.U32.HI R50, RZ, 0x8, R6 ;  /* 0x00000008ff327819 */ /* 0x000fe40000011606 */
[----:B------:R-:W-:Y:S02]  /*e910*/  LOP3.LUT R20, R5, 0xff, RZ, 0xc0, !PT ;  /* 0x000000ff05147812 */ /* 0x000fe400078ec0ff */
[----:B------:R-:W-:-:S02]  /*e920*/  LOP3.LUT R49, R6, 0xff, RZ, 0xc0, !PT ;  /* 0x000000ff06317812 */ /* 0x000fc400078ec0ff */
[----:B------:R-:W-:Y:S02]  /*e930*/  LOP3.LUT R50, R50, 0xff, RZ, 0xc0, !PT ;  /* 0x000000ff32327812 */ /* 0x000fe400078ec0ff */
[----:B------:R-:W-:Y:S02]  /*e940*/  PRMT R20, R21, 0x7604, R20 ;  /* 0x0000760415147816 */ /* 0x000fe40000000014 */
[----:B------:R-:W-:Y:S02]  /*e950*/  SHF.R.U32.HI R55, RZ, 0x10, R5 ;  /* 0x00000010ff377819 */ /* 0x000fe40000011605 */
[----:B------:R-:W-:Y:S02]  /*e960*/  SHF.R.U32.HI R21, RZ, 0x10, R25 ;  /* 0x00000010ff157819 */ /* 0x000fe40000011619 */
[----:B------:R-:W-:Y:S02]  /*e970*/  PRMT R57, R50, 0x7604, R49 ;  /* 0x0000760432397816 */ /* 0x000fe40000000031 */
[----:B------:R-:W-:Y:S01]  /*e980*/  SHF.R.U32.HI R49, RZ, 0x10, R27 ;  /* 0x00000010ff317819 */ /* 0x000fe2000001161b */
[----:B------:R-:W-:Y:S01]  /*e990*/  IMAD.U32 R55, R55, 0x10000, RZ ;  /* 0x0001000037377824 */ /* 0x000fe200078e00ff */
[----:B------:R-:W-:Y:S01]  /*e9a0*/  SHF.R.U32.HI R52, RZ, 0x8, R7 ;  /* 0x00000008ff347819 */ /* 0x000fe20000011607 */
[----:B------:R-:W-:Y:S01]  /*e9b0*/  IMAD.U32 R21, R21, 0x10000, RZ ;  /* 0x0001000015157824 */ /* 0x000fe200078e00ff */
[----:B------:R-:W-:Y:S01]  /*e9c0*/  LOP3.LUT R51, R7, 0xff, RZ, 0xc0, !PT ;  /* 0x000000ff07337812 */ /* 0x000fe200078ec0ff */
[----:B------:R-:W-:Y:S01]  /*e9d0*/  IMAD.U32 R49, R49, 0x10000, RZ ;  /* 0x0001000031317824 */ /* 0x000fe200078e00ff */
[----:B------:R-:W-:-:S02]  /*e9e0*/  LOP3.LUT R52, R52, 0xff, RZ, 0xc0, !PT ;  /* 0x000000ff34347812 */ /* 0x000fc400078ec0ff */
[----:B------:R-:W-:Y:S02]  /*e9f0*/  LOP3.LUT R55, R20, 0xff0000, R55, 0xf8, !PT ;  /* 0x00ff000014377812 */ /* 0x000fe400078ef837 */
[----:B------:R-:W-:Y:S02]  /*ea00*/  LOP3.LUT R21, R46, 0xff0000, R21, 0xf8, !PT ;  /* 0x00ff00002e157812 */ /* 0x000fe400078ef815 */
[----:B------:R-:W-:Y:S02]  /*ea10*/  PRMT R52, R52, 0x7604, R51 ;  /* 0x0000760434347816 */ /* 0x000fe40000000033 */
[----:B------:R-:W-:Y:S02]  /*ea20*/  SHF.R.U32.HI R59, RZ, 0x10, R7 ;  /* 0x00000010ff3b7819 */ /* 0x000fe40000011607 */
[----:B------:R-:W-:Y:S02]  /*ea30*/  LOP3.LUT R51, R48, 0xff0000, R49, 0xf8, !PT ;  /* 0x00ff000030337812 */ /* 0x000fe400078ef831 */
[----:B------:R-:W-:-:S02]  /*ea40*/  LOP3.LUT R47, R47, 0xff0000, R26, 0xf8, !PT ;  /* 0x00ff00002f2f7812 */ /* 0x000fc400078ef81a */
[----:B------:R-:W-:Y:S02]  /*ea50*/  LOP3.LUT R55, R55, 0xff000000, R5, 0xf8, !PT ;  /* 0xff00000037377812 */ /* 0x000fe400078ef805 */
[----:B------:R-:W-:Y:S02]  /*ea60*/  LOP3.LUT R50, R21, 0xff000000, R25, 0xf8, !PT ;  /* 0xff00000015327812 */ /* 0x000fe400078ef819 */
[----:B------:R-:W-:Y:S01]  /*ea70*/  LOP3.LUT R21, R53, 0xff0000, R4, 0xf8, !PT ;  /* 0x00ff000035157812 */ /* 0x000fe200078ef804 */
[----:B------:R-:W-:Y:S01]  /*ea80*/  IMAD.U32 R59, R59, 0x10000, RZ ;  /* 0x000100003b3b7824 */ /* 0x000fe200078e00ff */
[----:B------:R-:W-:Y:S02]  /*ea90*/  LOP3.LUT R45, R45, 0xff0000, R24, 0xf8, !PT ;  /* 0x00ff00002d2d7812 */ /* 0x000fe400078ef818 */
[----:B------:R-:W-:Y:S02]  /*eaa0*/  LOP3.LUT R53, R51, 0xff000000, R27, 0xf8, !PT ;  /* 0xff00000033357812 */ /* 0x000fe400078ef81b */
[----:B------:R-:W-:-:S02]  /*eab0*/  LOP3.LUT R20, R47, 0xff000000, R26, 0xf8, !PT ;  /* 0xff0000002f147812 */ /* 0x000fc400078ef81a */
[----:B------:R-:W-:Y:S02]  /*eac0*/  F2FP.F16.E4M3.UNPACK_B R56, R55 ;  /* 0x00000037ff38723e */ /* 0x000fe400020006ff */
[-C--:B0-----:R-:W-:Y:S02]  /*ead0*/  F2FP.F16.E4M3.UNPACK_B R27, R41.reuse ;  /* 0x00000029ff1b723e */ /* 0x081fe400020006ff */
[----:B------:R-:W-:Y:S02]  /*eae0*/  F2FP.F16.E4M3.UNPACK_B R26, R50 ;  /* 0x00000032ff1a723e */ /* 0x000fe400020006ff */
[----:B------:R-:W-:Y:S01]  /*eaf0*/  LOP3.LUT R49, R45, 0xff000000, R24, 0xf8, !PT ;  /* 0xff0000002d317812 */ /* 0x000fe200078ef818 */
[----:B------:R-:W-:Y:S01]  /*eb00*/  HADD2.F32 R58, -RZ, R56.H0_H0 ;  /* 0x20000038ff3a7230 */ /* 0x000fe20000004100 */
[----:B------:R-:W-:Y:S01]  /*eb10*/  LOP3.LUT R59, R52, 0xff0000, R59, 0xf8, !PT ;  /* 0x00ff0000343b7812 */ /* 0x000fe200078ef83b */
[----:B------:R-:W-:Y:S02]  /*eb20*/  HADD2.F32 R5, -RZ, R27.H0_H0 ;  /* 0x2000001bff057230 */ /* 0x000fe40000004100 */
[----:B------:R-:W-:Y:S01]  /*eb30*/  HADD2.F32 R52, -RZ, R26.H0_H0 ;  /* 0x2000001aff347230 */ /* 0x000fe20000004100 */
[----:B------:R-:W-:-:S02]  /*eb40*/  F2FP.F16.E4M3.UNPACK_B R46, R41.H1 ;  /* 0x00000029ff2e723e */ /* 0x000fc400030006ff */
[C---:B------:R-:W-:Y:S01]  /*eb50*/  FMUL.FTZ R60, R5.reuse, R58 ;  /* 0x0000003a053c7220 */ /* 0x040fe20000410000 */
[----:B------:R-:W-:Y:S01]  /*eb60*/  F2FP.F16.E4M3.UNPACK_B R50, R50.H1 ;  /* 0x00000032ff32723e */ /* 0x000fe200030006ff */
[----:B------:R-:W-:Y:S01]  /*eb70*/  FMUL.FTZ R51, R5, R52 ;  /* 0x0000003405337220 */ /* 0x000fe20000410000 */
[----:B------:R-:W-:Y:S02]  /*eb80*/  LOP3.LUT R57, R57, 0xff0000, R6, 0xf8, !PT ;  /* 0x00ff000039397812 */ /* 0x000fe400078ef806 */
[----:B------:R-:W-:Y:S02]  /*eb90*/  LOP3.LUT R59, R59, 0xff000000, R7, 0xf8, !PT ;  /* 0xff0000003b3b7812 */ /* 0x000fe400078ef807 */
[-C--:B------:R-:W-:Y:S02]  /*eba0*/  F2FP.F16.E4M3.UNPACK_B R47, R43.reuse ;  /* 0x0000002bff2f723e */ /* 0x080fe400020006ff */
[----:B------:R-:W-:Y:S02]  /*ebb0*/  F2FP.F16.E4M3.UNPACK_B R48, R43.H1 ;  /* 0x0000002bff30723e */ /* 0x000fe400030006ff */
[----:B------:R-:W-:-:S02]  /*ebc0*/  F2FP.F16.E4M3.UNPACK_B R7, R42 ;  /* 0x0000002aff07723e */ /* 0x000fc400020006ff */
[----:B------:R-:W-:Y:S01]  /*ebd0*/  F2FP.F16.E4M3.UNPACK_B R43, R42.H1 ;  /* 0x0000002aff2b723e */ /* 0x000fe200030006ff */
[----:B------:R-:W-:Y:S01]  /*ebe0*/  HADD2.F32 R42, -RZ, R46.H0_H0 ;  /* 0x2000002eff2a7230 */ /* 0x000fe20000004100 */
[----:B------:R-:W-:Y:S02]  /*ebf0*/  F2FP.F16.E4M3.UNPACK_B R55, R55.H1 ;  /* 0x00000037ff37723e */ /* 0x000fe400030006ff */
[----:B------:R-:W-:Y:S01]  /*ec00*/  LOP3.LUT R6, R57, 0xff000000, R6, 0xf8, !PT ;  /* 0xff00000039067812 */ /* 0x000fe200078ef806 */
[----:B------:R-:W-:Y:S02]  /*ec10*/  HADD2.F32 R57, -RZ, R56.H1_H1 ;  /* 0x30000038ff397230 */ /* 0x000fe40000004100 */
[--C-:B------:R-:W-:Y:S02]  /*ec20*/  HADD2.F32 R56, -RZ, R55.reuse.H0_H0 ;  /* 0x20000037ff387230 */ /* 0x100fe40000004100 */
[----:B------:R-:W-:Y:S02]  /*ec30*/  HADD2.F32 R55, -RZ, R55.H1_H1 ;  /* 0x30000037ff377230 */ /* 0x000fe40000004100 */
[----:B------:R-:W-:Y:S01]  /*ec40*/  HADD2.F32 R46, -RZ, R46.H1_H1 ;  /* 0x3000002eff2e7230 */ /* 0x000fe20000004100 */
[----:B------:R-:W-:-:S02]  /*ec50*/  LOP3.LUT R54, R21, 0xff000000, R4, 0xf8, !PT ;  /* 0xff00000015367812 */ /* 0x000fc400078ef804 */
[-C--:B------:R-:W-:Y:S02]  /*ec60*/  F2FP.F16.E4M3.UNPACK_B R41, R40.reuse ;  /* 0x00000028ff29723e */ /* 0x080fe400020006ff */
[----:B------:R-:W-:Y:S01]  /*ec70*/  F2FP.F16.E4M3.UNPACK_B R40, R40.H1 ;  /* 0x00000028ff28723e */ /* 0x000fe200030006ff */
[----:B------:R-:W0:Y:S02]  /*ec80*/  LDS.128 R36, [R68+0x18400] ;  /* 0x0184000044247984 */ /* 0x000e240000000c00 */
[----:B0-----:R-:W-:-:S05]  /*ec90*/  F2FP.F16.E4M3.UNPACK_B R24, R37 ;  /* 0x00000025ff18723e */ /* 0x001fca00020006ff */
[----:B------:R-:W-:Y:S01]  /*eca0*/  HADD2.F32 R25, -RZ, R24.H0_H0 ;  /* 0x20000018ff197230 */ /* 0x000fe20000004100 */
[----:B------:R-:W-:-:S04]  /*ecb0*/  F2FP.F16.E4M3.UNPACK_B R37, R37.H1 ;  /* 0x00000025ff25723e */ /* 0x000fc800030006ff */
[C---:B------:R-:W-:Y:S01]  /*ecc0*/  FFMA.FTZ R5, R25.reuse, R52, -R60 ;  /* 0x0000003419057223 */ /* 0x040fe2000001083c */
[----:B------:R-:W-:Y:S01]  /*ecd0*/  FFMA.FTZ R25, R25, R58, R51 ;  /* 0x0000003a19197223 */ /* 0x000fe20000010033 */
[----:B------:R-:W-:Y:S02]  /*ece0*/  HADD2.F32 R51, -RZ, R26.H1_H1 ;  /* 0x3000001aff337230 */ /* 0x000fe40000004100 */
[----:B------:R-:W-:Y:S02]  /*ecf0*/  HADD2.F32 R26, -RZ, R24.H1_H1 ;  /* 0x30000018ff1a7230 */ /* 0x000fe40000004100 */
[----:B------:R-:W-:Y:S02]  /*ed00*/  HADD2.F32 R52, -RZ, R50.H0_H0 ;  /* 0x20000032ff347230 */ /* 0x000fe40000004100 */
[----:B------:R-:W-:Y:S02]  /*ed10*/  HADD2.F32 R24, -RZ, R27.H1_H1 ;  /* 0x3000001bff187230 */ /* 0x000fe40000004100 */
[----:B------:R-:W-:-:S02]  /*ed20*/  HADD2.F32 R27, -RZ, R37.H0_H0 ;  /* 0x20000025ff1b7230 */ /* 0x000fc40000004100 */
[----:B------:R-:W-:Y:S01]  /*ed30*/  FMUL.FTZ R63, R42, R52 ;  /* 0x000000342a3f7220 */ /* 0x000fe20000410000 */
[C---:B------:R-:W-:Y:S01]  /*ed40*/  FMUL.FTZ R61, R24.reuse, R57 ;  /* 0x00000039183d7220 */ /* 0x040fe20000410000 */
[-C--:B------:R-:W-:Y:S01]  /*ed50*/  FMUL.FTZ R58, R24, R51.reuse ;  /* 0x00000033183a7220 */ /* 0x080fe20000410000 */
[-C--:B------:R-:W-:Y:S01]  /*ed60*/  FMUL.FTZ R60, R42, R56.reuse ;  /* 0x000000382a3c7220 */ /* 0x080fe20000410000 */
[C---:B------:R-:W-:Y:S01]  /*ed70*/  FFMA.FTZ R63, R27.reuse, R56, R63 ;  /* 0x000000381b3f7223 */ /* 0x040fe2000001003f */
[C---:B------:R-:W-:Y:S01]  /*ed80*/  FFMA.FTZ R24, R26.reuse, R51, -R61 ;  /* 0x000000331a187223 */ /* 0x040fe2000001083d */
[----:B------:R-:W-:Y:S02]  /*ed90*/  F2FP.F16.E4M3.UNPACK_B R56, R59 ;  /* 0x0000003bff38723e */ /* 0x000fe400020006ff */
[----:B------:R-:W-:Y:S01]  /*eda0*/  F2FP.F16.E4M3.UNPACK_B R51, R53 ;  /* 0x00000035ff33723e */ /* 0x000fe200020006ff */
[----:B------:R-:W-:Y:S01]  /*edb0*/  FFMA.FTZ R26, R26, R57, R58 ;  /* 0x000000391a1a7223 */ /* 0x000fe2000001003a */
[----:B------:R-:W-:Y:S01]  /*edc0*/  F2FP.F16.E4M3.UNPACK_B R45, R39 ;  /* 0x00000027ff2d723e */ /* 0x000fe200020006ff */
[----:B------:R-:W-:Y:S01]  /*edd0*/  FFMA.FTZ R60, R27, R52, -R60 ;  /* 0x000000341b3c7223 */ /* 0x000fe2000001083c */
[----:B------:R-:W-:-:S02]  /*ede0*/  HADD2.F32 R57, -RZ, R56.H0_H0 ;  /* 0x20000038ff397230 */ /* 0x000fc40000004100 */
[----:B------:R-:W-:Y:S02]  /*edf0*/  HADD2.F32 R42, -RZ, R47.H0_H0 ;  /* 0x2000002fff2a7230 */ /* 0x000fe40000004100 */
[----:B------:R-:W-:Y:S02]  /*ee00*/  HADD2.F32 R52, -RZ, R51.H0_H0 ;  /* 0x20000033ff347230 */ /* 0x000fe40000004100 */
[----:B------:R-:W-:Y:S02]  /*ee10*/  HADD2.F32 R50, -RZ, R50.H1_H1 ;  /* 0x30000032ff327230 */ /* 0x000fe40000004100 */
[C---:B------:R-:W-:Y:S01]  /*ee20*/  FMUL.FTZ R62, R42.reuse, R57 ;  /* 0x000000392a3e7220 */ /* 0x040fe20000410000 */
[----:B------:R-:W-:Y:S02]  /*ee30*/  HADD2.F32 R27, -RZ, R45.H0_H0 ;  /* 0x2000002dff1b7230 */ /* 0x000fe40000004100 */
[----:B------:R-:W-:Y:S01]  /*ee40*/  FMUL.FTZ R42, R42, R52 ;  /* 0x000000342a2a7220 */ /* 0x000fe20000410000 */
[----:B------:R-:W-:-:S02]  /*ee50*/  HADD2.F32 R37, -RZ, R37.H1_H1 ;  /* 0x30000025ff257230 */ /* 0x000fc40000004100 */
[C---:B------:R-:W-:Y:S01]  /*ee60*/  FMUL.FTZ R58, R46.reuse, R55 ;  /* 0x000000372e3a7220 */ /* 0x040fe20000410000 */
[-C--:B------:R-:W-:Y:S01]  /*ee70*/  FMUL.FTZ R46, R46, R50.reuse ;  /* 0x000000322e2e7220 */ /* 0x080fe20000410000 */
[----:B------:R-:W-:Y:S01]  /*ee80*/  FFMA.FTZ R57, R27, R57, R42 ;  /* 0x000000391b397223 */ /* 0x000fe2000001002a */
[----:B------:R-:W-:Y:S01]  /*ee90*/  F2FP.F16.E4M3.UNPACK_B R59, R59.H1 ;  /* 0x0000003bff3b723e */ /* 0x000fe200030006ff */
[----:B------:R-:W-:Y:S01]  /*eea0*/  HADD2.F32 R56, -RZ, R56.H1_H1 ;  /* 0x30000038ff387230 */ /* 0x000fe20000004100 */
[----:B------:R-:W-:Y:S01]  /*eeb0*/  F2FP.F16.E4M3.UNPACK_B R53, R53.H1 ;  /* 0x00000035ff35723e */ /* 0x000fe200030006ff */
[----:B------:R-:W-:Y:S02]  /*eec0*/  HADD2.F32 R47, -RZ, R47.H1_H1 ;  /* 0x3000002fff2f7230 */ /* 0x000fe40000004100 */
[----:B------:R-:W-:Y:S02]  /*eed0*/  HADD2.F32 R42, -RZ, R51.H1_H1 ;  /* 0x30000033ff2a7230 */ /* 0x000fe40000004100 */
[C---:B------:R-:W-:Y:S01]  /*eee0*/  FFMA.FTZ R61, R37.reuse, R50, -R58 ;  /* 0x00000032253d7223 */ /* 0x040fe2000001083a */
[----:B------:R-:W-:Y:S01]  /*eef0*/  FFMA.FTZ R58, R37, R55, R46 ;  /* 0x00000037253a7223 */ /* 0x000fe2000001002e */
[----:B------:R-:W-:Y:S01]  /*ef00*/  FFMA.FTZ R62, R27, R52, -R62 ;  /* 0x000000341b3e7223 */ /* 0x000fe2000001083e */
[----:B------:R-:W-:Y:S01]  /*ef10*/  F2FP.F16.E4M3.UNPACK_B R39, R39.H1 ;  /* 0x00000027ff27723e */ /* 0x000fe200030006ff */
[----:B------:R-:W-:-:S02]  /*ef20*/  HADD2.F32 R45, -RZ, R45.H1_H1 ;  /* 0x3000002dff2d7230 */ /* 0x000fc40000004100 */
[C---:B------:R-:W-:Y:S01]  /*ef30*/  FMUL.FTZ R52, R47.reuse, R56 ;  /* 0x000000382f347220 */ /* 0x040fe20000410000 */
[----:B------:R-:W-:Y:S02]  /*ef40*/  HADD2.F32 R50, -RZ, R59.H0_H0 ;  /* 0x2000003bff327230 */ /* 0x000fe40000004100 */
[-C--:B------:R-:W-:Y:S01]  /*ef50*/  FMUL.FTZ R47, R47, R42.reuse ;  /* 0x0000002a2f2f7220 */ /* 0x080fe20000410000 */
[----:B------:R-:W-:Y:S02]  /*ef60*/  HADD2.F32 R37, -RZ, R48.H0_H0 ;  /* 0x20000030ff257230 */ /* 0x000fe40000004100 */
[----:B------:R-:W-:Y:S02]  /*ef70*/  HADD2.F32 R46, -RZ, R53.H0_H0 ;  /* 0x20000035ff2e7230 */ /* 0x000fe40000004100 */
[----:B------:R-:W-:Y:S01]  /*ef80*/  FFMA.FTZ R55, R45, R42, -R52 ;  /* 0x0000002a2d377223 */ /* 0x000fe20000010834 */
[----:B------:R-:W-:Y:S02]  /*ef90*/  HADD2.F32 R27, -RZ, R39.H0_H0 ;  /* 0x20000027ff1b7230 */ /* 0x000fe40000004100 */
[----:B------:R-:W-:Y:S01]  /*efa0*/  FMUL.FTZ R64, R37, R50 ;  /* 0x0000003225407220 */ /* 0x000fe20000410000 */
[----:B------:R-:W-:Y:S01]  /*efb0*/  FFMA.FTZ R56, R45, R56, R47 ;  /* 0x000000382d387223 */ /* 0x000fe2000001002f */
[----:B------:R-:W-:Y:S01]  /*efc0*/  FMUL.FTZ R37, R37, R46 ;  /* 0x0000002e25257220 */ /* 0x000fe20000410000 */
[----:B------:R-:W-:-:S02]  /*efd0*/  F2FP.F16.E4M3.UNPACK_B R45, R54.H1 ;  /* 0x00000036ff2d723e */ /* 0x000fc400030006ff */
[----:B------:R-:W-:Y:S01]  /*efe0*/  F2FP.F16.E4M3.UNPACK_B R42, R49.H1 ;  /* 0x00000031ff2a723e */ /* 0x000fe200030006ff */
[C---:B------:R-:W-:Y:S01]  /*eff0*/  FFMA.FTZ R65, R27.reuse, R50, R37 ;  /* 0x000000321b417223 */ /* 0x040fe20000010025 */
[-C--:B------:R-:W-:Y:S01]  /*f000*/  F2FP.F16.E4M3.UNPACK_B R21, R36.reuse ;  /* 0x00000024ff15723e */ /* 0x080fe200020006ff */
[----:B------:R-:W-:Y:S01]  /*f010*/  HADD2.F32 R53, -RZ, R53.H1_H1 ;  /* 0x30000035ff357230 */ /* 0x000fe20000004100 */
[----:B------:R-:W-:Y:S01]  /*f020*/  F2FP.F16.E4M3.UNPACK_B R36, R36.H1 ;  /* 0x00000024ff24723e */ /* 0x000fe200030006ff */
[----:B------:R-:W-:Y:S02]  /*f030*/  HADD2.F32 R59, -RZ, R59.H1_H1 ;  /* 0x3000003bff3b7230 */ /* 0x000fe40000004100 */
[----:B------:R-:W-:Y:S01]  /*f040*/  FFMA.FTZ R64, R27, R46, -R64 ;  /* 0x0000002e1b407223 */ /* 0x000fe20000010840 */
[----:B------:R-:W-:Y:S02]  /*f050*/  HADD2.F32 R48, -RZ, R48.H1_H1 ;  /* 0x30000030ff307230 */ /* 0x000fe40000004100 */
[----:B------:R-:W-:-:S02]  /*f060*/  HADD2.F32 R50, -RZ, R45.H0_H0 ;  /* 0x2000002dff327230 */ /* 0x000fc40000004100 */
[----:B------:R-:W-:Y:S02]  /*f070*/  HADD2.F32 R37, -RZ, R40.H0_H0 ;  /* 0x20000028ff257230 */ /* 0x000fe40000004100 */
[----:B------:R-:W-:Y:S02]  /*f080*/  HADD2.F32 R46, -RZ, R42.H0_H0 ;  /* 0x2000002aff2e7230 */ /* 0x000fe40000004100 */
[C---:B------:R-:W-:Y:S01]  /*f090*/  FMUL.FTZ R52, R48.reuse, R59 ;  /* 0x0000003b30347220 */ /* 0x040fe20000410000 */
[----:B------:R-:W-:Y:S01]  /*f0a0*/  FMUL.FTZ R66, R48, R53 ;  /* 0x0000003530427220 */ /* 0x000fe20000410000 */
[----:B------:R-:W-:Y:S02]  /*f0b0*/  HADD2.F32 R27, -RZ, R36.H0_H0 ;  /* 0x20000024ff1b7230 */ /* 0x000fe40000004100 */
[C---:B------:R-:W-:Y:S01]  /*f0c0*/  FMUL.FTZ R48, R37.reuse, R50 ;  /* 0x0000003225307220 */ /* 0x040fe20000410000 */
[----:B------:R-:W-:Y:S01]  /*f0d0*/  FMUL.FTZ R37, R37, R46 ;  /* 0x0000002e25257220 */ /* 0x000fe20000410000 */
[----:B------:R-:W-:-:S02]  /*f0e0*/  HADD2.F32 R39, -RZ, R39.H1_H1 ;  /* 0x30000027ff277230 */ /* 0x000fc40000004100 */
[C---:B------:R-:W-:Y:S01]  /*f0f0*/  FFMA.FTZ R47, R27.reuse, R46, -R48 ;  /* 0x0000002e1b2f7223 */ /* 0x040fe20000010830 */
[----:B------:R-:W-:Y:S01]  /*f100*/  FFMA.FTZ R50, R27, R50, R37 ;  /* 0x000000321b327223 */ /* 0x000fe20000010025 */
[----:B------:R-:W-:Y:S01]  /*f110*/  HADD2.F32 R45, -RZ, R45.H1_H1 ;  /* 0x3000002dff2d7230 */ /* 0x000fe20000004100 */
[----:B------:R-:W-:Y:S01]  /*f120*/  F2FP.F16.E4M3.UNPACK_B R54, R54 ;  /* 0x00000036ff36723e */ /* 0x000fe200020006ff */
[----:B------:R-:W-:Y:S02]  /*f130*/  HADD2.F32 R40, -RZ, R40.H1_H1 ;  /* 0x30000028ff287230 */ /* 0x000fe40000004100 */
[----:B------:R-:W-:Y:S02]  /*f140*/  HADD2.F32 R27, -RZ, R42.H1_H1 ;  /* 0x3000002aff1b7230 */ /* 0x000fe40000004100 */
[C---:B------:R-:W-:Y:S01]  /*f150*/  FFMA.FTZ R67, R39.reuse, R53, -R52 ;  /* 0x0000003527437223 */ /* 0x040fe20000010834 */
[----:B------:R-:W-:Y:S01]  /*f160*/  FFMA.FTZ R66, R39, R59, R66 ;  /* 0x0000003b27427223 */ /* 0x000fe20000010042 */
[----:B------:R-:W-:Y:S01]  /*f170*/  HADD2.F32 R36, -RZ, R36.H1_H1 ;  /* 0x30000024ff247230 */ /* 0x000fe20000004100 */
[----:B------:R-:W-:Y:S01]  /*f180*/  F2FP.F16.E4M3.UNPACK_B R49, R49 ;  /* 0x00000031ff31723e */ /* 0x000fe200020006ff */
[C---:B------:R-:W-:Y:S01]  /*f190*/  FMUL.FTZ R39, R40.reuse, R45 ;  /* 0x0000002d28277220 */ /* 0x040fe20000410000 */
[----:B------:R-:W-:Y:S01]  /*f1a0*/  FMUL.FTZ R42, R40, R27 ;  /* 0x0000001b282a7220 */ /* 0x000fe20000410000 */
[----:B------:R-:W-:-:S02]  /*f1b0*/  HADD2.F32 R40, -RZ, R54.H0_H0 ;  /* 0x20000036ff287230 */ /* 0x000fc40000004100 */
[----:B------:R-:W-:Y:S02]  /*f1c0*/  HADD2.F32 R37, -RZ, R41.H0_H0 ;  /* 0x20000029ff257230 */ /* 0x000fe40000004100 */
[C---:B------:R-:W-:Y:S01]  /*f1d0*/  FFMA.FTZ R52, R36.reuse, R27, -R39 ;  /* 0x0000001b24347223 */ /* 0x040fe20000010827 */
[----:B------:R-:W-:Y:S01]  /*f1e0*/  FFMA.FTZ R51, R36, R45, R42 ;  /* 0x0000002d24337223 */ /* 0x000fe2000001002a */
[----:B------:R-:W-:Y:S02]  /*f1f0*/  HADD2.F32 R36, -RZ, R49.H0_H0 ;  /* 0x20000031ff247230 */ /* 0x000fe40000004100 */
[----:B------:R-:W-:Y:S02]  /*f200*/  HADD2.F32 R27, -RZ, R21.H0_H0 ;  /* 0x20000015ff1b7230 */ /* 0x000fe40000004100 */
[C---:B------:R-:W-:Y:S01]  /*f210*/  FMUL.FTZ R42, R37.reuse, R40 ;  /* 0x00000028252a7220 */ /* 0x040fe20000410000 */
[----:B------:R-:W-:Y:S02]  /*f220*/  HADD2.F32 R54, -RZ, R54.H1_H1 ;  /* 0x30000036ff367230 */ /* 0x000fe40000004100 */
[----:B------:R-:W-:Y:S01]  /*f230*/  FMUL.FTZ R46, R37, R36 ;  /* 0x00000024252e7220 */ /* 0x000fe20000410000 */
[----:B------:R-:W-:-:S02]  /*f240*/  HADD2.F32 R41, -RZ, R41.H1_H1 ;  /* 0x30000029ff297230 */ /* 0x000fc40000004100 */
[----:B------:R-:W-:Y:S01]  /*f250*/  FFMA.FTZ R42, R27, R36, -R42 ;  /* 0x000000241b2a7223 */ /* 0x000fe2000001082a */
[----:B------:R-:W-:Y:S01]  /*f260*/  HADD2.F32 R36, -RZ, R49.H1_H1 ;  /* 0x30000031ff247230 */ /* 0x000fe20000004100 */
[----:B------:R-:W-:Y:S01]  /*f270*/  F2FP.F16.E4M3.UNPACK_B R39, R6.H1 ;  /* 0x00000006ff27723e */ /* 0x000fe200030006ff */
[----:B------:R-:W-:Y:S02]  /*f280*/  HADD2.F32 R21, -RZ, R21.H1_H1 ;  /* 0x30000015ff157230 */ /* 0x000fe40000004100 */
[----:B------:R-:W-:Y:S01]  /*f290*/  FMUL.FTZ R48, R41, R54 ;  /* 0x0000003629307220 */ /* 0x000fe20000410000 */
[----:B------:R-:W-:Y:S01]  /*f2a0*/  F2FP.F16.E4M3.UNPACK_B R37, R20.H1 ;  /* 0x00000014ff25723e */ /* 0x000fe200030006ff */
[----:B------:R-:W-:Y:S01]  /*f2b0*/  FFMA.FTZ R46, R27, R40, R46 ;  /* 0x000000281b2e7223 */ /* 0x000fe2000001002e */
[----:B------:R-:W-:Y:S01]  /*f2c0*/  F2FP.F16.E4M3.UNPACK_B R4, R38 ;  /* 0x00000026ff04723e */ /* 0x000fe200020006ff */
[----:B------:R-:W-:Y:S01]  /*f2d0*/  FMUL.FTZ R45, R41, R36 ;  /* 0x00000024292d7220 */ /* 0x000fe20000410000 */
[----:B------:R-:W-:Y:S01]  /*f2e0*/  F2FP.F16.E4M3.UNPACK_B R38, R38.H1 ;  /* 0x00000026ff26723e */ /* 0x000fe200030006ff */
[----:B------:R-:W-:-:S02]  /*f2f0*/  HADD2.F32 R40, -RZ, R39.H0_H0 ;  /* 0x20000027ff287230 */ /* 0x000fc40000004100 */
[C---:B------:R-:W-:Y:S01]  /*f300*/  FFMA.FTZ R41, R21.reuse, R36, -R48 ;  /* 0x0000002415297223 */ /* 0x040fe20000010830 */
[----:B------:R-:W-:Y:S02]  /*f310*/  HADD2.F32 R27, -RZ, R43.H0_H0 ;  /* 0x2000002bff1b7230 */ /* 0x000fe40000004100 */
[----:B------:R-:W-:Y:S01]  /*f320*/  FFMA.FTZ R45, R21, R54, R45 ;  /* 0x00000036152d7223 */ /* 0x000fe2000001002d */
[----:B------:R-:W-:Y:S02]  /*f330*/  HADD2.F32 R36, -RZ, R37.H0_H0 ;  /* 0x20000025ff247230 */ /* 0x000fe40000004100 */
[----:B------:R-:W-:Y:S02]  /*f340*/  HADD2.F32 R39, -RZ, R39.H1_H1 ;  /* 0x30000027ff277230 */ /* 0x000fe40000004100 */
[----:B------:R-:W-:Y:S02]  /*f350*/  HADD2.F32 R43, -RZ, R43.H1_H1 ;  /* 0x3000002bff2b7230 */ /* 0x000fe40000004100 */
[----:B------:R-:W-:Y:S01]  /*f360*/  FMUL.FTZ R48, R27, R40 ;  /* 0x000000281b307220 */ /* 0x000fe20000410000 */
[----:B------:R-:W-:-:S02]  /*f370*/  HADD2.F32 R21, -RZ, R38.H0_H0 ;  /* 0x20000026ff157230 */ /* 0x000fc40000004100 */
[----:B------:R-:W-:Y:S02]  /*f380*/  HADD2.F32 R37, -RZ, R37.H1_H1 ;  /* 0x30000025ff257230 */ /* 0x000fe40000004100 */
[----:B------:R-:W-:Y:S01]  /*f390*/  FMUL.FTZ R54, R27, R36 ;  /* 0x000000241b367220 */ /* 0x000fe20000410000 */
[----:B------:R-:W-:Y:S01]  /*f3a0*/  HADD2.F32 R38, -RZ, R38.H1_H1 ;  /* 0x30000026ff267230 */ /* 0x000fe20000004100 */
[----:B------:R-:W-:Y:S01]  /*f3b0*/  F2FP.F16.E4M3.UNPACK_B R20, R20 ;  /* 0x00000014ff14723e */ /* 0x000fe200020006ff */
[----:B------:R-:W-:Y:S01]  /*f3c0*/  FMUL.FTZ R27, R43, R39 ;  /* 0x000000272b1b7220 */ /* 0x000fe20000410000 */
[----:B------:R-:W-:Y:S01]  /*f3d0*/  FFMA.FTZ R48, R21, R36, -R48 ;  /* 0x0000002415307223 */ /* 0x000fe20000010830 */
[----:B------:R-:W-:Y:S01]  /*f3e0*/  F2FP.F16.E4M3.UNPACK_B R6, R6 ;  /* 0x00000006ff06723e */ /* 0x000fe200020006ff */
[-C--:B------:R-:W-:Y:S01]  /*f3f0*/  FMUL.FTZ R36, R43, R37.reuse ;  /* 0x000000252b247220 */ /* 0x080fe20000410000 */
[----:B------:R-:W-:Y:S01]  /*f400*/  FFMA.FTZ R54, R21, R40, R54 ;  /* 0x0000002815367223 */ /* 0x000fe20000010036 */
[----:B------:R-:W-:Y:S01]  /*f410*/  FFMA.FTZ R49, R38, R37, -R27 ;  /* 0x0000002526317223 */ /* 0x000fe2000001081b */
[----:B------:R-:W-:-:S02]  /*f420*/  HADD2.F32 R21, -RZ, R20.H0_H0 ;  /* 0x20000014ff157230 */ /* 0x000fc40000004100 */
[----:B------:R-:W-:Y:S01]  /*f430*/  FFMA.FTZ R53, R38, R39, R36 ;  /* 0x0000002726357223 */ /* 0x000fe20000010024 */
[----:B------:R-:W-:Y:S02]  /*f440*/  HADD2.F32 R27, -RZ, R20.H1_H1 ;  /* 0x30000014ff1b7230 */ /* 0x000fe40000004100 */
[--C-:B------:R-:W-:Y:S02]  /*f450*/  HADD2.F32 R37, -RZ, R6.reuse.H0_H0 ;  /* 0x20000006ff257230 */ /* 0x100fe40000004100 */
[--C-:B------:R-:W-:Y:S02]  /*f460*/  HADD2.F32 R20, -RZ, R7.reuse.H0_H0 ;  /* 0x20000007ff147230 */ /* 0x100fe40000004100 */
[----:B------:R-:W-:Y:S02]  /*f470*/  HADD2.F32 R36, -RZ, R6.H1_H1 ;  /* 0x30000006ff247230 */ /* 0x000fe40000004100 */
[----:B------:R-:W-:Y:S02]  /*f480*/  HADD2.F32 R7, -RZ, R7.H1_H1 ;  /* 0x30000007ff077230 */ /* 0x000fe40000004100 */
[----:B------:R-:W-:Y:S01]  /*f490*/  FMUL.FTZ R39, R20, R37 ;  /* 0x0000002514277220 */ /* 0x000fe20000410000 */
[----:B------:R-:W-:-:S02]  /*f4a0*/  HADD2.F32 R6, -RZ, R4.H0_H0 ;  /* 0x20000004ff067230 */ /* 0x000fc40000004100 */
[----:B------:R-:W-:Y:S01]  /*f4b0*/  FMUL.FTZ R20, R20, R21 ;  /* 0x0000001514147220 */ /* 0x000fe20000410000 */
[----:B------:R-:W-:Y:S02]  /*f4c0*/  HADD2.F32 R4, -RZ, R4.H1_H1 ;  /* 0x30000004ff047230 */ /* 0x000fe40000004100 */
[CC--:B------:R-:W-:Y:S01]  /*f4d0*/  FMUL.FTZ R43, R7.reuse, R36.reuse ;  /* 0x00000024072b7220 */ /* 0x0c0fe20000410000 */
[----:B------:R-:W-:Y:S01]  /*f4e0*/  FMUL.FTZ R7, R7, R27 ;  /* 0x0000001b07077220 */ /* 0x000fe20000410000 */
[C---:B------:R-:W-:Y:S01]  /*f4f0*/  FFMA.FTZ R39, R6.reuse, R21, -R39 ;  /* 0x0000001506277223 */ /* 0x040fe20000010827 */
[----:B------:R-:W-:Y:S01]  /*f500*/  FFMA.FTZ R20, R6, R37, R20 ;  /* 0x0000002506147223 */ /* 0x000fe20000010014 */
[C---:B------:R-:W-:Y:S01]  /*f510*/  FFMA.FTZ R6, R4.reuse, R27, -R43 ;  /* 0x0000001b04067223 */ /* 0x040fe2000001082b */
[----:B------:R-:W-:Y:S01]  /*f520*/  FFMA.FTZ R21, R4, R36, R7 ;  /* 0x0000002404157223 */ /* 0x000fe20000010007 */
[----:B------:R-:W-:Y:S02]  /*f530*/  F2FP.SATFINITE.E4M3.F32.PACK_AB_MERGE_C R60, R61, R60, RZ ;  /* 0x0000003c3d3c723e */ /* 0x000fe400048070ff */
        /* <DEDUP_REMOVED lines=12> */
[----:B------:R-:W-:-:S02]  /*f600*/  F2FP.SATFINITE.E4M3.F32.PACK_AB_MERGE_C R27, R56, R57, R27 ;  /* 0x00000039381b723e */ /* 0x000fc4000480701b */
[----:B------:R-:W-:Y:S02]  /*f610*/  F2FP.SATFINITE.E4M3.F32.PACK_AB_MERGE_C R24, R45, R46, R50 ;  /* 0x0000002e2d18723e */ /* 0x000fe40004807032 */
[----:B------:R-:W-:Y:S01]  /*f620*/  F2FP.SATFINITE.E4M3.F32.PACK_AB_MERGE_C R26, R21, R20, R53 ;  /* 0x00000014151a723e */ /* 0x000fe20004807035 */
[----:B------:R0:W-:Y:S04]  /*f630*/  STS.128 [R68+0x18400], R4 ;  /* 0x0184000444007388 */ /* 0x0001e80000000c00 */
[----:B------:R0:W-:Y:S02]  /*f640*/  STS.128 [R0+0x18400], R24 ;  /* 0x0184001800007388 */ /* 0x0001e40000000c00 */
.L_x_1699:
[----:B------:R-:W-:Y:S05]  /*f650*/  BSYNC B1 ;  /* 0x0000000000017941 */ /* 0x000fea0003800000 */
.L_x_1698:
[----:B------:R-:W-:Y:S04]  /*f660*/  BSSY B1, `(.L_x_1700) ;  /* 0x0000101000017945 */ /* 0x000fe80003800000 */
[----:B------:R-:W-:Y:S05]  /*f670*/  @P1 BRA `(.L_x_1701) ;  /* 0x0000000c00fc1947 */ /* 0x000fea0003800000 */
[----:B------:R-:W4:Y:S01]  /*f680*/  LDL R61, [R1+0x34] ;  /* 0x00003400013d7983 */ /* 0x000f220000100800 */
[----:B0----5:R-:W-:Y:S02]  /*f690*/  SHF.R.U32.HI R0, RZ, 0x8, R28 ;  /* 0x00000008ff007819 */ /* 0x021fe4000001161c */
[----:B------:R-:W-:Y:S02]  /*f6a0*/  LOP3.LUT R5, R28, 0xff, RZ, 0xc0, !PT ;  /* 0x000000ff1c057812 */ /* 0x000fe400078ec0ff */
[----:B------:R-:W-:Y:S02]  /*f6b0*/  LOP3.LUT R4, R0, 0xff, RZ, 0xc0, !PT ;  /* 0x000000ff00047812 */ /* 0x000fe400078ec0ff */
[----:B------:R-:W-:Y:S02]  /*f6c0*/  LEA.HI R0, R3, R213, RZ, 0x1c ;  /* 0x000000d503007211 */ /* 0x000fe400078fe0ff */
[----:B---3--:R-:W-:Y:S02]  /*f6d0*/  PRMT R37, R4, 0x7604, R5 ;  /* 0x0000760404257816 */ /* 0x008fe40000000005 */
[----:B------:R-:W-:-:S02]  /*f6e0*/  SHF.R.S32.HI R5, RZ, 0x1f, R0 ;  /* 0x0000001fff057819 */ /* 0x000fc40000011400 */
[----:B------:R-:W-:Y:S02]  /*f6f0*/  SHF.R.U32.HI R24, RZ, 0x8, R31 ;  /* 0x00000008ff187819 */ /* 0x000fe4000001161f */
[----:B------:R-:W-:Y:S01]  /*f700*/  LEA.HI R4, R5, R0, RZ, 0x2 ;  /* 0x0000000005047211 */ /* 0x000fe200078f10ff */
[----:B------:R-:W-:Y:S01]  /*f710*/  IMAD.SHL.U32 R0, R0, 0x10, RZ ;  /* 0x0000001000007824 */ /* 0x000fe200078e00ff */
[----:B--2---:R-:W-:Y:S02]  /*f720*/  LOP3.LUT R21, R31, 0xff, RZ, 0xc0, !PT ;  /* 0x000000ff1f157812 */ /* 0x004fe400078ec0ff */
[----:B------:R-:W-:Y:S01]  /*f730*/  SHF.R.U32.HI R20, RZ, 0x8, R8 ;  /* 0x00000008ff147819 */ /* 0x000fe20000011608 */
[----:B------:R-:W-:Y:S01]  /*f740*/  IMAD.SHL.U32 R4, R4, 0x800, RZ ;  /* 0x0000080004047824 */ /* 0x000fe200078e00ff */
[----:B------:R-:W-:Y:S02]  /*f750*/  LOP3.LUT R5, R215, 0x30, R0, 0xf8, !PT ;  /* 0x00000030d7057812 */ /* 0x000fe400078ef800 */
[----:B------:R-:W-:-:S02]  /*f760*/  LOP3.LUT R0, R24, 0xff, RZ, 0xc0, !PT ;  /* 0x000000ff18007812 */ /* 0x000fc400078ec0ff */
[----:B------:R-:W-:Y:S02]  /*f770*/  SHF.R.U32.HI R6, RZ, 0x8, R29 ;  /* 0x00000008ff067819 */ /* 0x000fe4000001161d */
[----:B------:R-:W-:Y:S02]  /*f780*/  LOP3.LUT R25, R8, 0xff, RZ, 0xc0, !PT ;  /* 0x000000ff08197812 */ /* 0x000fe400078ec0ff */
[----:B------:R-:W-:Y:S02]  /*f790*/  LOP3.LUT R20, R20, 0xff, RZ, 0xc0, !PT ;  /* 0x000000ff14147812 */ /* 0x000fe400078ec0ff */
[----:B------:R-:W-:Y:S02]  /*f7a0*/  PRMT R41, R0, 0x7604, R21 ;  /* 0x0000760400297816 */ /* 0x000fe40000000015 */
[----:B------:R-:W-:Y:S02]  /*f7b0*/  LOP3.LUT R5, R5, R216, RZ, 0x3c, !PT ;  /* 0x000000d805057212 */ /* 0x000fe400078e3cff */
[----:B------:R-:W-:-:S02]  /*f7c0*/  LOP3.LUT R4, R4, 0xffffe000, RZ, 0xc0, !PT ;  /* 0xffffe00004047812 */ /* 0x000fc400078ec0ff */
[----:B------:R-:W-:Y:S02]  /*f7d0*/  SHF.R.U32.HI R0, RZ, 0x8, R9 ;  /* 0x00000008ff007819 */ /* 0x000fe40000011609 */
[----:B------:R-:W-:Y:S02]  /*f7e0*/  LOP3.LUT R7, R29, 0xff, RZ, 0xc0, !PT ;  /* 0x000000ff1d077812 */ /* 0x000fe400078ec0ff */
[----:B------:R-:W-:Y:S02]  /*f7f0*/  LOP3.LUT R6, R6, 0xff, RZ, 0xc0, !PT ;  /* 0x000000ff06067812 */ /* 0x000fe400078ec0ff */
[----:B------:R-:W-:Y:S02]  /*f800*/  PRMT R45, R20, 0x7604, R25 ;  /* 0x00007604142d7816 */ /* 0x000fe40000000019 */
[----:B------:R-:W-:Y:S02]  /*f810*/  IADD3 R21, R5, R217, R4 ;  /* 0x000000d905157210 */ /* 0x000fe40007ffe004 */
[----:B------:R-:W-:-:S02]  /*f820*/  LOP3.LUT R25, R9, 0xff, RZ, 0xc0, !PT ;  /* 0x000000ff09197812 */ /* 0x000fc400078ec0ff */
[----:B------:R-:W-:Y:S02]  /*f830*/  SHF.R.U32.HI R24, RZ, 0x8, R11 ;  /* 0x00000008ff187819 */ /* 0x000fe4000001160b */
[----:B------:R-:W-:Y:S02]  /*f840*/  LOP3.LUT R0, R0, 0xff, RZ, 0xc0, !PT ;  /* 0x000000ff00007812 */ /* 0x000fe400078ec0ff */
[----:B------:R-:W-:Y:S02]  /*f850*/  SHF.R.U32.HI R20, RZ, 0x8, R10 ;  /* 0x00000008ff147819 */ /* 0x000fe4000001160a */
[----:B------:R-:W-:Y:S02]  /*f860*/  PRMT R36, R6, 0x7604, R7 ;  /* 0x0000760406247816 */ /* 0x000fe40000000007 */
[----:B------:R-:W-:Y:S02]  /*f870*/  SHF.R.U32.HI R6, RZ, 0x8, R30 ;  /* 0x00000008ff067819 */ /* 0x000fe4000001161e */
[----:B------:R-:W-:-:S02]  /*f880*/  LOP3.LUT R27, R10, 0xff, RZ, 0xc0, !PT ;  /* 0x000000ff0a1b7812 */ /* 0x000fc400078ec0ff */
[----:B------:R-:W-:Y:S02]  /*f890*/  LOP3.LUT R24, R24, 0xff, RZ, 0xc0, !PT ;  /* 0x000000ff18187812 */ /* 0x000fe400078ec0ff */
[----:B------:R-:W-:Y:S01]  /*f8a0*/  PRMT R49, R0, 0x7604, R25 ;  /* 0x0000760400317816 */ /* 0x000fe20000000019 */
[----:B------:R-:W-:Y:S01]  /*f8b0*/  IMAD.IADD R0, R16, 0x1, R21 ;  /* 0x0000000110007824 */ /* 0x000fe200078e0215 */
[----:B------:R-:W-:Y:S02]  /*f8c0*/  LOP3.LUT R20, R20, 0xff, RZ, 0xc0, !PT ;  /* 0x000000ff14147812 */ /* 0x000fe400078ec0ff */
[----:B------:R-:W-:Y:S02]  /*f8d0*/  LOP3.LUT R43, R11, 0xff, RZ, 0xc0, !PT ;  /* 0x000000ff0b2b7812 */ /* 0x000fe400078ec0ff */
[----:B------:R-:W-:Y:S02]  /*f8e0*/  LOP3.LUT R7, R30, 0xff, RZ, 0xc0, !PT ;  /* 0x000000ff1e077812 */ /* 0x000fe400078ec0ff */
[----:B------:R-:W-:-:S02]  /*f8f0*/  LOP3.LUT R6, R6, 0xff, RZ, 0xc0, !PT ;  /* 0x000000ff06067812 */ /* 0x000fc400078ec0ff */
[----:B------:R-:W-:Y:S02]  /*f900*/  PRMT R51, R20, 0x7604, R27 ;  /* 0x0000760414337816 */ /* 0x000fe4000000001b */
[----:B------:R-:W-:Y:S02]  /*f910*/  PRMT R53, R24, 0x7604, R43 ;  /* 0x0000760418357816 */ /* 0x000fe4000000002b */
[----:B------:R-:W0:Y:S01]  /*f920*/  LDS.128 R24, [R0+0x18400] ;  /* 0x0184000000187984 */ /* 0x000e220000000c00 */
[----:B----4-:R-:W-:Y:S02]  /*f930*/  PRMT R39, R6, 0x7604, R7 ;  /* 0x0000760406277816 */ /* 0x010fe40000000007 */
[----:B------:R-:W-:Y:S02]  /*f940*/  SHF.R.U32.HI R21, RZ, 0x10, R29 ;  /* 0x00000010ff157819 */ /* 0x000fe4000001161d */
[----:B------:R-:W-:Y:S02]  /*f950*/  SHF.R.U32.HI R20, RZ, 0x10, R28 ;  /* 0x00000010ff147819 */ /* 0x000fe4000001161c */
[----:B------:R-:W-:-:S02]  /*f960*/  LOP3.LUT R21, R21, 0xff, RZ, 0xc0, !PT ;  /* 0x000000ff15157812 */ /* 0x000fc400078ec0ff */
[----:B------:R-:W-:Y:S02]  /*f970*/  SHF.R.U32.HI R38, RZ, 0x10, R30 ;  /* 0x00000010ff267819 */ /* 0x000fe4000001161e */
[----:B------:R-:W-:Y:S02]  /*f980*/  PRMT R21, R21, 0x7054, R36 ;  /* 0x0000705415157816 */ /* 0x000fe40000000024 */
[----:B------:R-:W-:Y:S02]  /*f990*/  SHF.R.U32.HI R36, RZ, 0x10, R9 ;  /* 0x00000010ff247819 */ /* 0x000fe40000011609 */
[----:B------:R-:W-:Y:S02]  /*f9a0*/  LOP3.LUT R20, R20, 0xff, RZ, 0xc0, !PT ;  /* 0x000000ff14147812 */ /* 0x000fe400078ec0ff */
[----:B------:R-:W-:Y:S02]  /*f9b0*/  LOP3.LUT R38, R38, 0xff, RZ, 0xc0, !PT ;  /* 0x000000ff26267812 */ /* 0x000fe400078ec0ff */
[----:B------:R-:W-:-:S02]  /*f9c0*/  LOP3.LUT R36, R36, 0xff, RZ, 0xc0, !PT ;  /* 0x000000ff24247812 */ /* 0x000fc400078ec0ff */
[----:B------:R-:W-:Y:S02]  /*f9d0*/  PRMT R37, R20, 0x7054, R37 ;  /* 0x0000705414257816 */ /* 0x000fe40000000025 */
[----:B------:R-:W-:Y:S02]  /*f9e0*/  SHF.R.U32.HI R40, RZ, 0x10, R31 ;  /* 0x00000010ff287819 */ /* 0x000fe4000001161f */
[----:B------:R-:W-:Y:S02]  /*f9f0*/  PRMT R39, R38, 0x7054, R39 ;  /* 0x0000705426277816 */ /* 0x000fe40000000027 */
[----:B------:R-:W-:Y:S02]  /*fa00*/  SHF.R.U32.HI R20, RZ, 0x10, R8 ;  /* 0x00000010ff147819 */ /* 0x000fe40000011608 */
[----:B------:R-:W-:Y:S02]  /*fa10*/  SHF.R.U32.HI R38, RZ, 0x10, R10 ;  /* 0x00000010ff267819 */ /* 0x000fe4000001160a */
[----:B------:R-:W-:-:S02]  /*fa20*/  PRMT R49, R36, 0x7054, R49 ;  /* 0x0000705424317816 */ /* 0x000fc40000000031 */
[----:B------:R-:W-:Y:S02]  /*fa30*/  LOP3.LUT R40, R40, 0xff, RZ, 0xc0, !PT ;  /* 0x000000ff28287812 */ /* 0x000fe400078ec0ff */
[----:B------:R-:W-:Y:S02]  /*fa40*/  LOP3.LUT R20, R20, 0xff, RZ, 0xc0, !PT ;  /* 0x000000ff14147812 */ /* 0x000fe400078ec0ff */
[----:B------:R-:W-:Y:S02]  /*fa50*/  LOP3.LUT R38, R38, 0xff, RZ, 0xc0, !PT ;  /* 0x000000ff26267812 */ /* 0x000fe400078ec0ff */
[----:B------:R-:W-:Y:S02]  /*fa60*/  LOP3.LUT R49, R49, 0xff000000, R9, 0xf8, !PT ;  /* 0xff00000031317812 */ /* 0x000fe400078ef809 */
[----:B------:R-:W-:Y:S02]  /*fa70*/  PRMT R43, R40, 0x7054, R41 ;  /* 0x00007054282b7816 */ /* 0x000fe40000000029 */
[----:B------:R-:W-:-:S02]  /*fa80*/  PRMT R47, R20, 0x7054, R45 ;  /* 0x00007054142f7816 */ /* 0x000fc4000000002d */
[----:B------:R-:W-:Y:S02]  /*fa90*/  PRMT R51, R38, 0x7054, R51 ;  /* 0x0000705426337816 */ /* 0x000fe40000000033 */
[----:B------:R-:W-:Y:S02]  /*faa0*/  LOP3.LUT R41, R21, 0xff000000, R29, 0xf8, !PT ;  /* 0xff00000015297812 */ /* 0x000fe400078ef81d */
[----:B------:R-:W-:Y:S02]  /*fab0*/  F2FP.F16.E4M3.UNPACK_B R48, R49 ;  /* 0x00000031ff30723e */ /* 0x000fe400020006ff */
[----:B0-----:R-:W-:Y:S02]  /*fac0*/  F2FP.F16.E4M3.UNPACK_B R36, R25 ;  /* 0x00000019ff24723e */ /* 0x001fe400020006ff */
[----:B------:R-:W-:Y:S01]  /*fad0*/  SHF.R.U32.HI R40, RZ, 0x10, R11 ;  /* 0x00000010ff287819 */ /* 0x000fe2000001160b */
[----:B------:R-:W-:Y:S01]  /*fae0*/  HADD2.F32 R50, -RZ, R48.H0_H0 ;  /* 0x20000030ff327230 */ /* 0x000fe20000004100 */
[----:B------:R-:W-:-:S02]  /*faf0*/  LOP3.LUT R47, R47, 0xff000000, R8, 0xf8, !PT ;  /* 0xff0000002f2f7812 */ /* 0x000fc400078ef808 */
[----:B------:R-:W-:Y:S01]  /*fb00*/  LOP3.LUT R8, R51, 0xff000000, R10, 0xf8, !PT ;  /* 0xff00000033087812 */ /* 0x000fe200078ef80a */
[----:B------:R-:W-:Y:S01]  /*fb10*/  HADD2.F32 R51, -RZ, R48.H1_H1 ;  /* 0x30000030ff337230 */ /* 0x000fe20000004100 */
[----:B------:R-:W-:Y:S02]  /*fb20*/  F2FP.F16.E4M3.UNPACK_B R42, R41 ;  /* 0x00000029ff2a723e */ /* 0x000fe400020006ff */
[----:B------:R-:W-:Y:S02]  /*fb30*/  LOP3.LUT R40, R40, 0xff, RZ, 0xc0, !PT ;  /* 0x000000ff28287812 */ /* 0x000fe400078ec0ff */
[----:B------:R-:W-:Y:S01]  /*fb40*/  LOP3.LUT R20, R39, 0xff000000, R30, 0xf8, !PT ;  /* 0xff00000027147812 */ /* 0x000fe200078ef81e */
[--C-:B------:R-:W-:Y:S01]  /*fb50*/  HADD2.F32 R46, -RZ, R42.reuse.H0_H0 ;  /* 0x2000002aff2e7230 */ /* 0x100fe20000004100 */
[----:B------:R-:W-:Y:S01]  /*fb60*/  LOP3.LUT R45, R43, 0xff000000, R31, 0xf8, !PT ;  /* 0xff0000002b2d7812 */ /* 0x000fe200078ef81f */
[----:B------:R-:W-:Y:S01]  /*fb70*/  HADD2.F32 R43, -RZ, R42.H1_H1 ;  /* 0x3000002aff2b7230 */ /* 0x000fe20000004100 */
[----:B------:R-:W-:-:S02]  /*fb80*/  F2FP.F16.E4M3.UNPACK_B R38, R27 ;  /* 0x0000001bff26723e */ /* 0x000fc400020006ff */
[----:B------:R-:W-:Y:S02]  /*fb90*/  F2FP.F16.E4M3.UNPACK_B R39, R27.H1 ;  /* 0x0000001bff27723e */ /* 0x000fe400030006ff */
[----:B------:R-:W-:Y:S02]  /*fba0*/  PRMT R53, R40, 0x7054, R53 ;  /* 0x0000705428357816 */ /* 0x000fe40000000035 */
[-C--:B------:R-:W-:Y:S02]  /*fbb0*/  F2FP.F16.E4M3.UNPACK_B R27, R24.reuse ;  /* 0x00000018ff1b723e */ /* 0x080fe400020006ff */
[----:B------:R-:W-:Y:S02]  /*fbc0*/  F2FP.F16.E4M3.UNPACK_B R31, R24.H1 ;  /* 0x00000018ff1f723e */ /* 0x000fe400030006ff */
[----:B------:R-:W-:Y:S02]  /*fbd0*/  LOP3.LUT R40, R37, 0xff000000, R28, 0xf8, !PT ;  /* 0xff00000025287812 */ /* 0x000fe400078ef81c */
[----:B------:R-:W-:-:S02]  /*fbe0*/  F2FP.F16.E4M3.UNPACK_B R37, R25.H1 ;  /* 0x00000019ff25723e */ /* 0x000fc400030006ff */
[----:B------:R-:W-:Y:S02]  /*fbf0*/  F2FP.F16.E4M3.UNPACK_B R49, R49.H1 ;  /* 0x00000031ff31723e */ /* 0x000fe400030006ff */
[----:B------:R-:W-:Y:S02]  /*fc00*/  F2FP.F16.E4M3.UNPACK_B R41, R41.H1 ;  /* 0x00000029ff29723e */ /* 0x000fe400030006ff */
[----:B------:R-:W-:-:S03]  /*fc10*/  LOP3.LUT R53, R53, 0xff000000, R11, 0xf8, !PT ;  /* 0xff00000035357812 */ /* 0x000fc600078ef80b */
[----:B------:R-:W-:Y:S01]  /*fc20*/  HADD2.F32 R42, -RZ, R41.H0_H0 ;  /* 0x20000029ff2a7230 */ /* 0x000fe20000004100 */
[----:B------:R-:W0:Y:S02]  /*fc30*/  LDS.128 R4, [R61+0x18400] ;  /* 0x018400003d047984 */ /* 0x000e240000000c00 */
[-C--:B0-----:R-:W-:Y:S02]  /*fc40*/  F2FP.F16.E4M3.UNPACK_B R10, R5.reuse ;  /* 0x00000005ff0a723e */ /* 0x081fe400020006ff */
[----:B------:R-:W-:Y:S01]  /*fc50*/  F2FP.F16.E4M3.UNPACK_B R21, R5.H1 ;  /* 0x00000005ff15723e */ /* 0x000fe200030006ff */
[----:B------:R-:W-:Y:S01]  /*fc60*/  HADD2.F32 R5, -RZ, R36.H0_H0 ;  /* 0x20000024ff057230 */ /* 0x000fe20000004100 */
[-C--:B------:R-:W-:Y:S01]  /*fc70*/  F2FP.F16.E4M3.UNPACK_B R29, R7.reuse ;  /* 0x00000007ff1d723e */ /* 0x080fe200020006ff */
[----:B------:R-:W-:Y:S01]  /*fc80*/  HADD2.F32 R9, -RZ, R10.H0_H0 ;  /* 0x2000000aff097230 */ /* 0x000fe20000004100 */
[----:B------:R-:W-:Y:S01]  /*fc90*/  F2FP.F16.E4M3.UNPACK_B R30, R7.H1 ;  /* 0x00000007ff1e723e */ /* 0x000fe200030006ff */
[----:B------:R-:W-:-:S02]  /*fca0*/  HADD2.F32 R36, -RZ, R36.H1_H1 ;  /* 0x30000024ff247230 */ /* 0x000fc40000004100 */
[C---:B------:R-:W-:Y:S01]  /*fcb0*/  FMUL.FTZ R24, R5.reuse, R50 ;  /* 0x0000003205187220 */ /* 0x040fe20000410000 */
[----:B------:R-:W-:Y:S01]  /*fcc0*/  FMUL.FTZ R25, R5, R46 ;  /* 0x0000002e05197220 */ /* 0x000fe20000410000 */
[----:B------:R-:W-:Y:S02]  /*fcd0*/  F2FP.F16.E4M3.UNPACK_B R11, R4.H1 ;  /* 0x00000004ff0b723e */ /* 0x000fe400030006ff */
[C---:B------:R-:W-:Y:S01]  /*fce0*/  FFMA.FTZ R5, R9.reuse, R46, -R24 ;  /* 0x0000002e09057223 */ /* 0x040fe20000010818 */
[----:B------:R-:W-:Y:S02]  /*fcf0*/  HADD2.F32 R24, -RZ, R10.H1_H1 ;  /* 0x3000000aff187230 */ /* 0x000fe40000004100 */
[----:B------:R-:W-:Y:S01]  /*fd00*/  FFMA.FTZ R9, R9, R50, R25 ;  /* 0x0000003209097223 */ /* 0x000fe20000010019 */
[----:B------:R-:W-:Y:S02]  /*fd10*/  HADD2.F32 R46, -RZ, R49.H0_H0 ;  /* 0x20000031ff2e7230 */ /* 0x000fe40000004100 */
[----:B------:R-:W-:Y:S01]  /*fd20*/  FMUL.FTZ R55, R36, R51 ;  /* 0x0000003324377220 */ /* 0x000fe20000410000 */
[----:B------:R-:W-:-:S02]  /*fd30*/  HADD2.F32 R10, -RZ, R37.H0_H0 ;  /* 0x20000025ff0a7230 */ /* 0x000fc40000004100 */
[-C--:B------:R-:W-:Y:S01]  /*fd40*/  FMUL.FTZ R36, R36, R43.reuse ;  /* 0x0000002b24247220 */ /* 0x080fe20000410000 */
[----:B------:R-:W-:Y:S01]  /*fd50*/  HADD2.F32 R25, -RZ, R21.H0_H0 ;  /* 0x20000015ff197230 */ /* 0x000fe20000004100 */
[----:B------:R-:W-:Y:S01]  /*fd60*/  F2FP.F16.E4M3.UNPACK_B R7, R4 ;  /* 0x00000004ff07723e */ /* 0x000fe200020006ff */
[----:B------:R-:W-:Y:S02]  /*fd70*/  HADD2.F32 R37, -RZ, R37.H1_H1 ;  /* 0x30000025ff257230 */ /* 0x000fe40000004100 */
[C---:B------:R-:W-:Y:S01]  /*fd80*/  FMUL.FTZ R48, R10.reuse, R46 ;  /* 0x0000002e0a307220 */ /* 0x040fe20000410000 */
[-C--:B------:R-:W-:Y:S01]  /*fd90*/  FMUL.FTZ R57, R10, R42.reuse ;  /* 0x0000002a0a397220 */ /* 0x080fe20000410000 */
[C---:B------:R-:W-:Y:S01]  /*fda0*/  FFMA.FTZ R10, R24.reuse, R43, -R55 ;  /* 0x0000002b180a7223 */ /* 0x040fe20000010837 */
[----:B------:R-:W-:Y:S01]  /*fdb0*/  FFMA.FTZ R24, R24, R51, R36 ;  /* 0x0000003318187223 */ /* 0x000fe20000010024 */
[C---:B------:R-:W-:Y:S01]  /*fdc0*/  FFMA.FTZ R51, R25.reuse, R42, -R48 ;  /* 0x0000002a19337223 */ /* 0x040fe20000010830 */
[----:B------:R-:W-:Y:S01]  /*fdd0*/  HADD2.F32 R42, -RZ, R41.H1_H1 ;  /* 0x30000029ff2a7230 */ /* 0x000fe20000004100 */
[----:B------:R-:W-:Y:S01]  /*fde0*/  F2FP.F16.E4M3.UNPACK_B R48, R53 ;  /* 0x00000035ff30723e */ /* 0x000fe200020006ff */
[----:B------:R-:W-:Y:S01]  /*fdf0*/  FFMA.FTZ R57, R25, R46, R57 ;  /* 0x0000002e19397223 */ /* 0x000fe20000010039 */
[----:B------:R-:W-:Y:S01]  /*fe00*/  F2FP.F16.E4M3.UNPACK_B R41, R45 ;  /* 0x0000002dff29723e */ /* 0x000fe200020006ff */
[----:B------:R-:W-:Y:S01]  /*fe10*/  HADD2.F32 R46, -RZ, R49.H1_H1 ;  /* 0x30000031ff2e7230 */ /* 0x000fe20000004100 */
[----:B------:R-:W-:Y:S01]  /*fe20*/  F2FP.F16.E4M3.UNPACK_B R53, R53.H1 ;  /* 0x00000035ff35723e */ /* 0x000fe200030006ff */
[----:B------:R-:W-:Y:S01]  /*fe30*/  HADD2.F32 R49, -RZ, R48.H0_H0 ;  /* 0x20000030ff317230 */ /* 0x000fe20000004100 */
[----:B------:R-:W-:Y:S01]  /*fe40*/  F2FP.F16.E4M3.UNPACK_B R45, R45.H1 ;  /* 0x0000002dff2d723e */ /* 0x000fe200030006ff */
[----:B------:R-:W-:-:S02]  /*fe50*/  HADD2.F32 R36, -RZ, R38.H0_H0 ;  /* 0x20000026ff247230 */ /* 0x000fc40000004100 */
[C---:B------:R-:W-:Y:S01]  /*fe60*/  FMUL.FTZ R50, R37.reuse, R46 ;  /* 0x0000002e25327220 */ /* 0x040fe20000410000 */
[----:B------:R-:W-:Y:S02]  /*fe70*/  HADD2.F32 R43, -RZ, R41.H0_H0 ;  /* 0x20000029ff2b7230 */ /* 0x000fe40000004100 */
[----:B------:R-:W-:Y:S01]  /*fe80*/  FMUL.FTZ R37, R37, R42 ;  /* 0x0000002a25257220 */ /* 0x000fe20000410000 */
[----:B------:R-:W-:Y:S02]  /*fe90*/  HADD2.F32 R21, -RZ, R21.H1_H1 ;  /* 0x30000015ff157230 */ /* 0x000fe40000004100 */
[C---:B------:R-:W-:Y:S01]  /*fea0*/  FMUL.FTZ R56, R36.reuse, R49 ;  /* 0x0000003124387220 */ /* 0x040fe20000410000 */
[----:B------:R-:W-:Y:S02]  /*feb0*/  HADD2.F32 R25, -RZ, R29.H0_H0 ;  /* 0x2000001dff197230 */ /* 0x000fe40000004100 */
[----:B------:R-:W-:Y:S01]  /*fec0*/  FMUL.FTZ R36, R36, R43 ;  /* 0x0000002b24247220 */ /* 0x000fe20000410000 */
[----:B------:R-:W-:-:S02]  /*fed0*/  HADD2.F32 R41, -RZ, R41.H1_H1 ;  /* 0x30000029ff297230 */ /* 0x000fc40000004100 */
[----:B------:R-:W-:Y:S01]  /*fee0*/  FFMA.FTZ R52, R21, R42, -R50 ;  /* 0x0000002a15347223 */ /* 0x000fe20000010832 */
[----:B------:R-:W-:Y:S02]  /*fef0*/  HADD2.F32 R38, -RZ, R38.H1_H1 ;  /* 0x30000026ff267230 */ /* 0x000fe40000004100 */
[C---:B------:R-:W-:Y:S01]  /*ff00*/  FFMA.FTZ R56, R25.reuse, R43, -R56 ;  /* 0x0000002b19387223 */ /* 0x040fe20000010838 */
[----:B------:R-:W-:Y:S02]  /*ff10*/  HADD2.F32 R48, -RZ, R48.H1_H1 ;  /* 0x30000030ff307230 */ /* 0x000fe40000004100 */
[----:B------:R-:W-:Y:S01]  /*ff20*/  FFMA.FTZ R49, R25, R49, R36 ;  /* 0x0000003119317223 */ /* 0x000fe20000010024 */
[----:B------:R-:W-:Y:S01]  /*ff30*/  FFMA.FTZ R54, R21, R46, R37 ;  /* 0x0000002e15367223 */ /* 0x000fe20000010025 */
[----:B------:R-:W-:Y:S02]  /*ff40*/  HADD2.F32 R29, -RZ, R29.H1_H1 ;  /* 0x3000001dff1d7230 */ /* 0x000fe40000004100 */
[----:B------:R-:W-:Y:S01]  /*ff50*/  FMUL.FTZ R37, R38, R41 ;  /* 0x0000002926257220 */ /* 0x000fe20000410000 */
[----:B------:R-:W-:-:S02]  /*ff60*/  HADD2.F32 R42, -RZ, R53.H0_H0 ;  /* 0x20000035ff2a7230 */ /* 0x000fc40000004100 */
[-C--:B------:R-:W-:Y:S01]  /*ff70*/  FMUL.FTZ R46, R38, R48.reuse ;  /* 0x00000030262e7220 */ /* 0x080fe20000410000 */
[----:B------:R-:W-:Y:S02]  /*ff80*/  HADD2.F32 R25, -RZ, R39.H0_H0 ;  /* 0x20000027ff197230 */ /* 0x000fe40000004100 */
[C---:B------:R-:W-:Y:S01]  /*ff90*/  FFMA.FTZ R58, R29.reuse, R48, R37 ;  /* 0x000000301d3a7223 */ /* 0x040fe20000010025 */
[----:B------:R-:W-:Y:S02]  /*ffa0*/  HADD2.F32 R36, -RZ, R45.H0_H0 ;  /* 0x2000002dff247230 */ /* 0x000fe40000004100 */
[----:B------:R-:W-:Y:S01]  /*ffb0*/  FFMA.FTZ R55, R29, R41, -R46 ;  /* 0x000000291d377223 */ /* 0x000fe2000001082e */
[----:B------:R-:W-:Y:S02]  /*ffc0*/  HADD2.F32 R21, -RZ, R30.H0_H0 ;  /* 0x2000001eff157230 */ /* 0x000fe40000004100 */
[C---:B------:R-:W-:Y:S01]  /*ffd0*/  FMUL.FTZ R38, R25.reuse, R42 ;  /* 0x0000002a19267220 */ /* 0x040fe20000410000 */
[----:B------:R-:W-:Y:S01]  /*ffe0*/  F2FP.F16.E4M3.UNPACK_B R37, R47.H1 ;  /* 0x0000002fff25723e */ /* 0x000fe200030006ff */
[----:B------:R-:W-:Y:S01]  /*fff0*/  FMUL.FTZ R25, R25, R36 ;  /* 0x0000002419197220 */ /* 0x000fe20000410000 */
[----:B------:R-:W-:Y:S01]  /*10000*/  F2FP.F16.E4M3.UNPACK_B R29, R40.H1 ;  /* 0x00000028ff1d723e */ /* 0x000fe200030006ff */
[----:B------:R-:W-:Y:S01]  /*10010*/  FFMA.FTZ R59, R21, R36, -R38 ;  /* 0x00000024153b7223 */ /* 0x000fe20000010826 */
[----:B------:R-:W-:-:S02]  /*10020*/  HADD2.F32 R53, -RZ, R53.H1_H1 ;  /* 0x30000035ff357230 */ /* 0x000fc40000004100 */
[----:B------:R-:W-:Y:S01]  /*10030*/  FFMA.FTZ R60, R21, R42, R25 ;  /* 0x0000002a153c7223 */ /* 0x000fe20000010019 */
[----:B------:R-:W-:Y:S01]  /*10040*/  HADD2.F32 R39, -RZ, R39.H1_H1 ;  /* 0x30000027ff277230 */ /* 0x000fe20000004100 */
[----:B------:R-:W-:Y:S01]  /*10050*/  F2FP.F16.E4M3.UNPACK_B R47, R47 ;  /* 0x0000002fff2f723e */ /* 0x000fe200020006ff */
[----:B------:R-:W-:Y:S01]  /*10060*/  HADD2.F32 R38, -RZ, R37.H0_H0 ;  /* 0x20000025ff267230 */ /* 0x000fe20000004100 */
[----:B------:R-:W-:Y:S01]  /*10070*/  F2FP.F16.E4M3.UNPACK_B R40, R40 ;  /* 0x00000028ff28723e */ /* 0x000fe200020006ff */
[----:B------:R-:W-:Y:S02]  /*10080*/  HADD2.F32 R25, -RZ, R31.H0_H0 ;  /* 0x2000001fff197230 */ /* 0x000fe40000004100 */
[----:B------:R-:W-:Y:S01]  /*10090*/  FMUL.FTZ R41, R39, R53 ;  /* 0x0000003527297220 */ /* 0x000fe20000410000 */
[----:B------:R-:W-:Y:S01]  /*100a0*/  HADD2.F32 R36, -RZ, R29.H0_H0 ;  /* 0x2000001dff247230 */ /* 0x000fe20000004100 */
[----:B------:R-:W-:Y:S01]  /*100b0*/  F2FP.F16.E4M3.UNPACK_B R4, R6 ;  /* 0x00000006ff04723e */ /* 0x000fe200020006ff */
[----:B------:R-:W-:-:S02]  /*100c0*/  HADD2.F32 R45, -RZ, R45.H1_H1 ;  /* 0x3000002dff2d7230 */ /* 0x000fc40000004100 */
[C---:B------:R-:W-:Y:S01]  /*100d0*/  FMUL.FTZ R42, R25.reuse, R38 ;  /* 0x00000026192a7220 */ /* 0x040fe20000410000 */
[----:B------:R-:W-:Y:S02]  /*100e0*/  HADD2.F32 R30, -RZ, R30.H1_H1 ;  /* 0x3000001eff1e7230 */ /* 0x000fe40000004100 */
[----:B------:R-:W-:Y:S01]  /*100f0*/  FMUL.FTZ R25, R25, R36 ;  /* 0x0000002419197220 */ /* 0x000fe20000410000 */
[----:B------:R-:W-:Y:S02]  /*10100*/  HADD2.F32 R21, -RZ, R11.H0_H0 ;  /* 0x2000000bff157230 */ /* 0x000fe40000004100 */
[-C--:B------:R-:W-:Y:S01]  /*10110*/  FMUL.FTZ R46, R39, R45.reuse ;  /* 0x0000002d272e7220 */ /* 0x080fe20000410000 */
[----:B------:R-:W-:Y:S02]  /*10120*/  HADD2.F32 R31, -RZ, R31.H1_H1 ;  /* 0x3000001fff1f7230 */ /* 0x000fe40000004100 */
[----:B------:R-:W-:Y:S01]  /*10130*/  FFMA.FTZ R62, R30, R45, -R41 ;  /* 0x0000002d1e3e7223 */ /* 0x000fe20000010829 */
[----:B------:R-:W-:-:S02]  /*10140*/  HADD2.F32 R11, -RZ, R11.H1_H1 ;  /* 0x3000000bff0b7230 */ /* 0x000fc40000004100 */
[C---:B------:R-:W-:Y:S01]  /*10150*/  FFMA.FTZ R41, R21.reuse, R38, R25 ;  /* 0x0000002615297223 */ /* 0x040fe20000010019 */
[----:B------:R-:W-:Y:S01]  /*10160*/  FFMA.FTZ R53, R30, R53, R46 ;  /* 0x000000351e357223 */ /* 0x000fe2000001002e */
[----:B------:R-:W-:Y:S02]  /*10170*/  HADD2.F32 R38, -RZ, R37.H1_H1 ;  /* 0x30000025ff267230 */ /* 0x000fe40000004100 */
[----:B------:R-:W-:Y:S01]  /*10180*/  FFMA.FTZ R39, R21, R36, -R42 ;  /* 0x0000002415277223 */ /* 0x000fe2000001082a */
[----:B------:R-:W-:Y:S01]  /*10190*/  HADD2.F32 R30, -RZ, R29.H1_H1 ;  /* 0x3000001dff1e7230 */ /* 0x000fe20000004100 */
[----:B------:R-:W-:Y:S01]  /*101a0*/  F2FP.F16.E4M3.UNPACK_B R28, R6.H1 ;  /* 0x00000006ff1c723e */ /* 0x000fe200030006ff */
[----:B------:R-:W-:Y:S02]  /*101b0*/  HADD2.F32 R36, -RZ, R47.H0_H0 ;  /* 0x2000002fff247230 */ /* 0x000fe40000004100 */
[----:B------:R-:W-:Y:S01]  /*101c0*/  FMUL.FTZ R42, R31, R38 ;  /* 0x000000261f2a7220 */ /* 0x000fe20000410000 */
[----:B------:R-:W-:-:S02]  /*101d0*/  HADD2.F32 R21, -RZ, R27.H0_H0 ;  /* 0x2000001bff157230 */ /* 0x000fc40000004100 */
[-C--:B------:R-:W-:Y:S01]  /*101e0*/  FMUL.FTZ R31, R31, R30.reuse ;  /* 0x0000001e1f1f7220 */ /* 0x080fe20000410000 */
[----:B------:R-:W-:Y:S02]  /*101f0*/  HADD2.F32 R27, -RZ, R27.H1_H1 ;  /* 0x3000001bff1b7230 */ /* 0x000fe40000004100 */
[C---:B------:R-:W-:Y:S01]  /*10200*/  FFMA.FTZ R48, R11.reuse, R30, -R42 ;  /* 0x0000001e0b307223 */ /* 0x040fe2000001082a */
[--C-:B------:R-:W-:Y:S02]  /*10210*/  HADD2.F32 R30, -RZ, R40.reuse.H0_H0 ;  /* 0x20000028ff1e7230 */ /* 0x100fe40000004100 */
[----:B------:R-:W-:Y:S01]  /*10220*/  FFMA.FTZ R50, R11, R38, R31 ;  /* 0x000000260b327223 */ /* 0x000fe2000001001f */
[----:B------:R-:W-:Y:S02]  /*10230*/  HADD2.F32 R11, -RZ, R7.H0_H0 ;  /* 0x20000007ff0b7230 */ /* 0x000fe40000004100 */
[----:B------:R-:W-:Y:S01]  /*10240*/  FMUL.FTZ R42, R21, R36 ;  /* 0x00000024152a7220 */ /* 0x000fe20000410000 */
[----:B------:R-:W-:Y:S01]  /*10250*/  HADD2.F32 R38, -RZ, R47.H1_H1 ;  /* 0x3000002fff267230 */ /* 0x000fe20000004100 */
[----:B------:R-:W-:Y:S01]  /*10260*/  F2FP.F16.E4M3.UNPACK_B R6, R26 ;  /* 0x0000001aff06723e */ /* 0x000fe200020006ff */
[----:B------:R-:W-:-:S02]  /*10270*/  HADD2.F32 R40, -RZ, R40.H1_H1 ;  /* 0x30000028ff287230 */ /* 0x000fc40000004100 */
[-C--:B------:R-:W-:Y:S01]  /*10280*/  FMUL.FTZ R46, R21, R30.reuse ;  /* 0x0000001e152e7220 */ /* 0x080fe20000410000 */
[----:B------:R-:W-:Y:S01]  /*10290*/  FFMA.FTZ R42, R11, R30, -R42 ;  /* 0x0000001e0b2a7223 */ /* 0x000fe2000001082a */
[----:B------:R-:W-:Y:S01]  /*102a0*/  HADD2.F32 R7, -RZ, R7.H1_H1 ;  /* 0x30000007ff077230 */ /* 0x000fe20000004100 */
[----:B------:R-:W-:Y:S01]  /*102b0*/  F2FP.F16.E4M3.UNPACK_B R26, R26.H1 ;  /* 0x0000001aff1a723e */ /* 0x000fe200030006ff */
[C---:B------:R-:W-:Y:S01]  /*102c0*/  FMUL.FTZ R30, R27.reuse, R38 ;  /* 0x000000261b1e7220 */ /* 0x040fe20000410000 */
[----:B------:R-:W-:Y:S01]  /*102d0*/  F2FP.F16.E4M3.UNPACK_B R25, R8.H1 ;  /* 0x00000008ff19723e */ /* 0x000fe200030006ff */
[----:B------:R-:W-:Y:S01]  /*102e0*/  FMUL.FTZ R29, R27, R40 ;  /* 0x000000281b1d7220 */ /* 0x000fe20000410000 */
[----:B------:R-:W-:Y:S01]  /*102f0*/  F2FP.F16.E4M3.UNPACK_B R21, R20.H1 ;  /* 0x00000014ff15723e */ /* 0x000fe200030006ff */
[----:B------:R-:W-:Y:S01]  /*10300*/  FFMA.FTZ R46, R11, R36, R46 ;  /* 0x000000240b2e7223 */ /* 0x000fe2000001002e */
[----:B------:R-:W-:Y:S01]  /*10310*/  FFMA.FTZ R27, R7, R40, -R30 ;  /* 0x00000028071b7223 */ /* 0x000fe2000001081e */
[----:B------:R-:W-:-:S02]  /*10320*/  HADD2.F32 R36, -RZ, R25.H0_H0 ;  /* 0x20000019ff247230 */ /* 0x000fc40000004100 */
[----:B------:R-:W-:Y:S01]  /*10330*/  FFMA.FTZ R29, R7, R38, R29 ;  /* 0x00000026071d7223 */ /* 0x000fe2000001001d */
[--C-:B------:R-:W-:Y:S01]  /*10340*/  HADD2.F32 R11, -RZ, R26.reuse.H0_H0 ;  /* 0x2000001aff0b7230 */ /* 0x100fe20000004100 */
[----:B------:R-:W-:Y:S01]  /*10350*/  F2FP.F16.E4M3.UNPACK_B R20, R20 ;  /* 0x00000014ff14723e */ /* 0x000fe200020006ff */
[----:B------:R-:W-:Y:S01]  /*10360*/  HADD2.F32 R30, -RZ, R21.H0_H0 ;  /* 0x20000015ff1e7230 */ /* 0x000fe20000004100 */
[----:B------:R-:W-:Y:S01]  /*10370*/  F2FP.F16.E4M3.UNPACK_B R8, R8 ;  /* 0x00000008ff08723e */ /* 0x000fe200020006ff */
[----:B------:R-:W-:Y:S02]  /*10380*/  HADD2.F32 R25, -RZ, R25.H1_H1 ;  /* 0x30000019ff197230 */ /* 0x000fe40000004100 */
[C---:B------:R-:W-:Y:S01]  /*10390*/  FMUL.FTZ R38, R11.reuse, R36 ;  /* 0x000000240b267220 */ /* 0x040fe20000410000 */
[----:B------:R-:W-:Y:S02]  /*103a0*/  HADD2.F32 R26, -RZ, R26.H1_H1 ;  /* 0x3000001aff1a7230 */ /* 0x000fe40000004100 */
[----:B------:R-:W-:Y:S01]  /*103b0*/  FMUL.FTZ R40, R11, R30 ;  /* 0x0000001e0b287220 */ /* 0x000fe20000410000 */
[----:B------:R-:W-:Y:S01]  /*103c0*/  HADD2.F32 R21, -RZ, R21.H1_H1 ;  /* 0x30000015ff157230 */ /* 0x000fe20000004100 */
[----:B------:R-:W-:Y:S01]  /*103d0*/  F2FP.SATFINITE.E4M3.F32.PACK_AB_MERGE_C R51, R52, R51, RZ ;  /* 0x000000333433723e */ /* 0x000fe200048070ff */
[----:B------:R-:W-:-:S02]  /*103e0*/  HADD2.F32 R7, -RZ, R28.H0_H0 ;  /* 0x2000001cff077230 */ /* 0x000fc40000004100 */
[C---:B------:R-:W-:Y:S01]  /*103f0*/  FMUL.FTZ R11, R26.reuse, R25 ;  /* 0x000000191a0b7220 */ /* 0x040fe20000410000 */
[----:B------:R-:W-:Y:S02]  /*10400*/  HADD2.F32 R28, -RZ, R28.H1_H1 ;  /* 0x3000001cff1c7230 */ /* 0x000fe40000004100 */
[----:B------:R-:W-:Y:S01]  /*10410*/  FMUL.FTZ R26, R26, R21 ;  /* 0x000000151a1a7220 */ /* 0x000fe20000410000 */
[----:B------:R-:W-:Y:S01]  /*10420*/  F2FP.SATFINITE.E4M3.F32.PACK_AB_MERGE_C R54, R54, R57, RZ ;  /* 0x000000393636723e */ /* 0x000fe200048070ff */
[C---:B------:R-:W-:Y:S01]  /*10430*/  FFMA.FTZ R38, R7.reuse, R30, -R38 ;  /* 0x0000001e07267223 */ /* 0x040fe20000010826 */
[----:B------:R-:W-:Y:S01]  /*10440*/  FFMA.FTZ R40, R7, R36, R40 ;  /* 0x0000002407287223 */ /* 0x000fe20000010028 */
[C---:B------:R-:W-:Y:S01]  /*10450*/  FFMA.FTZ R43, R28.reuse, R21, -R11 ;  /* 0x000000151c2b7223 */ /* 0x040fe2000001080b */
[----:B------:R-:W-:Y:S01]  /*10460*/  FFMA.FTZ R45, R28, R25, R26 ;  /* 0x000000191c2d7223 */ /* 0x000fe2000001001a */
[--C-:B------:R-:W-:Y:S01]  /*10470*/  HADD2.F32 R11, -RZ, R20.reuse.H0_H0 ;  /* 0x20000014ff0b7230 */ /* 0x100fe20000004100 */
[----:B------:R-:W-:Y:S01]  /*10480*/  F2FP.SATFINITE.E4M3.F32.PACK_AB_MERGE_C R5, R10, R5, R51 ;  /* 0x000000050a05723e */ /* 0x000fe20004807033 */
[----:B------:R-:W-:Y:S01]  /*10490*/  HADD2.F32 R21, -RZ, R20.H1_H1 ;  /* 0x30000014ff157230 */ /* 0x000fe20000004100 */
[----:B------:R-:W-:Y:S01]  /*104a0*/  F2FP.SATFINITE.E4M3.F32.PACK_AB_MERGE_C R38, R43, R38, RZ ;  /* 0x000000262b26723e */ /* 0x000fe200048070ff */
[----:B------:R-:W-:Y:S01]  /*104b0*/  HADD2.F32 R20, -RZ, R8.H0_H0 ;  /* 0x20000008ff147230 */ /* 0x000fe20000004100 */
[----:B------:R-:W-:Y:S01]  /*104c0*/  F2FP.SATFINITE.E4M3.F32.PACK_AB_MERGE_C R40, R45, R40, RZ ;  /* 0x000000282d28723e */ /* 0x000fe200048070ff */
[----:B------:R-:W-:Y:S01]  /*104d0*/  HADD2.F32 R7, -RZ, R6.H0_H0 ;  /* 0x20000006ff077230 */ /* 0x000fe20000004100 */
[----:B------:R-:W-:Y:S01]  /*104e0*/  F2FP.SATFINITE.E4M3.F32.PACK_AB_MERGE_C R9, R24, R9, R54 ;  /* 0x000000091809723e */ /* 0x000fe20004807036 */
[----:B------:R-:W-:-:S02]  /*104f0*/  HADD2.F32 R25, -RZ, R8.H1_H1 ;  /* 0x30000008ff197230 */ /* 0x000fc40000004100 */
[----:B------:R-:W-:Y:S02]  /*10500*/  HADD2.F32 R8, -RZ, R6.H1_H1 ;  /* 0x30000006ff087230 */ /* 0x000fe40000004100 */
[CC--:B------:R-:W-:Y:S01]  /*10510*/  FMUL.FTZ R31, R7.reuse, R20.reuse ;  /* 0x00000014071f7220 */ /* 0x0c0fe20000410000 */
[--C-:B------:R-:W-:Y:S02]  /*10520*/  HADD2.F32 R6, -RZ, R4.reuse.H0_H0 ;  /* 0x20000004ff067230 */ /* 0x100fe40000004100 */
[----:B------:R-:W-:Y:S01]  /*10530*/  FMUL.FTZ R7, R7, R11 ;  /* 0x0000000b07077220 */ /* 0x000fe20000410000 */
[----:B------:R-:W-:Y:S02]  /*10540*/  HADD2.F32 R4, -RZ, R4.H1_H1 ;  /* 0x30000004ff047230 */ /* 0x000fe40000004100 */
[C---:B------:R-:W-:Y:S01]  /*10550*/  FMUL.FTZ R37, R8.reuse, R25 ;  /* 0x0000001908257220 */ /* 0x040fe20000410000 */
        /* <DEDUP_REMOVED lines=15> */
[----:B------:R-:W-:-:S05]  /*10650*/  F2FP.SATFINITE.E4M3.F32.PACK_AB_MERGE_C R10, R25, R20, R40 ;  /* 0x00000014190a723e */ /* 0x000fca0004807028 */
[----:B------:R1:W-:Y:S02]  /*10660*/  STS.128 [R0+0x18400], R8 ;  /* 0x0184000800007388 */ /* 0x0003e40000000c00 */
.L_x_1701:
[----:B------:R-:W-:Y:S05]  /*10670*/  BSYNC B1 ;  /* 0x0000000000017941 */ /* 0x000fea0003800000 */
.L_x_1700:
[----:B------:R-:W-:Y:S05]  /*10680*/  @P2 BRA `(.L_x_1682) ;  /* 0x0000000c00dc2947 */ /* 0x000fea0003800000 */
[----:B------:R-:W3:Y:S01]  /*10690*/  LDL R51, [R1+0x30] ;  /* 0x0000300001337983 */ /* 0x000ee20000100800 */
[----:B01---5:R-:W-:Y:S02]  /*106a0*/  SHF.R.U32.HI R4, RZ, 0x8, R32 ;  /* 0x00000008ff047819 */ /* 0x023fe40000011620 */
[----:B------:R-:W-:Y:S02]  /*106b0*/  LOP3.LUT R0, R32, 0xff, RZ, 0xc0, !PT ;  /* 0x000000ff20007812 */ /* 0x000fe400078ec0ff */
[----:B------:R-:W-:Y:S02]  /*106c0*/  SHF.R.U32.HI R8, RZ, 0x8, R34 ;  /* 0x00000008ff087819 */ /* 0x000fe40000011622 */
[----:B------:R-:W-:Y:S02]  /*106d0*/  LOP3.LUT R5, R4, 0xff, RZ, 0xc0, !PT ;  /* 0x000000ff04057812 */ /* 0x000fe400078ec0ff */
[----:B------:R-:W-:Y:S02]  /*106e0*/  LEA.HI R3, R3, R214, RZ, 0x1c ;  /* 0x000000d603037211 */ /* 0x000fe400078fe0ff */
[----:B------:R-:W-:-:S02]  /*106f0*/  LOP3.LUT R4, R34, 0xff, RZ, 0xc0, !PT ;  /* 0x000000ff22047812 */ /* 0x000fc400078ec0ff */
[----:B------:R-:W-:Y:S02]  /*10700*/  LOP3.LUT R9, R8, 0xff, RZ, 0xc0, !PT ;  /* 0x000000ff08097812 */ /* 0x000fe400078ec0ff */
[----:B--2---:R-:W-:Y:S02]  /*10710*/  PRMT R21, R5, 0x7604, R0 ;  /* 0x0000760405157816 */ /* 0x004fe40000000000 */
[----:B------:R-:W-:Y:S02]  /*10720*/  SHF.R.S32.HI R0, RZ, 0x1f, R3 ;  /* 0x0000001fff007819 */ /* 0x000fe40000011403 */
[----:B------:R-:W-:Y:S02]  /*10730*/  PRMT R25, R9, 0x7604, R4 ;  /* 0x0000760409197816 */ /* 0x000fe40000000004 */
[----:B------:R-:W-:Y:S02]  /*10740*/  LEA.HI R4, R0, R3, RZ, 0x2 ;  /* 0x0000000300047211 */ /* 0x000fe400078f10ff */
[----:B------:R-:W-:-:S02]  /*10750*/  SHF.L.U32 R0, R3, 0x4, RZ ;  /* 0x0000000403007819 */ /* 0x000fc400000006ff */
[----:B------:R-:W-:Y:S01]  /*10760*/  SHF.R.U32.HI R7, RZ, 0x8, R33 ;  /* 0x00000008ff077819 */ /* 0x000fe20000011621 */
[----:B------:R-:W-:Y:S01]  /*10770*/  IMAD.SHL.U32 R4, R4, 0x800, RZ ;  /* 0x0000080004047824 */ /* 0x000fe200078e00ff */
[----:B------:R-:W-:Y:S02]  /*10780*/  LOP3.LUT R3, R215, 0x30, R0, 0xf8, !PT ;  /* 0x00000030d7037812 */ /* 0x000fe400078ef800 */
[----:B------:R-:W-:Y:S02]  /*10790*/  LOP3.LUT R6, R33, 0xff, RZ, 0xc0, !PT ;  /* 0x000000ff21067812 */ /* 0x000fe400078ec0ff */
[----:B------:R-:W-:Y:S02]  /*107a0*/  LOP3.LUT R7, R7, 0xff, RZ, 0xc0, !PT ;  /* 0x000000ff07077812 */ /* 0x000fe400078ec0ff */
[----:B------:R-:W-:Y:S02]  /*107b0*/  SHF.R.U32.HI R8, RZ, 0x8, R12 ;  /* 0x00000008ff087819 */ /* 0x000fe4000001160c */
[----:B------:R-:W-:-:S02]  /*107c0*/  LOP3.LUT R3, R3, R216, RZ, 0x3c, !PT ;  /* 0x000000d803037212 */ /* 0x000fc400078e3cff */
[----:B------:R-:W-:Y:S02]  /*107d0*/  LOP3.LUT R0, R4, 0xffffe000, RZ, 0xc0, !PT ;  /* 0xffffe00004007812 */ /* 0x000fe400078ec0ff */
[----:B------:R-:W-:Y:S02]  /*107e0*/  PRMT R20, R7, 0x7604, R6 ;  /* 0x0000760407147816 */ /* 0x000fe40000000006 */
[----:B------:R-:W-:Y:S02]  /*107f0*/  LOP3.LUT R7, R12, 0xff, RZ, 0xc0, !PT ;  /* 0x000000ff0c077812 */ /* 0x000fe400078ec0ff */
[----:B------:R-:W-:Y:S02]  /*10800*/  LOP3.LUT R8, R8, 0xff, RZ, 0xc0, !PT ;  /* 0x000000ff08087812 */ /* 0x000fe400078ec0ff */
[----:B------:R-:W-:Y:S02]  /*10810*/  IADD3 R3, R3, R217, R0 ;  /* 0x000000d903037210 */ /* 0x000fe40007ffe000 */
[----:B------:R-:W-:-:S02]  /*10820*/  PRMT R31, R8, 0x7604, R7 ;  /* 0x00007604081f7816 */ /* 0x000fc40000000007 */
[----:B------:R-:W-:Y:S01]  /*10830*/  SHF.R.U32.HI R6, RZ, 0x8, R35 ;  /* 0x00000008ff067819 */ /* 0x000fe20000011623 */
[----:B------:R-:W-:Y:S01]  /*10840*/  IMAD.IADD R0, R16, 0x1, R3 ;  /* 0x0000000110007824 */ /* 0x000fe200078e0203 */
[----:B------:R-:W-:Y:S02]  /*10850*/  SHF.R.U32.HI R8, RZ, 0x8, R13 ;  /* 0x00000008ff087819 */ /* 0x000fe4000001160d */
[----:B------:R-:W-:Y:S02]  /*10860*/  LOP3.LUT R5, R35, 0xff, RZ, 0xc0, !PT ;  /* 0x000000ff23057812 */ /* 0x000fe400078ec0ff */
[----:B------:R-:W-:Y:S02]  /*10870*/  LOP3.LUT R6, R6, 0xff, RZ, 0xc0, !PT ;  /* 0x000000ff06067812 */ /* 0x000fe400078ec0ff */
[----:B------:R-:W-:Y:S02]  /*10880*/  LOP3.LUT R3, R8, 0xff, RZ, 0xc0, !PT ;  /* 0x000000ff08037812 */ /* 0x000fe400078ec0ff */
[----:B------:R-:W0:Y:S01]  /*10890*/  LDS.128 R8, [R0+0x18400] ;  /* 0x0184000000087984 */ /* 0x000e220000000c00 */
[----:B------:R-:W-:-:S02]  /*108a0*/  PRMT R24, R6, 0x7604, R5 ;  /* 0x0000760406187816 */ /* 0x000fc40000000005 */
[----:B------:R-:W-:Y:S02]  /*108b0*/  SHF.R.U32.HI R30, RZ, 0x8, R15 ;  /* 0x00000008ff1e7819 */ /* 0x000fe4000001160f */
[----:B------:R-:W-:Y:S02]  /*108c0*/  LOP3.LUT R29, R15, 0xff, RZ, 0xc0, !PT ;  /* 0x000000ff0f1d7812 */ /* 0x000fe400078ec0ff */
[----:B------:R-:W-:Y:S02]  /*108d0*/  LOP3.LUT R30, R30, 0xff, RZ, 0xc0, !PT ;  /* 0x000000ff1e1e7812 */ /* 0x000fe400078ec0ff */
[----:B------:R-:W-:Y:S02]  /*108e0*/  LOP3.LUT R26, R13, 0xff, RZ, 0xc0, !PT ;  /* 0x000000ff0d1a7812 */ /* 0x000fe400078ec0ff */
[----:B------:R-:W-:Y:S02]  /*108f0*/  SHF.R.U32.HI R28, RZ, 0x8, R14 ;  /* 0x00000008ff1c7819 */ /* 0x000fe4000001160e */
[----:B------:R-:W-:-:S02]  /*10900*/  PRMT R30, R30, 0x7604, R29 ;  /* 0x000076041e1e7816 */ /* 0x000fc4000000001d */
[----:B------:R-:W-:Y:S02]  /*10910*/  PRMT R26, R3, 0x7604, R26 ;  /* 0x00007604031a7816 */ /* 0x000fe4000000001a */
[----:B------:R-:W-:Y:S02]  /*10920*/  SHF.R.U32.HI R29, RZ, 0x10, R13 ;  /* 0x00000010ff1d7819 */ /* 0x000fe4000001160d */
[----:B------:R-:W-:Y:S02]  /*10930*/  LOP3.LUT R27, R14, 0xff, RZ, 0xc0, !PT ;  /* 0x000000ff0e1b7812 */ /* 0x000fe400078ec0ff */
[----:B------:R-:W-:Y:S01]  /*10940*/  LOP3.LUT R28, R28, 0xff, RZ, 0xc0, !PT ;  /* 0x000000ff1c1c7812 */ /* 0x000fe200078ec0ff */
[----:B------:R-:W-:Y:S01]  /*10950*/  IMAD.U32 R29, R29, 0x10000, RZ ;  /* 0x000100001d1d7824 */ /* 0x000fe200078e00ff */
[----:B------:R-:W-:Y:S02]  /*10960*/  SHF.R.U32.HI R3, RZ, 0x10, R33 ;  /* 0x00000010ff037819 */ /* 0x000fe40000011621 */
[----:B----4-:R-:W-:-:S02]  /*10970*/  PRMT R39, R28, 0x7604, R27 ;  /* 0x000076041c277816 */ /* 0x010fc4000000001b */
[----:B------:R-:W-:Y:S01]  /*10980*/  SHF.R.U32.HI R27, RZ, 0x10, R35 ;  /* 0x00000010ff1b7819 */ /* 0x000fe20000011623 */
[----:B------:R-:W-:Y:S01]  /*10990*/  IMAD.U32 R3, R3, 0x10000, RZ ;  /* 0x0001000003037824 */ /* 0x000fe200078e00ff */
[----:B------:R-:W-:Y:S02]  /*109a0*/  SHF.R.U32.HI R41, RZ, 0x10, R15 ;  /* 0x00000010ff297819 */ /* 0x000fe4000001160f */
[--C-:B------:R-:W-:Y:S01]  /*109b0*/  LOP3.LUT R21, R21, 0xff0000, R32.reuse, 0xf8, !PT ;  /* 0x00ff000015157812 */ /* 0x100fe200078ef820 */
[----:B------:R-:W-:Y:S01]  /*109c0*/  IMAD.U32 R27, R27, 0x10000, RZ ;  /* 0x000100001b1b7824 */ /* 0x000fe200078e00ff */
[----:B---3--:R-:W-:Y:S01]  /*109d0*/  LOP3.LUT R37, R26, 0xff0000, R29, 0xf8, !PT ;  /* 0x00ff00001a257812 */ /* 0x008fe200078ef81d */
[----:B------:R-:W-:Y:S01]  /*109e0*/  IMAD.U32 R41, R41, 0x10000, RZ ;  /* 0x0001000029297824 */ /* 0x000fe200078e00ff */
[----:B------:R-:W-:Y:S02]  /*109f0*/  LOP3.LUT R3, R20, 0xff0000, R3, 0xf8, !PT ;  /* 0x00ff000014037812 */ /* 0x000fe400078ef803 */
[----:B------:R-:W-:-:S02]  /*10a00*/  LOP3.LUT R29, R21, 0xff000000, R32, 0xf8, !PT ;  /* 0xff000000151d7812 */ /* 0x000fc400078ef820 */
[----:B------:R-:W-:Y:S02]  /*10a10*/  LOP3.LUT R37, R37, 0xff000000, R13, 0xf8, !PT ;  /* 0xff00000025257812 */ /* 0x000fe400078ef80d */
[----:B------:R-:W-:Y:S02]  /*10a20*/  LOP3.LUT R25, R25, 0xff0000, R34, 0xf8, !PT ;  /* 0x00ff000019197812 */ /* 0x000fe400078ef822 */
[----:B------:R-:W-:Y:S02]  /*10a30*/  LOP3.LUT R32, R3, 0xff000000, R33, 0xf8, !PT ;  /* 0xff00000003207812 */ /* 0x000fe400078ef821 */
[----:B------:R-:W-:Y:S02]  /*10a40*/  LOP3.LUT R27, R24, 0xff0000, R27, 0xf8, !PT ;  /* 0x00ff0000181b7812 */ /* 0x000fe400078ef81b */
[----:B------:R-:W-:Y:S02]  /*10a50*/  LOP3.LUT R31, R31, 0xff0000, R12, 0xf8, !PT ;  /* 0x00ff00001f1f7812 */ /* 0x000fe400078ef80c */
[----:B------:R-:W-:-:S02]  /*10a60*/  LOP3.LUT R41, R30, 0xff0000, R41, 0xf8, !PT ;  /* 0x00ff00001e297812 */ /* 0x000fc400078ef829 */
[----:B------:R-:W-:Y:S02]  /*10a70*/  F2FP.F16.E4M3.UNPACK_B R36, R37 ;  /* 0x00000025ff24723e */ /* 0x000fe400020006ff */
[----:B0-----:R-:W-:Y:S02]  /*10a80*/  F2FP.F16.E4M3.UNPACK_B R21, R9 ;  /* 0x00000009ff15723e */ /* 0x001fe400020006ff */
[----:B------:R-:W-:Y:S01]  /*10a90*/  LOP3.LUT R33, R25, 0xff000000, R34, 0xf8, !PT ;  /* 0xff00000019217812 */ /* 0x000fe200078ef822 */
[--C-:B------:R-:W-:Y:S01]  /*10aa0*/  HADD2.F32 R38, -RZ, R36.reuse.H0_H0 ;  /* 0x20000024ff267230 */ /* 0x100fe20000004100 */
[----:B------:R-:W-:Y:S01]  /*10ab0*/  F2FP.F16.E4M3.UNPACK_B R30, R32 ;  /* 0x00000020ff1e723e */ /* 0x000fe200020006ff */
[----:B------:R-:W-:Y:S01]  /*10ac0*/  HADD2.F32 R36, -RZ, R36.H1_H1 ;  /* 0x30000024ff247230 */ /* 0x000fe20000004100 */
[----:B------:R-:W-:Y:S02]  /*10ad0*/  LOP3.LUT R34, R27, 0xff000000, R35, 0xf8, !PT ;  /* 0xff0000001b227812 */ /* 0x000fe400078ef823 */
[----:B------:R-:W-:-:S02]  /*10ae0*/  LOP3.LUT R39, R39, 0xff0000, R14, 0xf8, !PT ;  /* 0x00ff000027277812 */ /* 0x000fc400078ef80e */
[----:B------:R-:W-:Y:S01]  /*10af0*/  LOP3.LUT R35, R31, 0xff000000, R12, 0xf8, !PT ;  /* 0xff0000001f237812 */ /* 0x000fe200078ef80c */
[--C-:B------:R-:W-:Y:S01]  /*10b00*/  HADD2.F32 R31, -RZ, R30.reuse.H0_H0 ;  /* 0x2000001eff1f7230 */ /* 0x100fe20000004100 */
[----:B------:R-:W-:Y:S01]  /*10b10*/  LOP3.LUT R41, R41, 0xff000000, R15, 0xf8, !PT ;  /* 0xff00000029297812 */ /* 0x000fe200078ef80f */
[----:B------:R-:W-:Y:S01]  /*10b20*/  HADD2.F32 R30, -RZ, R30.H1_H1 ;  /* 0x3000001eff1e7230 */ /* 0x000fe20000004100 */
[----:B------:R-:W-:Y:S02]  /*10b30*/  LOP3.LUT R40, R39, 0xff000000, R14, 0xf8, !PT ;  /* 0xff00000027287812 */ /* 0x000fe400078ef80e */
[----:B------:R-:W-:Y:S02]  /*10b40*/  F2FP.F16.E4M3.UNPACK_B R24, R9.H1 ;  /* 0x00000009ff18723e */ /* 0x000fe400030006ff */
[----:B------:R-:W-:Y:S02]  /*10b50*/  F2FP.F16.E4M3.UNPACK_B R37, R37.H1 ;  /* 0x00000025ff25723e */ /* 0x000fe400030006ff */
[----:B------:R-:W-:-:S02]  /*10b60*/  F2FP.F16.E4M3.UNPACK_B R32, R32.H1 ;  /* 0x00000020ff20723e */ /* 0x000fc400030006ff */
[-C--:B------:R-:W-:Y:S02]  /*10b70*/  F2FP.F16.E4M3.UNPACK_B R25, R10.reuse ;  /* 0x0000000aff19723e */ /* 0x080fe400020006ff */
[----:B------:R-:W-:Y:S01]  /*10b80*/  F2FP.F16.E4M3.UNPACK_B R26, R10.H1 ;  /* 0x0000000aff1a723e */ /* 0x000fe200030006ff */
[--C-:B------:R-:W-:Y:S01]  /*10b90*/  HADD2.F32 R10, -RZ, R24.reuse.H0_H0 ;  /* 0x20000018ff0a7230 */ /* 0x100fe20000004100 */
[-C--:B------:R-:W-:Y:S01]  /*10ba0*/  F2FP.F16.E4M3.UNPACK_B R27, R11.reuse ;  /* 0x0000000bff1b723e */ /* 0x080fe200020006ff */
[----:B------:R-:W-:Y:S01]  /*10bb0*/  HADD2.F32 R24, -RZ, R24.H1_H1 ;  /* 0x30000018ff187230 */ /* 0x000fe20000004100 */
[----:B------:R-:W-:Y:S02]  /*10bc0*/  F2FP.F16.E4M3.UNPACK_B R28, R11.H1 ;  /* 0x0000000bff1c723e */ /* 0x000fe400030006ff */
[-C--:B------:R-:W-:Y:S02]  /*10bd0*/  F2FP.F16.E4M3.UNPACK_B R11, R8.reuse ;  /* 0x00000008ff0b723e */ /* 0x080fe400020006ff */
[----:B------:R-:W-:Y:S01]  /*10be0*/  F2FP.F16.E4M3.UNPACK_B R8, R8.H1 ;  /* 0x00000008ff08723e */ /* 0x000fe200030006ff */
[----:B------:R-:W0:Y:S02]  /*10bf0*/  LDS.128 R4, [R51+0x18400] ;  /* 0x0184000033047984 */ /* 0x000e240000000c00 */
[----:B0-----:R-:W-:-:S02]  /*10c00*/  F2FP.F16.E4M3.UNPACK_B R12, R5 ;  /* 0x00000005ff0c723e */ /* 0x001fc400020006ff */
[----:B------:R-:W-:Y:S01]  /*10c10*/  F2FP.F16.E4M3.UNPACK_B R13, R5.H1 ;  /* 0x00000005ff0d723e */ /* 0x000fe200030006ff */
[--C-:B------:R-:W-:Y:S01]  /*10c20*/  HADD2.F32 R5, -RZ, R21.reuse.H0_H0 ;  /* 0x20000015ff057230 */ /* 0x100fe20000004100 */
[-C--:B------:R-:W-:Y:S01]  /*10c30*/  F2FP.F16.E4M3.UNPACK_B R15, R7.reuse ;  /* 0x00000007ff0f723e */ /* 0x080fe200020006ff */
[----:B------:R-:W-:Y:S01]  /*10c40*/  HADD2.F32 R21, -RZ, R21.H1_H1 ;  /* 0x30000015ff157230 */ /* 0x000fe20000004100 */
[----:B------:R-:W-:Y:S02]  /*10c50*/  F2FP.F16.E4M3.UNPACK_B R20, R7.H1 ;  /* 0x00000007ff14723e */ /* 0x000fe400030006ff */
[----:B------:R-:W-:Y:S01]  /*10c60*/  F2FP.F16.E4M3.UNPACK_B R7, R6 ;  /* 0x00000006ff07723e */ /* 0x000fe200020006ff */
[C---:B------:R-:W-:Y:S01]  /*10c70*/  FMUL.FTZ R9, R5.reuse, R38 ;  /* 0x0000002605097220 */ /* 0x040fe20000410000 */
[----:B------:R-:W-:Y:S01]  /*10c80*/  F2FP.F16.E4M3.UNPACK_B R14, R6.H1 ;  /* 0x00000006ff0e723e */ /* 0x000fe200030006ff */
[--C-:B------:R-:W-:Y:S02]  /*10c90*/  HADD2.F32 R6, -RZ, R12.reuse.H0_H0 ;  /* 0x2000000cff067230 */ /* 0x100fe40000004100 */
[----:B------:R-:W-:Y:S01]  /*10ca0*/  FMUL.FTZ R39, R5, R31 ;  /* 0x0000001f05277220 */ /* 0x000fe20000410000 */
[----:B------:R-:W-:-:S02]  /*10cb0*/  HADD2.F32 R12, -RZ, R12.H1_H1 ;  /* 0x3000000cff0c7230 */ /* 0x000fc40000004100 */
[C---:B------:R-:W-:Y:S01]  /*10cc0*/  FMUL.FTZ R43, R21.reuse, R36 ;  /* 0x00000024152b7220 */ /* 0x040fe20000410000 */
[----:B------:R-:W-:Y:S01]  /*10cd0*/  FMUL.FTZ R21, R21, R30 ;  /* 0x0000001e15157220 */ /* 0x000fe20000410000 */
[C---:B------:R-:W-:Y:S01]  /*10ce0*/  FFMA.FTZ R5, R6.reuse, R31, -R9 ;  /* 0x0000001f06057223 */ /* 0x040fe20000010809 */
[----:B------:R-:W-:Y:S01]  /*10cf0*/  FFMA.FTZ R9, R6, R38, R39 ;  /* 0x0000002606097223 */ /* 0x000fe20000010027 */
[----:B------:R-:W-:Y:S02]  /*10d00*/  HADD2.F32 R39, -RZ, R37.H0_H0 ;  /* 0x20000025ff277230 */ /* 0x000fe40000004100 */
[C---:B------:R-:W-:Y:S01]  /*10d10*/  FFMA.FTZ R38, R12.reuse, R30, -R43 ;  /* 0x0000001e0c267223 */ /* 0x040fe2000001082b */
[----:B------:R-:W-:Y:S02]  /*10d20*/  HADD2.F32 R31, -RZ, R32.H0_H0 ;  /* 0x20000020ff1f7230 */ /* 0x000fe40000004100 */
[----:B------:R-:W-:Y:S01]  /*10d30*/  FFMA.FTZ R36, R12, R36, R21 ;  /* 0x000000240c247223 */ /* 0x000fe20000010015 */
[----:B------:R-:W-:-:S02]  /*10d40*/  HADD2.F32 R6, -RZ, R13.H0_H0 ;  /* 0x2000000dff067230 */ /* 0x000fc40000004100 */
[C---:B------:R-:W-:Y:S01]  /*10d50*/  FMUL.FTZ R45, R10.reuse, R39 ;  /* 0x000000270a2d7220 */ /* 0x040fe20000410000 */
[----:B------:R-:W-:Y:S01]  /*10d60*/  F2FP.F16.E4M3.UNPACK_B R30, R41 ;  /* 0x00000029ff1e723e */ /* 0x000fe200020006ff */
[-C--:B------:R-:W-:Y:S01]  /*10d70*/  FMUL.FTZ R10, R10, R31.reuse ;  /* 0x0000001f0a0a7220 */ /* 0x080fe20000410000 */
[----:B------:R-:W-:Y:S01]  /*10d80*/  F2FP.F16.E4M3.UNPACK_B R12, R34 ;  /* 0x00000022ff0c723e */ /* 0x000fe200020006ff */
[C---:B------:R-:W-:Y:S01]  /*10d90*/  FFMA.FTZ R45, R6.reuse, R31, -R45 ;  /* 0x0000001f062d7223 */ /* 0x040fe2000001082d */
[----:B------:R-:W-:Y:S02]  /*10da0*/  HADD2.F32 R37, -RZ, R37.H1_H1 ;  /* 0x30000025ff257230 */ /* 0x000fe40000004100 */
[----:B------:R-:W-:Y:S01]  /*10db0*/  FFMA.FTZ R39, R6, R39, R10 ;  /* 0x0000002706277223 */ /* 0x000fe2000001000a */
[----:B------:R-:W-:Y:S01]  /*10dc0*/  HADD2.F32 R31, -RZ, R30.H0_H0 ;  /* 0x2000001eff1f7230 */ /* 0x000fe20000004100 */
[----:B------:R-:W-:Y:S01]  /*10dd0*/  F2FP.F16.E4M3.UNPACK_B R41, R41.H1 ;  /* 0x00000029ff29723e */ /* 0x000fe200030006ff */
[----:B------:R-:W-:-:S02]  /*10de0*/  HADD2.F32 R10, -RZ, R27.H0_H0 ;  /* 0x2000001bff0a7230 */ /* 0x000fc40000004100 */
[----:B------:R-:W-:Y:S01]  /*10df0*/  FMUL.FTZ R42, R24, R37 ;  /* 0x00000025182a7220 */ /* 0x000fe20000410000 */
[----:B------:R-:W-:Y:S01]  /*10e00*/  HADD2.F32 R21, -RZ, R12.H0_H0 ;  /* 0x2000000cff157230 */ /* 0x000fe20000004100 */
[----:B------:R-:W-:Y:S01]  /*10e10*/  F2FP.F16.E4M3.UNPACK_B R34, R34.H1 ;  /* 0x00000022ff22723e */ /* 0x000fe200030006ff */
[----:B------:R-:W-:Y:S02]  /*10e20*/  HADD2.F32 R32, -RZ, R32.H1_H1 ;  /* 0x30000020ff207230 */ /* 0x000fe40000004100 */
[C---:B------:R-:W-:Y:S01]  /*10e30*/  FMUL.FTZ R43, R10.reuse, R31 ;  /* 0x0000001f0a2b7220 */ /* 0x040fe20000410000 */
[----:B------:R-:W-:Y:S02]  /*10e40*/  HADD2.F32 R13, -RZ, R13.H1_H1 ;  /* 0x3000000dff0d7230 */ /* 0x000fe40000004100 */
[----:B------:R-:W-:Y:S01]  /*10e50*/  FMUL.FTZ R10, R10, R21 ;  /* 0x000000150a0a7220 */ /* 0x000fe20000410000 */
[----:B------:R-:W-:Y:S02]  /*10e60*/  HADD2.F32 R6, -RZ, R15.H0_H0 ;  /* 0x2000000fff067230 */ /* 0x000fe40000004100 */
[----:B------:R-:W-:Y:S01]  /*10e70*/  FMUL.FTZ R24, R24, R32 ;  /* 0x0000002018187220 */ /* 0x000fe20000410000 */
[----:B------:R-:W-:-:S02]  /*10e80*/  HADD2.F32 R30, -RZ, R30.H1_H1 ;  /* 0x3000001eff1e7230 */ /* 0x000fc40000004100 */
[C---:B------:R-:W-:Y:S01]  /*10e90*/  FFMA.FTZ R42, R13.reuse, R32, -R42 ;  /* 0x000000200d2a7223 */ /* 0x040fe2000001082a */
[----:B------:R-:W-:Y:S02]  /*10ea0*/  HADD2.F32 R27, -RZ, R27.H1_H1 ;  /* 0x3000001bff1b7230 */ /* 0x000fe40000004100 */
[C---:B------:R-:W-:Y:S01]  /*10eb0*/  FFMA.FTZ R43, R6.reuse, R21, -R43 ;  /* 0x00000015062b7223 */ /* 0x040fe2000001082b */
[----:B------:R-:W-:Y:S01]  /*10ec0*/  FFMA.FTZ R46, R6, R31, R10 ;  /* 0x0000001f062e7223 */ /* 0x000fe2000001000a */
[----:B------:R-:W-:Y:S01]  /*10ed0*/  FFMA.FTZ R32, R13, R37, R24 ;  /* 0x000000250d207223 */ /* 0x000fe20000010018 */
[----:B------:R-:W-:Y:S02]  /*10ee0*/  HADD2.F32 R21, -RZ, R41.H0_H0 ;  /* 0x20000029ff157230 */ /* 0x000fe40000004100 */
[----:B------:R-:W-:Y:S01]  /*10ef0*/  FMUL.FTZ R24, R27, R30 ;  /* 0x0000001e1b187220 */ /* 0x000fe20000410000 */
[----:B------:R-:W-:Y:S01]  /*10f00*/  HADD2.F32 R10, -RZ, R28.H0_H0 ;  /* 0x2000001cff0a7230 */ /* 0x000fe20000004100 */
[-C--:B------:R-:W-:Y:S01]  /*10f10*/  F2FP.F16.E4M3.UNPACK_B R3, R4.reuse ;  /* 0x00000004ff03723e */ /* 0x080fe200020006ff */
[----:B------:R-:W-:Y:S01]  /*10f20*/  HADD2.F32 R13, -RZ, R34.H0_H0 ;  /* 0x20000022ff0d7230 */ /* 0x000fe20000004100 */
[----:B------:R-:W-:Y:S01]  /*10f30*/  F2FP.F16.E4M3.UNPACK_B R4, R4.H1 ;  /* 0x00000004ff04723e */ /* 0x000fe200030006ff */
[----:B------:R-:W-:-:S02]  /*10f40*/  HADD2.F32 R6, -RZ, R20.H0_H0 ;  /* 0x20000014ff067230 */ /* 0x000fc40000004100 */
[C---:B------:R-:W-:Y:S01]  /*10f50*/  FMUL.FTZ R31, R10.reuse, R21 ;  /* 0x000000150a1f7220 */ /* 0x040fe20000410000 */
[----:B------:R-:W-:Y:S02]  /*10f60*/  HADD2.F32 R12, -RZ, R12.H1_H1 ;  /* 0x3000000cff0c7230 */ /* 0x000fe40000004100 */
[-C--:B------:R-:W-:Y:S01]  /*10f70*/  FMUL.FTZ R10, R10, R13.reuse ;  /* 0x0000000d0a0a7220 */ /* 0x080fe20000410000 */
[----:B------:R-:W-:Y:S02]  /*10f80*/  HADD2.F32 R15, -RZ, R15.H1_H1 ;  /* 0x3000000fff0f7230 */ /* 0x000fe40000004100 */
[C---:B------:R-:W-:Y:S01]  /*10f90*/  FFMA.FTZ R49, R6.reuse, R13, -R31 ;  /* 0x0000000d06317223 */ /* 0x040fe2000001081f */
[----:B------:R-:W-:Y:S02]  /*10fa0*/  HADD2.F32 R41, -RZ, R41.H1_H1 ;  /* 0x30000029ff297230 */ /* 0x000fe40000004100 */
[----:B------:R-:W-:Y:S01]  /*10fb0*/  FFMA.FTZ R50, R6, R21, R10 ;  /* 0x0000001506327223 */ /* 0x000fe2000001000a */
[-C--:B------:R-:W-:Y:S01]  /*10fc0*/  FMUL.FTZ R27, R27, R12.reuse ;  /* 0x0000000c1b1b7220 */ /* 0x080fe20000410000 */
[C---:B------:R-:W-:Y:S01]  /*10fd0*/  FFMA.FTZ R48, R15.reuse, R12, -R24 ;  /* 0x0000000c0f307223 */ /* 0x040fe20000010818 */
[----:B------:R-:W-:Y:S01]  /*10fe0*/  F2FP.F16.E4M3.UNPACK_B R21, R35.H1 ;  /* 0x00000023ff15723e */ /* 0x000fe200030006ff */
[----:B------:R-:W-:Y:S01]  /*10ff0*/  HADD2.F32 R28, -RZ, R28.H1_H1 ;  /* 0x3000001cff1c7230 */ /* 0x000fe20000004100 */
[----:B------:R-:W-:Y:S01]  /*11000*/  F2FP.F16.E4M3.UNPACK_B R12, R29.H1 ;  /* 0x0000001dff0c723e */ /* 0x000fe200030006ff */
[----:B------:R-:W-:Y:S01]  /*11010*/  FFMA.FTZ R47, R15, R30, R27 ;  /* 0x0000001e0f2f7223 */ /* 0x000fe2000001001b */
[----:B------:R-:W-:Y:S01]  /*11020*/  HADD2.F32 R15, -RZ, R34.H1_H1 ;  /* 0x30000022ff0f7230 */ /* 0x000fe20000004100 */
[----:B------:R-:W-:Y:S01]  /*11030*/  F2FP.F16.E4M3.UNPACK_B R35, R35 ;  /* 0x00000023ff23723e */ /* 0x000fe200020006ff */
[----:B------:R-:W-:-:S02]  /*11040*/  HADD2.F32 R27, -RZ, R21.H0_H0 ;  /* 0x20000015ff1b7230 */ /* 0x000fc40000004100 */
[C---:B------:R-:W-:Y:S01]  /*11050*/  FMUL.FTZ R37, R28.reuse, R41 ;  /* 0x000000291c257220 */ /* 0x040fe20000410000 */
[----:B------:R-:W-:Y:S02]  /*11060*/  HADD2.F32 R10, -RZ, R8.H0_H0 ;  /* 0x20000008ff0a7230 */ /* 0x000fe40000004100 */
[----:B------:R-:W-:Y:S01]  /*11070*/  FMUL.FTZ R28, R28, R15 ;  /* 0x0000000f1c1c7220 */ /* 0x000fe20000410000 */
[----:B------:R-:W-:Y:S01]  /*11080*/  HADD2.F32 R13, -RZ, R12.H0_H0 ;  /* 0x2000000cff0d7230 */ /* 0x000fe20000004100 */
[----:B------:R-:W-:Y:S01]  /*11090*/  F2FP.F16.E4M3.UNPACK_B R29, R29 ;  /* 0x0000001dff1d723e */ /* 0x000fe200020006ff */
[----:B------:R-:W-:Y:S02]  /*110a0*/  HADD2.F32 R20, -RZ, R20.H1_H1 ;  /* 0x30000014ff147230 */ /* 0x000fe40000004100 */
[C---:B------:R-:W-:Y:S01]  /*110b0*/  FMUL.FTZ R31, R10.reuse, R27 ;  /* 0x0000001b0a1f7220 */ /* 0x040fe20000410000 */
[----:B------:R-:W-:Y:S02]  /*110c0*/  HADD2.F32 R6, -RZ, R4.H0_H0 ;  /* 0x20000004ff067230 */ /* 0x000fe40000004100 */
[----:B------:R-:W-:Y:S01]  /*110d0*/  FMUL.FTZ R10, R10, R13 ;  /* 0x0000000d0a0a7220 */ /* 0x000fe20000410000 */
[----:B------:R-:W-:-:S02]  /*110e0*/  HADD2.F32 R21, -RZ, R21.H1_H1 ;  /* 0x30000015ff157230 */ /* 0x000fc40000004100 */
[----:B------:R-:W-:Y:S01]  /*110f0*/  FFMA.FTZ R41, R20, R41, R28 ;  /* 0x0000002914297223 */ /* 0x000fe2000001001c */
[----:B------:R-:W-:Y:S02]  /*11100*/  HADD2.F32 R8, -RZ, R8.H1_H1 ;  /* 0x30000008ff087230 */ /* 0x000fe40000004100 */
[C---:B------:R-:W-:Y:S01]  /*11110*/  FFMA.FTZ R31, R6.reuse, R13, -R31 ;  /* 0x0000000d061f7223 */ /* 0x040fe2000001081f */
[----:B------:R-:W-:Y:S01]  /*11120*/  FFMA.FTZ R28, R6, R27, R10 ;  /* 0x0000001b061c7223 */ /* 0x000fe2000001000a */
[----:B------:R-:W-:Y:S02]  /*11130*/  HADD2.F32 R13, -RZ, R12.H1_H1 ;  /* 0x3000000cff0d7230 */ /* 0x000fe40000004100 */
[----:B------:R-:W-:Y:S01]  /*11140*/  FFMA.FTZ R34, R20, R15, -R37 ;  /* 0x0000000f14227223 */ /* 0x000fe20000010825 */
[----:B------:R-:W-:Y:S02]  /*11150*/  HADD2.F32 R4, -RZ, R4.H1_H1 ;  /* 0x30000004ff047230 */ /* 0x000fe40000004100 */
[----:B------:R-:W-:Y:S01]  /*11160*/  FMUL.FTZ R27, R8, R21 ;  /* 0x00000015081b7220 */ /* 0x000fe20000410000 */
[----:B------:R-:W-:-:S02]  /*11170*/  HADD2.F32 R15, -RZ, R35.H0_H0 ;  /* 0x20000023ff0f7230 */ /* 0x000fc40000004100 */
[-C--:B------:R-:W-:Y:S01]  /*11180*/  FMUL.FTZ R8, R8, R13.reuse ;  /* 0x0000000d08087220 */ /* 0x080fe20000410000 */
[----:B------:R-:W-:Y:S02]  /*11190*/  HADD2.F32 R6, -RZ, R11.H0_H0 ;  /* 0x2000000bff067230 */ /* 0x000fe40000004100 */
[C---:B------:R-:W-:Y:S01]  /*111a0*/  FFMA.FTZ R30, R4.reuse, R13, -R27 ;  /* 0x0000000d041e7223 */ /* 0x040fe2000001081b */
[----:B------:R-:W-:Y:S02]  /*111b0*/  HADD2.F32 R13, -RZ, R29.H0_H0 ;  /* 0x2000001dff0d7230 */ /* 0x000fe40000004100 */
[----:B------:R-:W-:Y:S01]  /*111c0*/  FFMA.FTZ R37, R4, R21, R8 ;  /* 0x0000001504257223 */ /* 0x000fe20000010008 */
[----:B------:R-:W-:Y:S02]  /*111d0*/  HADD2.F32 R10, -RZ, R35.H1_H1 ;  /* 0x30000023ff0a7230 */ /* 0x000fe40000004100 */
[----:B------:R-:W-:Y:S01]  /*111e0*/  FMUL.FTZ R21, R6, R15 ;  /* 0x0000000f06157220 */ /* 0x000fe20000410000 */
[----:B------:R-:W-:-:S02]  /*111f0*/  HADD2.F32 R11, -RZ, R11.H1_H1 ;  /* 0x3000000bff0b7230 */ /* 0x000fc40000004100 */
[-C--:B------:R-:W-:Y:S01]  /*11200*/  FMUL.FTZ R27, R6, R13.reuse ;  /* 0x0000000d061b7220 */ /* 0x080fe20000410000 */
[----:B------:R-:W-:Y:S01]  /*11210*/  HADD2.F32 R4, -RZ, R3.H0_H0 ;  /* 0x20000003ff047230 */ /* 0x000fe20000004100 */
[----:B------:R-:W-:Y:S01]  /*11220*/  F2FP.F16.E4M3.UNPACK_B R12, R40.H1 ;  /* 0x00000028ff0c723e */ /* 0x000fe200030006ff */
[----:B------:R-:W-:Y:S02]  /*11230*/  HADD2.F32 R6, -RZ, R29.H1_H1 ;  /* 0x3000001dff067230 */ /* 0x000fe40000004100 */
[C---:B------:R-:W-:Y:S01]  /*11240*/  FMUL.FTZ R20, R11.reuse, R10 ;  /* 0x0000000a0b147220 */ /* 0x040fe20000410000 */
[----:B------:R-:W-:Y:S02]  /*11250*/  HADD2.F32 R3, -RZ, R3.H1_H1 ;  /* 0x30000003ff037230 */ /* 0x000fe40000004100 */
[C---:B------:R-:W-:Y:S01]  /*11260*/  FFMA.FTZ R21, R4.reuse, R13, -R21 ;  /* 0x0000000d04157223 */ /* 0x040fe20000010815 */
[----:B------:R-:W-:Y:S01]  /*11270*/  FFMA.FTZ R27, R4, R15, R27 ;  /* 0x0000000f041b7223 */ /* 0x000fe2000001001b */
[----:B------:R-:W-:Y:S01]  /*11280*/  F2FP.F16.E4M3.UNPACK_B R8, R33.H1 ;  /* 0x00000021ff08723e */ /* 0x000fe200030006ff */
[----:B------:R-:W-:Y:S01]  /*11290*/  FMUL.FTZ R11, R11, R6 ;  /* 0x000000060b0b7220 */ /* 0x000fe20000410000 */
[----:B------:R-:W-:-:S02]  /*112a0*/  HADD2.F32 R13, -RZ, R12.H0_H0 ;  /* 0x2000000cff0d7230 */ /* 0x000fc40000004100 */
[C---:B------:R-:W-:Y:S01]  /*112b0*/  FFMA.FTZ R20, R3.reuse, R6, -R20 ;  /* 0x0000000603147223 */ /* 0x040fe20000010814 */
[----:B------:R-:W-:Y:S02]  /*112c0*/  HADD2.F32 R4, -RZ, R26.H0_H0 ;  /* 0x2000001aff047230 */ /* 0x000fe40000004100 */
        /* <DEDUP_REMOVED lines=8> */
[----:B------:R-:W-:Y:S01]  /*11350*/  F2FP.F16.E4M3.UNPACK_B R40, R40 ;  /* 0x00000028ff28723e */ /* 0x000fe200020006ff */
[----:B------:R-:W-:-:S02]  /*11360*/  HADD2.F32 R26, -RZ, R26.H1_H1 ;  /* 0x3000001aff1a7230 */ /* 0x000fc40000004100 */
[C---:B------:R-:W-:Y:S01]  /*11370*/  FFMA.FTZ R29, R3.reuse, R6, -R8 ;  /* 0x00000006031d7223 */ /* 0x040fe20000010808 */
[----:B------:R-:W-:Y:S02]  /*11380*/  HADD2.F32 R14, -RZ, R14.H1_H1 ;  /* 0x3000000eff0e7230 */ /* 0x000fe40000004100 */
[----:B------:R-:W-:Y:S01]  /*11390*/  FFMA.FTZ R13, R3, R13, R4 ;  /* 0x0000000d030d7223 */ /* 0x000fe20000010004 */
[----:B------:R-:W-:Y:S02]  /*113a0*/  HADD2.F32 R10, -RZ, R40.H0_H0 ;  /* 0x20000028ff0a7230 */ /* 0x000fe40000004100 */
[C---:B------:R-:W-:Y:S01]  /*113b0*/  FMUL.FTZ R35, R26.reuse, R15 ;  /* 0x0000000f1a237220 */ /* 0x040fe20000410000 */
[----:B------:R-:W-:Y:S01]  /*113c0*/  FMUL.FTZ R6, R26, R11 ;  /* 0x0000000b1a067220 */ /* 0x000fe20000410000 */
[----:B------:R-:W-:Y:S01]  /*113d0*/  HADD2.F32 R4, -RZ, R25.H0_H0 ;  /* 0x20000019ff047230 */ /* 0x000fe20000004100 */
[----:B------:R-:W-:Y:S01]  /*113e0*/  F2FP.SATFINITE.E4M3.F32.PACK_AB_MERGE_C R42, R42, R45, RZ ;  /* 0x0000002d2a2a723e */ /* 0x000fe200048070ff */
[C---:B------:R-:W-:Y:S01]  /*113f0*/  FFMA.FTZ R26, R14.reuse, R11, -R35 ;  /* 0x0000000b0e1a7223 */ /* 0x040fe20000010823 */
[----:B------:R-:W-:Y:S01]  /*11400*/  FFMA.FTZ R14, R14, R15, R6 ;  /* 0x0000000f0e0e7223 */ /* 0x000fe20000010006 */
[----:B------:R-:W-:-:S02]  /*11410*/  HADD2.F32 R6, -RZ, R33.H0_H0 ;  /* 0x20000021ff067230 */ /* 0x000fc40000004100 */
[----:B------:R-:W-:Y:S01]  /*11420*/  FMUL.FTZ R12, R4, R10 ;  /* 0x0000000a040c7220 */ /* 0x000fe20000410000 */
[----:B------:R-:W-:Y:S01]  /*11430*/  HADD2.F32 R40, -RZ, R40.H1_H1 ;  /* 0x30000028ff287230 */ /* 0x000fe20000004100 */
[----:B------:R-:W-:Y:S01]  /*11440*/  F2FP.SATFINITE.E4M3.F32.PACK_AB_MERGE_C R26, R26, R29, RZ ;  /* 0x0000001d1a1a723e */ /* 0x000fe200048070ff */
[----:B------:R-:W-:Y:S02]  /*11450*/  HADD2.F32 R25, -RZ, R25.H1_H1 ;  /* 0x30000019ff197230 */ /* 0x000fe40000004100 */
[----:B------:R-:W-:Y:S01]  /*11460*/  FMUL.FTZ R11, R4, R6 ;  /* 0x00000006040b7220 */ /* 0x000fe20000410000 */
[----:B------:R-:W-:Y:S01]  /*11470*/  HADD2.F32 R8, -RZ, R33.H1_H1 ;  /* 0x30000021ff087230 */ /* 0x000fe20000004100 */
[----:B------:R-:W-:Y:S01]  /*11480*/  F2FP.SATFINITE.E4M3.F32.PACK_AB_MERGE_C R32, R32, R39, RZ ;  /* 0x000000272020723e */ /* 0x000fe200048070ff */
[--C-:B------:R-:W-:Y:S02]  /*11490*/  HADD2.F32 R3, -RZ, R7.reuse.H0_H0 ;  /* 0x20000007ff037230 */ /* 0x100fe40000004100 */
[----:B------:R-:W-:Y:S01]  /*114a0*/  FMUL.FTZ R4, R25, R40 ;  /* 0x0000002819047220 */ /* 0x000fe20000410000 */
[----:B------:R-:W-:-:S02]  /*114b0*/  HADD2.F32 R7, -RZ, R7.H1_H1 ;  /* 0x30000007ff077230 */ /* 0x000fc40000004100 */
[----:B------:R-:W-:Y:S01]  /*114c0*/  FMUL.FTZ R25, R25, R8 ;  /* 0x0000000819197220 */ /* 0x000fe20000410000 */
[----:B------:R-:W-:Y:S01]  /*114d0*/  F2FP.SATFINITE.E4M3.F32.PACK_AB_MERGE_C R13, R14, R13, RZ ;  /* 0x0000000d0e0d723e */ /* 0x000fe200048070ff */
[C---:B------:R-:W-:Y:S01]  /*114e0*/  FFMA.FTZ R6, R3.reuse, R6, -R12 ;  /* 0x0000000603067223 */ /* 0x040fe2000001080c */
[----:B------:R-:W-:Y:S01]  /*114f0*/  FFMA.FTZ R10, R3, R10, R11 ;  /* 0x0000000a030a7223 */ /* 0x000fe2000001000b */
[C---:B------:R-:W-:Y:S01]  /*11500*/  FFMA.FTZ R3, R7.reuse, R8, -R4 ;  /* 0x0000000807037223 */ /* 0x040fe20000010804 */
[----:B------:R-:W-:Y:S01]  /*11510*/  FFMA.FTZ R25, R7, R40, R25 ;  /* 0x0000002807197223 */ /* 0x000fe20000010019 */
[----:B------:R-:W-:Y:S02]  /*11520*/  F2FP.SATFINITE.E4M3.F32.PACK_AB_MERGE_C R7, R34, R49, RZ ;  /* 0x000000312207723e */ /* 0x000fe400048070ff */
[----:B------:R-:W-:Y:S02]  /*11530*/  F2FP.SATFINITE.E4M3.F32.PACK_AB_MERGE_C R4, R30, R31, RZ ;  /* 0x0000001f1e04723e */ /* 0x000fe400048070ff */
[----:B------:R-:W-:-:S02]  /*11540*/  F2FP.SATFINITE.E4M3.F32.PACK_AB_MERGE_C R11, R41, R50, RZ ;  /* 0x00000032290b723e */ /* 0x000fc400048070ff */
[----:B------:R-:W-:Y:S02]  /*11550*/  F2FP.SATFINITE.E4M3.F32.PACK_AB_MERGE_C R8, R37, R28, RZ ;  /* 0x0000001c2508723e */ /* 0x000fe400048070ff */
[----:B------:R-:W-:Y:S02]  /*11560*/  F2FP.SATFINITE.E4M3.F32.PACK_AB_MERGE_C R5, R38, R5, R42 ;  /* 0x000000052605723e */ /* 0x000fe4000480702a */
[----:B------:R-:W-:Y:S02]  /*11570*/  F2FP.SATFINITE.E4M3.F32.PACK_AB_MERGE_C R7, R48, R43, R7 ;  /* 0x0000002b3007723e */ /* 0x000fe40004807007 */
[----:B------:R-:W-:Y:S02]  /*11580*/  F2FP.SATFINITE.E4M3.F32.PACK_AB_MERGE_C R4, R20, R21, R4 ;  /* 0x000000151404723e */ /* 0x000fe40004807004 */
[----:B------:R-:W-:Y:S02]  /*11590*/  F2FP.SATFINITE.E4M3.F32.PACK_AB_MERGE_C R6, R3, R6, R26 ;  /* 0x000000060306723e */ /* 0x000fe4000480701a */
[----:B------:R-:W-:-:S02]  /*115a0*/  F2FP.SATFINITE.E4M3.F32.PACK_AB_MERGE_C R9, R36, R9, R32 ;  /* 0x000000092409723e */ /* 0x000fc40004807020 */
[----:B------:R-:W-:Y:S01]  /*115b0*/  F2FP.SATFINITE.E4M3.F32.PACK_AB_MERGE_C R11, R47, R46, R11 ;  /* 0x0000002e2f0b723e */ /* 0x000fe2000480700b */
[----:B------:R0:W-:Y:S01]  /*115c0*/  STS.128 [R51+0x18400], R4 ;  /* 0x0184000433007388 */ /* 0x0001e20000000c00 */
[----:B------:R-:W-:Y:S02]  /*115d0*/  F2FP.SATFINITE.E4M3.F32.PACK_AB_MERGE_C R8, R24, R27, R8 ;  /* 0x0000001b1808723e */ /* 0x000fe40004807008 */
[----:B------:R-:W-:-:S05]  /*115e0*/  F2FP.SATFINITE.E4M3.F32.PACK_AB_MERGE_C R10, R25, R10, R13 ;  /* 0x0000000a190a723e */ /* 0x000fca000480700d */
[----:B------:R0:W-:Y:S02]  /*115f0*/  STS.128 [R0+0x18400], R8 ;  /* 0x0184000800007388 */ /* 0x0001e40000000c00 */
.L_x_1682:
[----:B------:R-:W-:Y:S05]  /*11600*/  BSYNC B0 ;  /* 0x0000000000007941 */ /* 0x000fea0003800000 */
.L_x_1675:
        /* <DEDUP_REMOVED lines=8> */
.L_x_1673:
[----:B0--3--:R-:W-:-:S05]  /*11690*/  IMAD.U32 R0, RZ, RZ, UR40 ;  /* 0x00000028ff007e24 */ /* 0x009fca000f8e00ff */
[----:B------:R-:W-:-:S13]  /*116a0*/  ISETP.NE.AND P0, PT, R0, 0x3, PT ;  /* 0x000000030000780c */ /* 0x000fda0003f05270 */
[----:B------:R-:W-:Y:S05]  /*116b0*/  @!P0 BRA `(.L_x_1702) ;  /* 0x0000000000048947 */ /* 0x000fea0003800000 */
[----:B------:R-:W-:Y:S01]  /*116c0*/  BPT.TRAP 0x1 ;  /* 0x000000040000795c */ /* 0x000fe20000300000 */
.L_x_1702:
[----:B-----5:R-:W-:Y:S01]  /*116d0*/  IMAD R8, R17, 0x8, R16 ;  /* 0x0000000811087824 */ /* 0x020fe200078e0210 */
[----:B-12---:R-:W-:-:S04]  /*116e0*/  SHF.L.U32 R3, R201, 0x1f, RZ ;  /* 0x0000001fc9037819 */ /* 0x006fc800000006ff */
[----:B------:R0:W1:Y:S01]  /*116f0*/  SYNCS.PHASECHK.TRANS64.TRYWAIT P1, [R8+URZ+0x2a830], R3 ;  /* 0x02a83003080075a7 */ /* 0x000062000802017f */
[----:B------:R-:W-:Y:S05]  /*11700*/  @!P0 BRA `(.L_x_1703) ;  /* 0x0000000000048947 */ /* 0x000fea0003800000 */
[----:B------:R-:W-:Y:S01]  /*11710*/  BPT.TRAP 0x1 ;  /* 0x000000040000795c */ /* 0x000fe20000300000 */
.L_x_1703:
[----:B-1----:R-:W-:Y:S05]  /*11720*/  @P1 BRA `(.L_x_1704) ;  /* 0x0000000000081947 */ /* 0x002fea0003800000 */
[----:B------:R-:W1:Y:S02]  /*11730*/  SYNCS.PHASECHK.TRANS64.TRYWAIT P1, [R8+URZ+0x2a830], R3 ;  /* 0x02a83003080075a7 */ /* 0x000e64000802017f */
[----:B-1----:R-:W-:Y:S05]  /*11740*/  @!P1 BRA `(.L_x_1705) ;  /* 0x000001a4004c9947 */ /* 0x002fea0003800000 */
.L_x_1704:
[----:B------:R-:W-:Y:S05]  /*11750*/  WARPSYNC.ALL ;  /* 0x0000000000007948 */ /* 0x000fea0003800000 */
[----:B------:R-:W-:Y:S01]  /*11760*/  VIADD R0, R16, 0x1e400 ;  /* 0x0001e40010007836 */ /* 0x000fe20000000000 */
[----:B------:R-:W-:Y:S01]  /*11770*/  R2UR UR24, R44 ;  /* 0x000000002c1872ca */ /* 0x000fe200000e0000 */
[----:B------:R-:W-:Y:S01]  /*11780*/  IMAD.MOV.U32 R7, RZ, RZ, -0x7fffffe0 ;  /* 0x80000020ff077424 */ /* 0x000fe200078e00ff */
[----:B----4-:R-:W-:Y:S01]  /*11790*/  WARPGROUP.ARRIVE ;  /* 0x00000000000079c5 */ /* 0x010fe20000000000 */
[----:B------:R-:W-:Y:S01]  /*117a0*/  UMOV UR25, 0x80000020 ;  /* 0x8000002000197882 */ /* 0x000fe20000000000 */
[----:B------:R-:W-:Y:S01]  /*117b0*/  SHF.R.U32.HI R0, RZ, 0x4, R0 ;  /* 0x00000004ff007819 */ /* 0x000fe20000011600 */
[----:B------:R-:W-:Y:S01]  /*117c0*/  IMAD.MOV.U32 R11, RZ, RZ, -0x7fffffe0 ;  /* 0x80000020ff0b7424 */ /* 0x000fe200078e00ff */
[----:B------:R-:W-:Y:S01]  /*117d0*/  R2UR UR27, R7 ;  /* 0x00000000071b72ca */ /* 0x000fe200000e0000 */
[----:B------:R-:W-:Y:S01]  /*117e0*/  UMOV UR5, 0x80000020 ;  /* 0x8000002000057882 */ /* 0x000fe20000000000 */
[----:B------:R-:W-:Y:S01]  /*117f0*/  LOP3.LUT R0, R0, 0x3fff, RZ, 0xc0, !PT ;  /* 0x00003fff00007812 */ /* 0x000fe200078ec0ff */
[----:B------:R-:W-:Y:S01]  /*11800*/  UMOV UR9, 0x80000020 ;  /* 0x8000002000097882 */ /* 0x000fe20000000000 */
[----:B------:R-:W-:Y:S01]  /*11810*/  R2UR UR7, R11 ;  /* 0x000000000b0772ca */ /* 0x000fe200000e0000 */
[----:B------:R-:W-:Y:S01]  /*11820*/  IMAD.MOV.U32 R11, RZ, RZ, -0x7fffffe0 ;  /* 0x80000020ff0b7424 */ /* 0x000fe200078e00ff */
[----:B------:R-:W-:Y:S01]  /*11830*/  LOP3.LUT R5, R0, 0x10000, RZ, 0xfc, !PT ;  /* 0x0001000000057812 */ /* 0x000fe200078efcff */
[----:B------:R-:W-:Y:S01]  /*11840*/  ULOP3.LUT UR24, UR24, 0x10000, URZ, 0xfc, !UPT ;  /* 0x0001000018187892 */ /* 0x000fe2000f8efc3f */
[----:B------:R-:W-:Y:S01]  /*11850*/  IMAD.MOV.U32 R7, RZ, RZ, -0x7fffffe0 ;  /* 0x80000020ff077424 */ /* 0x000fe200078e00ff */
[----:B------:R-:W-:Y:S01]  /*11860*/  UMOV UR13, 0x80000020 ;  /* 0x80000020000d7882 */ /* 0x000fe20000000000 */
[----:B------:R-:W-:Y:S01]  /*11870*/  R2UR UR11, R11 ;  /* 0x000000000b0b72ca */ /* 0x000fe200000e0000 */
[----:B------:R-:W-:Y:S01]  /*11880*/  IMAD R6, R17, 0x600, R5 ;  /* 0x0000060011067824 */ /* 0x000fe200078e0205 */
[----:B------:R-:W-:Y:S01]  /*11890*/  UIADD3 UR4, UR24, 0x2, URZ ;  /* 0x0000000218047890 */ /* 0x000fe2000fffe03f */
[----:B------:R-:W-:Y:S01]  /*118a0*/  IMAD.MOV.U32 R11, RZ, RZ, -0x7fffffe0 ;  /* 0x80000020ff0b7424 */ /* 0x000fe200078e00ff */
[----:B------:R-:W-:Y:S01]  /*118b0*/  UIADD3 UR8, UR24, 0x200, URZ ;  /* 0x0000020018087890 */ /* 0x000fe2000fffe03f */
[C---:B------:R-:W-:Y:S01]  /*118c0*/  VIADD R10, R6.reuse, 0x2 ;  /* 0x00000002060a7836 */ /* 0x040fe20000000000 */
[----:B------:R-:W-:Y:S01]  /*118d0*/  R2UR UR26, R6 ;  /* 0x00000000061a72ca */ /* 0x000fe200000e0000 */
[----:B------:R-:W-:Y:S01]  /*118e0*/  UIADD3 UR12, UR24, 0x202, URZ ;  /* 0x00000202180c7890 */ /* 0x000fe2000fffe03f */
[----:B------:R-:W-:Y:S01]  /*118f0*/  R2UR UR15, R11 ;  /* 0x000000000b0f72ca */ /* 0x000fe200000e0000 */
[----:B------:R-:W-:Y:S01]  /*11900*/  UIADD3 UR16, UR24, 0x400, URZ ;  /* 0x0000040018107890 */ /* 0x000fe2000fffe03f */
[----:B------:R-:W-:Y:S01]  /*11910*/  R2UR UR6, R10 ;  /* 0x000000000a0672ca */ /* 0x000fe200000e0000 */
[----:B------:R-:W-:Y:S01]  /*11920*/  VIADD R10, R6, 0x200 ;  /* 0x00000200060a7836 */ /* 0x000fe20000000000 */
[----:B------:R-:W-:Y:S01]  /*11930*/  MOV R11, 0x80000020 ;  /* 0x80000020000b7802 */ /* 0x000fe20000000f00 */
[----:B------:R-:W-:Y:S01]  /*11940*/  UMOV UR17, 0x80000020 ;  /* 0x8000002000117882 */ /* 0x000fe20000000000 */
[----:B------:R-:W-:Y:S01]  /*11950*/  R2UR UR23, R7 ;  /* 0x00000000071772ca */ /* 0x000fe200000e0000 */
[----:B------:R-:W-:Y:S01]  /*11960*/  UIADD3 UR20, UR24, 0x402, URZ ;  /* 0x0000040218147890 */ /* 0x000fe2000fffe03f */
[----:B------:R-:W-:Y:S01]  /*11970*/  R2UR UR10, R10 ;  /* 0x000000000a0a72ca */ /* 0x000fe200000e0000 */
[----:B------:R-:W-:Y:S01]  /*11980*/  VIADD R10, R6, 0x202 ;  /* 0x00000202060a7836 */ /* 0x000fe20000000000 */
[----:B------:R-:W-:Y:S01]  /*11990*/  R2UR UR19, R11 ;  /* 0x000000000b1372ca */ /* 0x000fe200000e0000 */
[----:B------:R-:W-:Y:S01]  /*119a0*/  QGMMA.64x128x32.F32.E4M3.E4M3 R24, gdesc[UR24], RZ, !UPT, gsb0 ;  /* 0x01e00000181879f3 */ /* 0x000fe2000c0008ff */
[----:B------:R-:W-:-:S02]  /*119b0*/  UMOV UR21, 0x80000020 ;  /* 0x8000002000157882 */ /* 0x000fc40000000000 */
[----:B------:R-:W-:Y:S01]  /*119c0*/  R2UR UR14, R10 ;  /* 0x000000000a0e72ca */ /* 0x000fe200000e0000 */
[C---:B------:R-:W-:Y:S02]  /*119d0*/  VIADD R10, R6.reuse, 0x400 ;  /* 0x00000400060a7836 */ /* 0x040fe40000000000 */
[----:B------:R-:W-:-:S03]  /*119e0*/  VIADD R6, R6, 0x402 ;  /* 0x0000040206067836 */ /* 0x000fc60000000000 */
[----:B------:R-:W-:Y:S02]  /*119f0*/  R2UR UR18, R10 ;  /* 0x000000000a1272ca */ /* 0x000fe400000e0000 */
[----:B------:R-:W-:Y:S01]  /*11a00*/  R2UR UR22, R6 ;  /* 0x00000000061672ca */ /* 0x000fe200000e0000 */
        /* <DEDUP_REMOVED lines=18> */
.L_x_1706:
[----:B------:R-:W2:Y:S01]  /*11b30*/  LDC R6, c[0x0][0x448] ;  /* 0x00011200ff067b82 */ /* 0x000ea20000000800 */
[C---:B------:R-:W-:Y:S01]  /*11b40*/  FMUL.FTZ R92, R2.reuse, R52 ;  /* 0x00000034025c7220 */ /* 0x040fe20000410000 */
[C---:B01----:R-:W-:Y:S01]  /*11b50*/  FMUL.FTZ R3, R2.reuse, R27 ;  /* 0x0000001b02037220 */ /* 0x043fe20000410000 */
[C---:B------:R-:W-:Y:S01]  /*11b60*/  FMUL.FTZ R27, R2.reuse, R51 ;  /* 0x00000033021b7220 */ /* 0x040fe20000410000 */
[C---:B------:R-:W-:Y:S01]  /*11b70*/  FMUL.FTZ R51, R2.reuse, R75 ;  /* 0x0000004b02337220 */ /* 0x040fe20000410000 */
[C---:B------:R-:W-:Y:S01]  /*11b80*/  FMUL.FTZ R75, R2.reuse, R76 ;  /* 0x0000004c024b7220 */ /* 0x040fe20000410000 */
[C---:B------:R-:W-:Y:S01]  /*11b90*/  FMUL.FTZ R76, R2.reuse, R77 ;  /* 0x0000004d024c7220 */ /* 0x040fe20000410000 */
[C---:B------:R-:W-:Y:S01]  /*11ba0*/  FMUL.FTZ R12, R2.reuse, R34 ;  /* 0x00000022020c7220 */ /* 0x040fe20000410000 */
[----:B------:R-:W-:Y:S01]  /*11bb0*/  FMUL.FTZ R34, R2, R58 ;  /* 0x0000003a02227220 */ /* 0x000fe20000410000 */
[----:B------:R-:W-:Y:S02]  /*11bc0*/  VIADD R8, R8, 0x2a840 ;  /* 0x0002a84008087836 */ /* 0x000fe40000000000 */
[----:B------:R-:W-:Y:S01]  /*11bd0*/  FMUL.FTZ R90, R2, R25 ;  /* 0x00000019025a7220 */ /* 0x000fe20000410000 */
[----:B------:R-:W-:-:S02]  /*11be0*/  IMAD.U32 R9, RZ, RZ, UR38 ;  /* 0x00000026ff097e24 */ /* 0x000fc4000f8e00ff */
[C---:B------:R-:W-:Y:S01]  /*11bf0*/  FMUL.FTZ R21, R2.reuse, R43 ;  /* 0x0000002b02157220 */ /* 0x040fe20000410000 */
[C---:B------:R-:W-:Y:S01]  /*11c00*/  FMUL.FTZ R4, R2.reuse, R24 ;  /* 0x0000001802047220 */ /* 0x040fe20000410000 */
[C---:B------:R-:W-:Y:S01]  /*11c10*/  FMUL.FTZ R0, R2.reuse, R26 ;  /* 0x0000001a02007220 */ /* 0x040fe20000410000 */
[C---:B------:R-:W-:Y:S01]  /*11c20*/  FMUL.FTZ R10, R2.reuse, R30 ;  /* 0x0000001e020a7220 */ /* 0x040fe20000410000 */
[C---:B------:R-:W-:Y:S01]  /*11c30*/  FMUL.FTZ R11, R2.reuse, R31 ;  /* 0x0000001f020b7220 */ /* 0x040fe20000410000 */
[C---:B------:R-:W-:Y:S01]  /*11c40*/  FMUL.FTZ R25, R2.reuse, R47 ;  /* 0x0000002f02197220 */ /* 0x040fe20000410000 */
[C---:B------:R-:W-:Y:S01]  /*11c50*/  FMUL.FTZ R43, R2.reuse, R67 ;  /* 0x00000043022b7220 */ /* 0x040fe20000410000 */
[----:B------:R-:W-:Y:S01]  /*11c60*/  PRMT R8, R9, 0x654, R8 ;  /* 0x0000065409087816 */ /* 0x000fe20000000008 */
[C---:B------:R-:W-:Y:S01]  /*11c70*/  FMUL.FTZ R13, R2.reuse, R35 ;  /* 0x00000023020d7220 */ /* 0x040fe20000410000 */
[C---:B------:R-:W-:Y:S01]  /*11c80*/  FMUL.FTZ R14, R2.reuse, R38 ;  /* 0x00000026020e7220 */ /* 0x040fe20000410000 */
[C---:B------:R-:W-:Y:S01]  /*11c90*/  FMUL.FTZ R15, R2.reuse, R39 ;  /* 0x00000027020f7220 */ /* 0x040fe20000410000 */
[----:B------:R-:W-:Y:S01]  /*11ca0*/  FMUL.FTZ R20, R2, R42 ;  /* 0x0000002a02147220 */ /* 0x000fe20000410000 */
[----:B--2---:R-:W-:Y:S01]  /*11cb0*/  ISETP.NE.AND P1, PT, R6, 0x1, PT ;  /* 0x000000010600780c */ /* 0x004fe20003f25270 */
[----:B------:R-:W-:-:S02]  /*11cc0*/  IMAD.IADD R6, R227, 0x1, R212 ;  /* 0x00000001e3067824 */ /* 0x000fc400078e02d4 */
[C---:B------:R-:W-:Y:S01]  /*11cd0*/  FMUL.FTZ R24, R2.reuse, R46 ;  /* 0x0000002e02187220 */ /* 0x040fe20000410000 */
[C---:B------:R-:W-:Y:S01]  /*11ce0*/  FMUL.FTZ R91, R2.reuse, R48 ;  /* 0x00000030025b7220 */ /* 0x040fe20000410000 */
[C---:B------:R-:W-:Y:S01]  /*11cf0*/  FMUL.FTZ R26, R2.reuse, R50 ;  /* 0x00000032021a7220 */ /* 0x040fe20000410000 */
[----:B------:R-:W-:Y:S02]  /*11d00*/  IMAD.MOV.U32 R77, RZ, RZ, R6 ;  /* 0x000000ffff4d7224 */ /* 0x000fe400078e0006 */
[C---:B------:R-:W-:Y:S01]  /*11d10*/  FMUL.FTZ R93, R2.reuse, R53 ;  /* 0x00000035025d7220 */ /* 0x040fe20000410000 */
[C---:B------:R-:W-:Y:S01]  /*11d20*/  FMUL.FTZ R30, R2.reuse, R54 ;  /* 0x00000036021e7220 */ /* 0x040fe20000410000 */
[C---:B------:R-:W-:Y:S01]  /*11d30*/  FMUL.FTZ R31, R2.reuse, R55 ;  /* 0x00000037021f7220 */ /* 0x040fe20000410000 */
[C---:B------:R-:W-:Y:S01]  /*11d40*/  FMUL.FTZ R67, R2.reuse, R68 ;  /* 0x0000004402437220 */ /* 0x040fe20000410000 */
[C---:B------:R-:W-:Y:S01]  /*11d50*/  FMUL.FTZ R47, R2.reuse, R70 ;  /* 0x00000046022f7220 */ /* 0x040fe20000410000 */
[C---:B------:R-:W-:Y:S01]  /*11d60*/  FMUL.FTZ R28, R2.reuse, R28 ;  /* 0x0000001c021c7220 */ /* 0x040fe20000410000 */
[C---:B------:R-:W-:Y:S01]  /*11d70*/  FMUL.FTZ R29, R2.reuse, R29 ;  /* 0x0000001d021d7220 */ /* 0x040fe20000410000 */
[----:B------:R-:W0:Y:S01]  /*11d80*/  @P1 LDC R7, c[0x0][0x44c] ;  /* 0x00011300ff071b82 */ /* 0x000e220000000800 */
[C---:B------:R-:W-:Y:S01]  /*11d90*/  FMUL.FTZ R32, R2.reuse, R32 ;  /* 0x0000002002207220 */ /* 0x040fe20000410000 */
[C---:B------:R-:W-:Y:S01]  /*11da0*/  FMUL.FTZ R33, R2.reuse, R33 ;  /* 0x0000002102217220 */ /* 0x040fe20000410000 */
[C---:B------:R-:W-:Y:S01]  /*11db0*/  FMUL.FTZ R36, R2.reuse, R36 ;  /* 0x0000002402247220 */ /* 0x040fe20000410000 */
[C---:B------:R-:W-:Y:S01]  /*11dc0*/  FMUL.FTZ R37, R2.reuse, R37 ;  /* 0x0000002502257220 */ /* 0x040fe20000410000 */
[C---:B------:R-:W-:Y:S01]  /*11dd0*/  FMUL.FTZ R40, R2.reuse, R40 ;  /* 0x0000002802287220 */ /* 0x040fe20000410000 */
[C---:B------:R-:W-:Y:S01]  /*11de0*/  FMUL.FTZ R41, R2.reuse, R41 ;  /* 0x0000002902297220 */ /* 0x040fe20000410000 */
[C---:B------:R-:W-:Y:S01]  /*11df0*/  FMUL.FTZ R44, R2.reuse, R44 ;  /* 0x0000002c022c7220 */ /* 0x040fe20000410000 */
[----:B------:R-:W1:Y:S01]  /*11e00*/  @P1 LDC R52, c[0x0][0x450] ;  /* 0x00011400ff341b82 */ /* 0x000e620000000800 */
        /* <DEDUP_REMOVED lines=15> */
[----:B0-----:R-:W-:-:S04]  /*11f00*/  @P1 IMAD.HI.U32 R7, R6, R7, RZ ;  /* 0x0000000706071227 */ /* 0x001fc800078e00ff */
[C---:B------:R-:W-:Y:S01]  /*11f10*/  FMUL.FTZ R99, R2.reuse, R73 ;  /* 0x0000004902637220 */ /* 0x040fe20000410000 */
[C---:B------:R-:W-:Y:S01]  /*11f20*/  FMUL.FTZ R50, R2.reuse, R74 ;  /* 0x0000004a02327220 */ /* 0x040fe20000410000 */
[C---:B------:R-:W-:Y:S01]  /*11f30*/  FMUL.FTZ R54, R2.reuse, R78 ;  /* 0x0000004e02367220 */ /* 0x040fe20000410000 */
[C---:B------:R-:W-:Y:S01]  /*11f40*/  FMUL.FTZ R55, R2.reuse, R79 ;  /* 0x0000004f02377220 */ /* 0x040fe20000410000 */
[C---:B------:R-:W-:Y:S01]  /*11f50*/  FMUL.FTZ R80, R2.reuse, R80 ;  /* 0x0000005002507220 */ /* 0x040fe20000410000 */
[C---:B------:R-:W-:Y:S01]  /*11f60*/  FMUL.FTZ R81, R2.reuse, R81 ;  /* 0x0000005102517220 */ /* 0x040fe20000410000 */
[C---:B------:R-:W-:Y:S01]  /*11f70*/  FMUL.FTZ R70, R2.reuse, R82 ;  /* 0x0000005202467220 */ /* 0x040fe20000410000 */
[----:B-1----:R-:W-:Y:S01]  /*11f80*/  @P1 SHF.R.U32.HI R77, RZ, R52, R7 ;  /* 0x00000034ff4d1219 */ /* 0x002fe20000011607 */
[----:B------:R-:W-:Y:S01]  /*11f90*/  IMAD.MOV.U32 R52, RZ, RZ, -0x80 ;  /* 0xffffff80ff347424 */ /* 0x000fe200078e00ff */
[----:B------:R-:W0:Y:S01]  /*11fa0*/  LDC.64 R6, c[0x0][0x9e0] ;  /* 0x00027800ff067b82 */ /* 0x000e220000000a00 */
[C---:B------:R-:W-:Y:S01]  /*11fb0*/  FMUL.FTZ R46, R2.reuse, R83 ;  /* 0x00000053022e7220 */ /* 0x040fe20000410000 */
[----:B------:R-:W-:Y:S01]  /*11fc0*/  FMUL.FTZ R84, R2, R84 ;  /* 0x0000005402547220 */ /* 0x000fe20000410000 */
[----:B------:R-:W1:Y:S01]  /*11fd0*/  SHFL.IDX PT, R58, R77, RZ, 0x1c1f ;  /* 0x001c1fff4d3a7589 */ /* 0x000e6200000e0000 */
[----:B------:R-:W-:-:S02]  /*11fe0*/  IMAD R100, R89, R52, 0x80 ;  /* 0x0000008059647424 */ /* 0x000fc400078e0234 */
[C---:B------:R-:W-:Y:S01]  /*11ff0*/  FMUL.FTZ R85, R2.reuse, R85 ;  /* 0x0000005502557220 */ /* 0x040fe20000410000 */
[C---:B------:R-:W-:Y:S01]  /*12000*/  FMUL.FTZ R52, R2.reuse, R86 ;  /* 0x0000005602347220 */ /* 0x040fe20000410000 */
[----:B------:R-:W-:Y:S01]  /*12010*/  FMUL.FTZ R53, R2, R87 ;  /* 0x0000005702357220 */ /* 0x000fe20000410000 */
[----:B------:R-:W-:Y:S01]  /*12020*/  VIADD R9, R100, 0x1 ;  /* 0x0000000164097836 */ /* 0x000fe20000000000 */
[----:B------:R2:W-:Y:S01]  /*12030*/  SYNCS.ARRIVE.TRANS64.RED.A1T0 RZ, [R8+URZ], RZ ;  /* 0x000000ff08ff79a7 */ /* 0x0005e2000810043f */
[----:B------:R-:W3:Y:S01]  /*12040*/  MUFU.TANH R4, R4 ;  /* 0x0000000400047308 */ /* 0x000ee20000002400 */
[----:B------:R-:W-:Y:S01]  /*12050*/  ULDC UR41, c[0x0][0x9dc] ;  /* 0x0002770000297ab9 */ /* 0x000fe20000000800 */
[----:B------:R-:W-:Y:S01]  /*12060*/  LEA R82, R89, 0xffffff80, 0x7 ;  /* 0xffffff8059527811 */ /* 0x000fe200078e38ff */
[----:B------:R-:W-:Y:S01]  /*12070*/  ULOP3.LUT UR41, URZ, UR41, URZ, 0x33, !UPT ;  /* 0x000000293f297292 */ /* 0x000fe2000f8e333f */
[----:B--2---:R-:W-:-:S04]  /*12080*/  IMAD R8, R204, -0x2, R9 ;  /* 0xfffffffecc087824 */ /* 0x004fc800078e0209 */
[----:B------:R-:W2:Y:S01]  /*12090*/  MUFU.TANH R90, R90 ;  /* 0x0000005a005a7308 */ /* 0x000ea20000002400 */
[----:B------:R-:W-:Y:S01]  /*120a0*/  IMAD.IADD R9, R203, 0x1, R100 ;  /* 0x00000001cb097824 */ /* 0x000fe200078e0264 */
[----:B------:R-:W-:-:S03]  /*120b0*/  IADD3 R59, -R202, R8, R203 ;  /* 0x00000008ca3b7210 */ /* 0x000fc60007ffe1cb */
[----:B------:R-:W-:Y:S01]  /*120c0*/  IMAD R83, R204, -0x2, R9 ;  /* 0xfffffffecc537824 */ /* 0x000fe200078e0209 */
[----:B0-----:R-:W-:Y:S02]  /*120d0*/  ISETP.GE.AND P2, PT, R7, 0x1, PT ;  /* 0x000000010700780c */ /* 0x001fe40003f46270 */
[----:B------:R-:W0:Y:S01]  /*120e0*/  MUFU.TANH R0, R0 ;  /* 0x0000000000007308 */ /* 0x000e220000002400 */
[C---:B------:R-:W-:Y:S02]  /*120f0*/  IMAD.IADD R86, R59.reuse, 0x1, R6 ;  /* 0x000000013b567824 */ /* 0x040fe400078e0206 */
[----:B------:R-:W-:-:S03]  /*12100*/  VIADD R87, R59, UR41 ;  /* 0x000000293b577c36 */ /* 0x000fc60008000000 */
[----:B-1----:R-:W-:Y:S01]  /*12110*/  VIADDMNMX R78, R58, R86, R83, PT ;  /* 0x000000563a4e7246 */ /* 0x002fe20003800153 */
[----:B------:R-:W-:Y:S01]  /*12120*/  IMAD.IADD R79, R87, 0x1, R58 ;  /* 0x00000001574f7824 */ /* 0x000fe200078e023a */
[----:B------:R-:W1:Y:S08]  /*12130*/  MUFU.TANH R3, R3 ;  /* 0x0000000300037308 */ /* 0x000e700000002400 */
        /* <DEDUP_REMOVED lines=60> */
[----:B-1234-:R-:W-:Y:S05]  /*12500*/  @!P2 BRA `(.L_x_1707) ;  /* 0x000000000050a947 */ /* 0x01efea0003800000 */
[----:B------:R-:W-:Y:S01]  /*12510*/  IADD3 R58, -R202, R203, R58 ;  /* 0x000000cbca3a7210 */ /* 0x000fe20007ffe13a */
[----:B------:R-:W-:Y:S03]  /*12520*/  BSSY B0, `(.L_x_1708) ;  /* 0x000000e000007945 */ /* 0x000fe60003800000 */
[----:B------:R-:W-:-:S13]  /*12530*/  ISETP.GT.AND P3, PT, R58, -0x1, PT ;  /* 0xffffffff3a00780c */ /* 0x000fda0003f64270 */
[----:B------:R-:W-:Y:S05]  /*12540*/  @P3 BRA `(.L_x_1709) ;  /* 0x00000000001c3947 */ /* 0x000fea0003800000 */
[----:B------:R-:W-:Y:S02]  /*12550*/  ISETP.NE.AND P3, PT, R7, 0x1, PT ;  /* 0x000000010700780c */ /* 0x000fe40003f65270 */
[----:B------:R-:W-:-:S11]  /*12560*/  LOP3.LUT R59, RZ, R58, RZ, 0x33, !PT ;  /* 0x0000003aff3b7212 */ /* 0x000fd600078e33ff */
[----:B------:R-:W1:Y:S02]  /*12570*/  @P3 LDC.64 R8, c[0x0][0x9e8] ;  /* 0x00027a00ff083b82 */ /* 0x000e640000000a00 */
[----:B-1----:R-:W-:-:S05]  /*12580*/  @P3 IMAD.HI.U32 R8, R59, R8, RZ ;  /* 0x000000083b083227 */ /* 0x002fca00078e00ff */
[----:B------:R-:W-:-:S04]  /*12590*/  @P3 SHF.R.U32.HI R59, RZ, R9, R8 ;  /* 0x00000009ff3b3219 */ /* 0x000fc80000011608 */
[----:B------:R-:W-:Y:S01]  /*125a0*/  LOP3.LUT R58, RZ, R59, RZ, 0x33, !PT ;  /* 0x0000003bff3a7212 */ /* 0x000fe200078e33ff */
[----:B------:R-:W-:Y:S06]  /*125b0*/  BRA `(.L_x_1710) ;  /* 0x0000000000107947 */ /* 0x000fec0003800000 */
.L_x_1709:
[----:B------:R-:W-:-:S13]  /*125c0*/  ISETP.NE.AND P3, PT, R7, 0x1, PT ;  /* 0x000000010700780c */ /* 0x000fda0003f65270 */
[----:B------:R-:W1:Y:S02]  /*125d0*/  @P3 LDC.64 R8, c[0x0][0x9e8] ;  /* 0x00027a00ff083b82 */ /* 0x000e640000000a00 */
[----:B-1----:R-:W-:-:S05]  /*125e0*/  @P3 IMAD.HI.U32 R8, R58, R8, RZ ;  /* 0x000000083a083227 */ /* 0x002fca00078e00ff */
[----:B------:R-:W-:-:S07]  /*125f0*/  @P3 SHF.R.U32.HI R58, RZ, R9, R8 ;  /* 0x00000009ff3a3219 */ /* 0x000fce0000011608 */
.L_x_1710:
[----:B------:R-:W-:Y:S05]  /*12600*/  BSYNC B0 ;  /* 0x0000000000007941 */ /* 0x000fea0003800000 */
.L_x_1708:
[----:B------:R-:W-:-:S04]  /*12610*/  IMAD R9, R58, R7, -R82 ;  /* 0x000000073a097224 */ /* 0x000fc800078e0a52 */
[----:B------:R-:W-:-:S05]  /*12620*/  IMAD R8, R204, -0x2, R9 ;  /* 0xfffffffecc087824 */ /* 0x000fca00078e0209 */
[----:B------:R-:W-:Y:S02]  /*12630*/  VIMNMX R79, R79, R8, !PT ;  /* 0x000000084f4f7248 */ /* 0x000fe40007fe0100 */
[----:B------:R-:W-:-:S07]  /*12640*/  VIADDMNMX R78, R8, R7, R78, PT ;  /* 0x00000007084e7246 */ /* 0x000fce000380014e */
.L_x_1707:
[C---:B------:R-:W-:Y:S01]  /*12650*/  ISETP.GE.AND P3, PT, R100.reuse, 0x2, PT ;  /* 0x000000026400780c */ /* 0x040fe20003f66270 */
[----:B------:R-:W1:Y:S01]  /*12660*/  SHFL.IDX PT, R8, R77, 0x1, 0x1c1f ;  /* 0x003c1f004d087f89 */ /* 0x000e6200000e0000 */
[----:B------:R-:W-:Y:S02]  /*12670*/  ISETP.GE.AND P5, PT, R100, 0x9, PT ;  /* 0x000000096400780c */ /* 0x000fe40003fa6270 */
[----:B------:R-:W-:Y:S02]  /*12680*/  ISETP.GT.AND P4, PT, R79, 0x1, !P3 ;  /* 0x000000014f00780c */ /* 0x000fe40005f84270 */
[----:B------:R-:W-:Y:S02]  /*12690*/  P2R R101, PR, RZ, 0x20 ;  /* 0x00000020ff657803 */ /* 0x000fe40000000000 */
[----:B------:R-:W-:-:S04]  /*126a0*/  ISETP.LT.OR P4, PT, R78, 0x2, P4 ;  /* 0x000000024e00780c */ /* 0x000fc80002781670 */
[----:B------:R-:W-:Y:S02]  /*126b0*/  FSEL R90, R90, -INF , !P4 ;  /* 0xff8000005a5a7808 */ /* 0x000fe40006000000 */
[----:B------:R-:W-:Y:S02]  /*126c0*/  ISETP.GT.AND P4, PT, R79, 0x8, !P5 ;  /* 0x000000084f00780c */ /* 0x000fe40006f84270 */
[----:B------:R-:W-:Y:S02]  /*126d0*/  ISETP.GE.AND P5, PT, R100, 0xa, PT ;  /* 0x0000000a6400780c */ /* 0x000fe40003fa6270 */
[----:B------:R-:W-:Y:S02]  /*126e0*/  ISETP.LT.OR P4, PT, R78, 0x9, P4 ;  /* 0x000000094e00780c */ /* 0x000fe40002781670 */
[----:B------:R-:W-:Y:S02]  /*126f0*/  P2R R102, PR, RZ, 0x20 ;  /* 0x00000020ff667803 */ /* 0x000fe40000000000 */
[----:B------:R-:W-:-:S02]  /*12700*/  FSEL R74, R28, -INF , !P4 ;  /* 0xff8000001c4a7808 */ /* 0x000fc40006000000 */
[----:B------:R-:W-:Y:S02]  /*12710*/  ISETP.GT.AND P4, PT, R79, 0x9, !P5 ;  /* 0x000000094f00780c */ /* 0x000fe40006f84270 */
[----:B------:R-:W-:Y:S02]  /*12720*/  ISETP.GE.AND P5, PT, R100, 0x11, PT ;  /* 0x000000116400780c */ /* 0x000fe40003fa6270 */
[----:B------:R-:W-:Y:S02]  /*12730*/  ISETP.LT.OR P4, PT, R78, 0xa, P4 ;  /* 0x0000000a4e00780c */ /* 0x000fe40002781670 */
[----:B------:R-:W-:Y:S02]  /*12740*/  P2R R103, PR, RZ, 0x20 ;  /* 0x00000020ff677803 */ /* 0x000fe40000000000 */
[----:B0-----:R-:W-:Y:S02]  /*12750*/  FSEL R73, R29, -INF , !P4 ;  /* 0xff8000001d497808 */ /* 0x001fe40006000000 */
[----:B------:R-:W-:-:S02]  /*12760*/  ISETP.GT.AND P4, PT, R79, 0x10, !P5 ;  /* 0x000000104f00780c */ /* 0x000fc40006f84270 */
[----:B------:R-:W-:Y:S02]  /*12770*/  ISETP.GE.AND P5, PT, R100, 0x12, PT ;  /* 0x000000126400780c */ /* 0x000fe40003fa6270 */
[----:B------:R-:W-:Y:S02]  /*12780*/  ISETP.LT.OR P4, PT, R78, 0x11, P4 ;  /* 0x000000114e00780c */ /* 0x000fe40002781670 */
[----:B------:R-:W-:Y:S02]  /*12790*/  P2R R104, PR, RZ, 0x20 ;  /* 0x00000020ff687803 */ /* 0x000fe40000000000 */
[----:B------:R-:W-:Y:S02]  /*127a0*/  FSEL R72, R32, -INF , !P4 ;  /* 0xff80000020487808 */ /* 0x000fe40006000000 */
[----:B------:R-:W-:Y:S02]  /*127b0*/  ISETP.GT.AND P4, PT, R79, 0x11, !P5 ;  /* 0x000000114f00780c */ /* 0x000fe40006f84270 */
[----:B------:R-:W-:-:S02]  /*127c0*/  ISETP.GE.AND P5, PT, R100, 0x19, PT ;  /* 0x000000196400780c */ /* 0x000fc40003fa6270 */
[----:B------:R-:W-:Y:S02]  /*127d0*/  ISETP.LT.OR P4, PT, R78, 0x12, P4 ;  /* 0x000000124e00780c */ /* 0x000fe40002781670 */
[----:B------:R-:W-:Y:S02]  /*127e0*/  P2R R105, PR, RZ, 0x20 ;  /* 0x00000020ff697803 */ /* 0x000fe40000000000 */
[----:B------:R-:W-:Y:S02]  /*127f0*/  FSEL R71, R33, -INF , !P4 ;  /* 0xff80000021477808 */ /* 0x000fe40006000000 */
[----:B------:R-:W-:Y:S02]  /*12800*/  ISETP.GT.AND P4, PT, R79, 0x18, !P5 ;  /* 0x000000184f00780c */ /* 0x000fe40006f84270 */
[----:B------:R-:W-:Y:S02]  /*12810*/  ISETP.GE.AND P5, PT, R100, 0x1a, PT ;  /* 0x0000001a6400780c */ /* 0x000fe40003fa6270 */
[----:B------:R-:W-:-:S02]  /*12820*/  ISETP.LT.OR P4, PT, R78, 0x19, P4 ;  /* 0x000000194e00780c */ /* 0x000fc40002781670 */
[----:B------:R-:W-:Y:S02]  /*12830*/  P2R R106, PR, RZ, 0x20 ;  /* 0x00000020ff6a7803 */ /* 0x000fe40000000000 */
[----:B------:R-:W-:Y:S02]  /*12840*/  FSEL R69, R36, -INF , !P4 ;  /* 0xff80000024457808 */ /* 0x000fe40006000000 */
[----:B------:R-:W-:Y:S02]  /*12850*/  ISETP.GT.AND P4, PT, R79, 0x19, !P5 ;  /* 0x000000194f00780c */ /* 0x000fe40006f84270 */
[----:B------:R-:W-:Y:S02]  /*12860*/  ISETP.GE.AND P5, PT, R100, 0x21, PT ;  /* 0x000000216400780c */ /* 0x000fe40003fa6270 */
[----:B------:R-:W-:Y:S02]  /*12870*/  ISETP.LT.OR P4, PT, R78, 0x1a, P4 ;  /* 0x0000001a4e00780c */ /* 0x000fe40002781670 */
[----:B------:R-:W-:-:S02]  /*12880*/  P2R R107, PR, RZ, 0x20 ;  /* 0x00000020ff6b7803 */ /* 0x000fc40000000000 */
        /* <DEDUP_REMOVED lines=10> */
[----:B------:R-:W-:Y:S02]  /*12930*/  FSEL R64, R41, -INF , !P4 ;  /* 0xff80000029407808 */ /* 0x000fe40006000000 */
        /* <DEDUP_REMOVED lines=27> */
[----:B------:R-:W-:-:S04]  /*12af0*/  ISETP.LT.OR P4, PT, R78, 0x3a, P4 ;  /* 0x0000003a4e00780c */ /* 0x000fc80002781670 */
        /* <DEDUP_REMOVED lines=35> */
[----:B------:R-:W-:Y:S01]  /*12d30*/  FSEL R49, R67, -INF , !P4 ;  /* 0xff80000043317808 */ /* 0x000fe20006000000 */
[----:B-1----:R-:W-:Y:S01]  /*12d40*/  IMAD.IADD R67, R87, 0x1, R8 ;  /* 0x0000000157437824 */ /* 0x002fe200078e0208 */
        /* <DEDUP_REMOVED lines=28> */
[----:B------:R-:W-:Y:S02]  /*12f10*/  VIADDMNMX R68, R8, R86, R83, PT ;  /* 0x0000005608447246 */ /* 0x000fe40003800153 */
        /* <DEDUP_REMOVED lines=17> */
[----:B------:R-:W-:-:S04]  /*13030*/  ISETP.LT.OR P6, PT, R78, 0x7a, P6 ;  /* 0x0000007a4e00780c */ /* 0x000fc800037c1670 */
[----:B------:R-:W-:Y:S01]  /*13040*/  FSEL R4, R85, -INF , !P6 ;  /* 0xff80000055047808 */ /* 0x000fe20007000000 */
[----:B------:R-:W-:Y:S08]  /*13050*/  @!P2 BRA `(.L_x_1711) ;  /* 0x000000000050a947 */ /* 0x000ff00003800000 */
[----:B------:R-:W-:Y:S01]  /*13060*/  IADD3 R75, -R202, R203, R8 ;  /* 0x000000cbca4b7210 */ /* 0x000fe20007ffe108 */
[----:B------:R-:W-:Y:S03]  /*13070*/  BSSY B0, `(.L_x_1712) ;  /* 0x000000e000007945 */ /* 0x000fe60003800000 */
[----:B------:R-:W-:-:S13]  /*13080*/  ISETP.GT.AND P6, PT, R75, -0x1, PT ;  /* 0xffffffff4b00780c */ /* 0x000fda0003fc4270 */
        /* <DEDUP_REMOVED lines=8> */
.L_x_1713:
[----:B------:R-:W-:-:S13]  /*13110*/  ISETP.NE.AND P6, PT, R7, 0x1, PT ;  /* 0x000000010700780c */ /* 0x000fda0003fc5270 */
[----:B------:R-:W0:Y:S02]  /*13120*/  @P6 LDC.64 R8, c[0x0][0x9e8] ;  /* 0x00027a00ff086b82 */ /* 0x000e240000000a00 */
[----:B0-----:R-:W-:-:S05]  /*13130*/  @P6 IMAD.HI.U32 R8, R75, R8, RZ ;  /* 0x000000084b086227 */ /* 0x001fca00078e00ff */
[----:B------:R-:W-:-:S07]  /*13140*/  @P6 SHF.R.U32.HI R75, RZ, R9, R8 ;  /* 0x00000009ff4b6219 */ /* 0x000fce0000011608 */
.L_x_1714:
[----:B------:R-:W-:Y:S05]  /*13150*/  BSYNC B0 ;  /* 0x0000000000007941 */ /* 0x000fea0003800000 */
.L_x_1712:
[----:B------:R-:W-:-:S04]  /*13160*/  IMAD R75, R75, R7, -R82 ;  /* 0x000000074b4b7224 */ /* 0x000fc800078e0a52 */
[----:B------:R-:W-:-:S05]  /*13170*/  IMAD R8, R204, -0x2, R75 ;  /* 0xfffffffecc087824 */ /* 0x000fca00078e024b */
[----:B------:R-:W-:Y:S02]  /*13180*/  VIMNMX R67, R67, R8, !PT ;  /* 0x0000000843437248 */ /* 0x000fe40007fe0100 */
[----:B------:R-:W-:-:S07]  /*13190*/  VIADDMNMX R68, R8, R7, R68, PT ;  /* 0x0000000708447246 */ /* 0x000fce0003800144 */
.L_x_1711:
[----:B------:R-:W-:Y:S01]  /*131a0*/  ISETP.GT.AND P3, PT, R67, 0x1, !P3 ;  /* 0x000000014300780c */ /* 0x000fe20005f64270 */
[----:B------:R-:W-:Y:S01]  /*131b0*/  ULDC UR35, c[0x0][0x988] ;  /* 0x0002620000237ab9 */ /* 0x000fe20000000800 */
[----:B------:R-:W-:Y:S01]  /*131c0*/  ISETP.NE.AND P6, PT, R105, RZ, PT ;  /* 0x000000ff6900720c */ /* 0x000fe20003fc5270 */
[----:B------:R-:W-:Y:S01]  /*131d0*/  IMAD.U32 R79, RZ, RZ, UR35 ;  /* 0x00000023ff4f7e24 */ /* 0x000fe2000f8e00ff */
[----:B------:R-:W-:Y:S02]  /*131e0*/  ISETP.LT.OR P3, PT, R68, 0x2, P3 ;  /* 0x000000024400780c */ /* 0x000fe40001f61670 */
[----:B------:R-:W-:Y:S02]  /*131f0*/  FMNMX.FTZ R75, R76, R90, !PT ;  /* 0x0000005a4c4b7209 */ /* 0x000fe40007810000 */
[----:B------:R-:W-:Y:S02]  /*13200*/  FSEL R8, R3, -INF , !P3 ;  /* 0xff80000003087808 */ /* 0x000fe40005800000 */
[----:B------:R-:W-:-:S02]  /*13210*/  ISETP.NE.AND P3, PT, R101, RZ, PT ;  /* 0x000000ff6500720c */ /* 0x000fc40003f65270 */
[C---:B------:R-:W-:Y:S02]  /*13220*/  ISETP.GT.AND P4, PT, R67.reuse, 0x71, !P4 ;  /* 0x000000714300780c */ /* 0x040fe40006784270 */
[C---:B------:R-:W-:Y:S02]  /*13230*/  ISETP.GT.AND P3, PT, R67.reuse, 0x8, !P3 ;  /* 0x000000084300780c */ /* 0x040fe40005f64270 */
[----:B------:R-:W-:Y:S02]  /*13240*/  ISETP.GT.AND P5, PT, R67, 0x78, !P5 ;  /* 0x000000784300780c */ /* 0x000fe40006fa4270 */
[C---:B------:R-:W-:Y:S02]  /*13250*/  ISETP.LT.OR P3, PT, R68.reuse, 0x9, P3 ;  /* 0x000000094400780c */ /* 0x040fe40001f61670 */
[----:B------:R-:W-:Y:S02]  /*13260*/  ISETP.LT.OR P4, PT, R68, 0x72, P4 ;  /* 0x000000724400780c */ /* 0x000fe40002781670 */
        /* <DEDUP_REMOVED lines=19> */
[C---:B------:R-:W-:Y:S02]  /*133a0*/  ISETP.LT.OR P3, PT, R68.reuse, 0x12, P3 ;  /* 0x000000124400780c */ /* 0x040fe40001f61670 */
[----:B------:R-:W-:Y:S02]  /*133b0*/  FMNMX.FTZ R10, R59, R10, !PT ;  /* 0x0000000a3b0a7209 */ /* 0x000fe40007810000 */
[----:B------:R-:W-:Y:S02]  /*133c0*/  FSEL R13, R13, -INF , !P3 ;  /* 0xff8000000d0d7808 */ /* 0x000fe40005800000 */
        /* <DEDUP_REMOVED lines=52> */
[----:B------:R-:W-:Y:S01]  /*13710*/  ISETP.LT.OR P5, PT, R68, 0x79, P5 ;  /* 0x000000794400780c */ /* 0x000fe20002fa1670 */
[----:B------:R-:W0:Y:S01]  /*13720*/  SHFL.BFLY PT, R10, R75, 0x2, 0x1f ;  /* 0x0c401f004b0a7f89 */ /* 0x000e2200000e0000 */
[----:B------:R-:W-:Y:S02]  /*13730*/  FSEL R27, R27, -INF , !P3 ;  /* 0xff8000001b1b7808 */ /* 0x000fe40005800000 */
[----:B------:R-:W-:Y:S02]  /*13740*/  ISETP.NE.AND P3, PT, R113, RZ, PT ;  /* 0x000000ff7100720c */ /* 0x000fe40003f65270 */
[----:B------:R-:W-:Y:S02]  /*13750*/  FSEL R46, R46, -INF , !P4 ;  /* 0xff8000002e2e7808 */ /* 0x000fe40006000000 */
[----:B------:R-:W-:-:S02]  /*13760*/  ISETP.GT.AND P3, PT, R67, 0x38, !P3 ;  /* 0x000000384300780c */ /* 0x000fc40005f64270 */
[----:B------:R-:W-:Y:S02]  /*13770*/  FSEL R52, R52, -INF , !P5 ;  /* 0xff80000034347808 */ /* 0x000fe40006800000 */
[----:B------:R-:W-:-:S04]  /*13780*/  ISETP.LT.OR P3, PT, R68, 0x39, P3 ;  /* 0x000000394400780c */ /* 0x000fc80001f61670 */
[----:B------:R-:W-:Y:S02]  /*13790*/  FSEL R30, R30, -INF , !P3 ;  /* 0xff8000001e1e7808 */ /* 0x000fe40005800000 */
[----:B------:R-:W-:-:S04]  /*137a0*/  ISETP.NE.AND P3, PT, R114, RZ, PT ;  /* 0x000000ff7200720c */ /* 0x000fc80003f65270 */
[----:B------:R-:W-:Y:S02]  /*137b0*/  ISETP.GT.AND P3, PT, R67, 0x39, !P3 ;  /* 0x000000394300780c */ /* 0x000fe40005f64270 */
[----:B0-----:R-:W-:Y:S02]  /*137c0*/  FMNMX.FTZ R14, R75, R10, !PT ;  /* 0x0000000a4b0e7209 */ /* 0x001fe40007810000 */
[----:B------:R-:W-:-:S03]  /*137d0*/  ISETP.LT.OR P3, PT, R68, 0x3a, P3 ;  /* 0x0000003a4400780c */ /* 0x000fc60001f61670 */
[----:B------:R-:W0:Y:S01]  /*137e0*/  SHFL.BFLY PT, R77, R14, 0x1, 0x1f ;  /* 0x0c201f000e4d7f89 */ /* 0x000e2200000e0000 */
        /* <DEDUP_REMOVED lines=8> */
[----:B0-----:R-:W-:Y:S02]  /*13870*/  FMNMX.FTZ R10, R14, R77, !PT ;  /* 0x0000004d0e0a7209 */ /* 0x001fe40007810000 */
[----:B------:R-:W-:-:S02]  /*13880*/  FSEL R35, R35, -INF , !P3 ;  /* 0xff80000023237808 */ /* 0x000fc40005800000 */
        /* <DEDUP_REMOVED lines=43> */
[----:B------:R-:W-:-:S04]  /*13b40*/  ISETP.LT.OR P3, PT, R68, 0x71, P3 ;  /* 0x000000714400780c */ /* 0x000fc80001f61670 */
        /* <DEDUP_REMOVED lines=9> */
[----:B------:R-:W-:-:S01]  /*13be0*/  FFMA.FTZ R74, R74, UR35, -R79 ;  /* 0x000000234a4a7c23 */ /* 0x000fc2000801084f */
[----:B------:R-:W-:Y:S01]  /*13bf0*/  FSEL R77, R0, -INF , !P3 ;  /* 0xff800000004d7808 */ /* 0x000fe20005800000 */
[----:B------:R-:W-:-:S01]  /*13c00*/  FFMA.FTZ R0, R76, UR35, -R79 ;  /* 0x000000234c007c23 */ /* 0x000fc2000801084f */
[--C-:B------:R-:W-:Y:S01]  /*13c10*/  FFMA.FTZ R76, R63, UR35, -R79.reuse ;  /* 0x000000233f4c7c23 */ /* 0x100fe2000801084f */
[----:B------:R-:W-:Y:S01]  /*13c20*/  ISETP.GT.AND P3, PT, R67, 0x79, !P6 ;  /* 0x000000794300780c */ /* 0x000fe20007764270 */
[----:B------:R-:W-:Y:S01]  /*13c30*/  MUFU.EX2 R75, R75 ;  /* 0x0000004b004b7308 */ /* 0x000fe20000000800 */
[----:B------:R-:W-:Y:S01]  /*13c40*/  FMNMX.FTZ R14, R77, R8, !PT ;  /* 0x000000084d0e7209 */ /* 0x000fe20007810000 */
[--C-:B------:R-:W-:Y:S01]  /*13c50*/  FFMA.FTZ R73, R73, UR35, -R79.reuse ;  /* 0x0000002349497c23 */ /* 0x100fe2000801084f */
[----:B------:R-:W-:Y:S01]  /*13c60*/  ISETP.LT.OR P3, PT, R68, 0x7a, P3 ;  /* 0x0000007a4400780c */ /* 0x000fe20001f61670 */
[--C-:B------:R-:W-:Y:S01]  /*13c70*/  FFMA.FTZ R68, R45, UR35, -R79.reuse ;  /* 0x000000232d447c23 */ /* 0x100fe2000801084f */
[----:B------:R-:W-:Y:S01]  /*13c80*/  FMNMX.FTZ R14, R3, R14, !PT ;  /* 0x0000000e030e7209 */ /* 0x000fe20007810000 */
[--C-:B------:R-:W-:Y:S01]  /*13c90*/  FFMA.FTZ R45, R36, UR35, -R79.reuse ;  /* 0x00000023242d7c23 */ /* 0x100fe2000801084f */
[----:B------:R-:W-:Y:S01]  /*13ca0*/  FSEL R53, R53, -INF , !P3 ;  /* 0xff80000035357808 */ /* 0x000fe20005800000 */
[--C-:B------:R-:W-:Y:S01]  /*13cb0*/  FFMA.FTZ R36, R41, UR35, -R79.reuse ;  /* 0x0000002329247c23 */ /* 0x100fe2000801084f */
[----:B------:R-:W-:Y:S01]  /*13cc0*/  FMNMX.FTZ R81, R11, R14, !PT ;  /* 0x0000000e0b517209 */ /* 0x000fe20007810000 */
[--C-:B------:R-:W-:Y:S01]  /*13cd0*/  FFMA.FTZ R41, R40, UR35, -R79.reuse ;  /* 0x0000002328297c23 */ /* 0x100fe2000801084f */
        /* <DEDUP_REMOVED lines=16> */
[----:B------:R-:W0:Y:S01]  /*13de0*/  MUFU.EX2 R73, R73 ;  /* 0x0000004900497308 */ /* 0x000e220000000800 */
        /* <DEDUP_REMOVED lines=10> */
[----:B------:R-:W-:-:S03]  /*13e90*/  FFMA.FTZ R28, R28, UR35, -R79 ;  /* 0x000000231c1c7c23 */ /* 0x000fc6000801084f */
[----:B------:R-:W-:Y:S02]  /*13ea0*/  FMNMX.FTZ R81, R25, R14, !PT ;  /* 0x0000000e19517209 */ /* 0x000fe40007810000 */
[----:B------:R-:W-:Y:S01]  /*13eb0*/  MUFU.EX2 R71, R71 ;  /* 0x0000004700477308 */ /* 0x000fe20000000800 */
[----:B0-----:R-:W-:Y:S02]  /*13ec0*/  F2FP.SATFINITE.E4M3.F32.PACK_AB_MERGE_C R196, R73, R74, RZ ;  /* 0x0000004a49c4723e */ /* 0x001fe400048070ff */
[----:B------:R-:W-:Y:S02]  /*13ed0*/  FMNMX.FTZ R14, R26, R81, !PT ;  /* 0x000000511a0e7209 */ /* 0x000fe40007810000 */
[----:B------:R-:W-:Y:S02]  /*13ee0*/  F2FP.SATFINITE.E4M3.F32.PACK_AB_MERGE_C R196, R75, R0, R196 ;  /* 0x000000004bc4723e */ /* 0x000fe400048070c4 */
        /* <DEDUP_REMOVED lines=22> */
[----:B------:R-:W-:-:S04]  /*14050*/  FMNMX.FTZ R14, R54, R83, !PT ;  /* 0x00000053360e7209 */ /* 0x000fc80007810000 */
[----:B------:R-:W-:Y:S01]  /*14060*/  FMNMX.FTZ R61, R55, R14, !PT ;  /* 0x0000000e373d7209 */ /* 0x000fe20007810000 */
[----:B------:R-:W-:Y:S01]  /*14070*/  MUFU.EX2 R63, R91 ;  /* 0x0000005b003f7308 */ /* 0x000fe20000000800 */
[----:B0-----:R-:W-:-:S01]  /*14080*/  FFMA.FTZ R80, R58, UR35, -R79 ;  /* 0x000000233a507c23 */ /* 0x001fc2000801084f */
[--C-:B------:R-:W-:Y:S01]  /*14090*/  FFMA.FTZ R58, R37, UR35, -R79.reuse ;  /* 0x00000023253a7c23 */ /* 0x100fe2000801084f */
[----:B------:R-:W-:Y:S01]  /*140a0*/  FMNMX.FTZ R67, R70, R61, !PT ;  /* 0x0000003d46437209 */ /* 0x000fe20007810000 */
[----:B------:R-:W-:Y:S01]  /*140b0*/  FFMA.FTZ R37, R49, UR35, -R79 ;  /* 0x0000002331257c23 */ /* 0x000fe2000801084f */
[----:B------:R-:W-:Y:S02]  /*140c0*/  IMAD.U32 R49, RZ, RZ, UR35 ;  /* 0x00000023ff317e24 */ /* 0x000fe4000f8e00ff */
        /* <DEDUP_REMOVED lines=9> */
[----:B0-----:R-:W-:-:S07]  /*14160*/  FMNMX.FTZ R67, R14, R67, !PT ;  /* 0x000000430e437209 */ /* 0x001fce0007810000 */
[----:B------:R-:W-:Y:S01]  /*14170*/  MUFU.EX2 R60, R60 ;  /* 0x0000003c003c7308 */ /* 0x000fe20000000800 */
[----:B------:R-:W0:Y:S07]  /*14180*/  SHFL.BFLY PT, R14, R67, 0x1, 0x1f ;  /* 0x0c201f00430e7f89 */ /* 0x000e2e00000e0000 */
[----:B------:R-:W-:Y:S08]  /*14190*/  MUFU.EX2 R37, R37 ;  /* 0x0000002500257308 */ /* 0x000ff00000000800 */
[----:B------:R-:W-:Y:S08]  /*141a0*/  MUFU.EX2 R68, R68 ;  /* 0x0000004400447308 */ /* 0x000ff00000000800 */
[----:B------:R-:W-:Y:S01]  /*141b0*/  MUFU.EX2 R33, R33 ;  /* 0x0000002100217308 */ /* 0x000fe20000000800 */
[----:B0-----:R-:W-:-:S04]  /*141c0*/  FMNMX.FTZ R14, R67, R14, !PT ;  /* 0x0000000e430e7209 */ /* 0x001fc80007810000 */
[C---:B------:R-:W-:Y:S01]  /*141d0*/  FSETP.NEU.FTZ.AND P3, PT, R14.reuse, -INF , PT ;  /* 0xff8000000e00780b */ /* 0x040fe20003f7d000 */
[----:B------:R-:W-:-:S01]  /*141e0*/  FFMA.FTZ R40, R14, R49, -8 ;  /* 0xc10000000e287423 */ /* 0x000fc20000010031 */
[----:B------:R-:W-:Y:S01]  /*141f0*/  FFMA.FTZ R49, R4, UR35, -R79 ;  /* 0x0000002304317c23 */ /* 0x000fe2000801084f */
[----:B------:R-:W-:Y:S03]  /*14200*/  MUFU.EX2 R56, R56 ;  /* 0x0000003800387308 */ /* 0x000fe60000000800 */
[----:B------:R-:W-:-:S05]  /*14210*/  FSEL R40, R40, RZ, P3 ;  /* 0x000000ff28287208 */ /* 0x000fca0001800000 */
        /* <DEDUP_REMOVED lines=22> */
[----:B------:R1:W-:Y:S01]  /*14380*/  MUFU.EX2 R82, R15 ;  /* 0x0000000f00527308 */ /* 0x0003e20000000800 */
        /* <DEDUP_REMOVED lines=9> */
[----:B------:R-:W-:-:S06]  /*14420*/  FFMA.FTZ R52, R52, UR35, -R40 ;  /* 0x0000002334347c23 */ /* 0x000fcc0008010828 */
[----:B------:R1:W3:Y:S08]  /*14430*/  MUFU.EX2 R80, R11 ;  /* 0x0000000b00507308 */ /* 0x0002f00000000800 */
[----:B------:R-:W4:Y:S01]  /*14440*/  MUFU.EX2 R3, R3 ;  /* 0x0000000300037308 */ /* 0x000f220000000800 */
[----:B-1----:R-:W-:-:S01]  /*14450*/  FFMA.FTZ R11, R26, UR35, -R40 ;  /* 0x000000231a0b7c23 */ /* 0x002fc20008010828 */
[----:B------:R-:W-:-:S04]  /*14460*/  FADD.FTZ R26, R74, R15 ;  /* 0x0000000f4a1a7221 */ /* 0x000fc80000010000 */
[----:B------:R-:W-:Y:S01]  /*14470*/  FADD.FTZ R15, R73, R26 ;  /* 0x0000001a490f7221 */ /* 0x000fe20000010000 */
[----:B0-----:R-:W-:-:S01]  /*14480*/  FADD.FTZ R26, R4, R67 ;  /* 0x00000043041a7221 */ /* 0x001fc20000010000 */
[----:B------:R0:W-:Y:S08]  /*14490*/  MUFU.EX2 R79, R13 ;  /* 0x0000000d004f7308 */ /* 0x0001f00000000800 */
[----:B------:R-:W1:Y:S01]  /*144a0*/  MUFU.EX2 R8, R8 ;  /* 0x0000000800087308 */ /* 0x000e620000000800 */
[----:B0-----:R-:W-:-:S01]  /*144b0*/  FFMA.FTZ R13, R34, UR35, -R40 ;  /* 0x00000023220d7c23 */ /* 0x001fc20008010828 */
[----:B------:R-:W-:Y:S01]  /*144c0*/  FADD.FTZ R34, R72, R15 ;  /* 0x0000000f48227221 */ /* 0x000fe20000010000 */
[----:B--2---:R-:W-:-:S01]  /*144d0*/  FADD.FTZ R15, R77, R26 ;  /* 0x0000001a4d0f7221 */ /* 0x004fc20000010000 */
[----:B---3--:R-:W-:-:S02]  /*144e0*/  F2FP.SATFINITE.E4M3.F32.PACK_AB_MERGE_C R77, R80, R77, RZ ;  /* 0x0000004d504d723e */ /* 0x008fc400048070ff */
[----:B------:R-:W-:-:S01]  /*144f0*/  FADD.FTZ R34, R71, R34 ;  /* 0x0000002247227221 */ /* 0x000fc20000010000 */
[----:B------:R-:W-:Y:S01]  /*14500*/  FADD.FTZ R26, R80, R15 ;  /* 0x0000000f501a7221 */ /* 0x000fe20000010000 */
[----:B------:R0:W-:Y:S01]  /*14510*/  MUFU.EX2 R84, R25 ;  /* 0x0000001900547308 */ /* 0x0001e20000000800 */
[----:B------:R-:W-:Y:S02]  /*14520*/  F2FP.SATFINITE.E4M3.F32.PACK_AB_MERGE_C R197, R67, R4, R77 ;  /* 0x0000000443c5723e */ /* 0x000fe4000480704d */
[----:B----4-:R-:W-:-:S05]  /*14530*/  FADD.FTZ R15, R3, R26 ;  /* 0x0000001a030f7221 */ /* 0x010fca0000010000 */
[----:B------:R-:W2:Y:S01]  /*14540*/  MUFU.EX2 R9, R9 ;  /* 0x0000000900097308 */ /* 0x000ea20000000800 */
[----:B0-----:R-:W-:-:S01]  /*14550*/  FADD.FTZ R25, R69, R34 ;  /* 0x0000002245197221 */ /* 0x001fc20000010000 */
[----:B-1----:R-:W-:-:S03]  /*14560*/  FADD.FTZ R26, R8, R15 ;  /* 0x0000000f081a7221 */ /* 0x002fc60000010000 */
[----:B------:R-:W-:Y:S01]  /*14570*/  FADD.FTZ R34, R66, R25 ;  /* 0x0000001942227221 */ /* 0x000fe20000010000 */
[----:B------:R-:W-:-:S01]  /*14580*/  FADD.FTZ R15, R79, R26 ;  /* 0x0000001a4f0f7221 */ /* 0x000fc20000010000 */
[----:B------:R-:W-:Y:S01]  /*14590*/  F2FP.SATFINITE.E4M3.F32.PACK_AB_MERGE_C R26, R81, R78, RZ ;  /* 0x0000004e511a723e */ /* 0x000fe200048070ff */
[----:B------:R-:W0:Y:S01]  /*145a0*/  MUFU.EX2 R12, R12 ;  /* 0x0000000c000c7308 */ /* 0x000e220000000800 */
[----:B------:R-:W-:-:S01]  /*145b0*/  FADD.FTZ R25, R65, R34 ;  /* 0x0000002241197221 */ /* 0x000fc20000010000 */
[----:B------:R-:W-:Y:S02]  /*145c0*/  F2FP.SATFINITE.E4M3.F32.PACK_AB_MERGE_C R79, R82, R79, RZ ;  /* 0x0000004f524f723e */ /* 0x000fe400048070ff */
[----:B------:R-:W-:Y:S01]  /*145d0*/  F2FP.SATFINITE.E4M3.F32.PACK_AB_MERGE_C R194, R62, R63, R26 ;  /* 0x0000003f3ec2723e */ /* 0x000fe2000480701a */
[----:B------:R-:W-:Y:S01]  /*145e0*/  FADD.FTZ R0, R64, R25 ;  /* 0x0000001940007221 */ /* 0x000fe20000010000 */
[----:B------:R-:W-:Y:S02]  /*145f0*/  F2FP.SATFINITE.E4M3.F32.PACK_AB_MERGE_C R199, R8, R3, R79 ;  /* 0x0000000308c7723e */ /* 0x000fe4000480704f */
[----:B------:R1:W3:Y:S01]  /*14600*/  MUFU.EX2 R21, R24 ;  /* 0x0000001800157308 */ /* 0x0002e20000000800 */
[----:B------:R-:W-:-:S01]  /*14610*/  FADD.FTZ R25, R59, R0 ;  /* 0x000000003b197221 */ /* 0x000fc20000010000 */
[----:B------:R-:W-:Y:S01]  /*14620*/  FADD.FTZ R0, R82, R15 ;  /* 0x0000000f52007221 */ /* 0x000fe20000010000 */
[C---:B------:R-:W-:Y:S01]  /*14630*/  F2FP.SATFINITE.E4M3.F32.PACK_AB_MERGE_C R59, R76.reuse, R59, RZ ;  /* 0x0000003b4c3b723e */ /* 0x040fe200048070ff */
[----:B------:R-:W4:Y:S01]  /*14640*/  @P1 LDC R8, c[0x0][0x450] ;  /* 0x00011400ff081b82 */ /* 0x000f220000000800 */
[----:B------:R-:W-:-:S01]  /*14650*/  FADD.FTZ R76, R76, R25 ;  /* 0x000000194c4c7221 */ /* 0x000fc20000010000 */
[----:B--2---:R-:W-:Y:S01]  /*14660*/  FADD.FTZ R15, R9, R0 ;  /* 0x00000000090f7221 */ /* 0x004fe20000010000 */
[----:B------:R-:W-:Y:S01]  /*14670*/  F2FP.SATFINITE.E4M3.F32.PACK_AB_MERGE_C R192, R64, R65, R59 ;  /* 0x0000004140c0723e */ /* 0x000fe2000480703b */
[----:B------:R-:W2:Y:S01]  /*14680*/  MUFU.EX2 R11, R11 ;  /* 0x0000000b000b7308 */ /* 0x000ea20000000800 */
[----:B-1----:R-:W-:-:S01]  /*14690*/  FFMA.FTZ R24, R35, UR35, -R40 ;  /* 0x0000002323187c23 */ /* 0x002fc20008010828 */
[----:B0-----:R-:W-:Y:S01]  /*146a0*/  FADD.FTZ R0, R12, R15 ;  /* 0x0000000f0c007221 */ /* 0x001fe20000010000 */
[----:B------:R-:W-:-:S01]  /*146b0*/  FADD.FTZ R25, R63, R76 ;  /* 0x0000004c3f197221 */ /* 0x000fc20000010000 */
[----:B------:R-:W-:-:S03]  /*146c0*/  FFMA.FTZ R40, R53, UR35, -R40 ;  /* 0x0000002335287c23 */ /* 0x000fc60008010828 */
[----:B------:R-:W-:Y:S01]  /*146d0*/  FADD.FTZ R25, R62, R25 ;  /* 0x000000193e197221 */ /* 0x000fe20000010000 */
[----:B------:R-:W0:Y:S01]  /*146e0*/  MUFU.EX2 R20, R20 ;  /* 0x0000001400147308 */ /* 0x000e220000000800 */
[----:B---3--:R-:W-:-:S01]  /*146f0*/  FADD.FTZ R15, R21, R0 ;  /* 0x00000000150f7221 */ /* 0x008fc20000010000 */
[----:B------:R-:W-:Y:S01]  /*14700*/  F2FP.SATFINITE.E4M3.F32.PACK_AB_MERGE_C R21, R84, R21, RZ ;  /* 0x000000155415723e */ /* 0x000fe200048070ff */
[----:B------:R-:W-:-:S01]  /*14710*/  FADD.FTZ R78, R78, R25 ;  /* 0x000000194e4e7221 */ /* 0x000fc20000010000 */
[----:B------:R-:W-:Y:S01]  /*14720*/  F2FP.SATFINITE.E4M3.F32.PACK_AB_MERGE_C R25, R58, R57, RZ ;  /* 0x000000393a19723e */ /* 0x000fe200048070ff */
[----:B------:R-:W-:-:S01]  /*14730*/  FADD.FTZ R0, R84, R15 ;  /* 0x0000000f54007221 */ /* 0x000fc20000010000 */
[----:B------:R-:W-:Y:S01]  /*14740*/  F2FP.SATFINITE.E4M3.F32.PACK_AB_MERGE_C R193, R12, R9, R21 ;  /* 0x000000090cc1723e */ /* 0x000fe20004807015 */
[----:B------:R-:W-:-:S01]  /*14750*/  FADD.FTZ R81, R81, R78 ;  /* 0x0000004e51517221 */ /* 0x000fc20000010000 */
[----:B------:R-:W1:Y:S01]  /*14760*/  MUFU.EX2 R30, R30 ;  /* 0x0000001e001e7308 */ /* 0x000e620000000800 */
[----:B--2---:R-:W-:-:S01]  /*14770*/  FADD.FTZ R15, R11, R0 ;  /* 0x000000000b0f7221 */ /* 0x004fc20000010000 */
[----:B------:R-:W-:Y:S01]  /*14780*/  F2FP.SATFINITE.E4M3.F32.PACK_AB_MERGE_C R188, R61, R60, R25 ;  /* 0x0000003c3dbc723e */ /* 0x000fe20004807019 */
[----:B------:R-:W-:-:S01]  /*14790*/  FADD.FTZ R60, R60, R81 ;  /* 0x000000513c3c7221 */ /* 0x000fc20000010000 */
[----:B------:R-:W-:-:S03]  /*147a0*/  F2FP.SATFINITE.E4M3.F32.PACK_AB_MERGE_C R25, R68, R37, RZ ;  /* 0x000000254419723e */ /* 0x000fc600048070ff */
[----:B------:R-:W-:Y:S01]  /*147b0*/  FADD.FTZ R60, R61, R60 ;  /* 0x0000003c3d3c7221 */ /* 0x000fe20000010000 */
[----:B------:R-:W2:Y:S01]  /*147c0*/  MUFU.EX2 R31, R31 ;  /* 0x0000001f001f7308 */ /* 0x000ea20000000800 */
[----:B0-----:R-:W-:-:S01]  /*147d0*/  FADD.FTZ R15, R20, R15 ;  /* 0x0000000f140f7221 */ /* 0x001fc20000010000 */
[----:B------:R-:W-:Y:S01]  /*147e0*/  F2FP.SATFINITE.E4M3.F32.PACK_AB_MERGE_C R190, R56, R33, R25 ;  /* 0x0000002138be723e */ /* 0x000fe20004807019 */
[----:B------:R-:W-:-:S01]  /*147f0*/  FADD.FTZ R57, R57, R60 ;  /* 0x0000003c39397221 */ /* 0x000fc20000010000 */
[----:B------:R-:W0:Y:S03]  /*14800*/  @P1 LDC R25, c[0x0][0x44c] ;  /* 0x00011300ff191b82 */ /* 0x000e260000000800 */
[----:B------:R-:W-:-:S01]  /*14810*/  FADD.FTZ R58, R58, R57 ;  /* 0x000000393a3a7221 */ /* 0x000fc20000010000 */
[----:B------:R-:W3:Y:S01]  /*14820*/  MUFU.EX2 R13, R13 ;  /* 0x0000000d000d7308 */ /* 0x000ee20000000800 */
[----:B-1----:R-:W-:-:S02]  /*14830*/  FADD.FTZ R0, R30, R15 ;  /* 0x0000000f1e007221 */ /* 0x002fc40000010000 */
[----:B------:R-:W-:-:S04]  /*14840*/  FADD.FTZ R33, R33, R58 ;  /* 0x0000003a21217221 */ /* 0x000fc80000010000 */
[----:B------:R-:W-:Y:S01]  /*14850*/  FADD.FTZ R56, R56, R33 ;  /* 0x0000002138387221 */ /* 0x000fe20000010000 */
[----:B------:R-:W1:Y:S01]  /*14860*/  MUFU.EX2 R24, R24 ;  /* 0x0000001800187308 */ /* 0x000e620000000800 */
[----:B--2---:R-:W-:-:S01]  /*14870*/  FADD.FTZ R0, R31, R0 ;  /* 0x000000001f007221 */ /* 0x004fc20000010000 */
[----:B------:R-:W-:Y:S01]  /*14880*/  F2FP.SATFINITE.E4M3.F32.PACK_AB_MERGE_C R30, R31, R30, RZ ;  /* 0x0000001e1f1e723e */ /* 0x000fe200048070ff */
[----:B------:R-:W-:-:S03]  /*14890*/  FADD.FTZ R37, R37, R56 ;  /* 0x0000003825257221 */ /* 0x000fc60000010000 */
[----:B------:R-:W-:Y:S01]  /*148a0*/  F2FP.SATFINITE.E4M3.F32.PACK_AB_MERGE_C R195, R20, R11, R30 ;  /* 0x0000000b14c3723e */ /* 0x000fe2000480701e */
[----:B------:R-:W-:-:S01]  /*148b0*/  FADD.FTZ R37, R68, R37 ;  /* 0x0000002544257221 */ /* 0x000fc20000010000 */
[----:B------:R-:W2:Y:S01]  /*148c0*/  MUFU.EX2 R38, R38 ;  /* 0x0000002600267308 */ /* 0x000ea20000000800 */
[----:B---3--:R-:W-:-:S01]  /*148d0*/  FADD.FTZ R15, R13, R0 ;  /* 0x000000000d0f7221 */ /* 0x008fc20000010000 */
[----:B------:R-:W-:Y:S02]  /*148e0*/  IMAD.MOV.U32 R11, RZ, RZ, R212 ;  /* 0x000000ffff0b7224 */ /* 0x000fe400078e00d4 */
[----:B0-----:R-:W-:-:S04]  /*148f0*/  @P1 IMAD.HI.U32 R25, R212, R25, RZ ;  /* 0x00000019d4191227 */ /* 0x001fc800078e00ff */
[----:B------:R-:W0:Y:S01]  /*14900*/  MUFU.EX2 R39, R39 ;  /* 0x0000002700277308 */ /* 0x000e220000000800 */
[----:B-1----:R-:W-:-:S01]  /*14910*/  FADD.FTZ R15, R24, R15 ;  /* 0x0000000f180f7221 */ /* 0x002fc20000010000 */
[----:B----4-:R-:W-:-:S06]  /*14920*/  @P1 SHF.R.U32.HI R11, RZ, R8, R25 ;  /* 0x00000008ff0b1219 */ /* 0x010fcc0000011619 */
        /* <DEDUP_REMOVED lines=16> */
[----:B0-----:R-:W-:-:S01]  /*14a30*/  FADD.FTZ R3, R48, R3 ;  /* 0x0000000330037221 */ /* 0x001fc20000010000 */
[----:B------:R-:W-:-:S04]  /*14a40*/  F2FP.SATFINITE.E4M3.F32.PACK_AB_MERGE_C R47, R48, R47, RZ ;  /* 0x0000002f302f723e */ /* 0x000fc800048070ff */
[----:B------:R-:W-:Y:S02]  /*14a50*/  F2FP.SATFINITE.E4M3.F32.PACK_AB_MERGE_C R191, R43, R42, R47 ;  /* 0x0000002a2bbf723e */ /* 0x000fe4000480702f */
[----:B------:R-:W0:Y:S08]  /*14a60*/  MUFU.EX2 R50, R50 ;  /* 0x0000003200327308 */ /* 0x000e300000000800 */
[----:B------:R-:W2:Y:S01]  /*14a70*/  MUFU.EX2 R51, R51 ;  /* 0x0000003300337308 */ /* 0x000ea20000000800 */
[----:B-1----:R-:W-:Y:S01]  /*14a80*/  F2FP.SATFINITE.E4M3.F32.PACK_AB_MERGE_C R184, R45, R44, R0 ;  /* 0x0000002c2db8723e */ /* 0x002fe20004807000 */
[----:B------:R-:W-:-:S04]  /*14a90*/  FADD.FTZ R44, R44, R37 ;  /* 0x000000252c2c7221 */ /* 0x000fc80000010000 */
[----:B------:R-:W-:Y:S02]  /*14aa0*/  FADD.FTZ R45, R45, R44 ;  /* 0x0000002c2d2d7221 */ /* 0x000fe40000010000 */
[----:B------:R-:W1:Y:S01]  /*14ab0*/  MUFU.EX2 R54, R54 ;  /* 0x0000003600367308 */ /* 0x000e620000000800 */
[----:B0-----:R-:W-:-:S01]  /*14ac0*/  FADD.FTZ R0, R50, R3 ;  /* 0x0000000332007221 */ /* 0x001fc20000010000 */
[----:B------:R-:W-:-:S04]  /*14ad0*/  FADD.FTZ R36, R36, R45 ;  /* 0x0000002d24247221 */ /* 0x000fc80000010000 */
[----:B------:R-:W-:Y:S02]  /*14ae0*/  FADD.FTZ R41, R41, R36 ;  /* 0x0000002429297221 */ /* 0x000fe40000010000 */
[----:B------:R-:W0:Y:S01]  /*14af0*/  MUFU.EX2 R55, R55 ;  /* 0x0000003700377308 */ /* 0x000e220000000800 */
[----:B--2---:R-:W-:-:S07]  /*14b00*/  FADD.FTZ R9, R51, R0 ;  /* 0x0000000033097221 */ /* 0x004fce0000010000 */
[----:B------:R-:W-:Y:S01]  /*14b10*/  MUFU.EX2 R28, R28 ;  /* 0x0000001c001c7308 */ /* 0x000fe20000000800 */
[----:B-1----:R-:W-:-:S07]  /*14b20*/  FADD.FTZ R0, R54, R9 ;  /* 0x0000000936007221 */ /* 0x002fce0000010000 */
[----:B------:R-:W1:Y:S01]  /*14b30*/  MUFU.EX2 R49, R49 ;  /* 0x0000003100317308 */ /* 0x000e620000000800 */
[C---:B0-----:R-:W-:Y:S01]  /*14b40*/  F2FP.SATFINITE.E4M3.F32.PACK_AB_MERGE_C R54, R55.reuse, R54, RZ ;  /* 0x000000363736723e */ /* 0x041fe200048070ff */
[----:B------:R-:W-:-:S03]  /*14b50*/  FADD.FTZ R55, R55, R0 ;  /* 0x0000000037377221 */ /* 0x000fc60000010000 */
[----:B------:R-:W-:-:S03]  /*14b60*/  F2FP.SATFINITE.E4M3.F32.PACK_AB_MERGE_C R185, R51, R50, R54 ;  /* 0x0000003233b9723e */ /* 0x000fc60004807036 */
[----:B------:R-:W-:Y:S08]  /*14b70*/  MUFU.EX2 R32, R32 ;  /* 0x0000002000207308 */ /* 0x000ff00000000800 */
[----:B------:R-:W0:Y:S01]  /*14b80*/  MUFU.EX2 R29, R29 ;  /* 0x0000001d001d7308 */ /* 0x000e220000000800 */
[----:B-1----:R-:W-:-:S07]  /*14b90*/  F2FP.SATFINITE.E4M3.F32.PACK_AB_MERGE_C R4, R49, R28, RZ ;  /* 0x0000001c3104723e */ /* 0x002fce00048070ff */
[----:B------:R-:W1:Y:S08]  /*14ba0*/  MUFU.EX2 R70, R70 ;  /* 0x0000004600467308 */ /* 0x000e700000000800 */
[----:B------:R-:W2:Y:S01]  /*14bb0*/  MUFU.EX2 R15, R46 ;  /* 0x0000002e000f7308 */ /* 0x000ea20000000800 */
[----:B0-----:R-:W-:Y:S01]  /*14bc0*/  F2FP.SATFINITE.E4M3.F32.PACK_AB_MERGE_C R186, R29, R32, R4 ;  /* 0x000000201dba723e */ /* 0x001fe20004807004 */
[----:B------:R-:W-:-:S04]  /*14bd0*/  FADD.FTZ R32, R32, R41 ;  /* 0x0000002920207221 */ /* 0x000fc80000010000 */
[----:B------:R-:W-:Y:S02]  /*14be0*/  FADD.FTZ R29, R29, R32 ;  /* 0x000000201d1d7221 */ /* 0x000fe40000010000 */
[----:B------:R-:W-:Y:S01]  /*14bf0*/  MUFU.EX2 R52, R52 ;  /* 0x0000003400347308 */ /* 0x000fe20000000800 */
[----:B-1----:R-:W-:-:S01]  /*14c00*/  FADD.FTZ R0, R70, R55 ;  /* 0x0000003746007221 */ /* 0x002fc20000010000 */
[----:B------:R-:W-:-:S04]  /*14c10*/  FADD.FTZ R4, R28, R29 ;  /* 0x0000001d1c047221 */ /* 0x000fc80000010000 */
[----:B------:R-:W-:Y:S02]  /*14c20*/  FADD.FTZ R4, R49, R4 ;  /* 0x0000000431047221 */ /* 0x000fe40000010000 */
[----:B------:R-:W0:Y:S01]  /*14c30*/  MUFU.EX2 R3, R40 ;  /* 0x0000002800037308 */ /* 0x000e220000000800 */
[----:B--2---:R-:W-:-:S01]  /*14c40*/  FADD.FTZ R9, R15, R0 ;  /* 0x000000000f097221 */ /* 0x004fc20000010000 */
[----:B0-----:R-:W-:-:S03]  /*14c50*/  F2FP.SATFINITE.E4M3.F32.PACK_AB_MERGE_C R0, R3, R52, RZ ;  /* 0x000000340300723e */ /* 0x001fc600048070ff */
[----:B------:R-:W-:Y:S01]  /*14c60*/  FADD.FTZ R52, R52, R9 ;  /* 0x0000000934347221 */ /* 0x000fe20000010000 */
[----:B------:R-:W-:Y:S01]  /*14c70*/  IMAD.IADD R9, R88, 0x1, R11 ;  /* 0x0000000158097824 */ /* 0x000fe200078e020b */
[----:B------:R-:W-:Y:S02]  /*14c80*/  F2FP.SATFINITE.E4M3.F32.PACK_AB_MERGE_C R187, R15, R70, R0 ;  /* 0x000000460fbb723e */ /* 0x000fe40004807000 */
[----:B------:R-:W-:-:S01]  /*14c90*/  FADD.FTZ R3, R3, R52 ;  /* 0x0000003403037221 */ /* 0x000fc20000010000 */
[----:B------:R-:W-:Y:S01]  /*14ca0*/  IADD3 R0, R89, -0x2, RZ ;  /* 0xfffffffe59007810 */ /* 0x000fe20007ffe0ff */
[----:B------:R-:W-:Y:S01]  /*14cb0*/  IMAD.IADD R6, R9, 0x1, R6 ;  /* 0x0000000109067824 */ /* 0x000fe200078e0206 */
        /* <DEDUP_REMOVED lines=12> */
.L_x_1717:
[----:B------:R-:W-:-:S13]  /*14d80*/  ISETP.NE.AND P3, PT, R7, 0x1, PT ;  /* 0x000000010700780c */ /* 0x000fda0003f65270 */
[----:B------:R-:W0:Y:S02]  /*14d90*/  @P3 LDC.64 R12, c[0x0][0x9e8] ;  /* 0x00027a00ff0c3b82 */ /* 0x000e240000000a00 */
[----:B0-----:R-:W-:-:S05]  /*14da0*/  @P3 IMAD.HI.U32 R12, R8, R12, RZ ;  /* 0x0000000c080c3227 */ /* 0x001fca00078e00ff */
[----:B------:R-:W-:-:S07]  /*14db0*/  @P3 SHF.R.U32.HI R8, RZ, R13, R12 ;  /* 0x0000000dff083219 */ /* 0x000fce000001160c */
.L_x_1718:
[----:B------:R-:W-:Y:S05]  /*14dc0*/  BSYNC B0 ;  /* 0x0000000000007941 */ /* 0x000fea0003800000 */
.L_x_1716:
[----:B------:R-:W-:-:S05]  /*14dd0*/  IMAD R7, R8, R7, R7 ;  /* 0x0000000708077224 */ /* 0x000fca00078e0207 */
[----:B------:R-:W-:-:S07]  /*14de0*/  VIMNMX R6, R6, R7, PT ;  /* 0x0000000706067248 */ /* 0x000fce0003fe0100 */
.L_x_1715:
[----:B------:R-:W-:Y:S01]  /*14df0*/  SHF.R.S32.HI R7, RZ, 0x1f, R6 ;  /* 0x0000001fff077819 */ /* 0x000fe20000011406 */
[----:B------:R-:W-:Y:S01]  /*14e00*/  ULDC UR32, c[0x0][0x9e4] ;  /* 0x0002790000207ab9 */ /* 0x000fe20000000800 */
[----:B------:R-:W-:Y:S01]  /*14e10*/  ULDC UR29, c[0x0][0x9e4] ;  /* 0x00027900001d7ab9 */ /* 0x000fe20000000800 */
[----:B------:R-:W-:Y:S01]  /*14e20*/  ULDC UR28, c[0x0][0x988] ;  /* 0x00026200001c7ab9 */ /* 0x000fe20000000800 */
[----:B------:R-:W-:Y:S01]  /*14e30*/  LEA.HI R7, R7, R6, RZ, 0x7 ;  /* 0x0000000607077211 */ /* 0x000fe200078f38ff */
[----:B------:R-:W-:Y:S01]  /*14e40*/  ULDC UR31, c[0x0][0x988] ;  /* 0x00026200001f7ab9 */ /* 0x000fe20000000800 */
[----:B------:R-:W-:Y:S01]  /*14e50*/  ULDC UR30, c[0x0][0x988] ;  /* 0x00026200001e7ab9 */ /* 0x000fe20000000800 */
[----:B------:R-:W-:Y:S01]  /*14e60*/  ULDC UR34, c[0x0][0x9e0] ;  /* 0x0002780000227ab9 */ /* 0x000fe20000000800 */
[----:B------:R-:W-:Y:S01]  /*14e70*/  SHF.R.S32.HI R6, RZ, 0x7, R7 ;  /* 0x00000007ff067819 */ /* 0x000fe20000011407 */
[----:B------:R-:W-:Y:S01]  /*14e80*/  ULDC UR33, c[0x0][0x9e0] ;  /* 0x0002780000217ab9 */ /* 0x000fe20000000800 */
[----:B------:R-:W-:-:S02]  /*14e90*/  CS2R R118, SRZ ;  /* 0x0000000000767805 */ /* 0x000fc4000001ff00 */
[----:B------:R-:W-:Y:S02]  /*14ea0*/  CS2R R116, SRZ ;  /* 0x0000000000747805 */ /* 0x000fe4000001ff00 */
[----:B------:R-:W-:Y:S02]  /*14eb0*/  VIMNMX R11, R229, R6, !PT ;  /* 0x00000006e50b7248 */ /* 0x000fe40007fe0100 */
[----:B------:R-:W-:Y:S02]  /*14ec0*/  CS2R R114, SRZ ;  /* 0x0000000000727805 */ /* 0x000fe4000001ff00 */
[----:B------:R-:W-:Y:S02]  /*14ed0*/  CS2R R112, SRZ ;  /* 0x0000000000707805 */ /* 0x000fe4000001ff00 */
        /* <DEDUP_REMOVED lines=45> */
[----:B------:R-:W-:Y:S06]  /*151b0*/  @!P3 BRA `(.L_x_1719) ;  /* 0x000000380090b947 */ /* 0x000fec0003800000 */
[----:B------:R-:W-:-:S07]  /*151c0*/  IMAD.MOV.U32 R119, RZ, RZ, RZ ;  /* 0x000000ffff777224 */ /* 0x000fce00078e00ff */
.L_x_1739:
[----:B------:R-:W-:Y:S01]  /*151d0*/  ISETP.NE.AND P3, PT, R218, RZ, PT ;  /* 0x000000ffda00720c */ /* 0x000fe20003f65270 */
[----:B------:R-:W-:Y:S01]  /*151e0*/  VIADD R12, R17, 0x1 ;  /* 0x00000001110c7836 */ /* 0x000fe20000000000 */
[----:B------:R-:W-:Y:S05]  /*151f0*/  YIELD ;  /* 0x0000000000007946 */ /* 0x000fea0003800000 */
[----:B------:R-:W-:-:S04]  /*15200*/  ISETP.NE.AND P4, PT, R12, 0x2, PT ;  /* 0x000000020c00780c */ /* 0x000fc80003f85270 */
[----:B------:R-:W-:Y:S02]  /*15210*/  SEL R6, RZ, 0x1, P4 ;  /* 0x00000001ff067807 */ /* 0x000fe40002000000 */
[----:B------:R-:W-:Y:S02]  /*15220*/  SEL R12, R12, RZ, P4 ;  /* 0x000000ff0c0c7207 */ /* 0x000fe40002000000 */
[----:B------:R-:W-:Y:S01]  /*15230*/  LOP3.LUT R13, R201, R6, RZ, 0x3c, !PT ;  /* 0x00000006c90d7212 */ /* 0x000fe200078e3cff */
[----:B------:R-:W-:Y:S06]  /*15240*/  @P3 BRA `(.L_x_1720) ;  /* 0x0000000000303947 */ /* 0x000fec0003800000 */
[----:B------:R-:W-:Y:S05]  /*15250*/  @!P0 BRA `(.L_x_1721) ;  /* 0x0000000000048947 */ /* 0x000fea0003800000 */
[----:B------:R-:W-:Y:S01]  /*15260*/  BPT.TRAP 0x1 ;  /* 0x000000040000795c */ /* 0x000fe20000300000 */
.L_x_1721:
[----:B------:R-:W-:Y:S01]  /*15270*/  IMAD R7, R12, 0x8, R16 ;  /* 0x000000080c077824 */ /* 0x000fe200078e0210 */
[----:B------:R-:W-:-:S04]  /*15280*/  SHF.L.U32 R6, R13, 0x1f, RZ ;  /* 0x0000001f0d067819 */ /* 0x000fc800000006ff */
[----:B------:R0:W1:Y:S01]  /*15290*/  SYNCS.PHASECHK.TRANS64.TRYWAIT P4, [R7+URZ+0x2a830], R6 ;  /* 0x02a83006070075a7 */ /* 0x000062000808017f */
[----:B------:R-:W-:Y:S05]  /*152a0*/  @!P0 BRA `(.L_x_1722) ;  /* 0x0000000000048947 */ /* 0x000fea0003800000 */
[----:B------:R-:W-:Y:S01]  /*152b0*/  BPT.TRAP 0x1 ;  /* 0x000000040000795c */ /* 0x000fe20000300000 */
.L_x_1722:
[----:B------:R-:W-:Y:S04]  /*152c0*/  BSSY B0, `(.L_x_1720) ;  /* 0x0000004000007945 */ /* 0x000fe80003800000 */
[----:B-1----:R-:W-:Y:S05]  /*152d0*/  @P4 BRA `(.L_x_1723) ;  /* 0x0000000000084947 */ /* 0x002fea0003800000 */
[----:B------:R-:W1:Y:S02]  /*152e0*/  SYNCS.PHASECHK.TRANS64.TRYWAIT P4, [R7+URZ+0x2a830], R6 ;  /* 0x02a83006070075a7 */ /* 0x000e64000808017f */
[----:B-1----:R-:W-:Y:S05]  /*152f0*/  @!P4 BRA `(.L_x_1724) ;  /* 0x000001680074c947 */ /* 0x002fea0003800000 */
.L_x_1723:
[----:B------:R-:W-:Y:S05]  /*15300*/  BSYNC B0 ;  /* 0x0000000000007941 */ /* 0x000fea0003800000 */
.L_x_1720:
[----:B01----:R-:W0:Y:S01]  /*15310*/  S2R R6, SR_TID.X ;  /* 0x0000000000067919 */ /* 0x003e220000002100 */
[----:B------:R-:W-:Y:S05]  /*15320*/  WARPSYNC.ALL ;  /* 0x0000000000007948 */ /* 0x000fea0003800000 */
[----:B------:R-:W-:Y:S02]  /*15330*/  IMAD.MOV.U32 R7, RZ, RZ, -0x7fffffe0 ;  /* 0x80000020ff077424 */ /* 0x000fe400078e00ff */
[----:B------:R-:W-:Y:S02]  /*15340*/  IMAD.MOV.U32 R121, RZ, RZ, -0x7fffffe0 ;  /* 0x80000020ff797424 */ /* 0x000fe400078e00ff */
[----:B------:R-:W-:Y:S01]  /*15350*/  IMAD.MOV.U32 R21, RZ, RZ, -0x7fffffe0 ;  /* 0x80000020ff157424 */ /* 0x000fe200078e00ff */
[----:B------:R-:W-:Y:S01]  /*15360*/  R2UR UR27, R7 ;  /* 0x00000000071b72ca */ /* 0x000fe200000e0000 */
[----:B------:R-:W-:Y:S01]  /*15370*/  IMAD.MOV.U32 R9, RZ, RZ, -0x7fffffe0 ;  /* 0x80000020ff097424 */ /* 0x000fe200078e00ff */
[----:B------:R-:W-:-:S02]  /*15380*/  R2UR UR19, R121 ;  /* 0x00000000791372ca */ /* 0x000fc400000e0000 */
[----:B------:R-:W-:Y:S02]  /*15390*/  R2UR UR7, R21 ;  /* 0x00000000150772ca */ /* 0x000fe400000e0000 */
[----:B------:R-:W-:Y:S02]  /*153a0*/  R2UR UR11, R9 ;  /* 0x00000000090b72ca */ /* 0x000fe400000e0000 */
[----:B------:R-:W-:Y:S02]  /*153b0*/  R2UR UR15, R21 ;  /* 0x00000000150f72ca */ /* 0x000fe400000e0000 */
[----:B------:R-:W-:Y:S02]  /*153c0*/  R2UR UR23, R7 ;  /* 0x00000000071772ca */ /* 0x000fe400000e0000 */
[----:B0-----:R-:W-:Y:S01]  /*153d0*/  SHF.R.U32.HI R8, RZ, 0x7, R6 ;  /* 0x00000007ff087819 */ /* 0x001fe20000011606 */
[----:B------:R-:W-:-:S04]  /*153e0*/  IMAD R6, R12, 0x600, R5 ;  /* 0x000006000c067824 */ /* 0x000fc800078e0205 */
[----:B------:R-:W-:Y:S01]  /*153f0*/  VIADD R15, R8, 0x8 ;  /* 0x00000008080f7836 */ /* 0x000fe20000000000 */
[C---:B------:R-:W-:Y:S01]  /*15400*/  R2UR UR26, R6.reuse ;  /* 0x00000000061a72ca */ /* 0x040fe200000e0000 */
[C---:B------:R-:W-:Y:S02]  /*15410*/  VIADD R120, R6.reuse, 0x400 ;  /* 0x0000040006787836 */ /* 0x040fe40000000000 */
[C---:B------:R-:W-:Y:S01]  /*15420*/  VIADD R20, R6.reuse, 0x2 ;  /* 0x0000000206147836 */ /* 0x040fe20000000000 */
[----:B------:R0:W-:Y:S01]  /*15430*/  BAR.SYNC.DEFER_BLOCKING R15, 0x100 ;  /* 0x0004000f0000751d */ /* 0x0001e20000010000 */
[----:B------:R-:W-:Y:S01]  /*15440*/  VIADD R8, R6, 0x200 ;  /* 0x0000020006087836 */ /* 0x000fe20000000000 */
[----:B------:R-:W-:Y:S02]  /*15450*/  R2UR UR18, R120 ;  /* 0x00000000781272ca */ /* 0x000fe400000e0000 */
[----:B------:R-:W-:Y:S01]  /*15460*/  R2UR UR6, R20 ;  /* 0x00000000140672ca */ /* 0x000fe200000e0000 */
[----:B------:R-:W-:Y:S01]  /*15470*/  VIADD R20, R6, 0x202 ;  /* 0x0000020206147836 */ /* 0x000fe20000000000 */
[----:B------:R-:W-:Y:S01]  /*15480*/  R2UR UR10, R8 ;  /* 0x00000000080a72ca */ /* 0x000fe200000e0000 */
[----:B------:R-:W-:-:S03]  /*15490*/  VIADD R6, R6, 0x402 ;  /* 0x0000040206067836 */ /* 0x000fc60000000000 */
[----:B------:R-:W-:Y:S02]  /*154a0*/  R2UR UR14, R20 ;  /* 0x00000000140e72ca */ /* 0x000fe400000e0000 */
[----:B------:R-:W-:Y:S01]  /*154b0*/  R2UR UR22, R6 ;  /* 0x00000000061672ca */ /* 0x000fe200000e0000 */
        /* <DEDUP_REMOVED lines=21> */
.L_x_1726:
[----:B------:R-:W-:Y:S01]  /*15610*/  SHF.L.U32 R6, R201, 0x1f, RZ ;  /* 0x0000001fc9067819 */ /* 0x000fe200000006ff */
[----:B------:R-:W-:-:S04]  /*15620*/  IMAD R7, R17, 0x8, R16 ;  /* 0x0000000811077824 */ /* 0x000fc800078e0210 */
[----:B------:R0:W1:Y:S01]  /*15630*/  SYNCS.PHASECHK.TRANS64.TRYWAIT P3, [R7+URZ+0x2a850], R6 ;  /* 0x02a85006070075a7 */ /* 0x000062000806017f */
[----:B------:R-:W-:Y:S05]  /*15640*/  @!P0 BRA `(.L_x_1727) ;  /* 0x0000000000048947 */ /* 0x000fea0003800000 */
[----:B------:R-:W-:Y:S01]  /*15650*/  BPT.TRAP 0x1 ;  /* 0x000000040000795c */ /* 0x000fe20000300000 */
.L_x_1727:
[----:B-1----:R-:W-:Y:S05]  /*15660*/  @P3 BRA `(.L_x_1725) ;  /* 0x0000000000083947 */ /* 0x002fea0003800000 */
[----:B------:R-:W1:Y:S02]  /*15670*/  SYNCS.PHASECHK.TRANS64.TRYWAIT P3, [R7+URZ+0x2a850], R6 ;  /* 0x02a85006070075a7 */ /* 0x000e64000806017f */
[----:B-1----:R-:W-:Y:S05]  /*15680*/  @!P3 BRA `(.L_x_1728) ;  /* 0x0000016400a4b947 */ /* 0x002fea0003800000 */
.L_x_1725:
[----:B01----:R-:W-:Y:S01]  /*15690*/  IADD3 R6, R16, 0x400, RZ ;  /* 0x0000040010067810 */ /* 0x003fe20007ffe0ff */
[----:B------:R-:W-:Y:S01]  /*156a0*/  IMAD.MOV.U32 R7, RZ, RZ, 0x40000040 ;  /* 0x40000040ff077424 */ /* 0x000fe200078e00ff */
[----:B------:R-:W-:Y:S05]  /*156b0*/  WARPSYNC.ALL ;  /* 0x0000000000007948 */ /* 0x000fea0003800000 */
[----:B------:R-:W-:Y:S01]  /*156c0*/  SHF.R.U32.HI R6, RZ, 0x4, R6 ;  /* 0x00000004ff067819 */ /* 0x000fe20000011606 */
[----:B------:R-:W-:Y:S01]  /*156d0*/  WARPGROUP.ARRIVE ;  /* 0x00000000000079c5 */ /* 0x000fe20000000000 */
[----:B------:R-:W-:Y:S01]  /*156e0*/  R2UR UR7, R7 ;  /* 0x00000000070772ca */ /* 0x000fe200000e0000 */
[----:B------:R-:W-:Y:S01]  /*156f0*/  IMAD.MOV.U32 R9, RZ, RZ, 0x40000040 ;  /* 0x40000040ff097424 */ /* 0x000fe200078e00ff */
[----:B------:R-:W-:Y:S01]  /*15700*/  LOP3.LUT R6, R6, 0x3fff, RZ, 0xc0, !PT ;  /* 0x00003fff06067812 */ /* 0x000fe200078ec0ff */
[----:B------:R-:W-:-:S02]  /*15710*/  IMAD.MOV.U32 R7, RZ, RZ, 0x40000040 ;  /* 0x40000040ff077424 */ /* 0x000fc400078e00ff */
[----:B------:R-:W0:Y:S01]  /*15720*/  S2R R15, SR_TID.X ;  /* 0x00000000000f7919 */ /* 0x000e220000002100 */
[----:B------:R-:W-:-:S05]  /*15730*/  LOP3.LUT R6, R6, 0x10000, RZ, 0xfc, !PT ;  /* 0x0001000006067812 */ /* 0x000fca00078efcff */
[----:B------:R-:W-:-:S04]  /*15740*/  IMAD R6, R17, 0x600, R6 ;  /* 0x0000060011067824 */ /* 0x000fc800078e0206 */
[C---:B------:R-:W-:Y:S01]  /*15750*/  VIADD R8, R6.reuse, 0x2 ;  /* 0x0000000206087836 */ /* 0x040fe20000000000 */
[----:B------:R-:W-:-:S13]  /*15760*/  R2UR UR6, R6 ;  /* 0x00000000060672ca */ /* 0x000fda00000e0000 */
[----:B------:R-:W-:Y:S01]  /*15770*/  QGMMA.64x192x32.F32.E4M3.E4M3 R24, R196, gdesc[UR4], R24, gsb0 ;  /* 0x02e00004c4187df3 */ /* 0x000fe20008000818 */
[----:B------:R-:W-:Y:S01]  /*15780*/  R2UR UR6, R8 ;  /* 0x00000000080672ca */ /* 0x000fe200000e0000 */
[C---:B------:R-:W-:Y:S01]  /*15790*/  VIADD R8, R6.reuse, 0x4 ;  /* 0x0000000406087836 */ /* 0x040fe20000000000 */
[----:B------:R-:W-:Y:S01]  /*157a0*/  R2UR UR7, R9 ;  /* 0x00000000090772ca */ /* 0x000fe200000e0000 */
[----:B------:R-:W-:Y:S02]  /*157b0*/  IMAD.MOV.U32 R9, RZ, RZ, 0x40000040 ;  /* 0x40000040ff097424 */ /* 0x000fe400078e00ff */
[----:B------:R-:W-:Y:S01]  /*157c0*/  VIADD R6, R6, 0x6 ;  /* 0x0000000606067836 */ /* 0x000fe20000000000 */
[----:B0-----:R-:W-:Y:S01]  /*157d0*/  SHF.R.U32.HI R15, RZ, 0x7, R15 ;  /* 0x00000007ff0f7819 */ /* 0x001fe2000001160f */
[----:B------:R-:W-:Y:S02]  /*157e0*/  WARPGROUP.DEPBAR.LE gsb0, 0x0 ;  /* 0x00008000000079c5 */ /* 0x000fe40000010000 */
[----:B------:R-:W-:-:S10]  /*157f0*/  WARPGROUP.ARRIVE ;  /* 0x00000000000079c5 */ /* 0x000fd40000000000 */
[----:B------:R-:W-:Y:S01]  /*15800*/  QGMMA.64x192x32.F32.E4M3.E4M3 R24, R192, gdesc[UR4], R24, gsb0 ;  /* 0x02e00004c0187df3 */ /* 0x000fe20008000818 */
[----:B------:R-:W-:Y:S02]  /*15810*/  R2UR UR6, R8 ;  /* 0x00000000080672ca */ /* 0x000fe400000e0000 */
[----:B------:R-:W-:Y:S01]  /*15820*/  R2UR UR7, R9 ;  /* 0x00000000090772ca */ /* 0x000fe200000e0000 */
[----:B------:R-:W-:Y:S02]  /*15830*/  WARPGROUP.DEPBAR.LE gsb0, 0x0 ;  /* 0x00008000000079c5 */ /* 0x000fe40000010000 */
[----:B------:R-:W-:-:S14]  /*15840*/  WARPGROUP.ARRIVE ;  /* 0x00000000000079c5 */ /* 0x000fdc0000000000 */
[----:B------:R-:W-:Y:S01]  /*15850*/  QGMMA.64x192x32.F32.E4M3.E4M3 R24, R188, gdesc[UR4], R24, gsb0 ;  /* 0x02e00004bc187df3 */ /* 0x000fe20008000818 */
[----:B------:R-:W-:Y:S02]  /*15860*/  R2UR UR6, R6 ;  /* 0x00000000060672ca */ /* 0x000fe400000e0000 */
[----:B------:R-:W-:Y:S02]  /*15870*/  R2UR UR7, R7 ;  /* 0x00000000070772ca */ /* 0x000fe400000e0000 */
[----:B------:R-:W-:Y:S01]  /*15880*/  IADD3 R6, -R15, 0xb, RZ ;  /* 0x0000000b0f067810 */ /* 0x000fe20007ffe1ff */
[----:B------:R-:W-:Y:S02]  /*15890*/  WARPGROUP.DEPBAR.LE gsb0, 0x0 ;  /* 0x00008000000079c5 */ /* 0x000fe40000010000 */
[----:B------:R-:W-:-:S12]  /*158a0*/  WARPGROUP.ARRIVE ;  /* 0x00000000000079c5 */ /* 0x000fd80000000000 */
[----:B------:R-:W-:Y:S03]  /*158b0*/  QGMMA.64x192x32.F32.E4M3.E4M3 R24, R184, gdesc[UR4], R24, gsb0 ;  /* 0x02e00004b8187df3 */ /* 0x000fe60008000818 */
[----:B------:R-:W-:Y:S02]  /*158c0*/  WARPGROUP.DEPBAR.LE gsb0, 0x0 ;  /* 0x00008000000079c5 */ /* 0x000fe40000010000 */
[----:B------:R0:W-:Y:S06]  /*158d0*/  BAR.ARV R6, 0x100 ;  /* 0x000400060000751d */ /* 0x0001ec0000002000 */
[----:B------:R-:W-:Y:S05]  /*158e0*/  @!P0 BRA `(.L_x_1729) ;  /* 0x0000000000048947 */ /* 0x000fea0003800000 */
[----:B------:R-:W-:Y:S01]  /*158f0*/  BPT.TRAP 0x1 ;  /* 0x000000040000795c */ /* 0x000fe20000300000 */
.L_x_1729:
[----:B------:R-:W1:Y:S01]  /*15900*/  @P1 LDC R8, c[0x0][0x44c] ;  /* 0x00011300ff081b82 */ /* 0x000e620000000800 */
[----:B0-----:R-:W-:Y:S02]  /*15910*/  IMAD.IADD R6, R227, 0x1, R212 ;  /* 0x00000001e3067824 */ /* 0x001fe400078e02d4 */
[C---:B------:R-:W-:Y:S01]  /*15920*/  FMUL.FTZ R15, R2.reuse, R123 ;  /* 0x0000007b020f7220 */ /* 0x040fe20000410000 */
[C---:B------:R-:W-:Y:S01]  /*15930*/  FMUL.FTZ R123, R2.reuse, R129 ;  /* 0x00000081027b7220 */ /* 0x040fe20000410000 */
[C---:B------:R-:W-:Y:S01]  /*15940*/  FMUL.FTZ R129, R2.reuse, R133 ;  /* 0x0000008502817220 */ /* 0x040fe20000410000 */
[C---:B------:R-:W-:Y:S01]  /*15950*/  FMUL.FTZ R133, R2.reuse, R137 ;  /* 0x0000008902857220 */ /* 0x040fe20000410000 */
[C---:B------:R-:W-:Y:S01]  /*15960*/  FMUL.FTZ R20, R2.reuse, R124 ;  /* 0x0000007c02147220 */ /* 0x040fe20000410000 */
[C---:B------:R-:W-:Y:S01]  /*15970*/  FMUL.FTZ R137, R2.reuse, R143 ;  /* 0x0000008f02897220 */ /* 0x040fe20000410000 */
[----:B------:R-:W0:Y:S01]  /*15980*/  @P1 LDC R7, c[0x0][0x450] ;  /* 0x00011400ff071b82 */ /* 0x000e220000000800 */
[----:B------:R-:W-:Y:S01]  /*15990*/  FMUL.FTZ R143, R2, R145 ;  /* 0x00000091028f7220 */ /* 0x000fe20000410000 */
[----:B------:R-:W-:-:S02]  /*159a0*/  IMAD R124, R12, 0x8, R16 ;  /* 0x000000080c7c7824 */ /* 0x000fc400078e0210 */
        /* <DEDUP_REMOVED lines=12> */
[----:B------:R-:W-:Y:S01]  /*15a70*/  FMUL.FTZ R161, R2, R167 ;  /* 0x000000a702a17220 */ /* 0x000fe20000410000 */
[----:B-1----:R-:W-:-:S04]  /*15a80*/  @P1 IMAD.HI.U32 R8, R6, R8, RZ ;  /* 0x0000000806081227 */ /* 0x002fc800078e00ff */
[C---:B------:R-:W-:Y:S01]  /*15a90*/  FMUL.FTZ R142, R2.reuse, R144 ;  /* 0x00000090028e7220 */ /* 0x040fe20000410000 */
[C---:B------:R-:W-:Y:S01]  /*15aa0*/  FMUL.FTZ R167, R2.reuse, R169 ;  /* 0x000000a902a77220 */ /* 0x040fe20000410000 */
[C---:B------:R-:W-:Y:S01]  /*15ab0*/  FMUL.FTZ R144, R2.reuse, R150 ;  /* 0x0000009602907220 */ /* 0x040fe20000410000 */
[C---:B------:R-:W-:Y:S01]  /*15ac0*/  FMUL.FTZ R169, R2.reuse, R175 ;  /* 0x000000af02a97220 */ /* 0x040fe20000410000 */
[C---:B------:R-:W-:Y:S01]  /*15ad0*/  FMUL.FTZ R150, R2.reuse, R152 ;  /* 0x0000009802967220 */ /* 0x040fe20000410000 */
[C---:B------:R-:W-:Y:S01]  /*15ae0*/  FMUL.FTZ R175, R2.reuse, R177 ;  /* 0x000000b102af7220 */ /* 0x040fe20000410000 */
[C---:B------:R-:W-:Y:S01]  /*15af0*/  FMUL.FTZ R152, R2.reuse, R158 ;  /* 0x0000009e02987220 */ /* 0x040fe20000410000 */
[----:B0-----:R-:W-:Y:S01]  /*15b00*/  @P1 SHF.R.U32.HI R6, RZ, R7, R8 ;  /* 0x00000007ff061219 */ /* 0x001fe20000011608 */
        /* <DEDUP_REMOVED lines=21> */
[----:B------:R-:W-:Y:S01]  /*15c60*/  PRMT R124, R125, 0x654, R124 ;  /* 0x000006547d7c7816 */ /* 0x000fe2000000007c */
[----:B------:R-:W0:Y:S01]  /*15c70*/  SHFL.IDX PT, R185, R6, RZ, 0x1c1f ;  /* 0x001c1fff06b97589 */ /* 0x000e2200000e0000 */
[----:B------:R-:W-:-:S02]  /*15c80*/  IMAD.SHL.U32 R177, R0, 0x80, RZ ;  /* 0x0000008000b17824 */ /* 0x000fc400078e00ff */
        /* <DEDUP_REMOVED lines=12> */
[----:B------:R1:W-:Y:S01]  /*15d50*/  SYNCS.ARRIVE.TRANS64.RED.A1T0 RZ, [R124+URZ], RZ ;  /* 0x000000ff7cff79a7 */ /* 0x0003e2000810043f */
[C---:B------:R-:W-:Y:S01]  /*15d60*/  FMUL.FTZ R174, R2.reuse, R176 ;  /* 0x000000b002ae7220 */ /* 0x040fe20000410000 */
[C---:B------:R-:W-:Y:S01]  /*15d70*/  FMUL.FTZ R172, R2.reuse, R178 ;  /* 0x000000b202ac7220 */ /* 0x040fe20000410000 */
[C---:B------:R-:W-:Y:S01]  /*15d80*/  FMUL.FTZ R179, R2.reuse, R180 ;  /* 0x000000b402b37220 */ /* 0x040fe20000410000 */
[C---:B------:R-:W-:Y:S01]  /*15d90*/  FMUL.FTZ R180, R2.reuse, R181 ;  /* 0x000000b502b47220 */ /* 0x040fe20000410000 */
[C---:B------:R-:W-:Y:S01]  /*15da0*/  FMUL.FTZ R176, R2.reuse, R182 ;  /* 0x000000b602b07220 */ /* 0x040fe20000410000 */
[----:B------:R-:W-:Y:S01]  /*15db0*/  FMUL.FTZ R178, R2, R183 ;  /* 0x000000b702b27220 */ /* 0x000fe20000410000 */
[----:B------:R-:W2:Y:S01]  /*15dc0*/  MUFU.TANH R7, R7 ;  /* 0x0000000700077308 */ /* 0x000ea20000002400 */
[----:B-1----:R-:W-:-:S05]  /*15dd0*/  IADD3 R124, -R177, 0x1, RZ ;  /* 0x00000001b17c7810 */ /* 0x002fca0007ffe1ff */
[----:B------:R-:W-:Y:S02]  /*15de0*/  IMAD R124, R204, -0x2, R124 ;  /* 0xfffffffecc7c7824 */ /* 0x000fe400078e027c */
[----:B------:R-:W1:Y:S03]  /*15df0*/  MUFU.TANH R8, R8 ;  /* 0x0000000800087308 */ /* 0x000e660000002400 */
[----:B------:R-:W-:-:S05]  /*15e00*/  IADD3 R124, -R202, R124, R203 ;  /* 0x0000007cca7c7210 */ /* 0x000fca0007ffe1cb */
[----:B------:R-:W3:Y:S01]  /*15e10*/  MUFU.TANH R9, R9 ;  /* 0x0000000900097308 */ /* 0x000ee20000002400 */
[C---:B------:R-:W-:Y:S02]  /*15e20*/  VIADD R181, R124.reuse, UR34 ;  /* 0x000000227cb57c36 */ /* 0x040fe40008000000 */
[----:B------:R-:W-:Y:S02]  /*15e30*/  VIADD R182, R124, UR41 ;  /* 0x000000297cb67c36 */ /* 0x000fe40008000000 */
[--C-:B0-----:R-:W-:Y:S02]  /*15e40*/  IMAD.IADD R183, R181, 0x1, R185.reuse ;  /* 0x00000001b5b77824 */ /* 0x101fe400078e02b9 */
[----:B------:R-:W-:Y:S01]  /*15e50*/  IMAD.IADD R184, R182, 0x1, R185 ;  /* 0x00000001b6b87824 */ /* 0x000fe200078e02b9 */
[----:B------:R-:W0:Y:S08]  /*15e60*/  MUFU.TANH R15, R15 ;  /* 0x0000000f000f7308 */ /* 0x000e300000002400 */
        /* <DEDUP_REMOVED lines=73> */
.L_x_1732:
[----:B------:R-:W-:-:S04]  /*16300*/  MOV R186, UR32 ;  /* 0x0000002000ba7c02 */ /* 0x000fc80008000f00 */
[----:B------:R-:W-:-:S13]  /*16310*/  ISETP.NE.AND P3, PT, R186, 0x1, PT ;  /* 0x00000001ba00780c */ /* 0x000fda0003f65270 */
[----:B------:R-:W1:Y:S02]  /*16320*/  @P3 LDC.64 R124, c[0x0][0x9e8] ;  /* 0x00027a00ff7c3b82 */ /* 0x000e640000000a00 */
[----:B-1----:R-:W-:-:S05]  /*16330*/  @P3 IMAD.HI.U32 R124, R185, R124, RZ ;  /* 0x0000007cb97c3227 */ /* 0x002fca00078e00ff */
[----:B------:R-:W-:-:S07]  /*16340*/  @P3 SHF.R.U32.HI R185, RZ, R125, R124 ;  /* 0x0000007dffb93219 */ /* 0x000fce000001167c */
.L_x_1733:
[----:B------:R-:W-:Y:S05]  /*16350*/  BSYNC B0 ;  /* 0x0000000000007941 */ /* 0x000fea0003800000 */
.L_x_1731:
[----:B------:R-:W-:-:S04]  /*16360*/  IMAD R185, R185, R186, -R177 ;  /* 0x000000bab9b97224 */ /* 0x000fc800078e0ab1 */
[----:B------:R-:W-:-:S05]  /*16370*/  IMAD R185, R204, -0x2, R185 ;  /* 0xfffffffeccb97824 */ /* 0x000fca00078e02b9 */
[----:B------:R-:W-:Y:S02]  /*16380*/  VIMNMX R184, R184, R185, !PT ;  /* 0x000000b9b8b87248 */ /* 0x000fe40007fe0100 */
[----:B------:R-:W-:-:S07]  /*16390*/  VIADDMNMX R183, R185, R186, R183, PT ;  /* 0x000000bab9b77246 */ /* 0x000fce00038001b7 */
.L_x_1730:
[----:B------:R-:W-:Y:S01]  /*163a0*/  ISETP.GT.AND P3, PT, R0, -0x1, PT ;  /* 0xffffffff0000780c */ /* 0x000fe20003f64270 */
[----:B------:R-:W1:Y:S03]  /*163b0*/  SHFL.IDX PT, R6, R6, 0x1, 0x1c1f ;  /* 0x003c1f0006067f89 */ /* 0x000e6600000e0000 */
[C---:B------:R-:W-:Y:S02]  /*163c0*/  ISETP.GT.AND P5, PT, R184.reuse, RZ, P3 ;  /* 0x000000ffb800720c */ /* 0x040fe40001fa4270 */
[----:B------:R-:W-:Y:S02]  /*163d0*/  ISETP.GT.AND P4, PT, R184, 0x1, P3 ;  /* 0x00000001b800780c */ /* 0x000fe40001f84270 */
[C---:B------:R-:W-:Y:S02]  /*163e0*/  ISETP.LT.OR P5, PT, R183.reuse, 0x1, P5 ;  /* 0x00000001b700780c */ /* 0x040fe40002fa1670 */
[----:B------:R-:W-:-:S02]  /*163f0*/  ISETP.LT.OR P4, PT, R183, 0x2, P4 ;  /* 0x00000002b700780c */ /* 0x000fc40002781670 */
[----:B------:R-:W-:Y:S02]  /*16400*/  FSEL R124, R7, -INF , !P5 ;  /* 0xff800000077c7808 */ /* 0x000fe40006800000 */
[----:B------:R-:W-:Y:S02]  /*16410*/  FSEL R8, R8, -INF , !P4 ;  /* 0xff80000008087808 */ /* 0x000fe40006000000 */
[C---:B------:R-:W-:Y:S02]  /*16420*/  ISETP.GT.AND P5, PT, R184.reuse, 0x8, P3 ;  /* 0x00000008b800780c */ /* 0x040fe40001fa4270 */
[----:B------:R-:W-:Y:S02]  /*16430*/  ISETP.GT.AND P4, PT, R184, 0x9, P3 ;  /* 0x00000009b800780c */ /* 0x000fe40001f84270 */
[C---:B------:R-:W-:Y:S02]  /*16440*/  ISETP.LT.OR P5, PT, R183.reuse, 0x9, P5 ;  /* 0x00000009b700780c */ /* 0x040fe40002fa1670 */
[----:B------:R-:W-:-:S02]  /*16450*/  ISETP.LT.OR P4, PT, R183, 0xa, P4 ;  /* 0x0000000ab700780c */ /* 0x000fc40002781670 */
[----:B------:R-:W-:Y:S01]  /*16460*/  FSEL R20, R20, -INF , !P5 ;  /* 0xff80000014147808 */ /* 0x000fe20006800000 */
[--C-:B-1----:R-:W-:Y:S01]  /*16470*/  IMAD.IADD R181, R181, 0x1, R6.reuse ;  /* 0x00000001b5b57824 */ /* 0x102fe200078e0206 */
[----:B0-----:R-:W-:Y:S01]  /*16480*/  FSEL R21, R21, -INF , !P4 ;  /* 0xff80000015157808 */ /* 0x001fe20006000000 */
[----:B------:R-:W-:Y:S01]  /*16490*/  IMAD.IADD R182, R182, 0x1, R6 ;  /* 0x00000001b6b67824 */ /* 0x000fe200078e0206 */
[C---:B------:R-:W-:Y:S02]  /*164a0*/  ISETP.GT.AND P5, PT, R184.reuse, 0x10, P3 ;  /* 0x00000010b800780c */ /* 0x040fe40001fa4270 */
        /* <DEDUP_REMOVED lines=82> */
[----:B------:R-:W-:Y:S01]  /*169d0*/  FSEL R180, R180, -INF , !P4 ;  /* 0xff800000b4b47808 */ /* 0x000fe20006000000 */
[----:B------:R-:W-:Y:S08]  /*169e0*/  @!P2 BRA `(.L_x_1734) ;  /* 0x000000000058a947 */ /* 0x000ff00003800000 */
[----:B------:R-:W-:Y:S01]  /*169f0*/  IADD3 R125, -R202, R203, R6 ;  /* 0x000000cbca7d7210 */ /* 0x000fe20007ffe106 */
[----:B------:R-:W-:Y:S03]  /*16a00*/  BSSY B0, `(.L_x_1735) ;  /* 0x0000010000007945 */ /* 0x000fe60003800000 */
        /* <DEDUP_REMOVED lines=10> */
.L_x_1736:
[----:B------:R-:W-:-:S05]  /*16ab0*/  IMAD.U32 R183, RZ, RZ, UR32 ;  /* 0x00000020ffb77e24 */ /* 0x000fca000f8e00ff */
[----:B------:R-:W-:-:S13]  /*16ac0*/  ISETP.NE.AND P4, PT, R183, 0x1, PT ;  /* 0x00000001b700780c */ /* 0x000fda0003f85270 */
[----:B------:R-:W0:Y:S02]  /*16ad0*/  @P4 LDC.64 R6, c[0x0][0x9e8] ;  /* 0x00027a00ff064b82 */ /* 0x000e240000000a00 */
[----:B0-----:R-:W-:-:S05]  /*16ae0*/  @P4 IMAD.HI.U32 R6, R125, R6, RZ ;  /* 0x000000067d064227 */ /* 0x001fca00078e00ff */
[----:B------:R-:W-:-:S07]  /*16af0*/  @P4 SHF.R.U32.HI R125, RZ, R7, R6 ;  /* 0x00000007ff7d4219 */ /* 0x000fce0000011606 */
.L_x_1737:
[----:B------:R-:W-:Y:S05]  /*16b00*/  BSYNC B0 ;  /* 0x0000000000007941 */ /* 0x000fea0003800000 */
.L_x_1735:
[----:B------:R-:W-:-:S04]  /*16b10*/  IMAD R125, R125, R183, -R177 ;  /* 0x000000b77d7d7224 */ /* 0x000fc800078e0ab1 */
[----:B------:R-:W-:-:S05]  /*16b20*/  IMAD R125, R204, -0x2, R125 ;  /* 0xfffffffecc7d7824 */ /* 0x000fca00078e027d */
[----:B------:R-:W-:Y:S02]  /*16b30*/  VIMNMX R182, R182, R125, !PT ;  /* 0x0000007db6b67248 */ /* 0x000fe40007fe0100 */
[----:B------:R-:W-:-:S07]  /*16b40*/  VIADDMNMX R181, R125, R183, R181, PT ;  /* 0x000000b77db57246 */ /* 0x000fce00038001b5 */
.L_x_1734:
[----:B------:R-:W-:Y:S01]  /*16b50*/  FMNMX.FTZ R6, R124, R10, !PT ;  /* 0x0000000a7c067209 */ /* 0x000fe20007810000 */
[----:B------:R-:W-:-:S03]  /*16b60*/  UMOV UR35, UR31 ;  /* 0x0000001f00237c82 */ /* 0x000fc60008000000 */
[----:B------:R-:W-:-:S04]  /*16b70*/  FMNMX.FTZ R6, R8, R6, !PT ;  /* 0x0000000608067209 */ /* 0x000fc80007810000 */
        /* <DEDUP_REMOVED lines=29> */
[----:B------:R-:W-:-:S05]  /*16d50*/  FMNMX.FTZ R6, R180, R6, !PT ;  /* 0x00000006b4067209 */ /* 0x000fca0007810000 */
[----:B------:R-:W0:Y:S02]  /*16d60*/  SHFL.BFLY PT, R7, R6, 0x2, 0x1f ;  /* 0x0c401f0006077f89 */ /* 0x000e2400000e0000 */
[----:B0-----:R-:W-:-:S05]  /*16d70*/  FMNMX.FTZ R6, R6, R7, !PT ;  /* 0x0000000706067209 */ /* 0x001fca0007810000 */
[----:B------:R-:W0:Y:S02]  /*16d80*/  SHFL.BFLY PT, R7, R6, 0x1, 0x1f ;  /* 0x0c201f0006077f89 */ /* 0x000e2400000e0000 */
[----:B0-----:R-:W-:-:S04]  /*16d90*/  FMNMX.FTZ R6, R6, R7, !PT ;  /* 0x0000000706067209 */ /* 0x001fc80007810000 */
[----:B------:R-:W-:-:S04]  /*16da0*/  FSETP.NEU.FTZ.AND P4, PT, R6, -INF , PT ;  /* 0xff8000000600780b */ /* 0x000fc80003f9d000 */
[----:B------:R-:W-:-:S05]  /*16db0*/  FSEL R7, R6, RZ, P4 ;  /* 0x000000ff06077208 */ /* 0x000fca0002000000 */
[----:B------:R-:W-:Y:S01]  /*16dc0*/  FADD.FTZ R7, -R7, R10 ;  /* 0x0000000a07077221 */ /* 0x000fe20000010100 */
[----:B------:R-:W-:-:S03]  /*16dd0*/  IMAD.U32 R10, RZ, RZ, UR35 ;  /* 0x00000023ff0a7e24 */ /* 0x000fc6000f8e00ff */
[----:B------:R-:W-:Y:S01]  /*16de0*/  FMUL.FTZ R7, R7, UR35 ;  /* 0x0000002307077c20 */ /* 0x000fe20008410000 */
[----:B------:R-:W-:-:S05]  /*16df0*/  FFMA.FTZ R10, R6, R10, -8 ;  /* 0xc1000000060a7423 */ /* 0x000fca000001000a */
[----:B------:R-:W-:Y:S01]  /*16e00*/  FSEL R125, R10, RZ, P4 ;  /* 0x000000ff0a7d7208 */ /* 0x000fe20002000000 */
[----:B------:R-:W-:Y:S01]  /*16e10*/  MUFU.EX2 R7, R7 ;  /* 0x0000000700077308 */ /* 0x000fe20000000800 */
[----:B------:R-:W-:-:S03]  /*16e20*/  ISETP.GT.AND P4, PT, R182, 0x1, P3 ;  /* 0x00000001b600780c */ /* 0x000fc60001f84270 */
[--C-:B------:R-:W-:Y:S01]  /*16e30*/  FFMA.FTZ R142, R142, UR35, -R125.reuse ;  /* 0x000000238e8e7c23 */ /* 0x100fe2000801087d */
[----:B------:R-:W-:Y:S01]  /*16e40*/  ISETP.LT.OR P5, PT, R181, 0x2, P4 ;  /* 0x00000002b500780c */ /* 0x000fe200027a1670 */
[--C-:B------:R-:W-:Y:S01]  /*16e50*/  FFMA.FTZ R124, R124, UR35, -R125.reuse ;  /* 0x000000237c7c7c23 */ /* 0x100fe2000801087d */
[----:B------:R-:W-:Y:S01]  /*16e60*/  ISETP.GT.AND P4, PT, R182, 0x8, P3 ;  /* 0x00000008b600780c */ /* 0x000fe20001f84270 */
[--C-:B------:R-:W-:Y:S01]  /*16e70*/  FFMA.FTZ R8, R8, UR35, -R125.reuse ;  /* 0x0000002308087c23 */ /* 0x100fe2000801087d */
[----:B------:R-:W-:Y:S01]  /*16e80*/  FSEL R15, R15, -INF , !P5 ;  /* 0xff8000000f0f7808 */ /* 0x000fe20006800000 */
[--C-:B------:R-:W-:Y:S01]  /*16e90*/  FFMA.FTZ R20, R20, UR35, -R125.reuse ;  /* 0x0000002314147c23 */ /* 0x100fe2000801087d */
[----:B------:R-:W-:Y:S01]  /*16ea0*/  ISETP.GT.AND P5, PT, R182, 0x9, P3 ;  /* 0x00000009b600780c */ /* 0x000fe20001fa4270 */
[----:B------:R-:W0:Y:S01]  /*16eb0*/  MUFU.EX2 R124, R124 ;  /* 0x0000007c007c7308 */ /* 0x000e220000000800 */
[----:B------:R-:W-:Y:S01]  /*16ec0*/  ISETP.LT.OR P4, PT, R181, 0x9, P4 ;  /* 0x00000009b500780c */ /* 0x000fe20002781670 */
[--C-:B------:R-:W-:Y:S01]  /*16ed0*/  FFMA.FTZ R21, R21, UR35, -R125.reuse ;  /* 0x0000002315157c23 */ /* 0x100fe2000801087d */
[----:B------:R-:W-:Y:S01]  /*16ee0*/  ISETP.LT.OR P5, PT, R181, 0xa, P5 ;  /* 0x0000000ab500780c */ /* 0x000fe20002fa1670 */
[--C-:B------:R-:W-:Y:S01]  /*16ef0*/  FFMA.FTZ R122, R122, UR35, -R125.reuse ;  /* 0x000000237a7a7c23 */ /* 0x100fe2000801087d */
[----:B------:R-:W-:Y:S01]  /*16f00*/  FSEL R120, R120, -INF , !P4 ;  /* 0xff80000078787808 */ /* 0x000fe20006000000 */
[--C-:B------:R-:W-:Y:S01]  /*16f10*/  FFMA.FTZ R123, R123, UR35, -R125.reuse ;  /* 0x000000237b7b7c23 */ /* 0x100fe2000801087d */
[----:B------:R-:W-:Y:S01]  /*16f20*/  FSEL R121, R121, -INF , !P5 ;  /* 0xff80000079797808 */ /* 0x000fe20006800000 */
[----:B------:R-:W1:Y:S01]  /*16f30*/  MUFU.EX2 R8, R8 ;  /* 0x0000000800087308 */ /* 0x000e620000000800 */
[----:B------:R-:W-:Y:S01]  /*16f40*/  ISETP.GT.AND P5, PT, R182, 0x11, P3 ;  /* 0x00000011b600780c */ /* 0x000fe20001fa4270 */
[--C-:B------:R-:W-:Y:S01]  /*16f50*/  FFMA.FTZ R128, R128, UR35, -R125.reuse ;  /* 0x0000002380807c23 */ /* 0x100fe2000801087d */
[----:B------:R-:W-:Y:S01]  /*16f60*/  ISETP.GT.AND P4, PT, R182, 0x10, P3 ;  /* 0x00000010b600780c */ /* 0x000fe20001f84270 */
[--C-:B------:R-:W-:Y:S01]  /*16f70*/  FFMA.FTZ R129, R129, UR35, -R125.reuse ;  /* 0x0000002381817c23 */ /* 0x100fe2000801087d */
[C---:B------:R-:W-:Y:S01]  /*16f80*/  ISETP.LT.OR P5, PT, R181.reuse, 0x12, P5 ;  /* 0x00000012b500780c */ /* 0x040fe20002fa1670 */
[--C-:B------:R-:W-:Y:S01]  /*16f90*/  FFMA.FTZ R132, R132, UR35, -R125.reuse ;  /* 0x0000002384847c23 */ /* 0x100fe2000801087d */
[----:B------:R-:W-:Y:S01]  /*16fa0*/  ISETP.LT.OR P4, PT, R181, 0x11, P4 ;  /* 0x00000011b500780c */ /* 0x000fe20002781670 */
[----:B------:R-:W-:Y:S01]  /*16fb0*/  MUFU.EX2 R20, R20 ;  /* 0x0000001400147308 */ /* 0x000fe20000000800 */
[----:B------:R-:W-:Y:S01]  /*16fc0*/  FSEL R127, R127, -INF , !P5 ;  /* 0xff8000007f7f7808 */ /* 0x000fe20006800000 */
[----:B0-----:R-:W-:Y:S01]  /*16fd0*/  FFMA.FTZ R4, R7, R4, R124 ;  /* 0x0000000407047223 */ /* 0x001fe2000001007c */
[----:B------:R-:W-:Y:S01]  /*16fe0*/  ISETP.GT.AND P5, PT, R182, 0x19, P3 ;  /* 0x00000019b600780c */ /* 0x000fe20001fa4270 */
[--C-:B------:R-:W-:Y:S01]  /*16ff0*/  FFMA.FTZ R133, R133, UR35, -R125.reuse ;  /* 0x0000002385857c23 */ /* 0x100fe2000801087d */
[----:B------:R-:W-:Y:S01]  /*17000*/  FSEL R126, R126, -INF , !P4 ;  /* 0xff8000007e7e7808 */ /* 0x000fe20006000000 */
[--C-:B------:R-:W-:Y:S01]  /*17010*/  FFMA.FTZ R138, R138, UR35, -R125.reuse ;  /* 0x000000238a8a7c23 */ /* 0x100fe2000801087d */
[----:B------:R-:W-:Y:S01]  /*17020*/  ISETP.LT.OR P5, PT, R181, 0x1a, P5 ;  /* 0x0000001ab500780c */ /* 0x000fe20002fa1670 */
[----:B------:R-:W-:Y:S01]  /*17030*/  MUFU.EX2 R21, R21 ;  /* 0x0000001500157308 */ /* 0x000fe20000000800 */
[----:B------:R-:W-:Y:S01]  /*17040*/  ISETP.GT.AND P4, PT, R182, 0x18, P3 ;  /* 0x00000018b600780c */ /* 0x000fe20001f84270 */
[----:B-1----:R-:W-:Y:S01]  /*17050*/  FADD.FTZ R4, R8, R4 ;  /* 0x0000000408047221 */ /* 0x002fe20000010000 */
[----:B------:R-:W-:Y:S01]  /*17060*/  FSEL R131, R131, -INF , !P5 ;  /* 0xff80000083837808 */ /* 0x000fe20006800000 */
[--C-:B------:R-:W-:Y:S01]  /*17070*/  FFMA.FTZ R139, R139, UR35, -R125.reuse ;  /* 0x000000238b8b7c23 */ /* 0x100fe2000801087d */
[----:B------:R-:W-:Y:S01]  /*17080*/  ISETP.GT.AND P5, PT, R182, 0x21, P3 ;  /* 0x00000021b600780c */ /* 0x000fe20001fa4270 */
[--C-:B------:R-:W-:Y:S01]  /*17090*/  FFMA.FTZ R143, R143, UR35, -R125.reuse ;  /* 0x000000238f8f7c23 */ /* 0x100fe2000801087d */
[C---:B------:R-:W-:Y:S01]  /*170a0*/  ISETP.LT.OR P4, PT, R181.reuse, 0x19, P4 ;  /* 0x00000019b500780c */ /* 0x040fe20002781670 */
[----:B------:R-:W-:Y:S01]  /*170b0*/  MUFU.EX2 R122, R122 ;  /* 0x0000007a007a7308 */ /* 0x000fe20000000800 */
[----:B------:R-:W-:Y:S01]  /*170c0*/  ISETP.LT.OR P5, PT, R181, 0x22, P5 ;  /* 0x00000022b500780c */ /* 0x000fe20002fa1670 */
[--C-:B------:R-:W-:Y:S01]  /*170d0*/  FFMA.FTZ R146, R146, UR35, -R125.reuse ;  /* 0x0000002392927c23 */ /* 0x100fe2000801087d */
[----:B------:R-:W-:Y:S01]  /*170e0*/  FSEL R130, R130, -INF , !P4 ;  /* 0xff80000082827808 */ /* 0x000fe20006000000 */
[--C-:B------:R-:W-:Y:S01]  /*170f0*/  FFMA.FTZ R147, R147, UR35, -R125.reuse ;  /* 0x0000002393937c23 */ /* 0x100fe2000801087d */
[----:B------:R-:W-:Y:S01]  /*17100*/  FSEL R135, R135, -INF , !P5 ;  /* 0xff80000087877808 */ /* 0x000fe20006800000 */
[--C-:B------:R-:W-:Y:S01]  /*17110*/  FFMA.FTZ R150, R150, UR35, -R125.reuse ;  /* 0x0000002396967c23 */ /* 0x100fe2000801087d */
[C---:B------:R-:W-:Y:S01]  /*17120*/  ISETP.GT.AND P5, PT, R182.reuse, 0x29, P3 ;  /* 0x00000029b600780c */ /* 0x040fe20001fa4270 */
[----:B------:R-:W-:Y:S01]  /*17130*/  MUFU.EX2 R123, R123 ;  /* 0x0000007b007b7308 */ /* 0x000fe20000000800 */
[----:B------:R-:W-:Y:S01]  /*17140*/  ISETP.GT.AND P4, PT, R182, 0x20, P3 ;  /* 0x00000020b600780c */ /* 0x000fe20001f84270 */
[--C-:B------:R-:W-:Y:S01]  /*17150*/  FFMA.FTZ R151, R151, UR35, -R125.reuse ;  /* 0x0000002397977c23 */ /* 0x100fe2000801087d */
[C---:B------:R-:W-:Y:S01]  /*17160*/  ISETP.LT.OR P5, PT, R181.reuse, 0x2a, P5 ;  /* 0x0000002ab500780c */ /* 0x040fe20002fa1670 */
[--C-:B------:R-:W-:Y:S01]  /*17170*/  FFMA.FTZ R154, R154, UR35, -R125.reuse ;  /* 0x000000239a9a7c23 */ /* 0x100fe2000801087d */
[----:B------:R-:W-:Y:S01]  /*17180*/  ISETP.LT.OR P4, PT, R181, 0x21, P4 ;  /* 0x00000021b500780c */ /* 0x000fe20002781670 */
[--C-:B------:R-:W-:Y:S01]  /*17190*/  FFMA.FTZ R155, R155, UR35, -R125.reuse ;  /* 0x000000239b9b7c23 */ /* 0x100fe2000801087d */
[----:B------:R-:W-:Y:S01]  /*171a0*/  FSEL R137, R137, -INF , !P5 ;  /* 0xff80000089897808 */ /* 0x000fe20006800000 */
[----:B------:R-:W-:Y:S01]  /*171b0*/  MUFU.EX2 R128, R128 ;  /* 0x0000008000807308 */ /* 0x000fe20000000800 */
[----:B------:R-:W-:Y:S01]  /*171c0*/  ISETP.GT.AND P5, PT, R182, 0x31, P3 ;  /* 0x00000031b600780c */ /* 0x000fe20001fa4270 */
[--C-:B------:R-:W-:Y:S01]  /*171d0*/  FFMA.FTZ R158, R158, UR35, -R125.reuse ;  /* 0x000000239e9e7c23 */ /* 0x100fe2000801087d */
[----:B------:R-:W-:Y:S01]  /*171e0*/  FSEL R134, R134, -INF , !P4 ;  /* 0xff80000086867808 */ /* 0x000fe20006000000 */
[--C-:B------:R-:W-:Y:S01]  /*171f0*/  FFMA.FTZ R159, R159, UR35, -R125.reuse ;  /* 0x000000239f9f7c23 */ /* 0x100fe2000801087d */
[----:B------:R-:W-:Y:S01]  /*17200*/  ISETP.LT.OR P5, PT, R181, 0x32, P5 ;  /* 0x00000032b500780c */ /* 0x000fe20002fa1670 */
[--C-:B------:R-:W-:Y:S01]  /*17210*/  FFMA.FTZ R162, R162, UR35, -R125.reuse ;  /* 0x00000023a2a27c23 */ /* 0x100fe2000801087d */
[C---:B------:R-:W-:Y:S01]  /*17220*/  ISETP.GT.AND P4, PT, R182.reuse, 0x28, P3 ;  /* 0x00000028b600780c */ /* 0x040fe20001f84270 */
[----:B------:R-:W-:Y:S01]  /*17230*/  MUFU.EX2 R129, R129 ;  /* 0x0000008100817308 */ /* 0x000fe20000000800 */
[----:B------:R-:W-:Y:S01]  /*17240*/  FSEL R141, R141, -INF , !P5 ;  /* 0xff8000008d8d7808 */ /* 0x000fe20006800000 */
[--C-:B------:R-:W-:Y:S01]  /*17250*/  FFMA.FTZ R163, R163, UR35, -R125.reuse ;  /* 0x00000023a3a37c23 */ /* 0x100fe2000801087d */
[----:B------:R-:W-:Y:S01]  /*17260*/  ISETP.GT.AND P5, PT, R182, 0x39, P3 ;  /* 0x00000039b600780c */ /* 0x000fe20001fa4270 */
[--C-:B------:R-:W-:Y:S01]  /*17270*/  FFMA.FTZ R166, R166, UR35, -R125.reuse ;  /* 0x00000023a6a67c23 */ /* 0x100fe2000801087d */
[----:B------:R-:W-:Y:S01]  /*17280*/  ISETP.LT.OR P4, PT, R181, 0x29, P4 ;  /* 0x00000029b500780c */ /* 0x000fe20002781670 */
[--C-:B------:R-:W-:Y:S01]  /*17290*/  FFMA.FTZ R167, R167, UR35, -R125.reuse ;  /* 0x00000023a7a77c23 */ /* 0x100fe2000801087d */
[----:B------:R-:W-:Y:S01]  /*172a0*/  ISETP.LT.OR P5, PT, R181, 0x3a, P5 ;  /* 0x0000003ab500780c */ /* 0x000fe20002fa1670 */
[----:B------:R-:W-:Y:S01]  /*172b0*/  MUFU.EX2 R132, R132 ;  /* 0x0000008400847308 */ /* 0x000fe20000000800 */
[----:B------:R-:W-:Y:S01]  /*172c0*/  FSEL R136, R136, -INF , !P4 ;  /* 0xff80000088887808 */ /* 0x000fe20006000000 */
[--C-:B------:R-:W-:Y:S01]  /*172d0*/  FFMA.FTZ R170, R170, UR35, -R125.reuse ;  /* 0x00000023aaaa7c23 */ /* 0x100fe2000801087d */
[----:B------:R-:W-:Y:S01]  /*172e0*/  FSEL R145, R145, -INF , !P5 ;  /* 0xff80000091917808 */ /* 0x000fe20006800000 */
[--C-:B------:R-:W-:Y:S01]  /*172f0*/  FFMA.FTZ R171, R171, UR35, -R125.reuse ;  /* 0x00000023abab7c23 */ /* 0x100fe2000801087d */
[----:B------:R-:W-:Y:S01]  /*17300*/  ISETP.GT.AND P5, PT, R182, 0x41, P3 ;  /* 0x00000041b600780c */ /* 0x000fe20001fa4270 */
[--C-:B------:R-:W-:Y:S01]  /*17310*/  FFMA.FTZ R174, R174, UR35, -R125.reuse ;  /* 0x00000023aeae7c23 */ /* 0x100fe2000801087d */
[----:B------:R-:W-:Y:S01]  /*17320*/  ISETP.GT.AND P4, PT, R182, 0x30, P3 ;  /* 0x00000030b600780c */ /* 0x000fe20001f84270 */
[----:B------:R-:W-:Y:S01]  /*17330*/  MUFU.EX2 R133, R133 ;  /* 0x0000008500857308 */ /* 0x000fe20000000800 */
[----:B------:R-:W-:Y:S01]  /*17340*/  ISETP.LT.OR P5, PT, R181, 0x42, P5 ;  /* 0x00000042b500780c */ /* 0x000fe20002fa1670 */
[--C-:B------:R-:W-:Y:S01]  /*17350*/  FFMA.FTZ R175, R175, UR35, -R125.reuse ;  /* 0x00000023afaf7c23 */ /* 0x100fe2000801087d */
[----:B------:R-:W-:Y:S01]  /*17360*/  ISETP.LT.OR P4, PT, R181, 0x31, P4 ;  /* 0x00000031b500780c */ /* 0x000fe20002781670 */
[--C-:B------:R-:W-:Y:S01]  /*17370*/  FFMA.FTZ R179, R179, UR35, -R125.reuse ;  /* 0x00000023b3b37c23 */ /* 0x100fe2000801087d */
[----:B------:R-:W-:Y:S01]  /*17380*/  FSEL R149, R149, -INF , !P5 ;  /* 0xff80000095957808 */ /* 0x000fe20006800000 */
[----:B------:R-:W-:Y:S01]  /*17390*/  FFMA.FTZ R125, R180, UR35, -R125 ;  /* 0x00000023b47d7c23 */ /* 0x000fe2000801087d */
[----:B------:R-:W-:Y:S01]  /*173a0*/  ISETP.GT.AND P5, PT, R182, 0x49, P3 ;  /* 0x00000049b600780c */ /* 0x000fe20001fa4270 */
[----:B------:R-:W-:Y:S01]  /*173b0*/  MUFU.EX2 R138, R138 ;  /* 0x0000008a008a7308 */ /* 0x000fe20000000800 */
[----:B------:R-:W-:-:S02]  /*173c0*/  FSEL R140, R140, -INF , !P4 ;  /* 0xff8000008c8c7808 */ /* 0x000fc40006000000 */
[----:B------:R-:W-:Y:S02]  /*173d0*/  ISETP.LT.OR P5, PT, R181, 0x4a, P5 ;  /* 0x0000004ab500780c */ /* 0x000fe40002fa1670 */
[C---:B------:R-:W-:Y:S02]  /*173e0*/  ISETP.GT.AND P4, PT, R182.reuse, 0x38, P3 ;  /* 0x00000038b600780c */ /* 0x040fe40001f84270 */
[----:B------:R-:W-:Y:S01]  /*173f0*/  FSEL R153, R153, -INF , !P5 ;  /* 0xff80000099997808 */ /* 0x000fe20006800000 */
[----:B------:R-:W-:Y:S01]  /*17400*/  MUFU.EX2 R139, R139 ;  /* 0x0000008b008b7308 */ /* 0x000fe20000000800 */
[----:B------:R-:W-:Y:S02]  /*17410*/  ISETP.GT.AND P5, PT, R182, 0x51, P3 ;  /* 0x00000051b600780c */ /* 0x000fe40001fa4270 */
[C---:B------:R-:W-:Y:S02]  /*17420*/  ISETP.LT.OR P4, PT, R181.reuse, 0x39, P4 ;  /* 0x00000039b500780c */ /* 0x040fe40002781670 */
[----:B------:R-:W-:-:S02]  /*17430*/  ISETP.LT.OR P5, PT, R181, 0x52, P5 ;  /* 0x00000052b500780c */ /* 0x000fc40002fa1670 */
[----:B------:R-:W-:Y:S01]  /*17440*/  FSEL R144, R144, -INF , !P4 ;  /* 0xff80000090907808 */ /* 0x000fe20006000000 */
[----:B------:R-:W-:Y:S01]  /*17450*/  MUFU.EX2 R143, R143 ;  /* 0x0000008f008f7308 */ /* 0x000fe20000000800 */
[----:B------:R-:W-:Y:S02]  /*17460*/  FSEL R157, R157, -INF , !P5 ;  /* 0xff8000009d9d7808 */ /* 0x000fe40006800000 */
[C---:B------:R-:W-:Y:S02]  /*17470*/  ISETP.GT.AND P5, PT, R182.reuse, 0x59, P3 ;  /* 0x00000059b600780c */ /* 0x040fe40001fa4270 */
[----:B------:R-:W-:Y:S02]  /*17480*/  ISETP.GT.AND P4, PT, R182, 0x40, P3 ;  /* 0x00000040b600780c */ /* 0x000fe40001f84270 */
[C---:B------:R-:W-:Y:S01]  /*17490*/  ISETP.LT.OR P5, PT, R181.reuse, 0x5a, P5 ;  /* 0x0000005ab500780c */ /* 0x040fe20002fa1670 */
[----:B------:R-:W-:Y:S01]  /*174a0*/  MUFU.EX2 R146, R146 ;  /* 0x0000009200927308 */ /* 0x000fe20000000800 */
[----:B------:R-:W-:-:S02]  /*174b0*/  ISETP.LT.OR P4, PT, R181, 0x41, P4 ;  /* 0x00000041b500780c */ /* 0x000fc40002781670 */
[----:B------:R-:W-:Y:S02]  /*174c0*/  FSEL R161, R161, -INF , !P5 ;  /* 0xff800000a1a17808 */ /* 0x000fe40006800000 */
[----:B------:R-:W-:Y:S02]  /*174d0*/  ISETP.GT.AND P5, PT, R182, 0x61, P3 ;  /* 0x00000061b600780c */ /* 0x000fe40001fa4270 */
[----:B------:R-:W-:Y:S01]  /*174e0*/  FSEL R148, R148, -INF , !P4 ;  /* 0xff80000094947808 */ /* 0x000fe20006000000 */
[----:B------:R-:W-:Y:S01]  /*174f0*/  MUFU.EX2 R147, R147 ;  /* 0x0000009300937308 */ /* 0x000fe20000000800 */
[----:B------:R-:W-:Y:S02]  /*17500*/  ISETP.LT.OR P5, PT, R181, 0x62, P5 ;  /* 0x00000062b500780c */ /* 0x000fe40002fa1670 */
[----:B------:R-:W-:Y:S02]  /*17510*/  ISETP.GT.AND P4, PT, R182, 0x48, P3 ;  /* 0x00000048b600780c */ /* 0x000fe40001f84270 */
[----:B------:R-:W-:-:S02]  /*17520*/  FSEL R165, R165, -INF , !P5 ;  /* 0xff800000a5a57808 */ /* 0x000fc40006800000 */
[----:B------:R-:W-:Y:S01]  /*17530*/  ISETP.GT.AND P5, PT, R182, 0x69, P3 ;  /* 0x00000069b600780c */ /* 0x000fe20001fa4270 */
[----:B------:R-:W-:Y:S01]  /*17540*/  MUFU.EX2 R150, R150 ;  /* 0x0000009600967308 */ /* 0x000fe20000000800 */
[C---:B------:R-:W-:Y:S02]  /*17550*/  ISETP.LT.OR P4, PT, R181.reuse, 0x49, P4 ;  /* 0x00000049b500780c */ /* 0x040fe40002781670 */
[----:B------:R-:W-:Y:S02]  /*17560*/  ISETP.LT.OR P5, PT, R181, 0x6a, P5 ;  /* 0x0000006ab500780c */ /* 0x000fe40002fa1670 */
[----:B------:R-:W-:Y:S02]  /*17570*/  FSEL R152, R152, -INF , !P4 ;  /* 0xff80000098987808 */ /* 0x000fe40006000000 */
[----:B------:R-:W-:Y:S01]  /*17580*/  FSEL R169, R169, -INF , !P5 ;  /* 0xff800000a9a97808 */ /* 0x000fe20006800000 */
[----:B------:R-:W-:Y:S01]  /*17590*/  MUFU.EX2 R151, R151 ;  /* 0x0000009700977308 */ /* 0x000fe20000000800 */
[----:B------:R-:W-:-:S02]  /*175a0*/  ISETP.GT.AND P5, PT, R182, RZ, P3 ;  /* 0x000000ffb600720c */ /* 0x000fc40001fa4270 */
[----:B------:R-:W-:Y:S02]  /*175b0*/  ISETP.GT.AND P4, PT, R182, 0x50, P3 ;  /* 0x00000050b600780c */ /* 0x000fe40001f84270 */
[C---:B------:R-:W-:Y:S02]  /*175c0*/  ISETP.LT.OR P5, PT, R181.reuse, 0x1, P5 ;  /* 0x00000001b500780c */ /* 0x040fe40002fa1670 */
[----:B------:R-:W-:Y:S01]  /*175d0*/  ISETP.LT.OR P4, PT, R181, 0x51, P4 ;  /* 0x00000051b500780c */ /* 0x000fe20002781670 */
[----:B------:R-:W-:Y:S01]  /*175e0*/  MUFU.EX2 R154, R154 ;  /* 0x0000009a009a7308 */ /* 0x000fe20000000800 */
[----:B------:R-:W-:Y:S02]  /*175f0*/  FSEL R9, R9, -INF , !P5 ;  /* 0xff80000009097808 */ /* 0x000fe40006800000 */
[----:B------:R-:W-:Y:S02]  /*17600*/  FSEL R156, R156, -INF , !P4 ;  /* 0xff8000009c9c7808 */ /* 0x000fe40006000000 */
[----:B------:R-:W-:-:S02]  /*17610*/  FMNMX.FTZ R10, R9, R14, !PT ;  /* 0x0000000e090a7209 */ /* 0x000fc40007810000 */
[----:B------:R-:W-:Y:S01]  /*17620*/  ISETP.GT.AND P4, PT, R182, 0x58, P3 ;  /* 0x00000058b600780c */ /* 0x000fe20001f84270 */
[----:B------:R-:W-:Y:S01]  /*17630*/  MUFU.EX2 R155, R155 ;  /* 0x0000009b009b7308 */ /* 0x000fe20000000800 */
[----:B------:R-:W-:Y:S02]  /*17640*/  FMNMX.FTZ R10, R15, R10, !PT ;  /* 0x0000000a0f0a7209 */ /* 0x000fe40007810000 */
[----:B------:R-:W-:Y:S02]  /*17650*/  ISETP.LT.OR P4, PT, R181, 0x59, P4 ;  /* 0x00000059b500780c */ /* 0x000fe40002781670 */
[----:B------:R-:W-:Y:S02]  /*17660*/  FMNMX.FTZ R10, R120, R10, !PT ;  /* 0x0000000a780a7209 */ /* 0x000fe40007810000 */
[----:B------:R-:W-:Y:S01]  /*17670*/  FSEL R160, R160, -INF , !P4 ;  /* 0xff800000a0a07808 */ /* 0x000fe20006000000 */
[----:B------:R-:W-:Y:S01]  /*17680*/  MUFU.EX2 R158, R158 ;  /* 0x0000009e009e7308 */ /* 0x000fe20000000800 */
[----:B------:R-:W-:-:S02]  /*17690*/  FMNMX.FTZ R10, R121, R10, !PT ;  /* 0x0000000a790a7209 */ /* 0x000fc40007810000 */
[----:B------:R-:W-:Y:S02]  /*176a0*/  ISETP.GT.AND P4, PT, R182, 0x60, P3 ;  /* 0x00000060b600780c */ /* 0x000fe40001f84270 */
[----:B------:R-:W-:Y:S02]  /*176b0*/  FMNMX.FTZ R10, R126, R10, !PT ;  /* 0x0000000a7e0a7209 */ /* 0x000fe40007810000 */
[----:B------:R-:W-:Y:S01]  /*176c0*/  ISETP.LT.OR P4, PT, R181, 0x61, P4 ;  /* 0x00000061b500780c */ /* 0x000fe20002781670 */
[----:B------:R-:W-:Y:S01]  /*176d0*/  MUFU.EX2 R159, R159 ;  /* 0x0000009f009f7308 */ /* 0x000fe20000000800 */
[----:B------:R-:W-:Y:S02]  /*176e0*/  FMNMX.FTZ R10, R127, R10, !PT ;  /* 0x0000000a7f0a7209 */ /* 0x000fe40007810000 */
        /* <DEDUP_REMOVED lines=32> */
[----:B------:R-:W-:Y:S01]  /*178f0*/  ISETP.LT.OR P3, PT, R181, 0x7a, P3 ;  /* 0x0000007ab500780c */ /* 0x000fe20001f61670 */
[----:B------:R-:W-:Y:S01]  /*17900*/  MUFU.EX2 R174, R174 ;  /* 0x000000ae00ae7308 */ /* 0x000fe20000000800 */
[----:B------:R-:W-:Y:S02]  /*17910*/  FMNMX.FTZ R10, R153, R10, !PT ;  /* 0x0000000a990a7209 */ /* 0x000fe40007810000 */
[----:B------:R-:W-:Y:S02]  /*17920*/  FSEL R176, R176, -INF , !P5 ;  /* 0xff800000b0b07808 */ /* 0x000fe40006800000 */
[----:B------:R-:W-:Y:S02]  /*17930*/  FMNMX.FTZ R10, R156, R10, !PT ;  /* 0x0000000a9c0a7209 */ /* 0x000fe40007810000 */
[----:B------:R-:W-:Y:S01]  /*17940*/  FSEL R178, R178, -INF , !P3 ;  /* 0xff800000b2b27808 */ /* 0x000fe20005800000 */
[----:B------:R-:W-:Y:S01]  /*17950*/  MUFU.EX2 R175, R175 ;  /* 0x000000af00af7308 */ /* 0x000fe20000000800 */
[----:B------:R-:W-:-:S04]  /*17960*/  FMNMX.FTZ R10, R157, R10, !PT ;  /* 0x0000000a9d0a7209 */ /* 0x000fc80007810000 */
[----:B------:R-:W-:-:S03]  /*17970*/  FMNMX.FTZ R10, R160, R10, !PT ;  /* 0x0000000aa00a7209 */ /* 0x000fc60007810000 */
[----:B------:R-:W-:Y:S01]  /*17980*/  MUFU.EX2 R179, R179 ;  /* 0x000000b300b37308 */ /* 0x000fe20000000800 */
[----:B------:R-:W-:-:S04]  /*17990*/  FMNMX.FTZ R10, R161, R10, !PT ;  /* 0x0000000aa10a7209 */ /* 0x000fc80007810000 */
[----:B------:R-:W-:-:S03]  /*179a0*/  FMNMX.FTZ R10, R164, R10, !PT ;  /* 0x0000000aa40a7209 */ /* 0x000fc60007810000 */
[----:B------:R-:W-:Y:S01]  /*179b0*/  MUFU.EX2 R125, R125 ;  /* 0x0000007d007d7308 */ /* 0x000fe20000000800 */
        /* <DEDUP_REMOVED lines=8> */
[----:B0-----:R-:W-:Y:S02]  /*17a40*/  FMNMX.FTZ R177, R10, R177, !PT ;  /* 0x000000b10ab17209 */ /* 0x001fe40007810000 */
[----:B------:R0:W-:Y:S03]  /*17a50*/  MUFU.EX2 R10, R142 ;  /* 0x0000008e000a7308 */ /* 0x0001e60000000800 */
[----:B0-----:R-:W0:Y:S02]  /*17a60*/  SHFL.BFLY PT, R142, R177, 0x1, 0x1f ;  /* 0x0c201f00b18e7f89 */ /* 0x001e2400000e0000 */
        /* <DEDUP_REMOVED lines=8> */
[----:B------:R-:W-:Y:S04]  /*17af0*/  MUFU.EX2 R14, R14 ;  /* 0x0000000e000e7308 */ /* 0x000fe80000000800 */
[----:B------:R-:W-:-:S01]  /*17b00*/  FFMA.FTZ R9, R9, UR35, -R177 ;  /* 0x0000002309097c23 */ /* 0x000fc200080108b1 */
[--C-:B------:R-:W-:Y:S01]  /*17b10*/  FFMA.FTZ R15, R15, UR35, -R177.reuse ;  /* 0x000000230f0f7c23 */ /* 0x100fe200080108b1 */
[----:B------:R-:W-:-:S01]  /*17b20*/  FFMA.FTZ R120, R120, UR35, -R177 ;  /* 0x0000002378787c23 */ /* 0x000fc200080108b1 */
[--C-:B------:R-:W-:Y:S01]  /*17b30*/  FFMA.FTZ R121, R121, UR35, -R177.reuse ;  /* 0x0000002379797c23 */ /* 0x100fe200080108b1 */
[----:B------:R-:W-:-:S01]  /*17b40*/  FFMA.FTZ R126, R126, UR35, -R177 ;  /* 0x000000237e7e7c23 */ /* 0x000fc200080108b1 */
[--C-:B------:R-:W-:Y:S01]  /*17b50*/  FFMA.FTZ R127, R127, UR35, -R177.reuse ;  /* 0x000000237f7f7c23 */ /* 0x100fe200080108b1 */
        /* <DEDUP_REMOVED lines=30> */
[----:B------:R-:W-:Y:S01]  /*17d40*/  FFMA.FTZ R177, R178, UR35, -R177 ;  /* 0x00000023b2b17c23 */ /* 0x000fe200080108b1 */
[----:B-1----:R-:W-:-:S01]  /*17d50*/  FADD.FTZ R178, R15, R3 ;  /* 0x000000030fb27221 */ /* 0x002fc20000010000 */
[----:B------:R-:W1:Y:S01]  /*17d60*/  MUFU.EX2 R126, R126 ;  /* 0x0000007e007e7308 */ /* 0x000e620000000800 */
[----:B------:R-:W-:-:S02]  /*17d70*/  FADD.FTZ R3, R20, R4 ;  /* 0x0000000414037221 */ /* 0x000fc40000010000 */
[----:B--2---:R-:W-:Y:S02]  /*17d80*/  FADD.FTZ R4, R120, R178 ;  /* 0x000000b278047221 */ /* 0x004fe40000010000 */
[----:B------:R-:W-:-:S03]  /*17d90*/  FADD.FTZ R3, R21, R3 ;  /* 0x0000000315037221 */ /* 0x000fc60000010000 */
        /* <DEDUP_REMOVED lines=81> */
[----:B0-----:R-:W-:Y:S01]  /*182b0*/  FADD.FTZ R178, R176, R4 ;  /* 0x00000004b0b27221 */ /* 0x001fe20000010000 */
[----:B------:R-:W-:-:S03]  /*182c0*/  FADD.FTZ R4, R125, R3 ;  /* 0x000000037d047221 */ /* 0x000fc60000010000 */
[----:B-1----:R-:W-:Y:S01]  /*182d0*/  FADD.FTZ R3, R177, R178 ;  /* 0x000000b2b1037221 */ /* 0x002fe20000010000 */
[----:B------:R-:W-:Y:S06]  /*182e0*/  @!P0 BRA `(.L_x_1738) ;  /* 0x0000000000048947 */ /* 0x000fec0003800000 */
[----:B------:R-:W-:Y:S01]  /*182f0*/  BPT.TRAP 0x1 ;  /* 0x000000040000795c */ /* 0x000fe20000300000 */
.L_x_1738:
[----:B------:R-:W-:Y:S01]  /*18300*/  IMAD R17, R17, 0x8, R16 ;  /* 0x0000000811117824 */ /* 0x000fe200078e0210 */
[----:B------:R-:W-:Y:S01]  /*18310*/  ISETP.GT.AND P3, PT, R0, R11, PT ;  /* 0x0000000b0000720c */ /* 0x000fe20003f64270 */
[----:B------:R-:W-:Y:S01]  /*18320*/  IMAD.U32 R178, RZ, RZ, UR38 ;  /* 0x00000026ffb27e24 */ /* 0x000fe2000f8e00ff */
[----:B------:R-:W-:Y:S01]  /*18330*/  F2FP.SATFINITE.E4M3.F32.PACK_AB_MERGE_C R146, R147, R146, RZ ;  /* 0x000000929392723e */ /* 0x000fe200048070ff */
[----:B------:R-:W-:Y:S01]  /*18340*/  VIADD R17, R17, 0x2a860 ;  /* 0x0002a86011117836 */ /* 0x000fe20000000000 */
[----:B------:R-:W-:Y:S01]  /*18350*/  F2FP.SATFINITE.E4M3.F32.PACK_AB_MERGE_C R21, R21, R20, RZ ;  /* 0x000000141515723e */ /* 0x000fe200048070ff */
[----:B------:R-:W-:Y:S01]  /*18360*/  FMUL.FTZ R26, R26, R14 ;  /* 0x0000000e1a1a7220 */ /* 0x000fe20000410000 */
[----:B------:R-:W-:Y:S01]  /*18370*/  F2FP.SATFINITE.E4M3.F32.PACK_AB_MERGE_C R120, R121, R120, RZ ;  /* 0x000000787978723e */ /* 0x000fe200048070ff */
[-C--:B------:R-:W-:Y:S01]  /*18380*/  FMUL.FTZ R27, R27, R14.reuse ;  /* 0x0000000e1b1b7220 */ /* 0x080fe20000410000 */
[----:B------:R-:W-:Y:S01]  /*18390*/  PRMT R17, R178, 0x654, R17 ;  /* 0x00000654b2117816 */ /* 0x000fe20000000011 */
[----:B------:R-:W-:Y:S01]  /*183a0*/  FMUL.FTZ R30, R30, R14 ;  /* 0x0000000e1e1e7220 */ /* 0x000fe20000410000 */
        /* <DEDUP_REMOVED lines=125> */
[----:B------:R-:W-:Y:S02]  /*18b80*/  IMAD.MOV.U32 R10, RZ, RZ, R6 ;  /* 0x000000ffff0a7224 */ /* 0x000fe400078e0006 */
[----:B------:R-:W-:Y:S02]  /*18b90*/  IMAD.MOV.U32 R201, RZ, RZ, R13 ;  /* 0x000000ffffc97224 */ /* 0x000fe400078e000d */
[----:B0-----:R-:W-:Y:S01]  /*18ba0*/  IMAD.MOV.U32 R17, RZ, RZ, R12 ;  /* 0x000000ffff117224 */ /* 0x001fe200078e000c */
[----:B------:R-:W-:Y:S06]  /*18bb0*/  @P3 BRA `(.L_x_1739) ;  /* 0xffffffc400843947 */ /* 0x000fec000383ffff */
[----:B------:R-:W-:Y:S01]  /*18bc0*/  IMAD.MOV.U32 R14, RZ, RZ, R142 ;  /* 0x000000ffff0e7224 */ /* 0x000fe200078e008e */
[----:B------:R-:W-:Y:S01]  /*18bd0*/  MOV R201, R13 ;  /* 0x0000000d00c97202 */ /* 0x000fe20000000f00 */
[----:B------:R-:W-:Y:S02]  /*18be0*/  IMAD.MOV.U32 R10, RZ, RZ, R6 ;  /* 0x000000ffff0a7224 */ /* 0x000fe400078e0006 */
[----:B------:R-:W-:-:S07]  /*18bf0*/  IMAD.MOV.U32 R17, RZ, RZ, R12 ;  /* 0x000000ffff117224 */ /* 0x000fce00078e000c */
.L_x_1719:
[----:B------:R-:W0:Y:S01]  /*18c00*/  LDC R6, c[0x0][0x448] ;  /* 0x00011200ff067b82 */ /* 0x000e220000000800 */
[----:B------:R-:W-:Y:S01]  /*18c10*/  IADD3 R9, R203, 0x1, -R202 ;  /* 0x00000001cb097810 */ /* 0x000fe20007ffe8ca */
[----:B------:R-:W-:-:S06]  /*18c20*/  ULDC UR6, c[0x0][0x9dc] ;  /* 0x0002770000067ab9 */ /* 0x000fcc0000000800 */
[----:B------:R-:W1:Y:S01]  /*18c30*/  LDC R12, c[0x0][0x9e4] ;  /* 0x00027900ff0c7b82 */ /* 0x000e620000000800 */
[----:B0-----:R-:W-:Y:S01]  /*18c40*/  ISETP.NE.AND P4, PT, R6, 0x1, PT ;  /* 0x000000010600780c */ /* 0x001fe20003f85270 */
[----:B------:R-:W-:Y:S01]  /*18c50*/  VIADD R6, R212, 0x7f ;  /* 0x0000007fd4067836 */ /* 0x000fe20000000000 */
[----:B-1----:R-:W-:-:S11]  /*18c60*/  ISETP.GE.AND P5, PT, R12, 0x1, PT ;  /* 0x000000010c00780c */ /* 0x002fd60003fa6270 */
[----:B------:R-:W0:Y:S08]  /*18c70*/  @P4 LDC R7, c[0x0][0x44c] ;  /* 0x00011300ff074b82 */ /* 0x000e300000000800 */
[----:B------:R-:W1:Y:S01]  /*18c80*/  @P4 LDC R8, c[0x0][0x450] ;  /* 0x00011400ff084b82 */ /* 0x000e620000000800 */
[----:B0-----:R-:W-:-:S05]  /*18c90*/  @P4 IMAD.HI.U32 R7, R6, R7, RZ ;  /* 0x0000000706074227 */ /* 0x001fca00078e00ff */
[----:B-1----:R-:W-:-:S05]  /*18ca0*/  @P4 SHF.R.U32.HI R6, RZ, R8, R7 ;  /* 0x00000008ff064219 */ /* 0x002fca0000011607 */
[----:B------:R-:W-:-:S04]  /*18cb0*/  IMAD.IADD R6, R9, 0x1, R6 ;  /* 0x0000000109067824 */ /* 0x000fc800078e0206 */
[----:B------:R-:W-:Y:S01]  /*18cc0*/  VIADD R8, R6, -UR6 ;  /* 0x8000000606087c36 */ /* 0x000fe20008000000 */
[----:B------:R-:W-:Y:S06]  /*18cd0*/  @!P5 BRA `(.L_x_1740) ;  /* 0x000000000048d947 */ /* 0x000fec0003800000 */
[----:B------:R-:W-:Y:S01]  /*18ce0*/  IMAD.MOV.U32 R9, RZ, RZ, R6 ;  /* 0x000000ffff097224 */ /* 0x000fe200078e0006 */
[----:B------:R-:W-:Y:S04]  /*18cf0*/  BSSY B0, `(.L_x_1741) ;  /* 0x000000e000007945 */ /* 0x000fe80003800000 */
        /* <DEDUP_REMOVED lines=9> */
.L_x_1742:
[----:B------:R-:W-:-:S13]  /*18d90*/  ISETP.NE.AND P1, PT, R12, 0x1, PT ;  /* 0x000000010c00780c */ /* 0x000fda0003f25270 */
[----:B------:R-:W0:Y:S02]  /*18da0*/  @P1 LDC.64 R6, c[0x0][0x9e8] ;  /* 0x00027a00ff061b82 */ /* 0x000e240000000a00 */
[----:B0-----:R-:W-:-:S05]  /*18db0*/  @P1 IMAD.HI.U32 R6, R9, R6, RZ ;  /* 0x0000000609061227 */ /* 0x001fca00078e00ff */
[----:B------:R-:W-:-:S07]  /*18dc0*/  @P1 SHF.R.U32.HI R9, RZ, R7, R6 ;  /* 0x00000007ff091219 */ /* 0x000fce0000011606 */
.L_x_1743:
[----:B------:R-:W-:Y:S05]  /*18dd0*/  BSYNC B0 ;  /* 0x0000000000007941 */ /* 0x000fea0003800000 */
.L_x_1741:
[----:B------:R-:W-:-:S05]  /*18de0*/  IMAD R9, R9, R12, RZ ;  /* 0x0000000c09097224 */ /* 0x000fca00078e02ff */
[----:B------:R-:W-:-:S07]  /*18df0*/  VIMNMX R8, R8, R9, !PT ;  /* 0x0000000908087248 */ /* 0x000fce0007fe0100 */
.L_x_1740:
[----:B------:R-:W-:-:S05]  /*18e00*/  VIADD R8, R8, 0x7f ;  /* 0x0000007f08087836 */ /* 0x000fca0000000000 */
[----:B------:R-:W-:-:S04]  /*18e10*/  SHF.R.S32.HI R7, RZ, 0x1f, R8 ;  /* 0x0000001fff077819 */ /* 0x000fc80000011408 */
[----:B------:R-:W-:-:S04]  /*18e20*/  LEA.HI R7, R7, R8, RZ, 0x7 ;  /* 0x0000000807077211 */ /* 0x000fc800078f38ff */
[----:B------:R-:W-:-:S04]  /*18e30*/  SHF.R.S32.HI R6, RZ, 0x7, R7 ;  /* 0x00000007ff067819 */ /* 0x000fc80000011407 */
[----:B------:R-:W-:-:S04]  /*18e40*/  VIMNMX R13, R229, R6, !PT ;  /* 0x00000006e50d7248 */ /* 0x000fc80007fe0100 */
[----:B------:R-:W-:-:S13]  /*18e50*/  ISETP.GE.AND P1, PT, R0, R13, PT ;  /* 0x0000000d0000720c */ /* 0x000fda0003f26270 */
[----:B------:R-:W-:Y:S05]  /*18e60*/  @!P1 BRA `(.L_x_1744) ;  /* 0x0000002800849947 */ /* 0x000fea0003800000 */
[----:B------:R-:W-:Y:S02]  /*18e70*/  IMAD.MOV.U32 R12, RZ, RZ, R14 ;  /* 0x000000ffff0c7224 */ /* 0x000fe400078e000e */
[----:B------:R-:W-:Y:S02]  /*18e80*/  IMAD.MOV.U32 R11, RZ, RZ, R10 ;  /* 0x000000ffff0b7224 */ /* 0x000fe400078e000a */
[----:B------:R-:W-:Y:S02]  /*18e90*/  IMAD.MOV.U32 R6, RZ, RZ, R201 ;  /* 0x000000ffff067224 */ /* 0x000fe400078e00c9 */
[----:B------:R-:W-:-:S07]  /*18ea0*/  IMAD.MOV.U32 R15, RZ, RZ, R17 ;  /* 0x000000ffff0f7224 */ /* 0x000fce00078e0011 */
.L_x_1756:
[----:B------:R-:W-:Y:S01]  /*18eb0*/  ISETP.NE.AND P1, PT, R15, 0x1, PT ;  /* 0x000000010f00780c */ /* 0x000fe20003f25270 */
[----:B------:R-:W-:Y:S05]  /*18ec0*/  YIELD ;  /* 0x0000000000007946 */ /* 0x000fea0003800000 */
[----:B------:R-:W-:Y:S02]  /*18ed0*/  SEL R201, RZ, 0x1, P1 ;  /* 0x00000001ffc97807 */ /* 0x000fe40000800000 */
[----:B------:R-:W-:Y:S02]  /*18ee0*/  ISETP.NE.AND P1, PT, R218, RZ, PT ;  /* 0x000000ffda00720c */ /* 0x000fe40003f25270 */
[----:B------:R-:W-:-:S11]  /*18ef0*/  LOP3.LUT R201, R6, R201, RZ, 0x3c, !PT ;  /* 0x000000c906c97212 */ /* 0x000fd600078e3cff */
[----:B------:R-:W-:Y:S05]  /*18f00*/  @P1 BRA `(.L_x_1745) ;  /* 0x00000000003c1947 */ /* 0x000fea0003800000 */
[----:B------:R-:W-:Y:S05]  /*18f10*/  @!P0 BRA `(.L_x_1746) ;  /* 0x0000000000048947 */ /* 0x000fea0003800000 */
[----:B------:R-:W-:Y:S01]  /*18f20*/  BPT.TRAP 0x1 ;  /* 0x000000040000795c */ /* 0x000fe20000300000 */
.L_x_1746:
[----:B------:R-:W-:Y:S01]  /*18f30*/  VIADD R7, R15, 0x1 ;  /* 0x000000010f077836 */ /* 0x000fe20000000000 */
[----:B------:R-:W-:-:S04]  /*18f40*/  SHF.L.U32 R8, R201, 0x1f, RZ ;  /* 0x0000001fc9087819 */ /* 0x000fc800000006ff */
[----:B------:R-:W-:-:S04]  /*18f50*/  ISETP.NE.AND P2, PT, R7, 0x2, PT ;  /* 0x000000020700780c */ /* 0x000fc80003f45270 */
[----:B------:R-:W-:-:S05]  /*18f60*/  SEL R7, R7, RZ, P2 ;  /* 0x000000ff07077207 */ /* 0x000fca0001000000 */
[----:B------:R-:W-:-:S04]  /*18f70*/  IMAD R7, R7, 0x8, R16 ;  /* 0x0000000807077824 */ /* 0x000fc800078e0210 */
[----:B------:R0:W1:Y:S01]  /*18f80*/  SYNCS.PHASECHK.TRANS64.TRYWAIT P2, [R7+URZ+0x2a830], R8 ;  /* 0x02a83008070075a7 */ /* 0x000062000804017f */
[----:B------:R-:W-:Y:S05]  /*18f90*/  @!P0 BRA `(.L_x_1747) ;  /* 0x0000000000048947 */ /* 0x000fea0003800000 */
[----:B------:R-:W-:Y:S01]  /*18fa0*/  BPT.TRAP 0x1 ;  /* 0x000000040000795c */ /* 0x000fe20000300000 */
.L_x_1747:
[----:B------:R-:W-:Y:S04]  /*18fb0*/  BSSY B0, `(.L_x_1745) ;  /* 0x0000004000007945 */ /* 0x000fe80003800000 */
[----:B-1----:R-:W-:Y:S05]  /*18fc0*/  @P2 BRA `(.L_x_1748) ;  /* 0x0000000000082947 */ /* 0x002fea0003800000 */
[----:B------:R-:W1:Y:S02]  /*18fd0*/  SYNCS.PHASECHK.TRANS64.TRYWAIT P2, [R7+URZ+0x2a830], R8 ;  /* 0x02a83008070075a7 */ /* 0x000e64000804017f */
[----:B-1----:R-:W-:Y:S05]  /*18fe0*/  @!P2 BRA `(.L_x_1749) ;  /* 0x0000012c0060a947 */ /* 0x002fea0003800000 */
.L_x_1748:
[----:B------:R-:W-:Y:S05]  /*18ff0*/  BSYNC B0 ;  /* 0x0000000000007941 */ /* 0x000fea0003800000 */
.L_x_1745:
[----:B01----:R-:W0:Y:S01]  /*19000*/  S2R R7, SR_TID.X ;  /* 0x0000000000077919 */ /* 0x003e220000002100 */
[----:B------:R-:W-:Y:S01]  /*19010*/  VIADD R17, R15, 0x1 ;  /* 0x000000010f117836 */ /* 0x000fe20000000000 */
[----:B------:R-:W-:Y:S05]  /*19020*/  WARPSYNC.ALL ;  /* 0x0000000000007948 */ /* 0x000fea0003800000 */
[C---:B------:R-:W-:Y:S01]  /*19030*/  ISETP.NE.AND P2, PT, R17.reuse, 0x2, PT ;  /* 0x000000021100780c */ /* 0x040fe20003f45270 */
[----:B------:R-:W-:Y:S02]  /*19040*/  IMAD.MOV.U32 R9, RZ, RZ, -0x7fffffe0 ;  /* 0x80000020ff097424 */ /* 0x000fe400078e00ff */
[----:B------:R-:W-:Y:S01]  /*19050*/  IMAD.MOV.U32 R121, RZ, RZ, -0x7fffffe0 ;  /* 0x80000020ff797424 */ /* 0x000fe200078e00ff */
[----:B------:R-:W-:Y:S01]  /*19060*/  SEL R17, R17, RZ, P2 ;  /* 0x000000ff11117207 */ /* 0x000fe20001000000 */
[----:B------:R-:W-:Y:S01]  /*19070*/  IMAD.MOV.U32 R123, RZ, RZ, -0x7fffffe0 ;  /* 0x80000020ff7b7424 */ /* 0x000fe200078e00ff */
[----:B------:R-:W-:Y:S01]  /*19080*/  R2UR UR27, R9 ;  /* 0x00000000091b72ca */ /* 0x000fe200000e0000 */
[----:B------:R-:W-:Y:S01]  /*19090*/  IMAD.MOV.U32 R21, RZ, RZ, -0x7fffffe0 ;  /* 0x80000020ff157424 */ /* 0x000fe200078e00ff */
[----:B------:R-:W-:Y:S01]  /*190a0*/  R2UR UR7, R121 ;  /* 0x00000000790772ca */ /* 0x000fe200000e0000 */
[----:B------:R-:W-:Y:S01]  /*190b0*/  IMAD R8, R17, 0x600, R5 ;  /* 0x0000060011087824 */ /* 0x000fe200078e0205 */
[----:B------:R-:W-:-:S02]  /*190c0*/  R2UR UR15, R121 ;  /* 0x00000000790f72ca */ /* 0x000fc400000e0000 */
[----:B------:R-:W-:Y:S01]  /*190d0*/  R2UR UR19, R123 ;  /* 0x000000007b1372ca */ /* 0x000fe200000e0000 */
[C---:B------:R-:W-:Y:S01]  /*190e0*/  VIADD R120, R8.reuse, 0x2 ;  /* 0x0000000208787836 */ /* 0x040fe20000000000 */
[C---:B------:R-:W-:Y:S01]  /*190f0*/  R2UR UR26, R8.reuse ;  /* 0x00000000081a72ca */ /* 0x040fe200000e0000 */
[C---:B------:R-:W-:Y:S01]  /*19100*/  VIADD R122, R8.reuse, 0x400 ;  /* 0x00000400087a7836 */ /* 0x040fe20000000000 */
[----:B------:R-:W-:Y:S01]  /*19110*/  R2UR UR11, R21 ;  /* 0x00000000150b72ca */ /* 0x000fe200000e0000 */
[----:B------:R-:W-:Y:S01]  /*19120*/  VIADD R20, R8, 0x200 ;  /* 0x0000020008147836 */ /* 0x000fe20000000000 */
[----:B------:R-:W-:Y:S02]  /*19130*/  R2UR UR6, R120 ;  /* 0x00000000780672ca */ /* 0x000fe400000e0000 */
[C---:B------:R-:W-:Y:S01]  /*19140*/  IADD3 R120, R8.reuse, 0x202, RZ ;  /* 0x0000020208787810 */ /* 0x040fe20007ffe0ff */
[----:B------:R-:W-:Y:S01]  /*19150*/  VIADD R8, R8, 0x402 ;  /* 0x0000040208087836 */ /* 0x000fe20000000000 */
[----:B------:R-:W-:-:S02]  /*19160*/  R2UR UR18, R122 ;  /* 0x000000007a1272ca */ /* 0x000fc400000e0000 */
[----:B------:R-:W-:Y:S02]  /*19170*/  R2UR UR14, R120 ;  /* 0x00000000780e72ca */ /* 0x000fe400000e0000 */
[----:B0-----:R-:W-:Y:S02]  /*19180*/  SHF.R.U32.HI R7, RZ, 0x7, R7 ;  /* 0x00000007ff077819 */ /* 0x001fe40000011607 */
[----:B------:R-:W-:Y:S02]  /*19190*/  R2UR UR10, R20 ;  /* 0x00000000140a72ca */ /* 0x000fe400000e0000 */
[----:B------:R-:W-:Y:S01]  /*191a0*/  R2UR UR22, R8 ;  /* 0x00000000081672ca */ /* 0x000fe200000e0000 */
[----:B------:R-:W-:Y:S01]  /*191b0*/  VIADD R7, R7, 0x8 ;  /* 0x0000000807077836 */ /* 0x000fe20000000000 */
[----:B------:R-:W-:-:S04]  /*191c0*/  R2UR UR23, R9 ;  /* 0x00000000091772ca */ /* 0x000fc800000e0000 */
        /* <DEDUP_REMOVED lines=22> */
.L_x_1751:
[----:B------:R-:W-:Y:S01]  /*19330*/  SHF.L.U32 R6, R6, 0x1f, RZ ;  /* 0x0000001f06067819 */ /* 0x000fe200000006ff */
[----:B------:R-:W-:-:S04]  /*19340*/  IMAD R7, R15, 0x8, R16 ;  /* 0x000000080f077824 */ /* 0x000fc800078e0210 */
[----:B------:R0:W1:Y:S01]  /*19350*/  SYNCS.PHASECHK.TRANS64.TRYWAIT P1, [R7+URZ+0x2a850], R6 ;  /* 0x02a85006070075a7 */ /* 0x000062000802017f */
[----:B------:R-:W-:Y:S05]  /*19360*/  @!P0 BRA `(.L_x_1752) ;  /* 0x0000000000048947 */ /* 0x000fea0003800000 */
[----:B------:R-:W-:Y:S01]  /*19370*/  BPT.TRAP 0x1 ;  /* 0x000000040000795c */ /* 0x000fe20000300000 */
.L_x_1752:
[----:B-1----:R-:W-:Y:S05]  /*19380*/  @P1 BRA `(.L_x_1750) ;  /* 0x0000000000081947 */ /* 0x002fea0003800000 */
[----:B------:R-:W1:Y:S02]  /*19390*/  SYNCS.PHASECHK.TRANS64.TRYWAIT P1, [R7+URZ+0x2a850], R6 ;  /* 0x02a85006070075a7 */ /* 0x000e64000802017f */
[----:B-1----:R-:W-:Y:S05]  /*193a0*/  @!P1 BRA `(.L_x_1753) ;  /* 0x0000012800849947 */ /* 0x002fea0003800000 */
.L_x_1750:
[----:B01----:R-:W-:Y:S01]  /*193b0*/  VIADD R6, R16, 0x400 ;  /* 0x0000040010067836 */ /* 0x003fe20000000000 */
[----:B------:R-:W-:Y:S05]  /*193c0*/  WARPSYNC.ALL ;  /* 0x0000000000007948 */ /* 0x000fea0003800000 */
[----:B------:R-:W-:Y:S01]  /*193d0*/  SHF.R.U32.HI R6, RZ, 0x4, R6 ;  /* 0x00000004ff067819 */ /* 0x000fe20000011606 */
[----:B------:R-:W-:Y:S01]  /*193e0*/  IMAD.MOV.U32 R7, RZ, RZ, 0x40000040 ;  /* 0x40000040ff077424 */ /* 0x000fe200078e00ff */
[----:B------:R-:W-:Y:S01]  /*193f0*/  WARPGROUP.ARRIVE ;  /* 0x00000000000079c5 */ /* 0x000fe20000000000 */
[----:B------:R-:W-:Y:S01]  /*19400*/  IMAD.MOV.U32 R9, RZ, RZ, 0x40000040 ;  /* 0x40000040ff097424 */ /* 0x000fe200078e00ff */
[----:B------:R-:W-:-:S04]  /*19410*/  LOP3.LUT R6, R6, 0x3fff, RZ, 0xc0, !PT ;  /* 0x00003fff06067812 */ /* 0x000fc800078ec0ff */
[----:B------:R-:W0:Y:S01]  /*19420*/  S2R R10, SR_TID.X ;  /* 0x00000000000a7919 */ /* 0x000e220000002100 */
[----:B------:R-:W-:Y:S01]  /*19430*/  R2UR UR7, R7 ;  /* 0x00000000070772ca */ /* 0x000fe200000e0000 */
[----:B------:R-:W-:Y:S01]  /*19440*/  IMAD.MOV.U32 R7, RZ, RZ, 0x40000040 ;  /* 0x40000040ff077424 */ /* 0x000fe200078e00ff */
        /* <DEDUP_REMOVED lines=29> */
.L_x_1754:
[C---:B0-----:R-:W-:Y:S01]  /*19620*/  FMUL.FTZ R6, R2.reuse, R120 ;  /* 0x0000007802067220 */ /* 0x041fe20000410000 */
[C---:B------:R-:W-:Y:S01]  /*19630*/  FMUL.FTZ R7, R2.reuse, R121 ;  /* 0x0000007902077220 */ /* 0x040fe20000410000 */
[C---:B------:R-:W-:Y:S01]  /*19640*/  FMUL.FTZ R20, R2.reuse, R124 ;  /* 0x0000007c02147220 */ /* 0x040fe20000410000 */
[----:B------:R-:W-:Y:S02]  /*19650*/  IMAD R10, R17, 0x8, R16 ;  /* 0x00000008110a7824 */ /* 0x000fe400078e0210 */
[----:B------:R-:W-:Y:S01]  /*19660*/  FMUL.FTZ R21, R2, R125 ;  /* 0x0000007d02157220 */ /* 0x000fe20000410000 */
[----:B------:R-:W-:Y:S01]  /*19670*/  IMAD.U32 R14, RZ, RZ, UR38 ;  /* 0x00000026ff0e7e24 */ /* 0x000fe2000f8e00ff */
[----:B------:R-:W0:Y:S01]  /*19680*/  MUFU.TANH R6, R6 ;  /* 0x0000000600067308 */ /* 0x000e220000002400 */
[----:B------:R-:W-:Y:S02]  /*19690*/  VIADD R10, R10, 0x2a840 ;  /* 0x0002a8400a0a7836 */ /* 0x000fe40000000000 */
[C---:B------:R-:W-:Y:S01]  /*196a0*/  FMUL.FTZ R8, R2.reuse, R122 ;  /* 0x0000007a02087220 */ /* 0x040fe20000410000 */
[C---:B------:R-:W-:Y:S01]  /*196b0*/  FMUL.FTZ R122, R2.reuse, R128 ;  /* 0x00000080027a7220 */ /* 0x040fe20000410000 */
[C---:B------:R-:W-:Y:S01]  /*196c0*/  FMUL.FTZ R9, R2.reuse, R123 ;  /* 0x0000007b02097220 */ /* 0x040fe20000410000 */
[----:B------:R-:W-:Y:S01]  /*196d0*/  FMUL.FTZ R123, R2, R129 ;  /* 0x00000081027b7220 */ /* 0x000fe20000410000 */
[----:B------:R-:W-:Y:S01]  /*196e0*/  PRMT R10, R14, 0x654, R10 ;  /* 0x000006540e0a7816 */ /* 0x000fe2000000000a */
[C---:B------:R-:W-:Y:S01]  /*196f0*/  FMUL.FTZ R120, R2.reuse, R126 ;  /* 0x0000007e02787220 */ /* 0x040fe20000410000 */
[----:B------:R-:W1:Y:S01]  /*19700*/  MUFU.TANH R7, R7 ;  /* 0x0000000700077308 */ /* 0x000e620000002400 */
[C---:B------:R-:W-:Y:S01]  /*19710*/  FMUL.FTZ R126, R2.reuse, R132 ;  /* 0x00000084027e7220 */ /* 0x040fe20000410000 */
[----:B------:R0:W-:Y:S01]  /*19720*/  SYNCS.ARRIVE.TRANS64.RED.A1T0 RZ, [R10+URZ], RZ ;  /* 0x000000ff0aff79a7 */ /* 0x0001e2000810043f */
[C---:B------:R-:W-:Y:S01]  /*19730*/  FMUL.FTZ R121, R2.reuse, R127 ;  /* 0x0000007f02797220 */ /* 0x040fe20000410000 */
[C---:B------:R-:W-:Y:S01]  /*19740*/  FMUL.FTZ R127, R2.reuse, R133 ;  /* 0x00000085027f7220 */ /* 0x040fe20000410000 */
[C---:B------:R-:W-:Y:S01]  /*19750*/  FMUL.FTZ R128, R2.reuse, R136 ;  /* 0x0000008802807220 */ /* 0x040fe20000410000 */
[C---:B------:R-:W-:Y:S01]  /*19760*/  FMUL.FTZ R129, R2.reuse, R137 ;  /* 0x0000008902817220 */ /* 0x040fe20000410000 */
[C---:B------:R-:W-:Y:S01]  /*19770*/  FMUL.FTZ R124, R2.reuse, R130 ;  /* 0x00000082027c7220 */ /* 0x040fe20000410000 */
[----:B------:R-:W2:Y:S01]  /*19780*/  MUFU.TANH R20, R20 ;  /* 0x0000001400147308 */ /* 0x000ea20000002400 */
[----:B------:R-:W-:Y:S01]  /*19790*/  FMUL.FTZ R130, R2, R140 ;  /* 0x0000008c02827220 */ /* 0x000fe20000410000 */
[----:B0-----:R-:W-:Y:S01]  /*197a0*/  FMNMX.FTZ R10, R6, R11, !PT ;  /* 0x0000000b060a7209 */ /* 0x001fe20007810000 */
        /* <DEDUP_REMOVED lines=63> */
[----:B------:R-:W-:Y:S01]  /*19ba0*/  FMUL.FTZ R178, R2, R183 ;  /* 0x000000b702b27220 */ /* 0x000fe20000410000 */
[----:B------:R-:W-:-:S05]  /*19bb0*/  UMOV UR35, UR30 ;  /* 0x0000001e00237c82 */ /* 0x000fca0008000000 */
        /* <DEDUP_REMOVED lines=45> */
[----:B-1----:R-:W-:-:S05]  /*19e90*/  FMNMX.FTZ R14, R169, R10, !PT ;  /* 0x0000000aa90e7209 */ /* 0x002fca0007810000 */
[----:B------:R-:W1:Y:S02]  /*19ea0*/  SHFL.BFLY PT, R10, R14, 0x2, 0x1f ;  /* 0x0c401f000e0a7f89 */ /* 0x000e6400000e0000 */
[----:B------:R-:W3:Y:S08]  /*19eb0*/  MUFU.TANH R120, R120 ;  /* 0x0000007800787308 */ /* 0x000ef00000002400 */
[----:B------:R-:W4:Y:S08]  /*19ec0*/  MUFU.TANH R121, R121 ;  /* 0x0000007900797308 */ /* 0x000f300000002400 */
[----:B------:R-:W5:Y:S01]  /*19ed0*/  MUFU.TANH R124, R124 ;  /* 0x0000007c007c7308 */ /* 0x000f620000002400 */
[----:B-1----:R-:W-:-:S07]  /*19ee0*/  FMNMX.FTZ R10, R14, R10, !PT ;  /* 0x0000000a0e0a7209 */ /* 0x002fce0007810000 */
[----:B------:R-:W1:Y:S01]  /*19ef0*/  MUFU.TANH R125, R125 ;  /* 0x0000007d007d7308 */ /* 0x000e620000002400 */
[----:B------:R-:W2:Y:S07]  /*19f00*/  SHFL.BFLY PT, R14, R10, 0x1, 0x1f ;  /* 0x0c201f000a0e7f89 */ /* 0x000eae00000e0000 */
[----:B------:R-:W1:Y:S08]  /*19f10*/  MUFU.TANH R134, R134 ;  /* 0x0000008600867308 */ /* 0x000e700000002400 */
[----:B------:R-:W1:Y:S08]  /*19f20*/  MUFU.TANH R135, R135 ;  /* 0x0000008700877308 */ /* 0x000e700000002400 */
[----:B------:R-:W1:Y:S01]  /*19f30*/  MUFU.TANH R138, R138 ;  /* 0x0000008a008a7308 */ /* 0x000e620000002400 */
[----:B--2---:R-:W-:-:S02]  /*19f40*/  FMNMX.FTZ R10, R10, R14, !PT ;  /* 0x0000000e0a0a7209 */ /* 0x004fc40007810000 */
[----:B------:R-:W-:-:S05]  /*19f50*/  FMNMX.FTZ R14, R8, R12, !PT ;  /* 0x0000000c080e7209 */ /* 0x000fca0007810000 */
[----:B------:R-:W2:Y:S01]  /*19f60*/  MUFU.TANH R139, R139 ;  /* 0x0000008b008b7308 */ /* 0x000ea20000002400 */
[----:B0-----:R-:W-:Y:S01]  /*19f70*/  FMNMX.FTZ R14, R9, R14, !PT ;  /* 0x0000000e090e7209 */ /* 0x001fe20007810000 */
[----:B------:R-:W-:-:S03]  /*19f80*/  FADD.FTZ R11, -R10, R11 ;  /* 0x0000000b0a0b7221 */ /* 0x000fc60000010100 */
[----:B---3--:R-:W-:Y:S01]  /*19f90*/  FMNMX.FTZ R14, R120, R14, !PT ;  /* 0x0000000e780e7209 */ /* 0x008fe20007810000 */
[----:B------:R-:W-:Y:S02]  /*19fa0*/  FMUL.FTZ R11, R11, UR35 ;  /* 0x000000230b0b7c20 */ /* 0x000fe40008410000 */
[----:B------:R-:W0:Y:S01]  /*19fb0*/  MUFU.TANH R142, R142 ;  /* 0x0000008e008e7308 */ /* 0x000e220000002400 */
[----:B----4-:R-:W-:-:S04]  /*19fc0*/  FMNMX.FTZ R14, R121, R14, !PT ;  /* 0x0000000e790e7209 */ /* 0x010fc80007810000 */
[----:B-----5:R-:W-:-:S03]  /*19fd0*/  FMNMX.FTZ R14, R124, R14, !PT ;  /* 0x0000000e7c0e7209 */ /* 0x020fc60007810000 */
[----:B------:R-:W3:Y:S01]  /*19fe0*/  MUFU.TANH R143, R143 ;  /* 0x0000008f008f7308 */ /* 0x000ee20000002400 */
[----:B-1----:R-:W-:-:S04]  /*19ff0*/  FMNMX.FTZ R14, R125, R14, !PT ;  /* 0x0000000e7d0e7209 */ /* 0x002fc80007810000 */
[----:B------:R-:W-:-:S03]  /*1a000*/  FMNMX.FTZ R14, R134, R14, !PT ;  /* 0x0000000e860e7209 */ /* 0x000fc60007810000 */
[----:B------:R-:W1:Y:S01]  /*1a010*/  MUFU.TANH R146, R146 ;  /* 0x0000009200927308 */ /* 0x000e620000002400 */
[----:B------:R-:W-:-:S04]  /*1a020*/  FMNMX.FTZ R14, R135, R14, !PT ;  /* 0x0000000e870e7209 */ /* 0x000fc80007810000 */
[----:B------:R-:W-:-:S03]  /*1a030*/  FMNMX.FTZ R14, R138, R14, !PT ;  /* 0x0000000e8a0e7209 */ /* 0x000fc60007810000 */
[----:B------:R-:W4:Y:S01]  /*1a040*/  MUFU.TANH R147, R147 ;  /* 0x0000009300937308 */ /* 0x000f220000002400 */
[----:B--2---:R-:W-:-:S04]  /*1a050*/  FMNMX.FTZ R14, R139, R14, !PT ;  /* 0x0000000e8b0e7209 */ /* 0x004fc80007810000 */
[----:B0-----:R-:W-:-:S03]  /*1a060*/  FMNMX.FTZ R14, R142, R14, !PT ;  /* 0x0000000e8e0e7209 */ /* 0x001fc60007810000 */
[----:B------:R-:W0:Y:S01]  /*1a070*/  MUFU.TANH R150, R150 ;  /* 0x0000009600967308 */ /* 0x000e220000002400 */
[----:B---3--:R-:W-:-:S04]  /*1a080*/  FMNMX.FTZ R14, R143, R14, !PT ;  /* 0x0000000e8f0e7209 */ /* 0x008fc80007810000 */
[----:B-1----:R-:W-:-:S03]  /*1a090*/  FMNMX.FTZ R14, R146, R14, !PT ;  /* 0x0000000e920e7209 */ /* 0x002fc60007810000 */
[----:B------:R-:W1:Y:S01]  /*1a0a0*/  MUFU.TANH R151, R151 ;  /* 0x0000009700977308 */ /* 0x000e620000002400 */
[----:B----4-:R-:W-:-:S07]  /*1a0b0*/  FMNMX.FTZ R14, R147, R14, !PT ;  /* 0x0000000e930e7209 */ /* 0x010fce0007810000 */
        /* <DEDUP_REMOVED lines=32> */
[----:B------:R-:W-:Y:S01]  /*1a2c0*/  MUFU.EX2 R11, R11 ;  /* 0x0000000b000b7308 */ /* 0x000fe20000000800 */
[----:B-1----:R-:W-:-:S04]  /*1a2d0*/  FMNMX.FTZ R14, R176, R14, !PT ;  /* 0x0000000eb00e7209 */ /* 0x002fc80007810000 */
[----:B--2---:R-:W-:-:S05]  /*1a2e0*/  FMNMX.FTZ R14, R178, R14, !PT ;  /* 0x0000000eb20e7209 */ /* 0x004fca0007810000 */
[----:B------:R-:W0:Y:S02]  /*1a2f0*/  SHFL.BFLY PT, R177, R14, 0x2, 0x1f ;  /* 0x0c401f000eb17f89 */ /* 0x000e2400000e0000 */
[----:B0-----:R-:W-:-:S05]  /*1a300*/  FMNMX.FTZ R14, R14, R177, !PT ;  /* 0x000000b10e0e7209 */ /* 0x001fca0007810000 */
[----:B------:R-:W0:Y:S02]  /*1a310*/  SHFL.BFLY PT, R177, R14, 0x1, 0x1f ;  /* 0x0c201f000eb17f89 */ /* 0x000e2400000e0000 */
[----:B0-----:R-:W-:Y:S01]  /*1a320*/  FMNMX.FTZ R14, R14, R177, !PT ;  /* 0x000000b10e0e7209 */ /* 0x001fe20007810000 */
[----:B------:R-:W-:-:S04]  /*1a330*/  IMAD.U32 R177, RZ, RZ, UR35 ;  /* 0x00000023ffb17e24 */ /* 0x000fc8000f8e00ff */
[----:B------:R-:W-:Y:S01]  /*1a340*/  FFMA.FTZ R177, R10, R177, -8 ;  /* 0xc10000000ab17423 */ /* 0x000fe200000100b1 */
        /* <DEDUP_REMOVED lines=33> */
[----:B------:R-:W-:Y:S01]  /*1a560*/  MOV R177, UR35 ;  /* 0x0000002300b17c02 */ /* 0x000fe20008000f00 */
[----:B------:R-:W-:Y:S01]  /*1a570*/  FMUL.FTZ R12, R12, UR35 ;  /* 0x000000230c0c7c20 */ /* 0x000fe20008410000 */
[----:B------:R-:W0:Y:S03]  /*1a580*/  MUFU.EX2 R6, R6 ;  /* 0x0000000600067308 */ /* 0x000e260000000800 */
[----:B------:R-:W-:-:S04]  /*1a590*/  FFMA.FTZ R177, R14, R177, -8 ;  /* 0xc10000000eb17423 */ /* 0x000fc800000100b1 */
        /* <DEDUP_REMOVED lines=38> */
[----:B------:R-:W-:Y:S01]  /*1a800*/  FFMA.FTZ R177, R178, UR35, -R177 ;  /* 0x00000023b2b17c23 */ /* 0x000fe200080108b1 */
[----:B0-----:R-:W-:-:S03]  /*1a810*/  FADD.FTZ R4, R7, R4 ;  /* 0x0000000407047221 */ /* 0x001fc60000010000 */
        /* <DEDUP_REMOVED lines=122> */
.L_x_1755:
[----:B------:R-:W-:Y:S01]  /*1afc0*/  IMAD R15, R15, 0x8, R16 ;  /* 0x000000080f0f7824 */ /* 0x000fe200078e0210 */
[----:B------:R-:W-:Y:S01]  /*1afd0*/  ISETP.GT.AND P1, PT, R0, R13, PT ;  /* 0x0000000d0000720c */ /* 0x000fe20003f24270 */
[----:B------:R-:W-:Y:S01]  /*1afe0*/  IMAD.U32 R178, RZ, RZ, UR38 ;  /* 0x00000026ffb27e24 */ /* 0x000fe2000f8e00ff */
[----:B------:R-:W-:Y:S01]  /*1aff0*/  F2FP.SATFINITE.E4M3.F32.PACK_AB_MERGE_C R20, R21, R20, RZ ;  /* 0x000000141514723e */ /* 0x000fe200048070ff */
[----:B------:R-:W-:Y:S01]  /*1b000*/  VIADD R15, R15, 0x2a860 ;  /* 0x0002a8600f0f7836 */ /* 0x000fe20000000000 */
[----:B------:R-:W-:Y:S01]  /*1b010*/  F2FP.SATFINITE.E4M3.F32.PACK_AB_MERGE_C R120, R121, R120, RZ ;  /* 0x000000787978723e */ /* 0x000fe200048070ff */
[-C--:B------:R-:W-:Y:S01]  /*1b020*/  FMUL.FTZ R24, R24, R11.reuse ;  /* 0x0000000b18187220 */ /* 0x080fe20000410000 */
[----:B------:R-:W-:Y:S01]  /*1b030*/  F2FP.SATFINITE.E4M3.F32.PACK_AB_MERGE_C R126, R127, R126, RZ ;  /* 0x0000007e7f7e723e */ /* 0x000fe200048070ff */
[-C--:B------:R-:W-:Y:S01]  /*1b040*/  FMUL.FTZ R25, R25, R11.reuse ;  /* 0x0000000b19197220 */ /* 0x080fe20000410000 */
[----:B------:R-:W-:Y:S01]  /*1b050*/  PRMT R15, R178, 0x654, R15 ;  /* 0x00000654b20f7816 */ /* 0x000fe2000000000f */
[-C--:B------:R-:W-:Y:S01]  /*1b060*/  FMUL.FTZ R28, R28, R11.reuse ;  /* 0x0000000b1c1c7220 */ /* 0x080fe20000410000 */
[----:B------:R-:W-:Y:S01]  /*1b070*/  F2FP.SATFINITE.E4M3.F32.PACK_AB_MERGE_C R134, R135, R134, RZ ;  /* 0x000000868786723e */ /* 0x000fe200048070ff */
[-C--:B------:R-:W-:Y:S01]  /*1b080*/  FMUL.FTZ R29, R29, R11.reuse ;  /* 0x0000000b1d1d7220 */ /* 0x080fe20000410000 */
[----:B------:R-:W-:Y:S01]  /*1b090*/  F2FP.SATFINITE.E4M3.F32.PACK_AB_MERGE_C R130, R131, R130, RZ ;  /* 0x000000828382723e */ /* 0x000fe200048070ff */
[----:B------:R0:W-:Y:S01]  /*1b0a0*/  SYNCS.ARRIVE.TRANS64.RED.A1T0 RZ, [R15+URZ], RZ ;  /* 0x000000ff0fff79a7 */ /* 0x0001e2000810043f */
        /* <DEDUP_REMOVED lines=110> */
[----:B------:R-:W-:Y:S01]  /*1b790*/  F2FP.SATFINITE.E4M3.F32.PACK_AB_MERGE_C R192, R129, R128, R130 ;  /* 0x0000008081c0723e */ /* 0x000fe20004807082 */
[----:B------:R-:W-:Y:S01]  /*1b7a0*/  IMAD.MOV.U32 R6, RZ, RZ, R201 ;  /* 0x000000ffff067224 */ /* 0x000fe200078e00c9 */
[----:B------:R-:W-:Y:S01]  /*1b7b0*/  F2FP.SATFINITE.E4M3.F32.PACK_AB_MERGE_C R193, R139, R138, R142 ;  /* 0x0000008a8bc1723e */ /* 0x000fe2000480708e */
[----:B0-----:R-:W-:Y:S01]  /*1b7c0*/  IMAD.MOV.U32 R15, RZ, RZ, R17 ;  /* 0x000000ffff0f7224 */ /* 0x001fe200078e0011 */
        /* <DEDUP_REMOVED lines=9> */
[----:B------:R-:W-:Y:S01]  /*1b860*/  F2FP.SATFINITE.E4M3.F32.PACK_AB_MERGE_C R187, R175, R174, R176 ;  /* 0x000000aeafbb723e */ /* 0x000fe200048070b0 */
[----:B------:R-:W-:Y:S06]  /*1b870*/  @P1 BRA `(.L_x_1756) ;  /* 0xffffffd4008c1947 */ /* 0x000fec000383ffff */
.L_x_1744:
[----:B------:R-:W-:-:S13]  /*1b880*/  ISETP.GE.AND P1, PT, R0, R229, PT ;  /* 0x000000e50000720c */ /* 0x000fda0003f26270 */
[----:B------:R-:W-:Y:S05]  /*1b890*/  @!P1 BRA `(.L_x_1757) ;  /* 0x00000038009c9947 */ /* 0x000fea0003800000 */
[----:B------:R-:W-:Y:S02]  /*1b8a0*/  IMAD.MOV.U32 R11, RZ, RZ, R14 ;  /* 0x000000ffff0b7224 */ /* 0x000fe400078e000e */
[----:B------:R-:W-:Y:S02]  /*1b8b0*/  IMAD.MOV.U32 R12, RZ, RZ, R10 ;  /* 0x000000ffff0c7224 */ /* 0x000fe400078e000a */
[----:B------:R-:W-:Y:S02]  /*1b8c0*/  IMAD.MOV.U32 R6, RZ, RZ, R201 ;  /* 0x000000ffff067224 */ /* 0x000fe400078e00c9 */
[----:B------:R-:W-:-:S07]  /*1b8d0*/  IMAD.MOV.U32 R13, RZ, RZ, R17 ;  /* 0x000000ffff0d7224 */ /* 0x000fce00078e0011 */
.L_x_1777:
        /* <DEDUP_REMOVED lines=8> */
.L_x_1759:
        /* <DEDUP_REMOVED lines=8> */
.L_x_1760:
[----:B------:R-:W-:Y:S04]  /*1b9e0*/  BSSY B0, `(.L_x_1758) ;  /* 0x0000004000007945 */ /* 0x000fe80003800000 */
[----:B-1----:R-:W-:Y:S05]  /*1b9f0*/  @P2 BRA `(.L_x_1761) ;  /* 0x0000000000082947 */ /* 0x002fea0003800000 */
[----:B------:R-:W1:Y:S02]  /*1ba00*/  SYNCS.PHASECHK.TRANS64.TRYWAIT P2, [R7+URZ+0x2a830], R8 ;  /* 0x02a83008070075a7 */ /* 0x000e64000804017f */
[----:B-1----:R-:W-:Y:S05]  /*1ba10*/  @!P2 BRA `(.L_x_1762) ;  /* 0x0000010000fca947 */ /* 0x002fea0003800000 */
.L_x_1761:
[----:B------:R-:W-:Y:S05]  /*1ba20*/  BSYNC B0 ;  /* 0x0000000000007941 */ /* 0x000fea0003800000 */
.L_x_1758:
[----:B01----:R-:W0:Y:S01]  /*1ba30*/  S2R R7, SR_TID.X ;  /* 0x0000000000077919 */ /* 0x003e220000002100 */
[----:B------:R-:W-:Y:S01]  /*1ba40*/  VIADD R17, R13, 0x1 ;  /* 0x000000010d117836 */ /* 0x000fe20000000000 */
[----:B------:R-:W-:Y:S05]  /*1ba50*/  WARPSYNC.ALL ;  /* 0x0000000000007948 */ /* 0x000fea0003800000 */
[C---:B------:R-:W-:Y:S01]  /*1ba60*/  ISETP.NE.AND P2, PT, R17.reuse, 0x2, PT ;  /* 0x000000021100780c */ /* 0x040fe20003f45270 */
[----:B------:R-:W-:Y:S01]  /*1ba70*/  IMAD.MOV.U32 R121, RZ, RZ, -0x7fffffe0 ;  /* 0x80000020ff797424 */ /* 0x000fe200078e00ff */
[----:B------:R-:W-:Y:S01]  /*1ba80*/  MOV R9, 0x80000020 ;  /* 0x8000002000097802 */ /* 0x000fe20000000f00 */
[----:B------:R-:W-:Y:S01]  /*1ba90*/  IMAD.MOV.U32 R21, RZ, RZ, -0x7fffffe0 ;  /* 0x80000020ff157424 */ /* 0x000fe200078e00ff */
[----:B------:R-:W-:Y:S01]  /*1baa0*/  SEL R17, R17, RZ, P2 ;  /* 0x000000ff11117207 */ /* 0x000fe20001000000 */
[----:B------:R-:W-:Y:S01]  /*1bab0*/  IMAD.MOV.U32 R15, RZ, RZ, -0x7fffffe0 ;  /* 0x80000020ff0f7424 */ /* 0x000fe200078e00ff */
[----:B------:R-:W-:-:S02]  /*1bac0*/  R2UR UR27, R9 ;  /* 0x00000000091b72ca */ /* 0x000fc400000e0000 */
[----:B------:R-:W-:Y:S01]  /*1bad0*/  R2UR UR19, R121 ;  /* 0x00000000791372ca */ /* 0x000fe200000e0000 */
[----:B------:R-:W-:Y:S01]  /*1bae0*/  IMAD R8, R17, 0x600, R5 ;  /* 0x0000060011087824 */ /* 0x000fe200078e0205 */
[----:B------:R-:W-:Y:S02]  /*1baf0*/  R2UR UR7, R21 ;  /* 0x00000000150772ca */ /* 0x000fe400000e0000 */
[----:B------:R-:W-:Y:S01]  /*1bb00*/  R2UR UR11, R15 ;  /* 0x000000000f0b72ca */ /* 0x000fe200000e0000 */
[C---:B------:R-:W-:Y:S01]  /*1bb10*/  VIADD R120, R8.reuse, 0x400 ;  /* 0x0000040008787836 */ /* 0x040fe20000000000 */
[C---:B------:R-:W-:Y:S01]  /*1bb20*/  R2UR UR26, R8.reuse ;  /* 0x00000000081a72ca */ /* 0x040fe200000e0000 */
[C---:B------:R-:W-:Y:S01]  /*1bb30*/  VIADD R20, R8.reuse, 0x2 ;  /* 0x0000000208147836 */ /* 0x040fe20000000000 */
[----:B------:R-:W-:Y:S01]  /*1bb40*/  R2UR UR15, R21 ;  /* 0x00000000150f72ca */ /* 0x000fe200000e0000 */
[----:B------:R-:W-:Y:S01]  /*1bb50*/  VIADD R14, R8, 0x200 ;  /* 0x00000200080e7836 */ /* 0x000fe20000000000 */
[----:B------:R-:W-:-:S02]  /*1bb60*/  R2UR UR18, R120 ;  /* 0x00000000781272ca */ /* 0x000fc400000e0000 */
[----:B------:R-:W-:Y:S01]  /*1bb70*/  R2UR UR6, R20 ;  /* 0x00000000140672ca */ /* 0x000fe200000e0000 */
[----:B------:R-:W-:Y:S01]  /*1bb80*/  VIADD R20, R8, 0x202 ;  /* 0x0000020208147836 */ /* 0x000fe20000000000 */
[----:B------:R-:W-:Y:S01]  /*1bb90*/  R2UR UR10, R14 ;  /* 0x000000000e0a72ca */ /* 0x000fe200000e0000 */
[----:B------:R-:W-:Y:S01]  /*1bba0*/  VIADD R8, R8, 0x402 ;  /* 0x0000040208087836 */ /* 0x000fe20000000000 */
[----:B------:R-:W-:Y:S02]  /*1bbb0*/  R2UR UR23, R9 ;  /* 0x00000000091772ca */ /* 0x000fe400000e0000 */
[----:B0-----:R-:W-:Y:S02]  /*1bbc0*/  SHF.R.U32.HI R7, RZ, 0x7, R7 ;  /* 0x00000007ff077819 */ /* 0x001fe40000011607 */
[----:B------:R-:W-:Y:S02]  /*1bbd0*/  R2UR UR14, R20 ;  /* 0x00000000140e72ca */ /* 0x000fe400000e0000 */
[----:B------:R-:W-:Y:S01]  /*1bbe0*/  R2UR UR22, R8 ;  /* 0x00000000081672ca */ /* 0x000fe200000e0000 */
[----:B------:R-:W-:-:S05]  /*1bbf0*/  VIADD R7, R7, 0x8 ;  /* 0x0000000807077836 */ /* 0x000fca0000000000 */
        /* <DEDUP_REMOVED lines=22> */
.L_x_1764:
[----:B------:R-:W-:Y:S01]  /*1bd60*/  SHF.L.U32 R6, R6, 0x1f, RZ ;  /* 0x0000001f06067819 */ /* 0x000fe200000006ff */
[----:B------:R-:W-:-:S04]  /*1bd70*/  IMAD R7, R13, 0x8, R16 ;  /* 0x000000080d077824 */ /* 0x000fc800078e0210 */
[----:B------:R0:W1:Y:S01]  /*1bd80*/  SYNCS.PHASECHK.TRANS64.TRYWAIT P1, [R7+URZ+0x2a850], R6 ;  /* 0x02a85006070075a7 */ /* 0x000062000802017f */
[----:B------:R-:W-:Y:S05]  /*1bd90*/  @!P0 BRA `(.L_x_1765) ;  /* 0x0000000000048947 */ /* 0x000fea0003800000 */
[----:B------:R-:W-:Y:S01]  /*1bda0*/  BPT.TRAP 0x1 ;  /* 0x000000040000795c */ /* 0x000fe20000300000 */
.L_x_1765:
[----:B-1----:R-:W-:Y:S05]  /*1bdb0*/  @P1 BRA `(.L_x_1763) ;  /* 0x0000000000081947 */ /* 0x002fea0003800000 */
[----:B------:R-:W1:Y:S02]  /*1bdc0*/  SYNCS.PHASECHK.TRANS64.TRYWAIT P1, [R7+URZ+0x2a850], R6 ;  /* 0x02a85006070075a7 */ /* 0x000e64000802017f */
[----:B-1----:R-:W-:Y:S05]  /*1bdd0*/  @!P1 BRA `(.L_x_1766) ;  /* 0x0000010000209947 */ /* 0x002fea0003800000 */
.L_x_1763:
        /* <DEDUP_REMOVED lines=39> */
.L_x_1767:
[----:B------:R-:W1:Y:S01]  /*1c050*/  @P4 LDC R8, c[0x0][0x44c] ;  /* 0x00011300ff084b82 */ /* 0x000e620000000800 */
[----:B0-----:R-:W-:Y:S02]  /*1c060*/  IMAD.IADD R6, R227, 0x1, R212 ;  /* 0x00000001e3067824 */ /* 0x001fe400078e02d4 */
[C---:B------:R-:W-:Y:S01]  /*1c070*/  FMUL.FTZ R9, R2.reuse, R122 ;  /* 0x0000007a02097220 */ /* 0x040fe20000410000 */
[----:B------:R-:W-:Y:S01]  /*1c080*/  LEA R122, R17, R16, 0x3 ;  /* 0x00000010117a7211 */ /* 0x000fe200078e18ff */
[C---:B------:R-:W-:Y:S01]  /*1c090*/  FMUL.FTZ R14, R2.reuse, R123 ;  /* 0x0000007b020e7220 */ /* 0x040fe20000410000 */
[----:B------:R-:W-:Y:S02]  /*1c0a0*/  IMAD.U32 R123, RZ, RZ, UR38 ;  /* 0x00000026ff7b7e24 */ /* 0x000fe4000f8e00ff */
[C---:B------:R-:W-:Y:S01]  /*1c0b0*/  FMUL.FTZ R20, R2.reuse, R125 ;  /* 0x0000007d02147220 */ /* 0x040fe20000410000 */
[----:B------:R-:W-:Y:S01]  /*1c0c0*/  FMUL.FTZ R15, R2, R126 ;  /* 0x0000007e020f7220 */ /* 0x000fe20000410000 */
[----:B------:R-:W0:Y:S01]  /*1c0d0*/  @P4 LDC R7, c[0x0][0x450] ;  /* 0x00011400ff074b82 */ /* 0x000e220000000800 */
[----:B------:R-:W-:-:S02]  /*1c0e0*/  VIADD R122, R122, 0x2a840 ;  /* 0x0002a8407a7a7836 */ /* 0x000fc40000000000 */
        /* <DEDUP_REMOVED lines=39> */
[----:B--2---:R-:W0:Y:S01]  /*1c360*/  SHFL.IDX PT, R122, R6, RZ, 0x1c1f ;  /* 0x001c1fff067a7589 */ /* 0x004e2200000e0000 */
        /* <DEDUP_REMOVED lines=26> */
[----:B------:R-:W-:Y:S01]  /*1c510*/  FMUL.FTZ R175, R2, R183 ;  /* 0x000000b702af7220 */ /* 0x000fe20000410000 */
[----:B------:R-:W-:Y:S01]  /*1c520*/  IMAD R123, R204, -0x2, R123 ;  /* 0xfffffffecc7b7824 */ /* 0x000fe200078e027b */
[----:B------:R-:W1:Y:S04]  /*1c530*/  MUFU.TANH R7, R7 ;  /* 0x0000000700077308 */ /* 0x000e680000002400 */
[----:B------:R-:W-:-:S04]  /*1c540*/  IADD3 R123, -R202, R123, R203 ;  /* 0x0000007bca7b7210 */ /* 0x000fc80007ffe1cb */
[----:B------:R-:W2:Y:S01]  /*1c550*/  MUFU.TANH R8, R8 ;  /* 0x0000000800087308 */ /* 0x000ea20000002400 */
[C---:B------:R-:W-:Y:S02]  /*1c560*/  VIADD R179, R123.reuse, UR33 ;  /* 0x000000217bb37c36 */ /* 0x040fe40008000000 */
[----:B------:R-:W-:Y:S02]  /*1c570*/  VIADD R180, R123, UR41 ;  /* 0x000000297bb47c36 */ /* 0x000fe40008000000 */
[--C-:B0-----:R-:W-:Y:S02]  /*1c580*/  IMAD.IADD R181, R179, 0x1, R122.reuse ;  /* 0x00000001b3b57824 */ /* 0x101fe400078e027a */
[----:B------:R-:W-:Y:S01]  /*1c590*/  IMAD.IADD R182, R180, 0x1, R122 ;  /* 0x00000001b4b67824 */ /* 0x000fe200078e027a */
[----:B------:R-:W0:Y:S08]  /*1c5a0*/  MUFU.TANH R9, R9 ;  /* 0x0000000900097308 */ /* 0x000e300000002400 */
        /* <DEDUP_REMOVED lines=74> */
.L_x_1770:
[----:B------:R-:W-:-:S05]  /*1ca50*/  IMAD.U32 R184, RZ, RZ, UR29 ;  /* 0x0000001dffb87e24 */ /* 0x000fca000f8e00ff */
[----:B------:R-:W-:-:S13]  /*1ca60*/  ISETP.NE.AND P1, PT, R184, 0x1, PT ;  /* 0x00000001b800780c */ /* 0x000fda0003f25270 */
[----:B------:R-:W1:Y:S02]  /*1ca70*/  @P1 LDC.64 R122, c[0x0][0x9e8] ;  /* 0x00027a00ff7a1b82 */ /* 0x000e640000000a00 */
[----:B-1----:R-:W-:-:S05]  /*1ca80*/  @P1 IMAD.HI.U32 R122, R183, R122, RZ ;  /* 0x0000007ab77a1227 */ /* 0x002fca00078e00ff */
[----:B------:R-:W-:-:S07]  /*1ca90*/  @P1 SHF.R.U32.HI R183, RZ, R123, R122 ;  /* 0x0000007bffb71219 */ /* 0x000fce000001167a */
.L_x_1771:
[----:B------:R-:W-:Y:S05]  /*1caa0*/  BSYNC B0 ;  /* 0x0000000000007941 */ /* 0x000fea0003800000 */
.L_x_1769:
[----:B------:R-:W-:-:S04]  /*1cab0*/  IMAD R183, R183, R184, -R176 ;  /* 0x000000b8b7b77224 */ /* 0x000fc800078e0ab0 */
[----:B------:R-:W-:-:S05]  /*1cac0*/  IMAD R183, R204, -0x2, R183 ;  /* 0xfffffffeccb77824 */ /* 0x000fca00078e02b7 */
[----:B------:R-:W-:Y:S02]  /*1cad0*/  VIMNMX R182, R182, R183, !PT ;  /* 0x000000b7b6b67248 */ /* 0x000fe40007fe0100 */
[----:B------:R-:W-:-:S07]  /*1cae0*/  VIADDMNMX R181, R183, R184, R181, PT ;  /* 0x000000b8b7b57246 */ /* 0x000fce00038001b5 */
.L_x_1768:
        /* <DEDUP_REMOVED lines=113> */
.L_x_1774:
[----:B------:R-:W-:-:S05]  /*1d200*/  IMAD.U32 R181, RZ, RZ, UR29 ;  /* 0x0000001dffb57e24 */ /* 0x000fca000f8e00ff */
[----:B------:R-:W-:-:S13]  /*1d210*/  ISETP.NE.AND P2, PT, R181, 0x1, PT ;  /* 0x00000001b500780c */ /* 0x000fda0003f45270 */
[----:B------:R-:W0:Y:S02]  /*1d220*/  @P2 LDC.64 R6, c[0x0][0x9e8] ;  /* 0x00027a00ff062b82 */ /* 0x000e240000000a00 */
[----:B0-----:R-:W-:-:S05]  /*1d230*/  @P2 IMAD.HI.U32 R6, R10, R6, RZ ;  /* 0x000000060a062227 */ /* 0x001fca00078e00ff */
[----:B------:R-:W-:-:S07]  /*1d240*/  @P2 SHF.R.U32.HI R10, RZ, R7, R6 ;  /* 0x00000007ff0a2219 */ /* 0x000fce0000011606 */
.L_x_1775:
[----:B------:R-:W-:Y:S05]  /*1d250*/  BSYNC B0 ;  /* 0x0000000000007941 */ /* 0x000fea0003800000 */
.L_x_1773:
[----:B------:R-:W-:-:S04]  /*1d260*/  IMAD R10, R10, R181, -R176 ;  /* 0x000000b50a0a7224 */ /* 0x000fc800078e0ab0 */
[----:B------:R-:W-:-:S05]  /*1d270*/  IMAD R10, R204, -0x2, R10 ;  /* 0xfffffffecc0a7824 */ /* 0x000fca00078e020a */
[----:B------:R-:W-:Y:S02]  /*1d280*/  VIMNMX R180, R180, R10, !PT ;  /* 0x0000000ab4b47248 */ /* 0x000fe40007fe0100 */
[----:B------:R-:W-:-:S07]  /*1d290*/  VIADDMNMX R179, R10, R181, R179, PT ;  /* 0x000000b50ab37246 */ /* 0x000fce00038001b3 */
.L_x_1772:
        /* <DEDUP_REMOVED lines=36> */
[----:B0-----:R-:W-:Y:S01]  /*1d4e0*/  FMNMX.FTZ R10, R7, R10, !PT ;  /* 0x0000000a070a7209 */ /* 0x001fe20007810000 */
[----:B------:R-:W-:-:S03]  /*1d4f0*/  IMAD.U32 R7, RZ, RZ, UR35 ;  /* 0x00000023ff077e24 */ /* 0x000fc6000f8e00ff */
[C---:B------:R-:W-:Y:S01]  /*1d500*/  FSETP.NEU.FTZ.AND P2, PT, R10.reuse, -INF , PT ;  /* 0xff8000000a00780b */ /* 0x040fe20003f5d000 */
[----:B------:R-:W-:-:S03]  /*1d510*/  FFMA.FTZ R7, R10, R7, -8 ;  /* 0xc10000000a077423 */ /* 0x000fc60000010007 */
[----:B------:R-:W-:Y:S02]  /*1d520*/  FSEL R6, R10, RZ, P2 ;  /* 0x000000ff0a067208 */ /* 0x000fe40001000000 */
[----:B------:R-:W-:Y:S02]  /*1d530*/  FSEL R7, R7, RZ, P2 ;  /* 0x000000ff07077208 */ /* 0x000fe40001000000 */
[----:B------:R-:W-:Y:S01]  /*1d540*/  ISETP.GT.AND P2, PT, R180, 0x1, P1 ;  /* 0x00000001b400780c */ /* 0x000fe20000f44270 */
[----:B------:R-:W-:-:S02]  /*1d550*/  FADD.FTZ R6, -R6, R12 ;  /* 0x0000000c06067221 */ /* 0x000fc40000010100 */
[--C-:B------:R-:W-:Y:S01]  /*1d560*/  FFMA.FTZ R122, R122, UR35, -R7.reuse ;  /* 0x000000237a7a7c23 */ /* 0x100fe20008010807 */
[----:B------:R-:W-:Y:S01]  /*1d570*/  ISETP.LT.OR P3, PT, R179, 0x2, P2 ;  /* 0x00000002b300780c */ /* 0x000fe20001761670 */
[----:B------:R-:W-:Y:S01]  /*1d580*/  FMUL.FTZ R6, R6, UR35 ;  /* 0x0000002306067c20 */ /* 0x000fe20008410000 */
[----:B------:R-:W-:Y:S01]  /*1d590*/  ISETP.GT.AND P2, PT, R180, 0x8, P1 ;  /* 0x00000008b400780c */ /* 0x000fe20000f44270 */
[--C-:B------:R-:W-:Y:S01]  /*1d5a0*/  FFMA.FTZ R8, R8, UR35, -R7.reuse ;  /* 0x0000002308087c23 */ /* 0x100fe20008010807 */
[----:B------:R-:W-:Y:S01]  /*1d5b0*/  FSEL R12, R14, -INF , !P3 ;  /* 0xff8000000e0c7808 */ /* 0x000fe20005800000 */
        /* <DEDUP_REMOVED lines=8> */
[----:B------:R-:W0:Y:S01]  /*1d640*/  MUFU.EX2 R6, R6 ;  /* 0x0000000600067308 */ /* 0x000e220000000800 */
[----:B------:R-:W-:Y:S01]  /*1d650*/  FSEL R21, R21, -INF , !P3 ;  /* 0xff80000015157808 */ /* 0x000fe20005800000 */
[--C-:B------:R-:W-:Y:S01]  /*1d660*/  FFMA.FTZ R124, R124, UR35, -R7.reuse ;  /* 0x000000237c7c7c23 */ /* 0x100fe20008010807 */
[----:B------:R-:W-:Y:S01]  /*1d670*/  ISETP.GT.AND P2, PT, R180, 0x10, P1 ;  /* 0x00000010b400780c */ /* 0x000fe20000f44270 */
[--C-:B------:R-:W-:Y:S01]  /*1d680*/  FFMA.FTZ R126, R126, UR35, -R7.reuse ;  /* 0x000000237e7e7c23 */ /* 0x100fe20008010807 */
[----:B------:R-:W-:Y:S01]  /*1d690*/  ISETP.GT.AND P3, PT, R180, 0x11, P1 ;  /* 0x00000011b400780c */ /* 0x000fe20000f64270 */
[--C-:B------:R-:W-:Y:S01]  /*1d6a0*/  FFMA.FTZ R128, R128, UR35, -R7.reuse ;  /* 0x0000002380807c23 */ /* 0x100fe20008010807 */
[C---:B------:R-:W-:Y:S01]  /*1d6b0*/  ISETP.LT.OR P2, PT, R179.reuse, 0x11, P2 ;  /* 0x00000011b300780c */ /* 0x040fe20001741670 */
[----:B------:R-:W1:Y:S01]  /*1d6c0*/  MUFU.EX2 R8, R8 ;  /* 0x0000000800087308 */ /* 0x000e620000000800 */
        /* <DEDUP_REMOVED lines=9> */
[----:B0-----:R-:W-:Y:S01]  /*1d760*/  FFMA.FTZ R4, R6, R4, R122 ;  /* 0x0000000406047223 */ /* 0x001fe2000001007a */
[C---:B------:R-:W-:Y:S01]  /*1d770*/  ISETP.LT.OR P2, PT, R179.reuse, 0x19, P2 ;  /* 0x00000019b300780c */ /* 0x040fe20001741670 */
[--C-:B------:R-:W-:Y:S01]  /*1d780*/  FFMA.FTZ R138, R138, UR35, -R7.reuse ;  /* 0x000000238a8a7c23 */ /* 0x100fe20008010807 */
[----:B------:R-:W-:Y:S01]  /*1d790*/  ISETP.LT.OR P3, PT, R179, 0x1a, P3 ;  /* 0x0000001ab300780c */ /* 0x000fe20001f61670 */
[--C-:B------:R-:W-:Y:S01]  /*1d7a0*/  FFMA.FTZ R140, R140, UR35, -R7.reuse ;  /* 0x000000238c8c7c23 */ /* 0x100fe20008010807 */
[----:B------:R-:W-:Y:S01]  /*1d7b0*/  FSEL R127, R127, -INF , !P2 ;  /* 0xff8000007f7f7808 */ /* 0x000fe20005000000 */
[----:B------:R-:W-:Y:S01]  /*1d7c0*/  MUFU.EX2 R20, R20 ;  /* 0x0000001400147308 */ /* 0x000fe20000000800 */
[----:B------:R-:W-:Y:S01]  /*1d7d0*/  FSEL R129, R129, -INF , !P3 ;  /* 0xff80000081817808 */ /* 0x000fe20005800000 */
[----:B-1----:R-:W-:Y:S01]  /*1d7e0*/  FADD.FTZ R4, R8, R4 ;  /* 0x0000000408047221 */ /* 0x002fe20000010000 */
[----:B------:R-:W-:Y:S01]  /*1d7f0*/  ISETP.GT.AND P2, PT, R180, 0x20, P1 ;  /* 0x00000020b400780c */ /* 0x000fe20000f44270 */
        /* <DEDUP_REMOVED lines=21> */
[----:B------:R-:W-:Y:S01]  /*1d950*/  FSEL R135, R135, -INF , !P3 ;  /* 0xff80000087877808 */ /* 0x000fe20005800000 */
[--C-:B------:R-:W-:Y:S01]  /*1d960*/  FFMA.FTZ R158, R158, UR35, -R7.reuse ;  /* 0x000000239e9e7c23 */ /* 0x100fe20008010807 */
        /* <DEDUP_REMOVED lines=25> */
[----:B------:R-:W-:Y:S01]  /*1db00*/  FFMA.FTZ R7, R178, UR35, -R7 ;  /* 0x00000023b2077c23 */ /* 0x000fe20008010807 */
[----:B------:R-:W-:-:S02]  /*1db10*/  ISETP.GT.AND P3, PT, R180, 0x41, P1 ;  /* 0x00000041b400780c */ /* 0x000fc40000f64270 */
[C---:B------:R-:W-:Y:S01]  /*1db20*/  ISETP.LT.OR P2, PT, R179.reuse, 0x41, P2 ;  /* 0x00000041b300780c */ /* 0x040fe20001741670 */
[----:B------:R-:W-:Y:S01]  /*1db30*/  MUFU.EX2 R136, R136 ;  /* 0x0000008800887308 */ /* 0x000fe20000000800 */
[----:B------:R-:W-:Y:S02]  /*1db40*/  ISETP.LT.OR P3, PT, R179, 0x42, P3 ;  /* 0x00000042b300780c */ /* 0x000fe40001f61670 */
[----:B------:R-:W-:Y:S02]  /*1db50*/  FSEL R145, R145, -INF , !P2 ;  /* 0xff80000091917808 */ /* 0x000fe40005000000 */
[----:B------:R-:W-:Y:S02]  /*1db60*/  FSEL R147, R147, -INF , !P3 ;  /* 0xff80000093937808 */ /* 0x000fe40005800000 */
[C---:B------:R-:W-:Y:S01]  /*1db70*/  ISETP.GT.AND P2, PT, R180.reuse, 0x48, P1 ;  /* 0x00000048b400780c */ /* 0x040fe20000f44270 */
[----:B------:R-:W-:Y:S01]  /*1db80*/  MUFU.EX2 R138, R138 ;  /* 0x0000008a008a7308 */ /* 0x000fe20000000800 */
[----:B------:R-:W-:-:S02]  /*1db90*/  ISETP.GT.AND P3, PT, R180, 0x49, P1 ;  /* 0x00000049b400780c */ /* 0x000fc40000f64270 */
[C---:B------:R-:W-:Y:S02]  /*1dba0*/  ISETP.LT.OR P2, PT, R179.reuse, 0x49, P2 ;  /* 0x00000049b300780c */ /* 0x040fe40001741670 */
[----:B------:R-:W-:Y:S02]  /*1dbb0*/  ISETP.LT.OR P3, PT, R179, 0x4a, P3 ;  /* 0x0000004ab300780c */ /* 0x000fe40001f61670 */
[----:B------:R-:W-:Y:S01]  /*1dbc0*/  FSEL R149, R149, -INF , !P2 ;  /* 0xff80000095957808 */ /* 0x000fe20005000000 */
[----:B------:R-:W-:Y:S01]  /*1dbd0*/  MUFU.EX2 R140, R140 ;  /* 0x0000008c008c7308 */ /* 0x000fe20000000800 */
[----:B------:R-:W-:Y:S02]  /*1dbe0*/  FSEL R151, R151, -INF , !P3 ;  /* 0xff80000097977808 */ /* 0x000fe40005800000 */
[C---:B------:R-:W-:Y:S02]  /*1dbf0*/  ISETP.GT.AND P2, PT, R180.reuse, 0x50, P1 ;  /* 0x00000050b400780c */ /* 0x040fe40000f44270 */
        /* <DEDUP_REMOVED lines=30> */
[----:B------:R-:W-:-:S02]  /*1dde0*/  ISETP.GT.AND P3, PT, R180, RZ, P1 ;  /* 0x000000ffb400720c */ /* 0x000fc40000f64270 */
        /* <DEDUP_REMOVED lines=8> */
[----:B------:R-:W-:Y:S02]  /*1de70*/  ISETP.GT.AND P1, PT, R180, 0x79, P1 ;  /* 0x00000079b400780c */ /* 0x000fe40000f24270 */
[C---:B------:R-:W-:Y:S02]  /*1de80*/  ISETP.LT.OR P2, PT, R179.reuse, 0x72, P2 ;  /* 0x00000072b300780c */ /* 0x040fe40001741670 */
[C---:B------:R-:W-:Y:S01]  /*1de90*/  ISETP.LT.OR P3, PT, R179.reuse, 0x79, P3 ;  /* 0x00000079b300780c */ /* 0x040fe20001f61670 */
[----:B------:R-:W-:Y:S01]  /*1dea0*/  MUFU.EX2 R158, R158 ;  /* 0x0000009e009e7308 */ /* 0x000fe20000000800 */
[----:B------:R-:W-:Y:S02]  /*1deb0*/  ISETP.LT.OR P1, PT, R179, 0x7a, P1 ;  /* 0x0000007ab300780c */ /* 0x000fe40000f21670 */
[----:B------:R-:W-:Y:S02]  /*1dec0*/  FMNMX.FTZ R179, R9, R11, !PT ;  /* 0x0000000b09b37209 */ /* 0x000fe40007810000 */
[----:B------:R-:W-:-:S02]  /*1ded0*/  FSEL R171, R171, -INF , !P2 ;  /* 0xff800000abab7808 */ /* 0x000fc40005000000 */
[----:B------:R-:W-:Y:S01]  /*1dee0*/  FMNMX.FTZ R14, R12, R179, !PT ;  /* 0x000000b30c0e7209 */ /* 0x000fe20007810000 */
[----:B------:R-:W-:Y:S01]  /*1def0*/  MUFU.EX2 R160, R160 ;  /* 0x000000a000a07308 */ /* 0x000fe20000000800 */
[----:B------:R-:W-:Y:S02]  /*1df00*/  FSEL R173, R173, -INF , !P3 ;  /* 0xff800000adad7808 */ /* 0x000fe40005800000 */
[----:B------:R-:W-:Y:S02]  /*1df10*/  FMNMX.FTZ R14, R15, R14, !PT ;  /* 0x0000000e0f0e7209 */ /* 0x000fe40007810000 */
[----:B------:R-:W-:Y:S02]  /*1df20*/  FSEL R175, R175, -INF , !P1 ;  /* 0xff800000afaf7808 */ /* 0x000fe40004800000 */
[----:B------:R-:W-:Y:S01]  /*1df30*/  FMNMX.FTZ R14, R21, R14, !PT ;  /* 0x0000000e150e7209 */ /* 0x000fe20007810000 */
[----:B------:R-:W-:Y:S03]  /*1df40*/  MUFU.EX2 R162, R162 ;  /* 0x000000a200a27308 */ /* 0x000fe60000000800 */
[----:B------:R-:W-:-:S04]  /*1df50*/  FMNMX.FTZ R14, R121, R14, !PT ;  /* 0x0000000e790e7209 */ /* 0x000fc80007810000 */
        /* <DEDUP_REMOVED lines=175> */
.L_x_1776:
[----:B------:R-:W-:Y:S01]  /*1ea50*/  IMAD R13, R13, 0x8, R16 ;  /* 0x000000080d0d7824 */ /* 0x000fe200078e0210 */
[----:B------:R-:W-:Y:S01]  /*1ea60*/  MOV R176, UR38 ;  /* 0x0000002600b07c02 */ /* 0x000fe20008000f00 */
[-C--:B------:R-:W-:Y:S01]  /*1ea70*/  FMUL.FTZ R24, R24, R6.reuse ;  /* 0x0000000618187220 */ /* 0x080fe20000410000 */
[----:B------:R-:W-:Y:S01]  /*1ea80*/  ISETP.GT.AND P1, PT, R0, R229, PT ;  /* 0x000000e50000720c */ /* 0x000fe20003f24270 */
        /* <DEDUP_REMOVED lines=18> */
[----:B0-----:R-:W-:Y:S01]  /*1ebb0*/  F2FP.SATFINITE.E4M3.F32.PACK_AB_MERGE_C R13, R128, R126, RZ ;  /* 0x0000007e800d723e */ /* 0x001fe200048070ff */
        /* <DEDUP_REMOVED lines=116> */
[----:B------:R-:W-:Y:S06]  /*1f300*/  @P1 BRA `(.L_x_1777) ;  /* 0xffffffc400741947 */ /* 0x000fec000383ffff */
.L_x_1757:
[----:B------:R-:W-:Y:S05]  /*1f310*/  WARPSYNC.ALL ;  /* 0x0000000000007948 */ /* 0x000fea0003800000 */
[----:B------:R-:W-:Y:S06]  /*1f320*/  BAR.ARV 0x8, 0x180 ;  /* 0x0206000000007b1d */ /* 0x000fec0000002000 */
[----:B------:R-:W-:Y:S05]  /*1f330*/  @!P0 BRA `(.L_x_1778) ;  /* 0x0000000000048947 */ /* 0x000fea0003800000 */
[----:B------:R-:W-:Y:S01]  /*1f340*/  BPT.TRAP 0x1 ;  /* 0x000000040000795c */ /* 0x000fe20000300000 */
.L_x_1778:
[----:B------:R-:W-:Y:S01]  /*1f350*/  IMAD R11, R17, 0x8, R16 ;  /* 0x00000008110b7824 */ /* 0x000fe200078e0210 */
[----:B------:R-:W-:-:S04]  /*1f360*/  SHF.L.U32 R0, R201, 0x1f, RZ ;  /* 0x0000001fc9007819 */ /* 0x000fc800000006ff */
[----:B------:R0:W1:Y:S01]  /*1f370*/  SYNCS.PHASECHK.TRANS64.TRYWAIT P1, [R11+URZ+0x2a850], R0 ;  /* 0x02a850000b0075a7 */ /* 0x000062000802017f */
[----:B------:R-:W-:Y:S05]  /*1f380*/  @!P0 BRA `(.L_x_1779) ;  /* 0x0000000000048947 */ /* 0x000fea0003800000 */
[----:B------:R-:W-:Y:S01]  /*1f390*/  BPT.TRAP 0x1 ;  /* 0x000000040000795c */ /* 0x000fe20000300000 */
.L_x_1779:
[----:B------:R-:W-:-:S05]  /*1f3a0*/  VIADD R16, R16, 0x400 ;  /* 0x0000040010107836 */ /* 0x000fca0000000000 */
[----:B------:R-:W-:-:S04]  /*1f3b0*/  SHF.R.U32.HI R16, RZ, 0x4, R16 ;  /* 0x00000004ff107819 */ /* 0x000fc80000011610 */
[----:B------:R-:W-:-:S04]  /*1f3c0*/  LOP3.LUT R16, R16, 0x3fff, RZ, 0xc0, !PT ;  /* 0x00003fff10107812 */ /* 0x000fc800078ec0ff */
[----:B------:R-:W-:Y:S01]  /*1f3d0*/  LOP3.LUT R16, R16, 0x10000, RZ, 0xfc, !PT ;  /* 0x0001000010107812 */ /* 0x000fe200078efcff */
[----:B-1----:R-:W-:Y:S06]  /*1f3e0*/  @P1 BRA `(.L_x_1780) ;  /* 0x0000000000081947 */ /* 0x002fec0003800000 */
[----:B------:R-:W1:Y:S02]  /*1f3f0*/  SYNCS.PHASECHK.TRANS64.TRYWAIT P1, [R11+URZ+0x2a850], R0 ;  /* 0x02a850000b0075a7 */ /* 0x000e64000802017f */
[----:B-1----:R-:W-:Y:S05]  /*1f400*/  @!P1 BRA `(.L_x_1781) ;  /* 0x000000c800a89947 */ /* 0x002fea0003800000 */
.L_x_1780:
[----:B------:R-:W-:Y:S01]  /*1f410*/  IMAD R6, R17, 0x600, R16 ;  /* 0x0000060011067824 */ /* 0x000fe200078e0210 */
[----:B------:R-:W-:Y:S05]  /*1f420*/  WARPSYNC.ALL ;  /* 0x0000000000007948 */ /* 0x000fea0003800000 */
[----:B------:R-:W-:Y:S01]  /*1f430*/  IMAD.MOV.U32 R7, RZ, RZ, 0x40000040 ;  /* 0x40000040ff077424 */ /* 0x000fe200078e00ff */
[C---:B------:R-:W-:Y:S01]  /*1f440*/  R2UR UR6, R6.reuse ;  /* 0x00000000060672ca */ /* 0x040fe200000e0000 */
[----:B------:R-:W-:Y:S01]  /*1f450*/  WARPGROUP.ARRIVE ;  /* 0x00000000000079c5 */ /* 0x000fe20000000000 */
[----:B------:R-:W-:Y:S01]  /*1f460*/  VIADD R8, R6, 0x2 ;  /* 0x0000000206087836 */ /* 0x000fe20000000000 */
[----:B------:R-:W-:Y:S01]  /*1f470*/  ULDC.64 UR4, c[0x0][0x9a0] ;  /* 0x0002680000047ab9 */ /* 0x000fe20000000a00 */
[----:B------:R-:W-:Y:S01]  /*1f480*/  R2UR UR7, R7 ;  /* 0x00000000070772ca */ /* 0x000fe200000e0000 */
[----:B------:R-:W-:Y:S01]  /*1f490*/  IMAD.MOV.U32 R9, RZ, RZ, 0x40000040 ;  /* 0x40000040ff097424 */ /* 0x000fe200078e00ff */
[----:B------:R-:W-:-:S04]  /*1f4a0*/  ISETP.NE.U32.AND P1, PT, RZ, UR4, PT ;  /* 0x00000004ff007c0c */ /* 0x000fc8000bf25070 */
[----:B------:R-:W-:-:S07]  /*1f4b0*/  ISETP.NE.AND.EX P1, PT, RZ, UR5, PT, P1 ;  /* 0x00000005ff007c0c */ /* 0x000fce000bf25310 */
[----:B------:R-:W-:Y:S01]  /*1f4c0*/  QGMMA.64x192x32.F32.E4M3.E4M3 R24, R196, gdesc[UR4], R24, gsb0 ;  /* 0x02e00004c4187df3 */ /* 0x000fe20008000818 */
[----:B------:R-:W-:Y:S02]  /*1f4d0*/  R2UR UR6, R8 ;  /* 0x00000000080672ca */ /* 0x000fe400000e0000 */
[----:B------:R-:W-:-:S03]  /*1f4e0*/  R2UR UR7, R9 ;  /* 0x00000000090772ca */ /* 0x000fc600000e0000 */
[----:B------:R-:W0:Y:S01]  /*1f4f0*/  @P1 LDC.64 R12, c[0x0][0x9c8] ;  /* 0x00027200ff0c1b82 */ /* 0x000e220000000a00 */
[----:B------:R-:W-:Y:S02]  /*1f500*/  @P1 SHF.R.S32.HI R5, RZ, 0x1f, R23 ;  /* 0x0000001fff051819 */ /* 0x000fe40000011417 */
[----:B------:R-:W-:-:S05]  /*1f510*/  @P1 SHF.R.S32.HI R7, RZ, 0x1f, R22 ;  /* 0x0000001fff071819 */ /* 0x000fca0000011416 */
[----:B------:R-:W2:Y:S01]  /*1f520*/  @P1 LDC.64 R8, c[0x0][0x9d0] ;  /* 0x00027400ff081b82 */ /* 0x000ea20000000a00 */
[----:B01----:R-:W-:-:S04]  /*1f530*/  @P1 IMAD R0, R5, R12, RZ ;  /* 0x0000000c05001224 */ /* 0x003fc800078e02ff */
[C---:B------:R-:W-:Y:S02]  /*1f540*/  @P1 IMAD R5, R23.reuse, R13, R0 ;  /* 0x0000000d17051224 */ /* 0x040fe400078e0200 */
[----:B------:R-:W-:-:S04]  /*1f550*/  @P1 IMAD.WIDE.U32 R12, R23, R12, RZ ;  /* 0x0000000c170c1225 */ /* 0x000fc800078e00ff */
[-C--:B--2---:R-:W-:Y:S02]  /*1f560*/  @P1 IMAD R0, R7, R8.reuse, RZ ;  /* 0x0000000807001224 */ /* 0x084fe400078e02ff */
[----:B------:R-:W-:Y:S02]  /*1f570*/  @P1 IMAD.IADD R13, R13, 0x1, R5 ;  /* 0x000000010d0d1824 */ /* 0x000fe400078e0205 */
[C---:B------:R-:W-:Y:S02]  /*1f580*/  @P1 IMAD R5, R22.reuse, R9, R0 ;  /* 0x0000000916051224 */ /* 0x040fe400078e0200 */
[----:B------:R-:W-:-:S04]  /*1f590*/  @P1 IMAD.WIDE.U32 R8, R22, R8, R12 ;  /* 0x0000000816081225 */ /* 0x000fc800078e000c */
[----:B------:R-:W-:Y:S01]  /*1f5a0*/  @P1 IMAD.IADD R5, R9, 0x1, R5 ;  /* 0x0000000109051824 */ /* 0x000fe200078e0205 */
[----:B------:R-:W-:Y:S01]  /*1f5b0*/  @P1 LEA R12, P2, R8, UR4, 0x2 ;  /* 0x00000004080c1c11 */ /* 0x000fe2000f8410ff */
[----:B------:R-:W-:-:S03]  /*1f5c0*/  IMAD.MOV.U32 R0, RZ, RZ, 0x3f800000 ;  /* 0x3f800000ff007424 */ /* 0x000fc600078e00ff */
[----:B------:R-:W-:-:S05]  /*1f5d0*/  @P1 LEA.HI.X R13, R8, UR5, R5, 0x2, P2 ;  /* 0x00000005080d1c11 */ /* 0x000fca00090f1405 */
[----:B------:R0:W2:Y:S01]  /*1f5e0*/  @P1 LDG.E R0, desc[UR42][R12.64] ;  /* 0x0000002a0c001981 */ /* 0x0000a2000c1e1900 */
[----:B------:R-:W-:Y:S02]  /*1f5f0*/  VIADD R8, R6, 0x4 ;  /* 0x0000000406087836 */ /* 0x000fe40000000000 */
[----:B------:R-:W-:Y:S01]  /*1f600*/  IMAD.MOV.U32 R9, RZ, RZ, 0x40000040 ;  /* 0x40000040ff097424 */ /* 0x000fe200078e00ff */
[----:B------:R-:W-:Y:S02]  /*1f610*/  WARPGROUP.DEPBAR.LE gsb0, 0x0 ;  /* 0x00008000000079c5 */ /* 0x000fe40000010000 */
[----:B------:R-:W-:-:S06]  /*1f620*/  WARPGROUP.ARRIVE ;  /* 0x00000000000079c5 */ /* 0x000fcc0000000000 */
[----:B------:R-:W-:Y:S01]  /*1f630*/  QGMMA.64x192x32.F32.E4M3.E4M3 R24, R192, gdesc[UR4], R24, gsb0 ;  /* 0x02e00004c0187df3 */ /* 0x000fe20008000818 */
[----:B------:R-:W-:Y:S02]  /*1f640*/  R2UR UR6, R8 ;  /* 0x00000000080672ca */ /* 0x000fe400000e0000 */
[----:B------:R-:W-:Y:S01]  /*1f650*/  R2UR UR7, R9 ;  /* 0x00000000090772ca */ /* 0x000fe200000e0000 */
[----:B------:R-:W-:Y:S02]  /*1f660*/  VIADD R6, R6, 0x6 ;  /* 0x0000000606067836 */ /* 0x000fe40000000000 */
[----:B------:R-:W-:Y:S01]  /*1f670*/  IMAD.MOV.U32 R7, RZ, RZ, 0x40000040 ;  /* 0x40000040ff077424 */ /* 0x000fe200078e00ff */
[----:B------:R-:W1:Y:S01]  /*1f680*/  SHFL.BFLY PT, R5, R4, 0x2, 0x1f ;  /* 0x0c401f0004057f89 */ /* 0x000e6200000e0000 */
[----:B------:R-:W-:Y:S02]  /*1f690*/  WARPGROUP.DEPBAR.LE gsb0, 0x0 ;  /* 0x00008000000079c5 */ /* 0x000fe40000010000 */
[----:B------:R-:W-:-:S10]  /*1f6a0*/  WARPGROUP.ARRIVE ;  /* 0x00000000000079c5 */ /* 0x000fd40000000000 */
[----:B------:R-:W-:Y:S01]  /*1f6b0*/  QGMMA.64x192x32.F32.E4M3.E4M3 R24, R188, gdesc[UR4], R24, gsb0 ;  /* 0x02e00004bc187df3 */ /* 0x000fe20008000818 */
[----:B------:R-:W-:Y:S02]  /*1f6c0*/  R2UR UR6, R6 ;  /* 0x00000000060672ca */ /* 0x000fe400000e0000 */
[----:B------:R-:W-:Y:S01]  /*1f6d0*/  R2UR UR7, R7 ;  /* 0x00000000070772ca */ /* 0x000fe200000e0000 */
[----:B------:R-:W3:Y:S01]  /*1f6e0*/  SHFL.BFLY PT, R6, R3, 0x2, 0x1f ;  /* 0x0c401f0003067f89 */ /* 0x000ee200000e0000 */
[----:B-1----:R-:W-:-:S05]  /*1f6f0*/  FADD.FTZ R5, R5, R4 ;  /* 0x0000000405057221 */ /* 0x002fca0000010000 */
[----:B------:R-:W1:Y:S01]  /*1f700*/  SHFL.BFLY PT, R2, R5, 0x1, 0x1f ;  /* 0x0c201f0005027f89 */ /* 0x000e6200000e0000 */
[----:B---3--:R-:W-:-:S05]  /*1f710*/  FADD.FTZ R6, R6, R3 ;  /* 0x0000000306067221 */ /* 0x008fca0000010000 */
[----:B------:R-:W0:Y:S01]  /*1f720*/  SHFL.BFLY PT, R7, R6, 0x1, 0x1f ;  /* 0x0c201f0006077f89 */ /* 0x000e2200000e0000 */
[----:B-1----:R-:W-:-:S05]  /*1f730*/  FADD.FTZ R8, R5, R2 ;  /* 0x0000000205087221 */ /* 0x002fca0000010000 */
[C---:B------:R-:W-:Y:S01]  /*1f740*/  FSETP.NE.FTZ.AND P1, PT, R8.reuse, RZ, PT ;  /* 0x000000ff0800720b */ /* 0x040fe20003f35000 */
[----:B------:R-:W-:-:S05]  /*1f750*/  FMUL.FTZ R2, R8, 0.00390625 ;  /* 0x3b80000008027820 */ /* 0x000fca0000410000 */
[----:B------:R-:W-:Y:S01]  /*1f760*/  FSETP.NE.FTZ.AND P2, PT, R2, RZ, PT ;  /* 0x000000ff0200720b */ /* 0x000fe20003f55000 */
[----:B0-----:R-:W-:-:S01]  /*1f770*/  FADD.FTZ R12, R6, R7 ;  /* 0x00000007060c7221 */ /* 0x001fc20000010000 */
[----:B------:R-:W-:-:S03]  /*1f780*/  MOV R7, RZ ;  /* 0x000000ff00077202 */ /* 0x000fc60000000f00 */
[----:B------:R-:W-:-:S05]  /*1f790*/  FMUL.FTZ R4, R12, 0.00390625 ;  /* 0x3b8000000c047820 */ /* 0x000fca0000410000 */
[----:B------:R-:W-:Y:S01]  /*1f7a0*/  FSETP.NE.FTZ.AND P3, PT, R4, RZ, PT ;  /* 0x000000ff0400720b */ /* 0x000fe20003f75000 */
[----:B------:R-:W-:Y:S01]  /*1f7b0*/  @P1 MUFU.RCP R7, R8 ;  /* 0x0000000800071308 */ /* 0x000fe20000001000 */
[----:B------:R-:W-:Y:S01]  /*1f7c0*/  FSETP.NE.FTZ.AND P1, PT, R12, RZ, PT ;  /* 0x000000ff0c00720b */ /* 0x000fe20003f35000 */
[----:B------:R-:W-:-:S06]  /*1f7d0*/  IMAD.MOV.U32 R5, RZ, RZ, RZ ;  /* 0x000000ffff057224 */ /* 0x000fcc00078e00ff */
[----:B------:R-:W0:Y:S08]  /*1f7e0*/  @P2 MUFU.LG2 R2, R2 ;  /* 0x0000000200022308 */ /* 0x000e300000000c00 */
[----:B------:R-:W1:Y:S01]  /*1f7f0*/  @P3 MUFU.LG2 R4, R4 ;  /* 0x0000000400043308 */ /* 0x000e620000000c00 */
[----:B------:R-:W-:Y:S02]  /*1f800*/  WARPGROUP.DEPBAR.LE gsb0, 0x0 ;  /* 0x00008000000079c5 */ /* 0x000fe40000010000 */
[----:B------:R-:W-:-:S06]  /*1f810*/  WARPGROUP.ARRIVE ;  /* 0x00000000000079c5 */ /* 0x000fcc0000000000 */
[----:B------:R-:W-:Y:S01]  /*1f820*/  QGMMA.64x192x32.F32.E4M3.E4M3 R24, R184, gdesc[UR4], R24, gsb0 ;  /* 0x02e00004b8187df3 */ /* 0x000fe20008000818 */
[----:B------:R-:W3:Y:S01]  /*1f830*/  @P1 MUFU.RCP R5, R12 ;  /* 0x0000000c00051308 */ /* 0x000ee20000001000 */
[----:B------:R-:W-:Y:S02]  /*1f840*/  IMAD.U32 R3, RZ, RZ, UR35 ;  /* 0x00000023ff037e24 */ /* 0x000fe4000f8e00ff */
[----:B------:R-:W-:Y:S02]  /*1f850*/  IMAD.U32 R6, RZ, RZ, UR35 ;  /* 0x00000023ff067e24 */ /* 0x000fe4000f8e00ff */
[----:B0-----:R-:W-:Y:S01]  /*1f860*/  @P2 FMUL.FTZ R2, R2, 0.69314718246459960938 ;  /* 0x3f31721802022820 */ /* 0x001fe20000410000 */
[----:B------:R-:W-:Y:S01]  /*1f870*/  @P2 FMUL.FTZ R3, R3, 0.69314718246459960938 ;  /* 0x3f31721803032820 */ /* 0x000fe20000410000 */
[----:B-1----:R-:W-:Y:S01]  /*1f880*/  @P3 FMUL.FTZ R9, R4, 0.69314718246459960938 ;  /* 0x3f31721804093820 */ /* 0x002fe20000410000 */
[----:B------:R-:W-:Y:S01]  /*1f890*/  @P3 FMUL.FTZ R6, R6, 0.69314718246459960938 ;  /* 0x3f31721806063820 */ /* 0x000fe20000410000 */
[----:B------:R-:W-:-:S02]  /*1f8a0*/  IMAD.MOV.U32 R120, RZ, RZ, -0x800000 ;  /* 0xff800000ff787424 */ /* 0x000fc400078e00ff */
[----:B------:R-:W-:Y:S01]  /*1f8b0*/  @P2 FFMA.FTZ R120, R3, R10, R2 ;  /* 0x0000000a03782223 */ /* 0x000fe20000010002 */
[----:B------:R-:W-:Y:S02]  /*1f8c0*/  IMAD.MOV.U32 R121, RZ, RZ, -0x800000 ;  /* 0xff800000ff797424 */ /* 0x000fe400078e00ff */
[----:B--2---:R-:W-:Y:S01]  /*1f8d0*/  FMUL.FTZ R3, R7, R0 ;  /* 0x0000000007037220 */ /* 0x004fe20000410000 */
[----:B------:R-:W-:-:S01]  /*1f8e0*/  @P3 FFMA.FTZ R121, R6, R14, R9 ;  /* 0x0000000e06793223 */ /* 0x000fc20000010009 */
[----:B---3--:R-:W-:Y:S01]  /*1f8f0*/  FMUL.FTZ R0, R5, R0 ;  /* 0x0000000005007220 */ /* 0x008fe20000410000 */
[----:B------:R-:W-:Y:S02]  /*1f900*/  WARPGROUP.DEPBAR.LE gsb0, 0x0 ;  /* 0x00008000000079c5 */ /* 0x000fe40000010000 */
[----:B------:R-:W-:Y:S05]  /*1f910*/  @!P0 BRA `(.L_x_1782) ;  /* 0x0000000000048947 */ /* 0x000fea0003800000 */
[----:B------:R-:W-:Y:S01]  /*1f920*/  BPT.TRAP 0x1 ;  /* 0x000000040000795c */ /* 0x000fe20000300000 */
.L_x_1782:
[----:B------:R-:W-:Y:S02]  /*1f930*/  VIADD R2, R11, 0x2a860 ;  /* 0x0002a8600b027836 */ /* 0x000fe40000000000 */
[-C--:B------:R-:W-:Y:S01]  /*1f940*/  FMUL.FTZ R123, R36, R3.reuse ;  /* 0x00000003247b7220 */ /* 0x080fe20000410000 */
[----:B------:R-:W-:Y:S02]  /*1f950*/  IMAD.U32 R5, RZ, RZ, UR38 ;  /* 0x00000026ff057e24 */ /* 0x000fe4000f8e00ff */
[-C--:B------:R-:W-:Y:S01]  /*1f960*/  FMUL.FTZ R36, R37, R3.reuse ;  /* 0x0000000325247220 */ /* 0x080fe20000410000 */
[----:B------:R-:W-:Y:S02]  /*1f970*/  VIADD R17, R17, 0x1 ;  /* 0x0000000111117836 */ /* 0x000fe40000000000 */
[-C--:B------:R-:W-:Y:S01]  /*1f980*/  FMUL.FTZ R37, R44, R3.reuse ;  /* 0x000000032c257220 */ /* 0x080fe20000410000 */
[-C--:B------:R-:W-:Y:S01]  /*1f990*/  FMUL.FTZ R11, R76, R3.reuse ;  /* 0x000000034c0b7220 */ /* 0x080fe20000410000 */
[----:B------:R-:W-:Y:S01]  /*1f9a0*/  PRMT R2, R5, 0x654, R2 ;  /* 0x0000065405027816 */ /* 0x000fe20000000002 */
[-C--:B------:R-:W-:Y:S01]  /*1f9b0*/  FMUL.FTZ R124, R29, R3.reuse ;  /* 0x000000031d7c7220 */ /* 0x080fe20000410000 */
[----:B------:R-:W-:Y:S01]  /*1f9c0*/  ISETP.NE.AND P1, PT, R17, 0x2, PT ;  /* 0x000000021100780c */ /* 0x000fe20003f25270 */
        /* <DEDUP_REMOVED lines=8> */
[-C--:B------:R-:W-:Y:S01]  /*1fa50*/  FMUL.FTZ R101, R58, R0.reuse ;  /* 0x000000003a657220 */ /* 0x080fe20000410000 */
[----:B0-----:R-:W-:Y:S01]  /*1fa60*/  SEL R2, RZ, 0x1, P1 ;  /* 0x00000001ff027807 */ /* 0x001fe20000800000 */
        /* <DEDUP_REMOVED lines=83> */
[----:B------:R-:W-:Y:S01]  /*1ffa0*/  FMUL.FTZ R95, R119, R0 ;  /* 0x00000000775f7220 */ /* 0x000fe20000410000 */
[----:B------:R-:W-:Y:S01]  /*1ffb0*/  LOP3.LUT R201, R201, R2, RZ, 0x3c, !PT ;  /* 0x00000002c9c97212 */ /* 0x000fe200078e3cff */
[----:B------:R-:W-:Y:S01]  /*1ffc0*/  UIADD3 UR37, UR37, 0x1, URZ ;  /* 0x0000000125257890 */ /* 0x000fe2000fffe03f */
[----:B------:R-:W-:-:S11]  /*1ffd0*/  SEL R17, R17, RZ, P1 ;  /* 0x000000ff11117207 */ /* 0x000fd60000800000 */
.L_x_1666:
[----:B------:R-:W-:Y:S05]  /*1ffe0*/  WARPSYNC.ALL ;  /* 0x0000000000007948 */ /* 0x000fea0003800000 */
[----:B------:R-:W0:Y:S08]  /*1fff0*/  S2UR UR38, SR_CgaCtaId ;  /* 0x00000000002679c3 */ /* 0x000e300000008800 */
[----:B------:R-:W-:Y:S06]  /*20000*/  BAR.SYNC.DEFER_BLOCKING 0x5, 0x180 ;  /* 0x0146000000007b1d */ /* 0x000fec0000010000 */
[----:B------:R-:W-:Y:S01]  /*20010*/  UMOV UR4, 0x400 ;  /* 0x0000040000047882 */ /* 0x000fe20000000000 */
[----:B------:R-:W-:Y:S01]  /*20020*/  BSSY B0, `(.L_x_1783) ;  /* 0x000033b000007945 */ /* 0x000fe20003800000 */
[----:B0-----:R-:W-:-:S06]  /*20030*/  ULEA UR4, UR38, UR4, 0x18 ;  /* 0x0000000426047291 */ /* 0x001fcc000f8ec03f */
[----:B------:R-:W-:-:S05]  /*20040*/  IMAD.U32 R16, RZ, RZ, UR4 ;  /* 0x00000004ff107e24 */ /* 0x000fca000f8e00ff */
[----:B------:R0:W1:Y:S01]  /*20050*/  LDS.128 R20, [R16+0x2a8d0] ;  /* 0x02a8d00010147984 */ /* 0x0000620000000c00 */
[----:B------:R-:W-:Y:S06]  /*20060*/  BAR.ARV 0x4, 0x180 ;  /* 0x0106000000007b1d */ /* 0x000fec0000002000 */
[----:B------:R-:W-:Y:S05]  /*20070*/  @P0 BRA `(.L_x_1784) ;  /* 0x00000024002c0947 */ /* 0x000fea0003800000 */
[----:B-----5:R-:W2:Y:S01]  /*20080*/  LDL R24, [R1+0x40] ;  /* 0x0000400001187983 */ /* 0x020ea20000100800 */
[----:B------:R-:W-:Y:S01]  /*20090*/  ULDC.64 UR4, c[0x4][0x38] ;  /* 0x01000e0000047ab9 */ /* 0x000fe20000000a00 */
[----:B------:R-:W3:Y:S02]  /*200a0*/  S2R R90, SR_TID.X ;  /* 0x00000000005a7919 */ /* 0x000ee40000002100 */
[----:B---3--:R-:W-:-:S05]  /*200b0*/  IMAD.SHL.U32 R0, R90, 0x4, RZ ;  /* 0x000000045a007824 */ /* 0x008fca00078e00ff */
[----:B------:R-:W-:-:S04]  /*200c0*/  LOP3.LUT R0, R0, 0xc, RZ, 0xc0, !PT ;  /* 0x0000000c00007812 */ /* 0x000fc800078ec0ff */
[----:B------:R-:W-:-:S05]  /*200d0*/  IADD3 R2, P0, R0, UR4, RZ ;  /* 0x0000000400027c10 */ /* 0x000fca000ff1e0ff */
[----:B------:R-:W-:-:S05]  /*200e0*/  IMAD.X R3, RZ, RZ, UR5, P0 ;  /* 0x00000005ff037e24 */ /* 0x000fca00080e06ff */
[----:B------:R3:W4:Y:S01]  /*200f0*/  LDG.E.CONSTANT R0, desc[UR42][R2.64] ;  /* 0x0000002a02007981 */ /* 0x000722000c1e9900 */
[----:B-1----:R-:W-:Y:S01]  /*20100*/  F2FP.BF16.F32.PACK_AB R20, R37, R40 ;  /* 0x000000282514723e */ /* 0x002fe200000010ff */
[----:B------:R-:W-:Y:S01]  /*20110*/  UMOV UR4, 0xffffffff ;  /* 0xffffffff00047882 */ /* 0x000fe20000000000 */
[----:B------:R-:W-:Y:S02]  /*20120*/  F2FP.BF16.F32.PACK_AB R37, R14, R57 ;  /* 0x000000390e25723e */ /* 0x000fe400000010ff */
[----:B------:R-:W-:Y:S02]  /*20130*/  F2FP.BF16.F32.PACK_AB R57, R60, R85 ;  /* 0x000000553c39723e */ /* 0x000fe400000010ff */
[----:B------:R-:W-:Y:S02]  /*20140*/  F2FP.BF16.F32.PACK_AB R104, R61, R104 ;  /* 0x000000683d68723e */ /* 0x000fe400000010ff */
[----:B------:R-:W-:Y:S01]  /*20150*/  F2FP.BF16.F32.PACK_AB R70, R100, R101 ;  /* 0x000000656446723e */ /* 0x000fe200000010ff */
[----:B---3--:R-:W1:Y:S01]  /*20160*/  S2R R3, SR_SWINHI ;  /* 0x0000000000037919 */ /* 0x008e620000002f00 */
        /* <DEDUP_REMOVED lines=15> */
[----:B------:R-:W-:Y:S02]  /*20260*/  LOP3.LUT P0, R2, R90, 0x3, RZ, 0xc0, !PT ;  /* 0x000000035a027812 */ /* 0x000fe4000780c0ff */
[----:B------:R-:W-:Y:S02]  /*20270*/  MOV R60, R16 ;  /* 0x00000010003c7202 */ /* 0x000fe40000000f00 */
[----:B-1----:R-:W-:Y:S02]  /*20280*/  MOV R61, R3 ;  /* 0x00000003003d7202 */ /* 0x002fe40000000f00 */
[----:B------:R-:W-:-:S02]  /*20290*/  F2FP.BF16.F32.PACK_AB R7, R126, R7 ;  /* 0x000000077e07723e */ /* 0x000fc400000010ff */
[----:B------:R-:W-:Y:S02]  /*202a0*/  ISETP.EQ.OR P0, PT, R2, 0x3, !P0 ;  /* 0x000000030200780c */ /* 0x000fe40004702670 */
[----:B------:R-:W-:Y:S02]  /*202b0*/  F2FP.BF16.F32.PACK_AB R30, R30, R39 ;  /* 0x000000271e1e723e */ /* 0x000fe400000010ff */
[----:B------:R-:W-:Y:S02]  /*202c0*/  F2FP.BF16.F32.PACK_AB R39, R12, R65 ;  /* 0x000000410c27723e */ /* 0x000fe400000010ff */
[----:B------:R-:W-:Y:S02]  /*202d0*/  F2FP.BF16.F32.PACK_AB R36, R13, R6 ;  /* 0x000000060d24723e */ /* 0x000fe400000010ff */
[----:B------:R-:W-:Y:S02]  /*202e0*/  F2FP.BF16.F32.PACK_AB R65, R87, R50 ;  /* 0x000000325741723e */ /* 0x000fe400000010ff */
[----:B------:R-:W-:-:S02]  /*202f0*/  F2FP.BF16.F32.PACK_AB R92, R92, R5 ;  /* 0x000000055c5c723e */ /* 0x000fc400000010ff */
[----:B------:R-:W-:Y:S02]  /*20300*/  SEL R13, R7, R124, P0 ;  /* 0x0000007c070d7207 */ /* 0x000fe40000000000 */
[----:B------:R-:W-:Y:S02]  /*20310*/  SEL R2, R124, R7, P0 ;  /* 0x000000077c027207 */ /* 0x000fe40000000000 */
        /* <DEDUP_REMOVED lines=22> */
[----:B--2---:R-:W-:-:S03]  /*20480*/  IMAD.WIDE R26, R24, 0x2, R60 ;  /* 0x00000002181a7825 */ /* 0x004fc600078e023c */
[C---:B------:R-:W-:Y:S02]  /*20490*/  IADD3 R35, P3, R26.reuse, 0x8060, RZ ;  /* 0x000080601a237810 */ /* 0x040fe40007f7e0ff */
[C---:B------:R-:W-:Y:S02]  /*204a0*/  IADD3 R25, P5, R26.reuse, 0x8000, RZ ;  /* 0x000080001a197810 */ /* 0x040fe40007fbe0ff */
[----:B------:R-:W-:Y:S02]  /*204b0*/  LOP3.LUT R34, R35, 0x380, RZ, 0xc0, !PT ;  /* 0x0000038023227812 */ /* 0x000fe400078ec0ff */
[----:B------:R-:W-:Y:S02]  /*204c0*/  IADD3 R29, P1, R26, 0x8020, RZ ;  /* 0x000080201a1d7810 */ /* 0x000fe40007f3e0ff */
[----:B------:R-:W-:Y:S02]  /*204d0*/  SHF.R.U64 R34, R34, 0x3, RZ ;  /* 0x0000000322227819 */ /* 0x000fe400000012ff */
[----:B------:R-:W-:-:S02]  /*204e0*/  IADD3 R15, P4, R26, 0x4060, RZ ;  /* 0x000040601a0f7810 */ /* 0x000fc40007f9e0ff */
[----:B------:R-:W-:Y:S01]  /*204f0*/  LOP3.LUT R34, R34, R35, RZ, 0x3c, !PT ;  /* 0x0000002322227212 */ /* 0x000fe200078e3cff */
[----:B------:R-:W-:Y:S01]  /*20500*/  IMAD.X R35, RZ, RZ, R27, P3 ;  /* 0x000000ffff237224 */ /* 0x000fe200018e061b */
[C---:B------:R-:W-:Y:S02]  /*20510*/  IADD3 R11, P3, R26.reuse, 0x4040, RZ ;  /* 0x000040401a0b7810 */ /* 0x040fe40007f7e0ff */
[----:B------:R-:W-:Y:S02]  /*20520*/  IADD3 R33, P2, R26, 0x8040, RZ ;  /* 0x000080401a217810 */ /* 0x000fe40007f5e0ff */
[----:B------:R-:W-:Y:S02]  /*20530*/  LOP3.LUT R24, R25, 0x380, RZ, 0xc0, !PT ;  /* 0x0000038019187812 */ /* 0x000fe400078ec0ff */
[----:B------:R-:W-:Y:S02]  /*20540*/  LOP3.LUT R28, R29, 0x380, RZ, 0xc0, !PT ;  /* 0x000003801d1c7812 */ /* 0x000fe400078ec0ff */
[----:B------:R-:W-:-:S02]  /*20550*/  LOP3.LUT R14, R15, 0x380, RZ, 0xc0, !PT ;  /* 0x000003800f0e7812 */ /* 0x000fc400078ec0ff */
[----:B------:R-:W-:Y:S02]  /*20560*/  LOP3.LUT R10, R11, 0x380, RZ, 0xc0, !PT ;  /* 0x000003800b0a7812 */ /* 0x000fe400078ec0ff */
[----:B------:R-:W-:Y:S02]  /*20570*/  LOP3.LUT R32, R33, 0x380, RZ, 0xc0, !PT ;  /* 0x0000038021207812 */ /* 0x000fe400078ec0ff */
[----:B------:R-:W-:Y:S02]  /*20580*/  SHF.R.U64 R24, R24, 0x3, RZ ;  /* 0x0000000318187819 */ /* 0x000fe400000012ff */
[----:B------:R-:W-:Y:S02]  /*20590*/  SHF.R.U64 R28, R28, 0x3, RZ ;  /* 0x000000031c1c7819 */ /* 0x000fe400000012ff */
[----:B------:R-:W-:Y:S02]  /*205a0*/  SHF.R.U64 R14, R14, 0x3, RZ ;  /* 0x000000030e0e7819 */ /* 0x000fe400000012ff */
[----:B------:R-:W-:-:S02]  /*205b0*/  SHF.R.U64 R10, R10, 0x3, RZ ;  /* 0x000000030a0a7819 */ /* 0x000fc400000012ff */
        /* <DEDUP_REMOVED lines=11> */
[----:B------:R-:W-:-:S02]  /*20670*/  IADD3 R87, P5, R26, 0x60, RZ ;  /* 0x000000601a577810 */ /* 0x000fc40007fbe0ff */
[C---:B------:R-:W-:Y:S02]  /*20680*/  IADD3 R7, P1, R26.reuse, 0x4000, RZ ;  /* 0x000040001a077810 */ /* 0x040fe40007f3e0ff */
[C---:B------:R-:W-:Y:S02]  /*20690*/  IADD3 R5, P4, R26.reuse, 0x40, RZ ;  /* 0x000000401a057810 */ /* 0x040fe40007f9e0ff */
[C---:B------:R-:W-:Y:S02]  /*206a0*/  IADD3 R89, P3, R26.reuse, 0x20, RZ ;  /* 0x000000201a597810 */ /* 0x040fe40007f7e0ff */
[----:B------:R-:W-:Y:S02]  /*206b0*/  IADD3 R9, P2, R26, 0x4020, RZ ;  /* 0x000040201a097810 */ /* 0x000fe40007f5e0ff */
[----:B------:R-:W-:Y:S02]  /*206c0*/  LOP3.LUT R86, R87, 0x380, RZ, 0xc0, !PT ;  /* 0x0000038057567812 */ /* 0x000fe400078ec0ff */
[----:B------:R-:W-:-:S02]  /*206d0*/  LOP3.LUT R6, R7, 0x380, RZ, 0xc0, !PT ;  /* 0x0000038007067812 */ /* 0x000fc400078ec0ff */
[----:B------:R-:W-:Y:S02]  /*206e0*/  LOP3.LUT R4, R5, 0x380, RZ, 0xc0, !PT ;  /* 0x0000038005047812 */ /* 0x000fe400078ec0ff */
[----:B------:R-:W-:Y:S02]  /*206f0*/  LOP3.LUT R88, R89, 0x380, RZ, 0xc0, !PT ;  /* 0x0000038059587812 */ /* 0x000fe400078ec0ff */
[----:B------:R-:W-:Y:S02]  /*20700*/  LOP3.LUT R8, R9, 0x380, RZ, 0xc0, !PT ;  /* 0x0000038009087812 */ /* 0x000fe400078ec0ff */
[----:B------:R-:W-:Y:S02]  /*20710*/  LOP3.LUT R3, R26, 0x380, RZ, 0xc0, !PT ;  /* 0x000003801a037812 */ /* 0x000fe400078ec0ff */
[----:B------:R-:W-:Y:S02]  /*20720*/  SHF.R.U64 R86, R86, 0x3, RZ ;  /* 0x0000000356567819 */ /* 0x000fe400000012ff */
[----:B------:R-:W-:-:S02]  /*20730*/  SHF.R.U64 R6, R6, 0x3, RZ ;  /* 0x0000000306067819 */ /* 0x000fc400000012ff */
        /* <DEDUP_REMOVED lines=13> */
[----:B------:R-:W-:Y:S02]  /*20810*/  IADD3.X R9, RZ, R27, RZ, P2, !PT ;  /* 0x0000001bff097210 */ /* 0x000fe400017fe4ff */
[----:B------:R-:W-:Y:S02]  /*20820*/  LOP3.LUT R26, R3, R26, RZ, 0x3c, !PT ;  /* 0x0000001a031a7212 */ /* 0x000fe400078e3cff */
[----:B------:R-:W-:Y:S02]  /*20830*/  MOV R86, R86 ;  /* 0x0000005600567202 */ /* 0x000fe40000000f00 */
[----:B------:R-:W-:Y:S02]  /*20840*/  MOV R81, R26 ;  /* 0x0000001a00517202 */ /* 0x000fe40000000f00 */
        /* <DEDUP_REMOVED lines=10> */
[----:B----4-:R-:W-:Y:S01]  /*208f0*/  LOP3.LUT R3, R0, 0x2, RZ, 0x3c, !PT ;  /* 0x0000000200037812 */ /* 0x010fe200078e3cff */
[----:B------:R-:W-:Y:S06]  /*20900*/  BRA.DIV UR4, `(.L_x_1785) ;  /* 0x000000b6047c7947 */ /* 0x000fec000b800000 */
[----:B------:R-:W-:Y:S01]  /*20910*/  SEL R25, R48, R49, P0 ;  /* 0x0000003130197207 */ /* 0x000fe20000000000 */
[----:B------:R-:W-:Y:S01]  /*20920*/  SHFL.IDX PT, R6, R13, R0, 0x1c1f ;  /* 0x001c1f000d067589 */ /* 0x000fe200000e0000 */
[----:B------:R-:W-:Y:S02]  /*20930*/  SEL R24, R49, R48, P0 ;  /* 0x0000003031187207 */ /* 0x000fe40000000000 */
[----:B------:R-:W-:Y:S01]  /*20940*/  SEL R27, R56, R37, P0 ;  /* 0x00000025381b7207 */ /* 0x000fe20000000000 */
[----:B------:R-:W-:Y:S01]  /*20950*/  SHFL.IDX PT, R26, R25, R0, 0x1c1f ;  /* 0x001c1f00191a7589 */ /* 0x000fe200000e0000 */
[----:B------:R-:W-:Y:S02]  /*20960*/  SEL R28, R37, R56, P0 ;  /* 0x00000038251c7207 */ /* 0x000fe40000000000 */
[----:B------:R-:W-:Y:S01]  /*20970*/  SEL R37, R45, R12, P0 ;  /* 0x0000000c2d257207 */ /* 0x000fe20000000000 */
[----:B------:R-:W1:Y:S01]  /*20980*/  SHFL.IDX PT, R5, R2, R3, 0x1c1f ;  /* 0x001c1f0302057589 */ /* 0x000e6200000e0000 */
        /* <DEDUP_REMOVED lines=14> */
[----:B------:R-:W2:Y:S01]  /*20a70*/  SHFL.IDX PT, R7, R8, R3, 0x1c1f ;  /* 0x001c1f0308077589 */ /* 0x000ea200000e0000 */
[----:B------:R-:W-:Y:S02]  /*20a80*/  SEL R43, R62, R55, P0 ;  /* 0x000000373e2b7207 */ /* 0x000fe40000000000 */
[----:B------:R-:W-:Y:S01]  /*20a90*/  SEL R66, R51, R66, P0 ;  /* 0x0000004233427207 */ /* 0x000fe20000000000 */
[----:B------:R-:W3:Y:S01]  /*20aa0*/  SHFL.IDX PT, R29, R32, R3, 0x1c1f ;  /* 0x001c1f03201d7589 */ /* 0x000ee200000e0000 */
        /* <DEDUP_REMOVED lines=20> */
[----:B------:R-:W4:Y:S01]  /*20bf0*/  SHFL.IDX PT, R33, R40, R3, 0x1c1f ;  /* 0x001c1f0328217589 */ /* 0x000f2200000e0000 */
[----:B------:R-:W-:Y:S02]  /*20c00*/  SEL R41, R112, R113, P0 ;  /* 0x0000007170297207 */ /* 0x000fe40000000000 */
[----:B------:R-:W-:Y:S01]  /*20c10*/  SEL R53, R30, R59, P0 ;  /* 0x0000003b1e357207 */ /* 0x000fe20000000000 */
[----:B------:R-:W5:Y:S01]  /*20c20*/  SHFL.IDX PT, R35, R44, R3, 0x1c1f ;  /* 0x001c1f032c237589 */ /* 0x000f6200000e0000 */
        /* <DEDUP_REMOVED lines=11> */
[----:B------:R-:W0:Y:S01]  /*20ce0*/  SHFL.IDX PT, R27, R28, R3, 0x1c1f ;  /* 0x001c1f031c1b7589 */ /* 0x000e2200000e0000 */
[----:B------:R-:W-:-:S02]  /*20cf0*/  SEL R78, R67, R78, P0 ;  /* 0x0000004e434e7207 */ /* 0x000fc40000000000 */
[----:B------:R-:W-:Y:S01]  /*20d00*/  SEL R80, R91, R80, P0 ;  /* 0x000000505b507207 */ /* 0x000fe20000000000 */
[----:B------:R-:W0:Y:S01]  /*20d10*/  SHFL.IDX PT, R31, R36, R3, 0x1c1f ;  /* 0x001c1f03241f7589 */ /* 0x000e2200000e0000 */
[----:B------:R-:W-:Y:S02]  /*20d20*/  SEL R82, R93, R82, P0 ;  /* 0x000000525d527207 */ /* 0x000fe40000000000 */
[----:B------:R-:W-:Y:S01]  /*20d30*/  SEL R67, R84, R95, P0 ;  /* 0x0000005f54437207 */ /* 0x000fe20000000000 */
[----:B------:R-:W0:Y:S01]  /*20d40*/  SHFL.IDX PT, R39, R52, R3, 0x1c1f ;  /* 0x001c1f0334277589 */ /* 0x000e2200000e0000 */
[----:B------:R-:W-:Y:S02]  /*20d50*/  SEL R84, R95, R84, P0 ;  /* 0x000000545f547207 */ /* 0x000fe40000000000 */
[----:B-1----:R-:W-:Y:S01]  /*20d60*/  SEL R4, R6, R5, P0 ;  /* 0x0000000506047207 */ /* 0x002fe20000000000 */
[----:B------:R-:W1:Y:S01]  /*20d70*/  SHFL.IDX PT, R20, R20, R3, 0x1c1f ;  /* 0x001c1f0314147589 */ /* 0x000e6200000e0000 */
[----:B--2---:R-:W-:-:S02]  /*20d80*/  SEL R8, R10, R7, P0 ;  /* 0x000000070a087207 */ /* 0x004fc40000000000 */
[----:B------:R-:W-:Y:S01]  /*20d90*/  SEL R24, R26, R25, P0 ;  /* 0x000000191a187207 */ /* 0x000fe20000000000 */
[----:B------:R-:W2:Y:S01]  /*20da0*/  SHFL.IDX PT, R41, R56, R3, 0x1c1f ;  /* 0x001c1f0338297589 */ /* 0x000ea200000e0000 */
[----:B---3--:R-:W-:Y:S02]  /*20db0*/  SEL R32, R34, R29, P0 ;  /* 0x0000001d22207207 */ /* 0x008fe40000000000 */
[----:B----4-:R-:W-:Y:S01]  /*20dc0*/  SEL R40, R42, R33, P0 ;  /* 0x000000212a287207 */ /* 0x010fe20000000000 */
[----:B------:R-:W-:Y:S01]  /*20dd0*/  SHFL.IDX PT, R45, R45, R0, 0x1c1f ;  /* 0x001c1f002d2d7589 */ /* 0x000fe200000e0000 */
[----:B-----5:R-:W-:Y:S02]  /*20de0*/  SEL R44, R46, R35, P0 ;  /* 0x000000232e2c7207 */ /* 0x020fe40000000000 */
[----:B------:R-:W-:Y:S01]  /*20df0*/  SEL R48, R50, R37, P0 ;  /* 0x0000002532307207 */ /* 0x000fe20000000000 */
[----:B------:R-:W-:Y:S01]  /*20e00*/  SHFL.IDX PT, R47, R47, R0, 0x1c1f ;  /* 0x001c1f002f2f7589 */ /* 0x000fe200000e0000 */
[----:B0-----:R-:W-:-:S02]  /*20e10*/  SEL R28, R30, R27, P0 ;  /* 0x0000001b1e1c7207 */ /* 0x001fc40000000000 */
        /* <DEDUP_REMOVED lines=8> */
[----:B-1----:R-:W-:-:S02]  /*20ea0*/  SEL R12, R9, R20, P0 ;  /* 0x00000014090c7207 */ /* 0x002fc40000000000 */
[----:B------:R-:W-:Y:S01]  /*20eb0*/  SEL R14, R20, R9, P0 ;  /* 0x00000009140e7207 */ /* 0x000fe20000000000 */
[----:B------:R-:W-:Y:S01]  /*20ec0*/  SHFL.IDX PT, R55, R55, R0, 0x1c1f ;  /* 0x001c1f0037377589 */ /* 0x000fe200000e0000 */
[----:B------:R-:W-:Y:S02]  /*20ed0*/  SEL R30, R27, R30, P0 ;  /* 0x0000001e1b1e7207 */ /* 0x000fe40000000000 */
[----:B------:R-:W-:Y:S01]  /*20ee0*/  SEL R34, R29, R34, P0 ;  /* 0x000000221d227207 */ /* 0x000fe20000000000 */
[----:B------:R-:W0:Y:S01]  /*20ef0*/  SHFL.IDX PT, R62, R62, R3, 0x1c1f ;  /* 0x001c1f033e3e7589 */ /* 0x000e2200000e0000 */
[----:B------:R-:W-:Y:S02]  /*20f00*/  SEL R38, R31, R38, P0 ;  /* 0x000000261f267207 */ /* 0x000fe40000000000 */
[----:B------:R-:W-:Y:S01]  /*20f10*/  SEL R42, R33, R42, P0 ;  /* 0x0000002a212a7207 */ /* 0x000fe20000000000 */
[----:B------:R-:W1:Y:S01]  /*20f20*/  SHFL.IDX PT, R64, R64, R3, 0x1c1f ;  /* 0x001c1f0340407589 */ /* 0x000e6200000e0000 */
[----:B------:R-:W-:-:S02]  /*20f30*/  SEL R46, R35, R46, P0 ;  /* 0x0000002e232e7207 */ /* 0x000fc40000000000 */
[----:B------:R-:W-:Y:S01]  /*20f40*/  SEL R50, R37, R50, P0 ;  /* 0x0000003225327207 */ /* 0x000fe20000000000 */
[----:B------:R-:W3:Y:S01]  /*20f50*/  SHFL.IDX PT, R66, R66, R3, 0x1c1f ;  /* 0x001c1f0342427589 */ /* 0x000ee200000e0000 */
[----:B------:R-:W-:Y:S02]  /*20f60*/  SEL R54, R39, R54, P0 ;  /* 0x0000003627367207 */ /* 0x000fe40000000000 */
[----:B--2---:R-:W-:Y:S01]  /*20f70*/  SEL R56, R58, R41, P0 ;  /* 0x000000293a387207 */ /* 0x004fe20000000000 */
[----:B------:R-:W2:Y:S01]  /*20f80*/  SHFL.IDX PT, R68, R68, R3, 0x1c1f ;  /* 0x001c1f0344447589 */ /* 0x000ea200000e0000 */
[----:B------:R-:W-:-:S03]  /*20f90*/  SEL R58, R41, R58, P0 ;  /* 0x0000003a293a7207 */ /* 0x000fc60000000000 */
[----:B------:R-:W4:Y:S04]  /*20fa0*/  SHFL.IDX PT, R70, R70, R3, 0x1c1f ;  /* 0x001c1f0346467589 */ /* 0x000f2800000e0000 */
[----:B------:R-:W5:Y:S04]  /*20fb0*/  SHFL.IDX PT, R72, R72, R3, 0x1c1f ;  /* 0x001c1f0348487589 */ /* 0x000f6800000e0000 */
[----:B------:R-:W5:Y:S01]  /*20fc0*/  SHFL.IDX PT, R74, R74, R3, 0x1c1f ;  /* 0x001c1f034a4a7589 */ /* 0x000f6200000e0000 */
[----:B0-----:R-:W-:Y:S02]  /*20fd0*/  SEL R5, R43, R62, P0 ;  /* 0x0000003e2b057207 */ /* 0x001fe40000000000 */
[----:B------:R-:W-:Y:S01]  /*20fe0*/  SEL R7, R62, R43, P0 ;  /* 0x0000002b3e077207 */ /* 0x000fe20000000000 */
[----:B------:R-:W-:Y:S01]  /*20ff0*/  SHFL.IDX PT, R57, R57, R0, 0x1c1f ;  /* 0x001c1f0039397589 */ /* 0x000fe200000e0000 */
[----:B-1----:R-:W-:-:S02]  /*21000*/  SEL R9, R45, R64, P0 ;  /* 0x000000402d097207 */ /* 0x002fc40000000000 */
[----:B------:R-:W-:Y:S01]  /*21010*/  SEL R11, R64, R45, P0 ;  /* 0x0000002d400b7207 */ /* 0x000fe20000000000 */
[----:B------:R-:W-:Y:S01]  /*21020*/  SHFL.IDX PT, R59, R59, R0, 0x1c1f ;  /* 0x001c1f003b3b7589 */ /* 0x000fe200000e0000 */
[----:B---3--:R-:W-:Y:S02]  /*21030*/  SEL R13, R47, R66, P0 ;  /* 0x000000422f0d7207 */ /* 0x008fe40000000000 */
[----:B------:R-:W-:Y:S01]  /*21040*/  SEL R15, R66, R47, P0 ;  /* 0x0000002f420f7207 */ /* 0x000fe20000000000 */
[----:B------:R-:W-:Y:S01]  /*21050*/  SHFL.IDX PT, R63, R63, R0, 0x1c1f ;  /* 0x001c1f003f3f7589 */ /* 0x000fe200000e0000 */
[----:B--2---:R-:W-:Y:S02]  /*21060*/  SEL R25, R49, R68, P0 ;  /* 0x0000004431197207 */ /* 0x004fe40000000000 */
[----:B------:R-:W-:Y:S01]  /*21070*/  SEL R27, R68, R49, P0 ;  /* 0x00000031441b7207 */ /* 0x000fe20000000000 */
[----:B------:R-:W-:Y:S01]  /*21080*/  SHFL.IDX PT, R65, R65, R0, 0x1c1f ;  /* 0x001c1f0041417589 */ /* 0x000fe200000e0000 */
[----:B----4-:R-:W-:-:S02]  /*21090*/  SEL R29, R51, R70, P0 ;  /* 0x00000046331d7207 */ /* 0x010fc40000000000 */
[----:B------:R-:W-:Y:S01]  /*210a0*/  SEL R31, R70, R51, P0 ;  /* 0x00000033461f7207 */ /* 0x000fe20000000000 */
[----:B------:R-:W0:Y:S01]  /*210b0*/  SHFL.IDX PT, R76, R76, R3, 0x1c1f ;  /* 0x001c1f034c4c7589 */ /* 0x000e2200000e0000 */
[----:B-----5:R-:W-:Y:S02]  /*210c0*/  SEL R33, R53, R72, P0 ;  /* 0x0000004835217207 */ /* 0x020fe40000000000 */
[----:B------:R-:W-:Y:S01]  /*210d0*/  SEL R35, R72, R53, P0 ;  /* 0x0000003548237207 */ /* 0x000fe20000000000 */
[----:B------:R-:W1:Y:S01]  /*210e0*/  SHFL.IDX PT, R78, R78, R3, 0x1c1f ;  /* 0x001c1f034e4e7589 */ /* 0x000e6200000e0000 */
[----:B------:R-:W-:Y:S02]  /*210f0*/  SEL R37, R55, R74, P0 ;  /* 0x0000004a37257207 */ /* 0x000fe40000000000 */
[----:B------:R-:W-:Y:S01]  /*21100*/  SEL R39, R74, R55, P0 ;  /* 0x000000374a277207 */ /* 0x000fe20000000000 */
[----:B------:R-:W2:Y:S04]  /*21110*/  SHFL.IDX PT, R80, R80, R3, 0x1c1f ;  /* 0x001c1f0350507589 */ /* 0x000ea800000e0000 */
[----:B------:R-:W3:Y:S04]  /*21120*/  SHFL.IDX PT, R82, R82, R3, 0x1c1f ;  /* 0x001c1f0352527589 */ /* 0x000ee800000e0000 */
[----:B------:R-:W4:Y:S04]  /*21130*/  SHFL.IDX PT, R84, R84, R3, 0x1c1f ;  /* 0x001c1f0354547589 */ /* 0x000f2800000e0000 */
[----:B------:R5:W4:Y:S01]  /*21140*/  SHFL.IDX PT, R67, R67, R0, 0x1c1f ;  /* 0x001c1f0043437589 */ /* 0x000b2200000e0000 */
[----:B0-----:R-:W-:-:S02]  /*21150*/  SEL R41, R57, R76, P0 ;  /* 0x0000004c39297207 */ /* 0x001fc40000000000 */
[----:B------:R-:W-:Y:S02]  /*21160*/  SEL R43, R76, R57, P0 ;  /* 0x000000394c2b7207 */ /* 0x000fe40000000000 */
[----:B-1----:R-:W-:Y:S02]  /*21170*/  SEL R45, R59, R78, P0 ;  /* 0x0000004e3b2d7207 */ /* 0x002fe40000000000 */
[----:B------:R-:W-:Y:S01]  /*21180*/  SEL R47, R78, R59, P0 ;  /* 0x0000003b4e2f7207 */ /* 0x000fe20000000000 */
[----:B-----5:R-:W-:Y:S01]  /*21190*/  IMAD.MOV.U32 R0, RZ, RZ, RZ ;  /* 0x000000ffff007224 */ /* 0x020fe200078e00ff */
[----:B--2---:R-:W-:Y:S02]  /*211a0*/  SEL R49, R63, R80, P0 ;  /* 0x000000503f317207 */ /* 0x004fe40000000000 */
[----:B------:R-:W-:Y:S02]  /*211b0*/  SEL R51, R80, R63, P0 ;  /* 0x0000003f50337207 */ /* 0x000fe40000000000 */
[----:B---3--:R-:W-:-:S02]  /*211c0*/  SEL R53, R65, R82, P0 ;  /* 0x0000005241357207 */ /* 0x008fc40000000000 */
[----:B------:R-:W-:-:S07]  /*211d0*/  SEL R55, R82, R65, P0 ;  /* 0x0000004152377207 */ /* 0x000fce0000000000 */
.L_x_2047:
[----:B------:R-:W2:Y:S01]  /*211e0*/  LDL R64, [R1+0x18] ;  /* 0x0000180001407983 */ /* 0x000ea20000100800 */
[----:B------:R-:W-:Y:S05]  /*211f0*/  WARPSYNC.ALL ;  /* 0x0000000000007948 */ /* 0x000fea0003800000 */
[----:B------:R-:W-:Y:S01]  /*21200*/  BAR.SYNC.DEFER_BLOCKING 0x1, 0x100 ;  /* 0x0044000000007b1d */ /* 0x000fe20000010000 */
[----:B----4-:R-:W-:Y:S02]  /*21210*/  SEL R57, R67, R84, P0 ;  /* 0x0000005443397207 */ /* 0x010fe40000000000 */
[----:B------:R-:W-:-:S03]  /*21220*/  SEL R59, R84, R67, P0 ;  /* 0x00000043543b7207 */ /* 0x000fc60000000000 */
[----:B------:R-:W-:Y:S02]  /*21230*/  ULDC.64 UR4, c[0x0][0xc00] ;  /* 0x0003000000047ab9 */ /* 0x000fe40000000a00 */
[----:B------:R-:W2:Y:S01]  /*21240*/  LDC.64 R2, c[0x0][0xc00] ;  /* 0x00030000ff027b82 */ /* 0x000ea20000000a00 */
[----:B------:R-:W-:-:S04]  /*21250*/  ISETP.NE.U32.AND P2, PT, RZ, UR4, PT ;  /* 0x00000004ff007c0c */ /* 0x000fc8000bf45070 */
[----:B------:R-:W-:Y:S01]  /*21260*/  ISETP.NE.AND.EX P2, PT, RZ, UR5, PT, P2 ;  /* 0x00000005ff007c0c */ /* 0x000fe2000bf45320 */
[----:B------:R-:W-:Y:S02]  /*21270*/  ULDC.64 UR4, c[0x0][0xc08] ;  /* 0x0003020000047ab9 */ /* 0x000fe40000000a00 */
[----:B------:R-:W-:Y:S01]  /*21280*/  ISETP.NE.U32.AND P0, PT, RZ, UR4, PT ;  /* 0x00000004ff007c0c */ /* 0x000fe2000bf05070 */
[----:B------:R-:W0:Y:S03]  /*21290*/  LDC R20, c[0x0][0xbe8] ;  /* 0x0002fa00ff147b82 */ /* 0x000e260000000800 */
[----:B------:R-:W-:Y:S01]  /*212a0*/  ISETP.NE.AND.EX P0, PT, RZ, UR5, PT, P0 ;  /* 0x00000005ff007c0c */ /* 0x000fe2000bf05300 */
[----:B------:R1:W-:Y:S04]  /*212b0*/  STSM.16.M88.4 [R81], R4 ;  /* 0x0000000451007844 */ /* 0x0003e80000000200 */
[----:B------:R-:W-:Y:S04]  /*212c0*/  STSM.16.M88.4 [R88], R8 ;  /* 0x0000000858007844 */ /* 0x000fe80000000200 */
[----:B------:R-:W-:Y:S04]  /*212d0*/  STSM.16.M88.4 [R87], R12 ;  /* 0x0000000c57007844 */ /* 0x000fe80000000200 */
[----:B------:R3:W-:Y:S04]  /*212e0*/  STSM.16.M88.4 [R86], R24 ;  /* 0x0000001856007844 */ /* 0x0007e80000000200 */
[----:B------:R4:W-:Y:S04]  /*212f0*/  STSM.16.M88.4 [R85], R28 ;  /* 0x0000001c55007844 */ /* 0x0009e80000000200 */
[----:B------:R4:W-:Y:S04]  /*21300*/  STSM.16.M88.4 [R83], R32 ;  /* 0x0000002053007844 */ /* 0x0009e80000000200 */
[----:B------:R4:W-:Y:S04]  /*21310*/  STSM.16.M88.4 [R77], R36 ;  /* 0x000000244d007844 */ /* 0x0009e80000000200 */
[----:B------:R4:W-:Y:S04]  /*21320*/  STSM.16.M88.4 [R79], R40 ;  /* 0x000000284f007844 */ /* 0x0009e80000000200 */
[----:B------:R4:W-:Y:S04]  /*21330*/  STSM.16.M88.4 [R69], R44 ;  /* 0x0000002c45007844 */ /* 0x0009e80000000200 */
[----:B------:R4:W-:Y:S04]  /*21340*/  STSM.16.M88.4 [R71], R48 ;  /* 0x0000003047007844 */ /* 0x0009e80000000200 */
[----:B------:R4:W-:Y:S04]  /*21350*/  STSM.16.M88.4 [R73], R52 ;  /* 0x0000003449007844 */ /* 0x0009e80000000200 */
[----:B------:R4:W-:Y:S01]  /*21360*/  STSM.16.M88.4 [R75], R56 ;  /* 0x000000384b007844 */ /* 0x0009e20000000200 */
[----:B------:R-:W-:-:S02]  /*21370*/  ULDC UR4, c[0x0][0xa88] ;  /* 0x0002a20000047ab9 */ /* 0x000fc40000000800 */
[----:B-1----:R-:W-:Y:S01]  /*21380*/  IMAD.U32 R7, RZ, RZ, UR4 ;  /* 0x00000004ff077e24 */ /* 0x002fe2000f8e00ff */
[----:B------:R-:W-:Y:S01]  /*21390*/  BAR.SYNC.DEFER_BLOCKING 0x1, 0x100 ;  /* 0x0044000000007b1d */ /* 0x000fe20000010000 */
[----:B--2---:R-:W-:-:S07]  /*213a0*/  IMAD.WIDE R4, R64, 0x4, R2 ;  /* 0x0000000440047825 */ /* 0x004fce00078e0202 */
[----:B------:R-:W1:Y:S01]  /*213b0*/  @P0 LDC.64 R2, c[0x0][0xc08] ;  /* 0x00030200ff020b82 */ /* 0x000e620000000a00 */
[----:B------:R4:W5:Y:S01]  /*213c0*/  @P2 LDG.E R0, desc[UR42][R4.64] ;  /* 0x0000002a04002981 */ /* 0x000962000c1e1900 */
[----:B0-----:R-:W-:Y:S01]  /*213d0*/  ISETP.NE.AND P1, PT, R20, 0x1, PT ;  /* 0x000000011400780c */ /* 0x001fe20003f25270 */
[----:B---3--:R-:W-:-:S12]  /*213e0*/  IMAD.IADD R25, R227, 0x1, R212 ;  /* 0x00000001e3197824 */ /* 0x008fd800078e02d4 */
[----:B------:R-:W0:Y:S01]  /*213f0*/  @P1 LDC R6, c[0x0][0xbec] ;  /* 0x0002fb00ff061b82 */ /* 0x000e220000000800 */
[----:B-1----:R-:W-:-:S07]  /*21400*/  @P0 IMAD.WIDE R2, R64, 0x4, R2 ;  /* 0x0000000440020825 */ /* 0x002fce00078e0202 */
[----:B------:R-:W1:Y:S01]  /*21410*/  @P1 LDC R11, c[0x0][0xbf0] ;  /* 0x0002fc00ff0b1b82 */ /* 0x000e620000000800 */
[----:B------:R4:W5:Y:S01]  /*21420*/  @P0 LDG.E R7, desc[UR42][R2.64] ;  /* 0x0000002a02070981 */ /* 0x000962000c1e1900 */
[----:B------:R-:W-:Y:S05]  /*21430*/  @P0 BRA `(.L_x_1786) ;  /* 0x0000000000100947 */ /* 0x000fea0003800000 */
[----:B------:R-:W-:Y:S05]  /*21440*/  @!P2 BRA `(.L_x_1786) ;  /* 0x00000000000ca947 */ /* 0x000fea0003800000 */
[----:B----4-:R-:W2:Y:S04]  /*21450*/  LDG.E R2, desc[UR42][R4.64] ;  /* 0x0000002a04027981 */ /* 0x010ea8000c1e1900 */
[----:B-----5:R-:W2:Y:S02]  /*21460*/  LDG.E R7, desc[UR42][R4.64+0x4] ;  /* 0x0000042a04077981 */ /* 0x020ea4000c1e1900 */
[----:B--2---:R-:W-:-:S07]  /*21470*/  IMAD.IADD R7, R7, 0x1, -R2 ;  /* 0x0000000107077824 */ /* 0x004fce00078e0a02 */
.L_x_1786:
[----:B------:R-:W2:Y:S01]  /*21480*/  LDL.LU R68, [R1+0x14] ;  /* 0x0000140001447983 */ /* 0x000ea20000300800 */
[----:B0---4-:R-:W-:Y:S01]  /*21490*/  @P1 IMAD.HI.U32 R2, R25, R6, RZ ;  /* 0x0000000619021227 */ /* 0x011fe200078e00ff */
[----:B------:R-:W-:Y:S01]  /*214a0*/  ULDC.64 UR4, c[0x0][0xb90] ;  /* 0x0002e40000047ab9 */ /* 0x000fe20000000a00 */
[----:B-----5:R-:W-:Y:S01]  /*214b0*/  SHF.R.S32.HI R3, RZ, 0x1f, R0 ;  /* 0x0000001fff037819 */ /* 0x020fe20000011400 */
[----:B------:R-:W3:Y:S01]  /*214c0*/  LDL R10, [R1+0x3c] ;  /* 0x00003c00010a7983 */ /* 0x000ee20000100800 */
[----:B------:R-:W-:Y:S01]  /*214d0*/  VIADD R70, R90, 0xffffff80 ;  /* 0xffffff805a467836 */ /* 0x000fe20000000000 */
[----:B------:R-:W-:Y:S01]  /*214e0*/  SHF.R.S32.HI R62, RZ, 0x1f, R64 ;  /* 0x0000001fff3e7819 */ /* 0x000fe20000011440 */
[----:B------:R-:W-:Y:S01]  /*214f0*/  IMAD.MOV.U32 R9, RZ, RZ, R25 ;  /* 0x000000ffff097224 */ /* 0x000fe200078e0019 */
[----:B-1----:R-:W-:Y:S01]  /*21500*/  @P1 SHF.R.U32.HI R9, RZ, R11, R2 ;  /* 0x0000000bff091219 */ /* 0x002fe20000011602 */
[----:B------:R-:W-:Y:S01]  /*21510*/  IMAD.MOV.U32 R2, RZ, RZ, R0 ;  /* 0x000000ffff027224 */ /* 0x000fe200078e0000 */
[----:B------:R-:W-:Y:S01]  /*21520*/  SHF.R.S32.HI R66, RZ, 0x1f, R70 ;  /* 0x0000001fff427819 */ /* 0x000fe20000011446 */
[----:B------:R-:W0:Y:S01]  /*21530*/  S2R R14, SR_TID.X ;  /* 0x00000000000e7919 */ /* 0x000e220000002100 */
[----:B------:R-:W-:Y:S01]  /*21540*/  SEL R62, R62, RZ, !P2 ;  /* 0x000000ff3e3e7207 */ /* 0x000fe20005000000 */
[----:B------:R-:W-:Y:S01]  /*21550*/  IMAD.MOV R15, RZ, RZ, -R9 ;  /* 0x000000ffff0f7224 */ /* 0x000fe200078e0a09 */
[----:B------:R-:W-:-:S02]  /*21560*/  LEA.HI R66, R66, R70, RZ, 0x3 ;  /* 0x0000004642427211 */ /* 0x000fc400078f18ff */
[----:B------:R-:W-:Y:S01]  /*21570*/  SEL R65, R64, RZ, !P2 ;  /* 0x000000ff40417207 */ /* 0x000fe20005000000 */
[----:B------:R-:W-:Y:S01]  /*21580*/  IMAD R67, R7, R20, RZ ;  /* 0x0000001407437224 */ /* 0x000fe200078e02ff */
[----:B------:R-:W-:Y:S01]  /*21590*/  SHF.R.S32.HI R66, RZ, 0x3, R66 ;  /* 0x00000003ff427819 */ /* 0x000fe20000011442 */
[----:B------:R-:W1:Y:S04]  /*215a0*/  @P1 LDC R69, c[0x0][0xbec] ;  /* 0x0002fb00ff451b82 */ /* 0x000e680000000800 */
[----:B------:R-:W-:-:S04]  /*215b0*/  IMAD R13, R66, 0x40, R228 ;  /* 0x00000040420d7824 */ /* 0x000fc800078e02e4 */
[----:B------:R-:W-:Y:S01]  /*215c0*/  IMAD.WIDE R60, R13, 0x2, R60 ;  /* 0x000000020d3c7825 */ /* 0x000fe200078e023c */
[----:B------:R-:W-:Y:S01]  /*215d0*/  SHF.R.S32.HI R13, RZ, 0x1f, R9 ;  /* 0x0000001fff0d7819 */ /* 0x000fe20000011409 */
[----:B------:R-:W4:Y:S02]  /*215e0*/  @P1 LDC R71, c[0x0][0xbf0] ;  /* 0x0002fc00ff471b82 */ /* 0x000f240000000800 */
[----:B0-----:R-:W-:-:S05]  /*215f0*/  VIADD R26, R14, 0xffffff80 ;  /* 0xffffff800e1a7836 */ /* 0x001fca0000000000 */
[----:B------:R-:W-:-:S04]  /*21600*/  SHF.R.S32.HI R14, RZ, 0x1f, R26 ;  /* 0x0000001fff0e7819 */ /* 0x000fc8000001141a */
[----:B------:R-:W-:-:S04]  /*21610*/  LEA.HI R14, R14, R26, RZ, 0x7 ;  /* 0x0000001a0e0e7211 */ /* 0x000fc800078f38ff */
[----:B------:R-:W-:Y:S02]  /*21620*/  LOP3.LUT R14, R14, 0xffffff80, RZ, 0xc0, !PT ;  /* 0xffffff800e0e7812 */ /* 0x000fe400078ec0ff */
[----:B------:R-:W-:-:S03]  /*21630*/  IADD3 R29, P5, R60, 0x4000, RZ ;  /* 0x000040003c1d7810 */ /* 0x000fc60007fbe0ff */
[----:B------:R-:W-:Y:S01]  /*21640*/  IMAD.IADD R14, R26, 0x1, -R14 ;  /* 0x000000011a0e7824 */ /* 0x000fe200078e0a0e */
[----:B------:R-:W-:-:S04]  /*21650*/  LOP3.LUT R28, R29, 0x380, RZ, 0xc0, !PT ;  /* 0x000003801d1c7812 */ /* 0x000fc800078ec0ff */
[----:B------:R-:W-:Y:S02]  /*21660*/  SHF.R.U64 R28, R28, 0x3, RZ ;  /* 0x000000031c1c7819 */ /* 0x000fe400000012ff */
[----:B------:R-:W-:Y:S02]  /*21670*/  LOP3.LUT R7, R60, 0x380, RZ, 0xc0, !PT ;  /* 0x000003803c077812 */ /* 0x000fe400078ec0ff */
[----:B------:R-:W-:Y:S01]  /*21680*/  LOP3.LUT R28, R28, R29, RZ, 0x3c, !PT ;  /* 0x0000001d1c1c7212 */ /* 0x000fe200078e3cff */
[----:B------:R-:W-:Y:S01]  /*21690*/  IMAD.X R29, RZ, RZ, R61, P5 ;  /* 0x000000ffff1d7224 */ /* 0x000fe200028e063d */
[----:B------:R-:W-:Y:S02]  /*216a0*/  IADD3 R49, P5, R60, 0x9000, RZ ;  /* 0x000090003c317810 */ /* 0x000fe40007fbe0ff */
[----:B------:R-:W-:Y:S02]  /*216b0*/  SHF.R.S32.HI R64, RZ, 0x1f, R70 ;  /* 0x0000001fff407819 */ /* 0x000fe40000011446 */
[----:B------:R-:W-:-:S02]  /*216c0*/  LOP3.LUT R48, R49, 0x380, RZ, 0xc0, !PT ;  /* 0x0000038031307812 */ /* 0x000fc400078ec0ff */
[----:B------:R-:W-:Y:S02]  /*216d0*/  SHF.R.U64 R7, R7, 0x3, RZ ;  /* 0x0000000307077819 */ /* 0x000fe400000012ff */
[----:B------:R-:W-:Y:S02]  /*216e0*/  LEA.HI R64, R64, R70, RZ, 0x3 ;  /* 0x0000004640407211 */ /* 0x000fe400078f18ff */
[----:B------:R-:W-:Y:S02]  /*216f0*/  SHF.R.U64 R48, R48, 0x3, RZ ;  /* 0x0000000330307819 */ /* 0x000fe400000012ff */
[----:B------:R-:W-:Y:S02]  /*21700*/  LOP3.LUT R64, R64, 0xfffffff8, RZ, 0xc0, !PT ;  /* 0xfffffff840407812 */ /* 0x000fe400078ec0ff */
[----:B------:R-:W-:Y:S01]  /*21710*/  LOP3.LUT R48, R48, R49, RZ, 0x3c, !PT ;  /* 0x0000003130307212 */ /* 0x000fe200078e3cff */
[----:B------:R-:W-:Y:S02]  /*21720*/  IMAD.X R49, RZ, RZ, R61, P5 ;  /* 0x000000ffff317224 */ /* 0x000fe400028e063d */
[----:B------:R-:W-:Y:S01]  /*21730*/  IMAD.IADD R64, R70, 0x1, -R64 ;  /* 0x0000000146407824 */ /* 0x000fe200078e0a40 */
[----:B------:R-:W-:Y:S01]  /*21740*/  BSSY B1, `(.L_x_1787) ;  /* 0x00000a6000017945 */ /* 0x000fe20003800000 */
[----:B------:R-:W-:Y:S01]  /*21750*/  VIADD R70, R228, 0x40 ;  /* 0x00000040e4467836 */ /* 0x000fe20000000000 */
[----:B--2---:R-:W-:Y:S01]  /*21760*/  SHF.R.S32.HI R63, RZ, 0x1f, R68 ;  /* 0x0000001fff3f7819 */ /* 0x004fe20000011444 */
[----:B------:R-:W-:-:S04]  /*21770*/  IMAD.WIDE.U32 R4, R68, UR4, R2 ;  /* 0x0000000444047c25 */ /* 0x000fc8000f8e0002 */
[----:B------:R-:W-:-:S04]  /*21780*/  IMAD R6, R63, UR4, RZ ;  /* 0x000000043f067c24 */ /* 0x000fc8000f8e02ff */
[----:B------:R-:W-:Y:S01]  /*21790*/  IMAD R11, R68, UR5, R6 ;  /* 0x00000005440b7c24 */ /* 0x000fe2000f8e0206 */
[----:B------:R-:W-:-:S03]  /*217a0*/  ULDC.64 UR4, c[0x0][0xb98] ;  /* 0x0002e60000047ab9 */ /* 0x000fc60000000a00 */
[----:B------:R-:W-:Y:S02]  /*217b0*/  IMAD.IADD R5, R5, 0x1, R11 ;  /* 0x0000000105057824 */ /* 0x000fe400078e020b */
[----:B------:R-:W-:Y:S02]  /*217c0*/  IMAD R11, R20, R15, R25 ;  /* 0x0000000f140b7224 */ /* 0x000fe400078e0219 */
[----:B------:R-:W-:Y:S02]  /*217d0*/  IMAD R2, R62, UR4, RZ ;  /* 0x000000043e027c24 */ /* 0x000fe4000f8e02ff */
[----:B------:R-:W-:-:S04]  /*217e0*/  IMAD.WIDE.U32 R4, R65, UR4, R4 ;  /* 0x0000000441047c25 */ /* 0x000fc8000f8e0004 */
[----:B------:R-:W-:Y:S01]  /*217f0*/  IMAD R6, R65, UR5, R2 ;  /* 0x0000000541067c24 */ /* 0x000fe2000f8e0202 */
[----:B------:R-:W-:Y:S01]  /*21800*/  SHF.R.S32.HI R2, RZ, 0x1f, R11 ;  /* 0x0000001fff027819 */ /* 0x000fe2000001140b */
[----:B------:R-:W-:Y:S01]  /*21810*/  ULDC.64 UR4, c[0x0][0xb88] ;  /* 0x0002e20000047ab9 */ /* 0x000fe20000000a00 */
[----:B------:R-:W-:-:S03]  /*21820*/  IADD3 R4, P0, R9, R4, RZ ;  /* 0x0000000409047210 */ /* 0x000fc60007f1e0ff */
[----:B------:R-:W-:Y:S01]  /*21830*/  IMAD R2, R2, UR4, RZ ;  /* 0x0000000402027c24 */ /* 0x000fe2000f8e02ff */
[----:B------:R-:W-:-:S03]  /*21840*/  IADD3.X R5, R13, R5, R6, P0, !PT ;  /* 0x000000050d057210 */ /* 0x000fc600007fe406 */
[C---:B------:R-:W-:Y:S02]  /*21850*/  IMAD R13, R11.reuse, UR5, R2 ;  /* 0x000000050b0d7c24 */ /* 0x040fe4000f8e0202 */
[----:B------:R-:W-:Y:S01]  /*21860*/  IMAD.WIDE.U32 R4, R11, UR4, R4 ;  /* 0x000000040b047c25 */ /* 0x000fe2000f8e0004 */
[----:B------:R-:W-:-:S03]  /*21870*/  ULDC.64 UR4, c[0x0][0xb50] ;  /* 0x0002d40000047ab9 */ /* 0x000fc60000000a00 */
[----:B------:R-:W-:Y:S01]  /*21880*/  IMAD.IADD R5, R5, 0x1, R13 ;  /* 0x0000000105057824 */ /* 0x000fe200078e020d */
[----:B------:R-:W-:Y:S02]  /*21890*/  IADD3 R13, P2, R60, 0x2000, RZ ;  /* 0x000020003c0d7810 */ /* 0x000fe40007f5e0ff */
[----:B------:R-:W-:Y:S02]  /*218a0*/  LEA R6, P0, R4, UR4, 0x2 ;  /* 0x0000000404067c11 */ /* 0x000fe4000f8010ff */
[----:B------:R-:W-:Y:S02]  /*218b0*/  LOP3.LUT R12, R13, 0x380, RZ, 0xc0, !PT ;  /* 0x000003800d0c7812 */ /* 0x000fe400078ec0ff */
[C---:B------:R-:W-:Y:S02]  /*218c0*/  IADD3 R9, P4, R60.reuse, 0x1000, RZ ;  /* 0x000010003c097810 */ /* 0x040fe40007f9e0ff */
[----:B------:R-:W-:Y:S02]  /*218d0*/  IADD3 R25, P3, R60, 0x3000, RZ ;  /* 0x000030003c197810 */ /* 0x000fe40007f7e0ff */
[----:B------:R-:W-:-:S02]  /*218e0*/  SHF.R.U64 R12, R12, 0x3, RZ ;  /* 0x000000030c0c7819 */ /* 0x000fc400000012ff */
[----:B------:R-:W-:Y:S01]  /*218f0*/  LEA.HI.X R4, R4, UR5, R5, 0x2, P0 ;  /* 0x0000000504047c11 */ /* 0x000fe200080f1405 */
[----:B------:R-:W-:Y:S01]  /*21900*/  SHFL.IDX PT, R50, R6, RZ, 0x1c1f ;  /* 0x001c1fff06327589 */ /* 0x000fe200000e0000 */
[----:B------:R-:W-:Y:S01]  /*21910*/  IADD3 R33, P0, R60, 0x5000, RZ ;  /* 0x000050003c217810 */ /* 0x000fe20007f1e0ff */
[----:B---3--:R-:W-:Y:S01]  /*21920*/  IMAD.IADD R2, R10, 0x1, R212 ;  /* 0x000000010a027824 */ /* 0x008fe200078e02d4 */
[----:B------:R-:W-:Y:S01]  /*21930*/  LOP3.LUT R8, R9, 0x380, RZ, 0xc0, !PT ;  /* 0x0000038009087812 */ /* 0x000fe200078ec0ff */
[----:B------:R-:W-:Y:S01]  /*21940*/  SHFL.IDX PT, R54, R6, 0x1, 0x1c1f ;  /* 0x003c1f0006367f89 */ /* 0x000fe200000e0000 */
[----:B------:R-:W-:Y:S01]  /*21950*/  LOP3.LUT R24, R25, 0x380, RZ, 0xc0, !PT ;  /* 0x0000038019187812 */ /* 0x000fe200078ec0ff */
[----:B------:R-:W-:Y:S01]  /*21960*/  ULDC.64 UR4, c[0x0][0xaa0] ;  /* 0x0002a80000047ab9 */ /* 0x000fe20000000a00 */
[----:B------:R-:W-:Y:S01]  /*21970*/  LOP3.LUT R12, R12, R13, RZ, 0x3c, !PT ;  /* 0x0000000d0c0c7212 */ /* 0x000fe200078e3cff */
[----:B------:R-:W-:Y:S01]  /*21980*/  IMAD.X R13, RZ, RZ, R61, P2 ;  /* 0x000000ffff0d7224 */ /* 0x000fe200010e063d */
[----:B------:R-:W-:-:S02]  /*21990*/  LOP3.LUT R32, R33, 0x380, RZ, 0xc0, !PT ;  /* 0x0000038021207812 */ /* 0x000fc400078ec0ff */
[----:B------:R-:W-:Y:S02]  /*219a0*/  IADD3 R41, P2, R60, 0x7000, RZ ;  /* 0x000070003c297810 */ /* 0x000fe40007f5e0ff */
[----:B------:R-:W-:Y:S02]  /*219b0*/  SHF.R.U64 R8, R8, 0x3, RZ ;  /* 0x0000000308087819 */ /* 0x000fe400000012ff */
[----:B------:R-:W-:Y:S02]  /*219c0*/  SHF.R.U64 R24, R24, 0x3, RZ ;  /* 0x0000000318187819 */ /* 0x000fe400000012ff */
[----:B------:R-:W-:Y:S02]  /*219d0*/  SHF.R.U64 R32, R32, 0x3, RZ ;  /* 0x0000000320207819 */ /* 0x000fe400000012ff */
[----:B------:R-:W-:Y:S02]  /*219e0*/  LOP3.LUT R40, R41, 0x380, RZ, 0xc0, !PT ;  /* 0x0000038029287812 */ /* 0x000fe400078ec0ff */
[----:B------:R-:W-:Y:S01]  /*219f0*/  LOP3.LUT R8, R8, R9, RZ, 0x3c, !PT ;  /* 0x0000000908087212 */ /* 0x000fe200078e3cff */
[----:B------:R-:W-:Y:S01]  /*21a00*/  IMAD.X R9, RZ, RZ, R61, P4 ;  /* 0x000000ffff097224 */ /* 0x000fe200020e063d */
[----:B------:R-:W-:-:S02]  /*21a10*/  LOP3.LUT R24, R24, R25, RZ, 0x3c, !PT ;  /* 0x0000001918187212 */ /* 0x000fc400078e3cff */
[----:B------:R-:W-:Y:S01]  /*21a20*/  IADD3.X R25, RZ, R61, RZ, P3, !PT ;  /* 0x0000003dff197210 */ /* 0x000fe20001ffe4ff */
[----:B------:R-:W0:Y:S01]  /*21a30*/  SHFL.IDX PT, R51, R4, RZ, 0x1c1f ;  /* 0x001c1fff04337589 */ /* 0x000e2200000e0000 */
[C---:B------:R-:W-:Y:S02]  /*21a40*/  IADD3 R37, P4, R60.reuse, 0x6000, RZ ;  /* 0x000060003c257810 */ /* 0x040fe40007f9e0ff */
[----:B------:R-:W-:Y:S01]  /*21a50*/  IADD3 R45, P3, R60, 0x8000, RZ ;  /* 0x000080003c2d7810 */ /* 0x000fe20007f7e0ff */
[----:B------:R-:W2:Y:S01]  /*21a60*/  SHFL.IDX PT, R55, R4, 0x1, 0x1c1f ;  /* 0x003c1f0004377f89 */ /* 0x000ea200000e0000 */
[----:B------:R-:W-:Y:S01]  /*21a70*/  LOP3.LUT R32, R32, R33, RZ, 0x3c, !PT ;  /* 0x0000002120207212 */ /* 0x000fe200078e3cff */
[----:B------:R-:W-:Y:S01]  /*21a80*/  IMAD.X R33, RZ, RZ, R61, P0 ;  /* 0x000000ffff217224 */ /* 0x000fe200000e063d */
[----:B------:R-:W-:Y:S02]  /*21a90*/  SHF.R.U64 R40, R40, 0x3, RZ ;  /* 0x0000000328287819 */ /* 0x000fe400000012ff */
[----:B------:R-:W-:-:S02]  /*21aa0*/  LOP3.LUT P0, RZ, R14, 0x3, RZ, 0xc0, !PT ;  /* 0x000000030eff7812 */ /* 0x000fc4000780c0ff */
[----:B------:R-:W-:Y:S02]  /*21ab0*/  LOP3.LUT R36, R37, 0x380, RZ, 0xc0, !PT ;  /* 0x0000038025247812 */ /* 0x000fe400078ec0ff */
[----:B------:R-:W-:Y:S02]  /*21ac0*/  LOP3.LUT R44, R45, 0x380, RZ, 0xc0, !PT ;  /* 0x000003802d2c7812 */ /* 0x000fe400078ec0ff */
[----:B------:R-:W-:Y:S01]  /*21ad0*/  LOP3.LUT R40, R40, R41, RZ, 0x3c, !PT ;  /* 0x0000002928287212 */ /* 0x000fe200078e3cff */
[----:B------:R-:W-:Y:S01]  /*21ae0*/  IMAD.X R41, RZ, RZ, R61, P2 ;  /* 0x000000ffff297224 */ /* 0x000fe200010e063d */
[C---:B------:R-:W-:Y:S01]  /*21af0*/  ISETP.GE.OR P2, PT, R2.reuse, R67, P0 ;  /* 0x000000430200720c */ /* 0x040fe20000746670 */
[----:B------:R-:W-:Y:S01]  /*21b00*/  VIADD R2, R2, 0x8 ;  /* 0x0000000802027836 */ /* 0x000fe20000000000 */
[----:B------:R-:W-:Y:S02]  /*21b10*/  SHF.R.U64 R36, R36, 0x3, RZ ;  /* 0x0000000324247819 */ /* 0x000fe400000012ff */
[----:B------:R-:W-:-:S02]  /*21b20*/  SHF.R.U64 R44, R44, 0x3, RZ ;  /* 0x000000032c2c7819 */ /* 0x000fc400000012ff */
[----:B------:R-:W-:Y:S01]  /*21b30*/  LOP3.LUT R36, R36, R37, RZ, 0x3c, !PT ;  /* 0x0000002524247212 */ /* 0x000fe200078e3cff */
[--C-:B------:R-:W-:Y:S01]  /*21b40*/  IMAD.X R37, RZ, RZ, R61.reuse, P4 ;  /* 0x000000ffff257224 */ /* 0x100fe200020e063d */
[----:B------:R-:W-:Y:S01]  /*21b50*/  LOP3.LUT R44, R44, R45, RZ, 0x3c, !PT ;  /* 0x0000002d2c2c7212 */ /* 0x000fe200078e3cff */
[----:B------:R-:W-:Y:S01]  /*21b60*/  IMAD.X R45, RZ, RZ, R61, P3 ;  /* 0x000000ffff2d7224 */ /* 0x000fe200018e063d */
[----:B------:R-:W-:Y:S02]  /*21b70*/  ISETP.GE.OR P0, PT, R2, R67, P0 ;  /* 0x000000430200720c */ /* 0x000fe40000706670 */
[C---:B------:R-:W-:Y:S02]  /*21b80*/  IADD3 R53, P4, R60.reuse, 0xa000, RZ ;  /* 0x0000a0003c357810 */ /* 0x040fe40007f9e0ff */
[----:B------:R-:W-:Y:S02]  /*21b90*/  IADD3 R5, P3, R60, 0xb000, RZ ;  /* 0x0000b0003c057810 */ /* 0x000fe40007f7e0ff */
[----:B------:R-:W-:-:S02]  /*21ba0*/  LOP3.LUT R52, R53, 0x380, RZ, 0xc0, !PT ;  /* 0x0000038035347812 */ /* 0x000fc400078ec0ff */
[----:B------:R-:W-:Y:S02]  /*21bb0*/  LOP3.LUT R2, R5, 0x380, RZ, 0xc0, !PT ;  /* 0x0000038005027812 */ /* 0x000fe400078ec0ff */
[----:B------:R-:W-:Y:S02]  /*21bc0*/  SHF.R.U64 R52, R52, 0x3, RZ ;  /* 0x0000000334347819 */ /* 0x000fe400000012ff */
[----:B------:R-:W-:Y:S02]  /*21bd0*/  LOP3.LUT R60, R7, R60, RZ, 0x3c, !PT ;  /* 0x0000003c073c7212 */ /* 0x000fe400078e3cff */
[----:B------:R-:W-:Y:S01]  /*21be0*/  SHF.R.U64 R2, R2, 0x3, RZ ;  /* 0x0000000302027819 */ /* 0x000fe200000012ff */
[----:B------:R-:W-:Y:S01]  /*21bf0*/  IMAD R3, R3, UR4, RZ ;  /* 0x0000000403037c24 */ /* 0x000fe2000f8e02ff */
[----:B0-----:R0:W-:Y:S01]  /*21c00*/  @!P2 ST.E desc[UR42][R50.64], R120 ;  /* 0x000000783200a985 */ /* 0x0011e2000c10192a */
[----:B------:R-:W-:Y:S01]  /*21c10*/  LOP3.LUT R52, R52, R53, RZ, 0x3c, !PT ;  /* 0x0000003534347212 */ /* 0x000fe200078e3cff */
[--C-:B------:R-:W-:Y:S01]  /*21c20*/  IMAD.X R53, RZ, RZ, R61.reuse, P4 ;  /* 0x000000ffff357224 */ /* 0x100fe200020e063d */
[----:B------:R-:W-:Y:S01]  /*21c30*/  LOP3.LUT R56, R2, R5, RZ, 0x3c, !PT ;  /* 0x0000000502387212 */ /* 0x000fe200078e3cff */
[----:B--2---:R2:W-:Y:S01]  /*21c40*/  @!P0 ST.E desc[UR42][R54.64], R121 ;  /* 0x0000007936008985 */ /* 0x0045e2000c10192a */
[----:B------:R-:W-:-:S03]  /*21c50*/  IMAD.X R57, RZ, RZ, R61, P3 ;  /* 0x000000ffff397224 */ /* 0x000fc600018e063d */
[----:B------:R3:W5:Y:S04]  /*21c60*/  LD.E.128 R4, desc[UR42][R60.64] ;  /* 0x0000002a3c047980 */ /* 0x000768000c101d00 */
[----:B------:R-:W5:Y:S04]  /*21c70*/  LD.E.128 R8, desc[UR42][R8.64] ;  /* 0x0000002a08087980 */ /* 0x000f68000c101d00 */
[----:B------:R-:W5:Y:S01]  /*21c80*/  LD.E.128 R12, desc[UR42][R12.64] ;  /* 0x0000002a0c0c7980 */ /* 0x000f62000c101d00 */
[C---:B---3--:R-:W-:Y:S02]  /*21c90*/  IMAD R61, R0.reuse, UR5, R3 ;  /* 0x00000005003d7c24 */ /* 0x048fe4000f8e0203 */
[----:B------:R-:W-:Y:S01]  /*21ca0*/  IMAD.WIDE.U32 R2, R0, UR4, RZ ;  /* 0x0000000400027c25 */ /* 0x000fe2000f8e00ff */
[----:B------:R-:W-:Y:S01]  /*21cb0*/  ULDC.64 UR4, c[0x0][0xae8] ;  /* 0x0002ba0000047ab9 */ /* 0x000fe20000000a00 */
[----:B------:R-:W5:Y:S02]  /*21cc0*/  LD.E.128 R24, desc[UR42][R24.64] ;  /* 0x0000002a18187980 */ /* 0x000f64000c101d00 */
[----:B------:R-:W-:-:S02]  /*21cd0*/  IMAD.IADD R3, R3, 0x1, R61 ;  /* 0x0000000103037824 */ /* 0x000fc400078e023d */
[----:B------:R-:W-:Y:S01]  /*21ce0*/  IMAD R61, R64, 0x20, R66 ;  /* 0x00000020403d7824 */ /* 0x000fe200078e0242 */
[----:B------:R-:W5:Y:S01]  /*21cf0*/  LD.E.128 R28, desc[UR42][R28.64] ;  /* 0x0000002a1c1c7980 */ /* 0x000f62000c101d00 */
[----:B------:R-:W-:Y:S02]  /*21d00*/  IMAD R0, R63, UR4, RZ ;  /* 0x000000043f007c24 */ /* 0x000fe4000f8e02ff */
[----:B------:R-:W-:Y:S01]  /*21d10*/  IMAD.IADD R64, R212, 0x1, R61 ;  /* 0x00000001d4407824 */ /* 0x000fe200078e023d */
[----:B------:R-:W5:Y:S01]  /*21d20*/  LD.E.128 R32, desc[UR42][R32.64] ;  /* 0x0000002a20207980 */ /* 0x000f62000c101d00 */
[C---:B------:R-:W-:Y:S02]  /*21d30*/  IMAD R61, R68.reuse, UR5, R0 ;  /* 0x00000005443d7c24 */ /* 0x040fe4000f8e0200 */
[----:B------:R-:W-:Y:S01]  /*21d40*/  IMAD.WIDE.U32 R2, R68, UR4, R2 ;  /* 0x0000000444027c25 */ /* 0x000fe2000f8e0002 */
[----:B------:R-:W-:Y:S01]  /*21d50*/  ULDC.64 UR4, c[0x0][0xaf0] ;  /* 0x0002bc0000047ab9 */ /* 0x000fe20000000a00 */
[----:B------:R-:W5:Y:S02]  /*21d60*/  LD.E.128 R36, desc[UR42][R36.64] ;  /* 0x0000002a24247980 */ /* 0x000f64000c101d00 */
[----:B-1----:R-:W-:-:S02]  /*21d70*/  @P1 IMAD.HI.U32 R0, R64, R69, RZ ;  /* 0x0000004540001227 */ /* 0x002fc400078e00ff */
[----:B------:R-:W5:Y:S02]  /*21d80*/  LD.E.128 R40, desc[UR42][R40.64] ;  /* 0x0000002a28287980 */ /* 0x000f64000c101d00 */
[----:B------:R-:W-:Y:S01]  /*21d90*/  IMAD.IADD R3, R3, 0x1, R61 ;  /* 0x0000000103037824 */ /* 0x000fe200078e023d */
[----:B------:R-:W-:Y:S01]  /*21da0*/  MOV R61, R64 ;  /* 0x00000040003d7202 */ /* 0x000fe20000000f00 */
[----:B------:R-:W-:Y:S01]  /*21db0*/  IMAD R60, R62, UR4, RZ ;  /* 0x000000043e3c7c24 */ /* 0x000fe2000f8e02ff */
[----:B----4-:R-:W-:Y:S01]  /*21dc0*/  @P1 SHF.R.U32.HI R61, RZ, R71, R0 ;  /* 0x00000047ff3d1219 */ /* 0x010fe20000011600 */
[C---:B------:R-:W-:Y:S01]  /*21dd0*/  IMAD.WIDE.U32 R2, R65.reuse, UR4, R2 ;  /* 0x0000000441027c25 */ /* 0x040fe2000f8e0002 */
[----:B------:R-:W5:Y:S02]  /*21de0*/  LD.E.128 R44, desc[UR42][R44.64] ;  /* 0x0000002a2c2c7980 */ /* 0x000f64000c101d00 */
[--C-:B------:R-:W-:Y:S01]  /*21df0*/  SHF.R.S32.HI R0, RZ, 0x1f, R61.reuse ;  /* 0x0000001fff007819 */ /* 0x100fe2000001143d */
[----:B------:R-:W-:Y:S01]  /*21e00*/  IMAD R63, R65, UR5, R60 ;  /* 0x00000005413f7c24 */ /* 0x000fe2000f8e023c */
[----:B------:R-:W-:Y:S01]  /*21e10*/  ULDC.64 UR4, c[0x0][0xae0] ;  /* 0x0002b80000047ab9 */ /* 0x000fe20000000a00 */
[----:B------:R-:W-:Y:S01]  /*21e20*/  IMAD.MOV R65, RZ, RZ, -R61 ;  /* 0x000000ffff417224 */ /* 0x000fe200078e0a3d */
[----:B0-----:R-:W5:Y:S01]  /*21e30*/  LD.E.128 R48, desc[UR42][R48.64] ;  /* 0x0000002a30307980 */ /* 0x001f62000c101d00 */
[----:B------:R-:W-:-:S02]  /*21e40*/  IMAD.IADD R3, R3, 0x1, R63 ;  /* 0x0000000103037824 */ /* 0x000fc400078e023f */
[----:B------:R-:W-:Y:S01]  /*21e50*/  IMAD R0, R0, UR4, RZ ;  /* 0x0000000400007c24 */ /* 0x000fe2000f8e02ff */
[----:B--2---:R-:W5:Y:S01]  /*21e60*/  LD.E.128 R52, desc[UR42][R52.64] ;  /* 0x0000002a34347980 */ /* 0x004f62000c101d00 */
[----:B------:R-:W-:Y:S02]  /*21e70*/  IMAD R63, R20, R65, R64 ;  /* 0x00000041143f7224 */ /* 0x000fe400078e0240 */
[C---:B------:R-:W-:Y:S01]  /*21e80*/  IMAD R65, R61.reuse, UR5, R0 ;  /* 0x000000053d417c24 */ /* 0x040fe2000f8e0200 */
[----:B------:R-:W5:Y:S01]  /*21e90*/  LD.E.128 R56, desc[UR42][R56.64] ;  /* 0x0000002a38387980 */ /* 0x000f62000c101d00 */
[----:B------:R-:W-:Y:S01]  /*21ea0*/  IMAD.WIDE.U32 R2, R61, UR4, R2 ;  /* 0x000000043d027c25 */ /* 0x000fe2000f8e0002 */
[----:B------:R-:W-:Y:S01]  /*21eb0*/  SHF.R.S32.HI R0, RZ, 0x1f, R63 ;  /* 0x0000001fff007819 */ /* 0x000fe2000001143f */
[----:B------:R-:W-:Y:S01]  /*21ec0*/  ULDC.64 UR4, c[0x0][0xad8] ;  /* 0x0002b60000047ab9 */ /* 0x000fe20000000a00 */
[----:B------:R-:W-:Y:S01]  /*21ed0*/  @!PT LDS RZ, [RZ] ;  /* 0x00000000fffff984 */ /* 0x000fe20000000800 */
[----:B------:R-:W-:Y:S01]  /*21ee0*/  @!PT LDS RZ, [RZ] ;  /* 0x00000000fffff984 */ /* 0x000fe20000000800 */
[----:B------:R-:W-:Y:S01]  /*21ef0*/  @!PT LDS RZ, [RZ] ;  /* 0x00000000fffff984 */ /* 0x000fe20000000800 */
[----:B------:R-:W-:Y:S01]  /*21f00*/  @!PT LDS RZ, [RZ] ;  /* 0x00000000fffff984 */ /* 0x000fe20000000800 */
[----:B------:R0:W-:Y:S06]  /*21f10*/  MEMBAR.ALL.CTA ;  /* 0x0000000000007992 */ /* 0x0001ec0000008000 */
[----:B0-----:R-:W0:Y:S01]  /*21f20*/  FENCE.VIEW.ASYNC.S ;  /* 0x00000000000073c6 */ /* 0x001e220000000000 */
[----:B------:R-:W-:-:S02]  /*21f30*/  IMAD.IADD R212, R66, 0x1, R212 ;  /* 0x0000000142d47824 */ /* 0x000fc400078e02d4 */
[----:B------:R-:W-:Y:S02]  /*21f40*/  IMAD.IADD R3, R3, 0x1, R65 ;  /* 0x0000000103037824 */ /* 0x000fe400078e0241 */
[----:B------:R-:W-:Y:S02]  /*21f50*/  IMAD R20, R0, UR4, RZ ;  /* 0x0000000400147c24 */ /* 0x000fe4000f8e02ff */
[C---:B------:R-:W-:Y:S02]  /*21f60*/  VIADD R0, R212.reuse, 0x20 ;  /* 0x00000020d4007836 */ /* 0x040fe40000000000 */
[C---:B------:R-:W-:Y:S02]  /*21f70*/  IMAD R61, R63.reuse, UR5, R20 ;  /* 0x000000053f3d7c24 */ /* 0x040fe4000f8e0214 */
[----:B------:R-:W-:Y:S01]  /*21f80*/  IMAD.WIDE.U32 R2, R63, UR4, R2 ;  /* 0x000000043f027c25 */ /* 0x000fe2000f8e0002 */
[-C--:B------:R-:W-:Y:S01]  /*21f90*/  ISETP.GE.AND P2, PT, R212, R67.reuse, PT ;  /* 0x00000043d400720c */ /* 0x080fe20003f46270 */
[----:B------:R-:W-:Y:S01]  /*21fa0*/  ULDC.64 UR4, c[0x0][0xa80] ;  /* 0x0002a00000047ab9 */ /* 0x000fe20000000a00 */
[----:B------:R-:W-:Y:S01]  /*21fb0*/  ISETP.GE.AND P1, PT, R0, R67, PT ;  /* 0x000000430000720c */ /* 0x000fe20003f26270 */
[----:B------:R-:W-:Y:S01]  /*21fc0*/  VIADD R20, R212, 0x40 ;  /* 0x00000040d4147836 */ /* 0x000fe20000000000 */
[----:B------:R-:W-:Y:S01]  /*21fd0*/  LEA R64, P3, R2, UR4, 0x1 ;  /* 0x0000000402407c11 */ /* 0x000fe2000f8608ff */
[----:B------:R-:W-:-:S02]  /*21fe0*/  IMAD.IADD R3, R3, 0x1, R61 ;  /* 0x0000000103037824 */ /* 0x000fc400078e023d */
[----:B------:R-:W-:Y:S01]  /*21ff0*/  VIADD R0, R16, 0x2a820 ;  /* 0x0002a82010007836 */ /* 0x000fe20000000000 */
[----:B------:R-:W-:Y:S02]  /*22000*/  ISETP.GE.AND P0, PT, R20, R67, PT ;  /* 0x000000431400720c */ /* 0x000fe40003f06270 */
[----:B------:R-:W-:Y:S02]  /*22010*/  LEA.HI.X R20, R2, UR5, R3, 0x1, P3 ;  /* 0x0000000502147c11 */ /* 0x000fe400098f0c03 */
[----:B------:R-:W-:Y:S01]  /*22020*/  PRMT R0, RZ, 0x654, R0 ;  /* 0x00000654ff007816 */ /* 0x000fe20000000000 */
[C---:B------:R-:W-:Y:S02]  /*22030*/  VIADD R68, R228.reuse, 0x80 ;  /* 0x00000080e4447836 */ /* 0x040fe40000000000 */
[C---:B------:R-:W-:Y:S01]  /*22040*/  VIADD R69, R228.reuse, 0x40 ;  /* 0x00000040e4457836 */ /* 0x040fe20000000000 */
[----:B0-----:R0:W-:Y:S01]  /*22050*/  SYNCS.ARRIVE.TRANS64.RED.A1T0 RZ, [R0+URZ], RZ ;  /* 0x000000ff00ff79a7 */ /* 0x0011e2000810043f */
[----:B------:R0:W1:Y:S01]  /*22060*/  SHFL.IDX PT, R65, R64, RZ, 0x181f ;  /* 0x00181fff40417589 */ /* 0x00006200000e0000 */
[----:B------:R-:W-:-:S03]  /*22070*/  VIADD R66, R228, 0x80 ;  /* 0x00000080e4427836 */ /* 0x000fc60000000000 */
[----:B------:R0:W2:Y:S01]  /*22080*/  SHFL.IDX PT, R63, R20, RZ, 0x181f ;  /* 0x00181fff143f7589 */ /* 0x0000a200000e0000 */
[----:B------:R-:W-:Y:S02]  /*22090*/  SHF.R.S32.HI R68, RZ, 0x1f, R68 ;  /* 0x0000001fff447819 */ /* 0x000fe40000011444 */
[----:B------:R-:W-:Y:S02]  /*220a0*/  SHF.R.S32.HI R69, RZ, 0x1f, R69 ;  /* 0x0000001fff457819 */ /* 0x000fe40000011445 */
[----:B------:R-:W-:Y:S01]  /*220b0*/  SHF.R.S32.HI R71, RZ, 0x1f, R228 ;  /* 0x0000001fff477819 */ /* 0x000fe200000114e4 */
[----:B------:R-:W-:Y:S06]  /*220c0*/  @P2 BRA `(.L_x_1788) ;  /* 0x0000000000342947 */ /* 0x000fec0003800000 */
        /* <DEDUP_REMOVED lines=13> */
.L_x_1788:
[----:B------:R-:W-:Y:S05]  /*221a0*/  BSYNC B1 ;  /* 0x0000000000017941 */ /* 0x000fea0003800000 */
.L_x_1787:
[----:B---3-5:R3:W4:Y:S01]  /*221b0*/  SHFL.IDX PT, R7, R20, 0x1, 0x181f ;  /* 0x00381f0014077f89 */ /* 0x02872200000e0000 */
        /* <DEDUP_REMOVED lines=16> */
.L_x_1790:
[----:B------:R-:W-:Y:S05]  /*222c0*/  BSYNC B1 ;  /* 0x0000000000017941 */ /* 0x000fea0003800000 */
.L_x_1789:
[----:B0---4-:R0:W4:Y:S01]  /*222d0*/  SHFL.IDX PT, R7, R20, 0x2, 0x181f ;  /* 0x00581f0014077f89 */ /* 0x01112200000e0000 */
        /* <DEDUP_REMOVED lines=10> */
[-C--:B----4-:R-:W-:Y:S02]  /*22380*/  @!P3 LEA.HI.X R3, R228, R7.reuse, R71, 0x1, P0 ;  /* 0x00000007e403b211 */ /* 0x090fe400000f0c47 */
[-C--:B------:R-:W-:Y:S02]  /*22390*/  @!P4 LEA.HI.X R5, R70, R7.reuse, R69, 0x1, P1 ;  /* 0x000000074605c211 */ /* 0x080fe400008f0c45 */
[----:B------:R-:W-:Y:S01]  /*223a0*/  @!P5 LEA.HI.X R7, R66, R7, R68, 0x1, P2 ;  /* 0x000000074207d211 */ /* 0x000fe200010f0c44 */
[----:B------:R0:W-:Y:S04]  /*223b0*/  @!P3 ST.E.128 desc[UR42][R2.64], R12 ;  /* 0x0000000c0200b985 */ /* 0x0001e8000c101d2a */
[----:B------:R0:W-:Y:S04]  /*223c0*/  @!P4 ST.E.128 desc[UR42][R4.64], R36 ;  /* 0x000000240400c985 */ /* 0x0001e8000c101d2a */
[----:B------:R0:W-:Y:S02]  /*223d0*/  @!P5 ST.E.128 desc[UR42][R6.64], R52 ;  /* 0x000000340600d985 */ /* 0x0001e4000c101d2a */
.L_x_1792:
[----:B------:R-:W-:Y:S05]  /*223e0*/  BSYNC B1 ;  /* 0x0000000000017941 */ /* 0x000fea0003800000 */
.L_x_1791:
[----:B------:R-:W-:Y:S01]  /*223f0*/  VIADD R0, R212, 0x60 ;  /* 0x00000060d4007836 */ /* 0x000fe20000000000 */
[----:B0---4-:R0:W4:Y:S04]  /*22400*/  SHFL.IDX PT, R7, R20, 0x3, 0x181f ;  /* 0x00781f0014077f89 */ /* 0x01112800000e0000 */
[----:B------:R-:W-:Y:S01]  /*22410*/  ISETP.GE.AND P0, PT, R0, R67, PT ;  /* 0x000000430000720c */ /* 0x000fe20003f06270 */
[----:B------:R0:W0:-:S12]  /*22420*/  SHFL.IDX PT, R9, R64, 0x3, 0x181f ;  /* 0x00781f0040097f89 */ /* 0x00001800000e0000 */
[----:B------:R-:W-:Y:S05]  /*22430*/  @P0 BRA `(.L_x_1793) ;  /* 0x0000000c00e40947 */ /* 0x000fea0003800000 */
[----:B------:R-:W-:Y:S02]  /*22440*/  ULDC UR4, c[0x0][0xac8] ;  /* 0x0002b20000047ab9 */ /* 0x000fe40000000800 */
[----:B------:R-:W-:Y:S02]  /*22450*/  ISETP.GE.AND P2, PT, R228, UR4, PT ;  /* 0x00000004e4007c0c */ /* 0x000fe4000bf46270 */
[----:B------:R-:W-:-:S11]  /*22460*/  ISETP.GE.AND P3, PT, R70, UR4, PT ;  /* 0x0000000446007c0c */ /* 0x000fd6000bf66270 */
[-C--:B0-----:R-:W-:Y:S02]  /*22470*/  @!P2 LEA R2, P0, R228, R9.reuse, 0x1 ;  /* 0x00000009e402a211 */ /* 0x081fe400078008ff */
[----:B------:R-:W-:Y:S02]  /*22480*/  @!P3 LEA R4, P1, R70, R9, 0x1 ;  /* 0x000000094604b211 */ /* 0x000fe400078208ff */
        /* <DEDUP_REMOVED lines=10> */
.L_x_1784:
[----:B------:R-:W2:Y:S01]  /*22530*/  LDL R9, [R1+0x18] ;  /* 0x0000180001097983 */ /* 0x000ea20000100800 */
[----:B------:R-:W-:Y:S01]  /*22540*/  ULDC.64 UR4, c[0x0][0xc00] ;  /* 0x0003000000047ab9 */ /* 0x000fe20000000a00 */
[----:B------:R-:W2:Y:S01]  /*22550*/  LDC.64 R2, c[0x0][0xc00] ;  /* 0x00030000ff027b82 */ /* 0x000ea20000000a00 */
[----:B------:R-:W-:Y:S01]  /*22560*/  ISETP.NE.U32.AND P0, PT, RZ, UR4, PT ;  /* 0x00000004ff007c0c */ /* 0x000fe2000bf05070 */
[----:B------:R-:W-:-:S03]  /*22570*/  IMAD.MOV.U32 R0, RZ, RZ, RZ ;  /* 0x000000ffff007224 */ /* 0x000fc600078e00ff */
[----:B------:R-:W-:Y:S01]  /*22580*/  ISETP.NE.AND.EX P0, PT, RZ, UR5, PT, P0 ;  /* 0x00000005ff007c0c */ /* 0x000fe2000bf05300 */
[----:B------:R-:W-:Y:S02]  /*22590*/  ULDC.64 UR4, c[0x0][0xc08] ;  /* 0x0003020000047ab9 */ /* 0x000fe40000000a00 */
[----:B------:R-:W-:Y:S01]  /*225a0*/  ISETP.NE.U32.AND P1, PT, RZ, UR4, PT ;  /* 0x00000004ff007c0c */ /* 0x000fe2000bf25070 */
[----:B------:R-:W3:Y:S03]  /*225b0*/  LDC R27, c[0x0][0xbe8] ;  /* 0x0002fa00ff1b7b82 */ /* 0x000ee60000000800 */
[----:B------:R-:W-:-:S13]  /*225c0*/  ISETP.NE.AND.EX P1, PT, RZ, UR5, PT, P1 ;  /* 0x00000005ff007c0c */ /* 0x000fda000bf25310 */
[----:B------:R-:W4:Y:S01]  /*225d0*/  @P1 LDC.64 R4, c[0x0][0xc08] ;  /* 0x00030200ff041b82 */ /* 0x000f220000000a00 */
[----:B------:R-:W-:Y:S02]  /*225e0*/  ULDC UR4, c[0x0][0xa88] ;  /* 0x0002a20000047ab9 */ /* 0x000fe40000000800 */
[----:B------:R-:W-:Y:S01]  /*225f0*/  IMAD.U32 R6, RZ, RZ, UR4 ;  /* 0x00000004ff067e24 */ /* 0x000fe2000f8e00ff */
[----:B------:R-:W0:Y:S01]  /*22600*/  S2R R8, SR_TID.X ;  /* 0x0000000000087919 */ /* 0x000e220000002100 */
[----:B--2---:R-:W-:-:S04]  /*22610*/  IMAD.WIDE R2, R9, 0x4, R2 ;  /* 0x0000000409027825 */ /* 0x004fc800078e0202 */
[----:B----4-:R-:W-:Y:S01]  /*22620*/  @P1 IMAD.WIDE R4, R9, 0x4, R4 ;  /* 0x0000000409041825 */ /* 0x010fe200078e0204 */
[----:B------:R2:W5:Y:S04]  /*22630*/  @P0 LDG.E R0, desc[UR42][R2.64] ;  /* 0x0000002a02000981 */ /* 0x000568000c1e1900 */
[----:B------:R2:W5:Y:S01]  /*22640*/  @P1 LDG.E R6, desc[UR42][R4.64] ;  /* 0x0000002a04061981 */ /* 0x000562000c1e1900 */
[----:B---3--:R-:W-:Y:S01]  /*22650*/  ISETP.NE.AND P2, PT, R27, 0x1, PT ;  /* 0x000000011b00780c */ /* 0x008fe20003f45270 */
[----:B0----5:R-:W-:Y:S01]  /*22660*/  VIADD R24, R8, 0xffffff80 ;  /* 0xffffff8008187836 */ /* 0x021fe20000000000 */
[----:B------:R-:W-:-:S04]  /*22670*/  SHF.R.S32.HI R7, RZ, 0x1f, R9 ;  /* 0x0000001fff077819 */ /* 0x000fc80000011409 */
[----:B------:R-:W-:-:S07]  /*22680*/  ISETP.GE.AND P3, PT, R24, 0x80, PT ;  /* 0x000000801800780c */ /* 0x000fce0003f66270 */
[----:B------:R-:W0:Y:S08]  /*22690*/  @P2 LDC R14, c[0x0][0xbec] ;  /* 0x0002fb00ff0e2b82 */ /* 0x000e300000000800 */
[----:B------:R-:W3:Y:S01]  /*226a0*/  @P2 LDC R29, c[0x0][0xbf0] ;  /* 0x0002fc00ff1d2b82 */ /* 0x000ee20000000800 */
[----:B--2---:R-:W-:Y:S05]  /*226b0*/  @P1 BRA `(.L_x_1794) ;  /* 0x0000000000101947 */ /* 0x004fea0003800000 */
[----:B------:R-:W-:Y:S05]  /*226c0*/  @!P0 BRA `(.L_x_1794) ;  /* 0x00000000000c8947 */ /* 0x000fea0003800000 */
[----:B------:R-:W2:Y:S04]  /*226d0*/  LDG.E R5, desc[UR42][R2.64] ;  /* 0x0000002a02057981 */ /* 0x000ea8000c1e1900 */
[----:B------:R-:W2:Y:S02]  /*226e0*/  LDG.E R6, desc[UR42][R2.64+0x4] ;  /* 0x0000042a02067981 */ /* 0x000ea4000c1e1900 */
[----:B--2---:R-:W-:-:S07]  /*226f0*/  IMAD.IADD R6, R6, 0x1, -R5 ;  /* 0x0000000106067824 */ /* 0x004fce00078e0a05 */
.L_x_1794:
[----:B-1----:R-:W2:Y:S01]  /*22700*/  LDL R20, [R1+0x14] ;  /* 0x0000140001147983 */ /* 0x002ea20000100800 */
[----:B------:R-:W-:Y:S01]  /*22710*/  BSSY B1, `(.L_x_1795) ;  /* 0x000002c000017945 */ /* 0x000fe20003800000 */
[----:B------:R-:W-:Y:S02]  /*22720*/  SEL R13, R9, RZ, !P0 ;  /* 0x000000ff090d7207 */ /* 0x000fe40004000000 */
[----:B------:R-:W-:Y:S02]  /*22730*/  SEL R12, R7, RZ, !P0 ;  /* 0x000000ff070c7207 */ /* 0x000fe40004000000 */
[----:B------:R-:W-:Y:S02]  /*22740*/  SHF.R.S32.HI R11, RZ, 0x1f, R0 ;  /* 0x0000001fff0b7819 */ /* 0x000fe40000011400 */
[----:B--2---:R-:W-:Y:S01]  /*22750*/  SHF.R.S32.HI R10, RZ, 0x1f, R20 ;  /* 0x0000001fff0a7819 */ /* 0x004fe20000011414 */
[----:B------:R-:W-:Y:S06]  /*22760*/  @P3 BRA `(.L_x_1796) ;  /* 0x0000000000983947 */ /* 0x000fec0003800000 */
[----:B------:R-:W1:Y:S01]  /*22770*/  LDC R9, c[0x0][0xbe8] ;  /* 0x0002fa00ff097b82 */ /* 0x000e620000000800 */
[----:B------:R-:W-:Y:S01]  /*22780*/  IADD3 R8, R212, -0x80, R8 ;  /* 0xffffff80d4087810 */ /* 0x000fe20007ffe008 */
[----:B-1----:R-:W-:-:S05]  /*22790*/  IMAD R2, R6, R9, RZ ;  /* 0x0000000906027224 */ /* 0x002fca00078e02ff */
[----:B------:R-:W-:-:S13]  /*227a0*/  ISETP.GE.AND P0, PT, R8, R2, PT ;  /* 0x000000020800720c */ /* 0x000fda0003f06270 */
[----:B------:R-:W-:Y:S05]  /*227b0*/  @P0 BRA `(.L_x_1796) ;  /* 0x0000000000840947 */ /* 0x000fea0003800000 */
[----:B------:R-:W-:Y:S01]  /*227c0*/  ISETP.NE.AND P0, PT, R9, 0x1, PT ;  /* 0x000000010900780c */ /* 0x000fe20003f05270 */
[----:B------:R-:W-:Y:S01]  /*227d0*/  ULDC.64 UR4, c[0x0][0xb90] ;  /* 0x0002e40000047ab9 */ /* 0x000fe20000000a00 */
[----:B------:R-:W-:Y:S01]  /*227e0*/  IMAD.MOV.U32 R2, RZ, RZ, R0 ;  /* 0x000000ffff027224 */ /* 0x000fe200078e0000 */
[----:B------:R-:W-:Y:S01]  /*227f0*/  MOV R5, R8 ;  /* 0x0000000800057202 */ /* 0x000fe20000000f00 */
[----:B------:R-:W-:Y:S02]  /*22800*/  IMAD R7, R10, UR4, RZ ;  /* 0x000000040a077c24 */ /* 0x000fe4000f8e02ff */
[----:B------:R-:W-:Y:S02]  /*22810*/  IMAD.MOV.U32 R3, RZ, RZ, R11 ;  /* 0x000000ffff037224 */ /* 0x000fe400078e000b */
[C---:B------:R-:W-:Y:S02]  /*22820*/  IMAD R7, R20.reuse, UR5, R7 ;  /* 0x0000000514077c24 */ /* 0x040fe4000f8e0207 */
[----:B------:R-:W-:Y:S01]  /*22830*/  IMAD.WIDE.U32 R2, R20, UR4, R2 ;  /* 0x0000000414027c25 */ /* 0x000fe2000f8e0002 */
[----:B------:R-:W-:-:S02]  /*22840*/  ULDC.64 UR4, c[0x0][0xb98] ;  /* 0x0002e60000047ab9 */ /* 0x000fc40000000a00 */
[----:B------:R-:W1:Y:S01]  /*22850*/  @P0 LDC R15, c[0x0][0xbec] ;  /* 0x0002fb00ff0f0b82 */ /* 0x000e620000000800 */
[----:B------:R-:W-:Y:S02]  /*22860*/  IMAD.IADD R3, R3, 0x1, R7 ;  /* 0x0000000103037824 */ /* 0x000fe400078e0207 */
[----:B------:R-:W-:-:S05]  /*22870*/  IMAD.WIDE.U32 R2, R13, UR4, R2 ;  /* 0x000000040d027c25 */ /* 0x000fca000f8e0002 */
[----:B------:R-:W2:Y:S01]  /*22880*/  @P0 LDC R25, c[0x0][0xbf0] ;  /* 0x0002fc00ff190b82 */ /* 0x000ea20000000800 */
[----:B-1----:R-:W-:-:S05]  /*22890*/  @P0 IMAD.HI.U32 R4, R8, R15, RZ ;  /* 0x0000000f08040227 */ /* 0x002fca00078e00ff */
[----:B--2---:R-:W-:Y:S01]  /*228a0*/  @P0 SHF.R.U32.HI R5, RZ, R25, R4 ;  /* 0x00000019ff050219 */ /* 0x004fe20000011604 */
        /* <DEDUP_REMOVED lines=15> */
[----:B------:R-:W-:Y:S01]  /*229a0*/  LEA.HI.X R5, R2, UR5, R3, 0x2, P0 ;  /* 0x0000000502057c11 */ /* 0x000fe200080f1403 */
[----:B------:R-:W-:-:S05]  /*229b0*/  IMAD.MOV.U32 R3, RZ, RZ, -0x800000 ;  /* 0xff800000ff037424 */ /* 0x000fca00078e00ff */
[----:B------:R1:W-:Y:S02]  /*229c0*/  STG.E desc[UR42][R4.64], R3 ;  /* 0x0000000304007986 */ /* 0x0003e4000c10192a */
.L_x_1796:
[----:B------:R-:W-:Y:S05]  /*229d0*/  BSYNC B1 ;  /* 0x0000000000017941 */ /* 0x000fea0003800000 */
.L_x_1795:
[--C-:B-1----:R-:W-:Y:S01]  /*229e0*/  SHF.R.S32.HI R4, RZ, 0x1f, R24.reuse ;  /* 0x0000001fff047819 */ /* 0x102fe20000011418 */
[----:B------:R-:W-:Y:S01]  /*229f0*/  ULDC.64 UR4, c[0x0][0xaa0] ;  /* 0x0002a80000047ab9 */ /* 0x000fe20000000a00 */
[----:B------:R-:W-:Y:S01]  /*22a00*/  SHF.R.S32.HI R8, RZ, 0x1f, R24 ;  /* 0x0000001fff087819 */ /* 0x000fe20000011418 */
[----:B------:R-:W-:Y:S01]  /*22a10*/  IMAD R3, R11, UR4, RZ ;  /* 0x000000040b037c24 */ /* 0x000fe2000f8e02ff */
[-C--:B------:R-:W-:Y:S02]  /*22a20*/  LEA.HI R4, R4, R24.reuse, RZ, 0x3 ;  /* 0x0000001804047211 */ /* 0x080fe400078f18ff */
[----:B------:R-:W-:Y:S01]  /*22a30*/  LEA.HI R8, R8, R24, RZ, 0x3 ;  /* 0x0000001808087211 */ /* 0x000fe200078f18ff */
[----:B------:R-:W-:Y:S01]  /*22a40*/  IMAD R5, R0, UR5, R3 ;  /* 0x0000000500057c24 */ /* 0x000fe2000f8e0203 */
[----:B------:R-:W-:Y:S01]  /*22a50*/  LOP3.LUT R4, R4, 0xfffffff8, RZ, 0xc0, !PT ;  /* 0xfffffff804047812 */ /* 0x000fe200078ec0ff */
[----:B------:R-:W-:Y:S01]  /*22a60*/  IMAD.WIDE.U32 R2, R0, UR4, RZ ;  /* 0x0000000400027c25 */ /* 0x000fe2000f8e00ff */
[----:B------:R-:W-:Y:S01]  /*22a70*/  SHF.R.S32.HI R8, RZ, 0x3, R8 ;  /* 0x00000003ff087819 */ /* 0x000fe20000011408 */
[----:B------:R-:W-:-:S02]  /*22a80*/  ULDC.64 UR4, c[0x0][0xae8] ;  /* 0x0002ba0000047ab9 */ /* 0x000fc40000000a00 */
[----:B------:R-:W-:Y:S02]  /*22a90*/  IMAD.IADD R4, R24, 0x1, -R4 ;  /* 0x0000000118047824 */ /* 0x000fe400078e0a04 */
[----:B------:R-:W-:Y:S02]  /*22aa0*/  IMAD.IADD R3, R3, 0x1, R5 ;  /* 0x0000000103037824 */ /* 0x000fe400078e0205 */
[----:B------:R-:W-:Y:S02]  /*22ab0*/  IMAD R7, R4, 0x20, R8 ;  /* 0x0000002004077824 */ /* 0x000fe400078e0208 */
[----:B------:R-:W-:Y:S02]  /*22ac0*/  IMAD R4, R10, UR4, RZ ;  /* 0x000000040a047c24 */ /* 0x000fe4000f8e02ff */
[----:B------:R-:W-:Y:S02]  /*22ad0*/  IMAD.IADD R9, R212, 0x1, R7 ;  /* 0x00000001d4097824 */ /* 0x000fe400078e0207 */
[----:B------:R-:W-:-:S02]  /*22ae0*/  IMAD R7, R20, UR5, R4 ;  /* 0x0000000514077c24 */ /* 0x000fc4000f8e0204 */
[----:B0-----:R-:W-:-:S04]  /*22af0*/  @P2 IMAD.HI.U32 R0, R9, R14, RZ ;  /* 0x0000000e09002227 */ /* 0x001fc800078e00ff */
[----:B------:R-:W-:Y:S01]  /*22b00*/  IMAD.WIDE.U32 R2, R20, UR4, R2 ;  /* 0x0000000414027c25 */ /* 0x000fe2000f8e0002 */
[----:B------:R-:W-:-:S03]  /*22b10*/  ULDC.64 UR4, c[0x0][0xaf0] ;  /* 0x0002bc0000047ab9 */ /* 0x000fc60000000a00 */
[----:B------:R-:W-:Y:S01]  /*22b20*/  IMAD.MOV.U32 R5, RZ, RZ, R9 ;  /* 0x000000ffff057224 */ /* 0x000fe200078e0009 */
[----:B---3--:R-:W-:Y:S01]  /*22b30*/  @P2 SHF.R.U32.HI R5, RZ, R29, R0 ;  /* 0x0000001dff052219 */ /* 0x008fe20000011600 */
[----:B------:R-:W-:Y:S02]  /*22b40*/  IMAD R4, R12, UR4, RZ ;  /* 0x000000040c047c24 */ /* 0x000fe4000f8e02ff */
[----:B------:R-:W-:Y:S01]  /*22b50*/  IMAD.IADD R3, R3, 0x1, R7 ;  /* 0x0000000103037824 */ /* 0x000fe200078e0207 */
[----:B------:R-:W-:Y:S01]  /*22b60*/  SHF.R.S32.HI R0, RZ, 0x1f, R5 ;  /* 0x0000001fff007819 */ /* 0x000fe20000011405 */
[C---:B------:R-:W-:Y:S02]  /*22b70*/  IMAD R7, R13.reuse, UR5, R4 ;  /* 0x000000050d077c24 */ /* 0x040fe4000f8e0204 */
[----:B------:R-:W-:Y:S01]  /*22b80*/  IMAD.WIDE.U32 R2, R13, UR4, R2 ;  /* 0x000000040d027c25 */ /* 0x000fe2000f8e0002 */
[----:B------:R-:W-:-:S03]  /*22b90*/  ULDC.64 UR4, c[0x0][0xae0] ;  /* 0x0002b80000047ab9 */ /* 0x000fc60000000a00 */
[----:B------:R-:W-:Y:S02]  /*22ba0*/  IMAD.MOV R4, RZ, RZ, -R5 ;  /* 0x000000ffff047224 */ /* 0x000fe400078e0a05 */
[----:B------:R-:W-:Y:S02]  /*22bb0*/  IMAD.IADD R3, R3, 0x1, R7 ;  /* 0x0000000103037824 */ /* 0x000fe400078e0207 */
[----:B------:R-:W-:Y:S02]  /*22bc0*/  IMAD R0, R0, UR4, RZ ;  /* 0x0000000400007c24 */ /* 0x000fe4000f8e02ff */
[----:B------:R-:W-:Y:S02]  /*22bd0*/  IMAD R7, R27, R4, R9 ;  /* 0x000000041b077224 */ /* 0x000fe400078e0209 */
[C---:B------:R-:W-:Y:S02]  /*22be0*/  IMAD R9, R5.reuse, UR5, R0 ;  /* 0x0000000505097c24 */ /* 0x040fe4000f8e0200 */
[----:B------:R-:W-:Y:S01]  /*22bf0*/  IMAD.WIDE.U32 R2, R5, UR4, R2 ;  /* 0x0000000405027c25 */ /* 0x000fe2000f8e0002 */
[----:B------:R-:W-:Y:S01]  /*22c00*/  SHF.R.S32.HI R0, RZ, 0x1f, R7 ;  /* 0x0000001fff007819 */ /* 0x000fe20000011407 */
[----:B------:R-:W-:-:S02]  /*22c10*/  ULDC.64 UR4, c[0x0][0xad8] ;  /* 0x0002b60000047ab9 */ /* 0x000fc40000000a00 */
[----:B------:R-:W-:Y:S02]  /*22c20*/  IMAD.IADD R3, R3, 0x1, R9 ;  /* 0x0000000103037824 */ /* 0x000fe400078e0209 */
[----:B------:R-:W-:Y:S02]  /*22c30*/  IMAD R0, R0, UR4, RZ ;  /* 0x0000000400007c24 */ /* 0x000fe4000f8e02ff */
[----:B------:R-:W-:-:S04]  /*22c40*/  IMAD.WIDE.U32 R2, R7, UR4, R2 ;  /* 0x0000000407027c25 */ /* 0x000fc8000f8e0002 */
[----:B------:R-:W-:Y:S01]  /*22c50*/  IMAD R7, R7, UR5, R0 ;  /* 0x0000000507077c24 */ /* 0x000fe2000f8e0200 */
[----:B------:R-:W-:Y:S02]  /*22c60*/  ULDC.64 UR4, c[0x0][0xa80] ;  /* 0x0002a00000047ab9 */ /* 0x000fe40000000a00 */
[----:B------:R-:W-:Y:S01]  /*22c70*/  LEA R0, P0, R2, UR4, 0x1 ;  /* 0x0000000402007c11 */ /* 0x000fe2000f8008ff */
[----:B------:R-:W-:Y:S01]  /*22c80*/  IMAD.IADD R3, R3, 0x1, R7 ;  /* 0x0000000103037824 */ /* 0x000fe200078e0207 */
[----:B------:R-:W-:-:S04]  /*22c90*/  UMOV UR4, 0xffffffff ;  /* 0xffffffff00047882 */ /* 0x000fc80000000000 */
[----:B------:R-:W-:Y:S01]  /*22ca0*/  LEA.HI.X R2, R2, UR5, R3, 0x1, P0 ;  /* 0x0000000502027c11 */ /* 0x000fe200080f0c03 */
[----:B------:R-:W-:Y:S06]  /*22cb0*/  BRA.DIV UR4, `(.L_x_1797) ;  /* 0x000000aa048c7947 */ /* 0x000fec000b800000 */
[----:B------:R0:W1:Y:S04]  /*22cc0*/  SHFL.IDX PT, R3, R2, RZ, 0x181f ;  /* 0x00181fff02037589 */ /* 0x00006800000e0000 */
[----:B------:R0:W2:Y:S02]  /*22cd0*/  SHFL.IDX PT, R14, R0, RZ, 0x181f ;  /* 0x00181fff000e7589 */ /* 0x0000a400000e0000 */
.L_x_2050:
[----:B------:R-:W-:Y:S01]  /*22ce0*/  IMAD R27, R6, R27, RZ ;  /* 0x0000001b061b7224 */ /* 0x000fe200078e02ff */
[----:B------:R-:W-:Y:S01]  /*22cf0*/  BSSY B1, `(.L_x_1798) ;  /* 0x0000018000017945 */ /* 0x000fe20003800000 */
[----:B------:R-:W-:-:S05]  /*22d00*/  IMAD.IADD R212, R8, 0x1, R212 ;  /* 0x0000000108d47824 */ /* 0x000fca00078e02d4 */
[----:B------:R-:W-:-:S13]  /*22d10*/  ISETP.GE.AND P0, PT, R212, R27, PT ;  /* 0x0000001bd400720c */ /* 0x000fda0003f06270 */
[----:B------:R-:W-:Y:S05]  /*22d20*/  @P0 BRA `(.L_x_1799) ;  /* 0x0000000000500947 */ /* 0x000fea0003800000 */
[C---:B------:R-:W-:Y:S01]  /*22d30*/  IADD3 R10, R228.reuse, 0x40, RZ ;  /* 0x00000040e40a7810 */ /* 0x040fe20007ffe0ff */
[C---:B------:R-:W-:Y:S01]  /*22d40*/  VIADD R8, R228.reuse, 0x80 ;  /* 0x00000080e4087836 */ /* 0x040fe20000000000 */
[----:B------:R-:W-:Y:S01]  /*22d50*/  ULDC UR4, c[0x0][0xac8] ;  /* 0x0002b20000047ab9 */ /* 0x000fe20000000800 */
[C---:B------:R-:W-:Y:S01]  /*22d60*/  VIADD R11, R228.reuse, 0x40 ;  /* 0x00000040e40b7836 */ /* 0x040fe20000000000 */
[C---:B------:R-:W-:Y:S01]  /*22d70*/  ISETP.GE.AND P3, PT, R228.reuse, UR4, PT ;  /* 0x00000004e4007c0c */ /* 0x040fe2000bf66270 */
[----:B------:R-:W-:Y:S01]  /*22d80*/  VIADD R9, R228, 0x80 ;  /* 0x00000080e4097836 */ /* 0x000fe20000000000 */
[----:B------:R-:W-:Y:S02]  /*22d90*/  ISETP.GE.AND P4, PT, R10, UR4, PT ;  /* 0x000000040a007c0c */ /* 0x000fe4000bf86270 */
[----:B------:R-:W-:Y:S02]  /*22da0*/  ISETP.GE.AND P5, PT, R8, UR4, PT ;  /* 0x0000000408007c0c */ /* 0x000fe4000bfa6270 */
[----:B------:R-:W-:-:S02]  /*22db0*/  SHF.R.S32.HI R12, RZ, 0x1f, R228 ;  /* 0x0000001fff0c7819 */ /* 0x000fc400000114e4 */
[----:B------:R-:W-:Y:S02]  /*22dc0*/  SHF.R.S32.HI R11, RZ, 0x1f, R11 ;  /* 0x0000001fff0b7819 */ /* 0x000fe4000001140b */
[----:B------:R-:W-:-:S03]  /*22dd0*/  SHF.R.S32.HI R9, RZ, 0x1f, R9 ;  /* 0x0000001fff097819 */ /* 0x000fc60000011409 */
[-C--:B--2---:R-:W-:Y:S02]  /*22de0*/  @!P3 LEA R4, P0, R228, R14.reuse, 0x1 ;  /* 0x0000000ee404b211 */ /* 0x084fe400078008ff */
[-C--:B------:R-:W-:Y:S02]  /*22df0*/  @!P4 LEA R6, P1, R10, R14.reuse, 0x1 ;  /* 0x0000000e0a06c211 */ /* 0x080fe400078208ff */
[----:B------:R-:W-:Y:S02]  /*22e00*/  @!P5 LEA R14, P2, R8, R14, 0x1 ;  /* 0x0000000e080ed211 */ /* 0x000fe400078408ff */
[-C--:B-1----:R-:W-:Y:S02]  /*22e10*/  @!P3 LEA.HI.X R5, R228, R3.reuse, R12, 0x1, P0 ;  /* 0x00000003e405b211 */ /* 0x082fe400000f0c0c */
[-C--:B------:R-:W-:Y:S02]  /*22e20*/  @!P4 LEA.HI.X R7, R10, R3.reuse, R11, 0x1, P1 ;  /* 0x000000030a07c211 */ /* 0x080fe400008f0c0b */
[----:B------:R-:W-:Y:S01]  /*22e30*/  @!P5 LEA.HI.X R15, R8, R3, R9, 0x1, P2 ;  /* 0x00000003080fd211 */ /* 0x000fe200010f0c09 */
[----:B------:R3:W-:Y:S04]  /*22e40*/  @!P3 ST.E.128 desc[UR42][R4.64], RZ ;  /* 0x000000ff0400b985 */ /* 0x0007e8000c101d2a */
[----:B------:R3:W-:Y:S04]  /*22e50*/  @!P4 ST.E.128 desc[UR42][R6.64], RZ ;  /* 0x000000ff0600c985 */ /* 0x0007e8000c101d2a */
[----:B------:R3:W-:Y:S02]  /*22e60*/  @!P5 ST.E.128 desc[UR42][R14.64], RZ ;  /* 0x000000ff0e00d985 */ /* 0x0007e4000c101d2a */
.L_x_1799:
[----:B------:R-:W-:Y:S05]  /*22e70*/  BSYNC B1 ;  /* 0x0000000000017941 */ /* 0x000fea0003800000 */
.L_x_1798:
[----:B------:R-:W-:-:S03]  /*22e80*/  UMOV UR4, 0xffffffff ;  /* 0xffffffff00047882 */ /* 0x000fc60000000000 */
[----:B------:R-:W-:Y:S05]  /*22e90*/  BRA.DIV UR4, `(.L_x_1800) ;  /* 0x000000aa04487947 */ /* 0x000fea000b800000 */
[----:B-1----:R1:W4:Y:S04]  /*22ea0*/  SHFL.IDX PT, R3, R2, 0x1, 0x181f ;  /* 0x00381f0002037f89 */ /* 0x00232800000e0000 */
[----:B--23--:R1:W2:Y:S02]  /*22eb0*/  SHFL.IDX PT, R14, R0, 0x1, 0x181f ;  /* 0x00381f00000e7f89 */ /* 0x00c2a400000e0000 */
.L_x_2054:
[----:B------:R-:W-:Y:S01]  /*22ec0*/  VIADD R4, R212, 0x20 ;  /* 0x00000020d4047836 */ /* 0x000fe20000000000 */
[----:B------:R-:W-:Y:S04]  /*22ed0*/  BSSY B1, `(.L_x_1801) ;  /* 0x0000017000017945 */ /* 0x000fe80003800000 */
[----:B------:R-:W-:-:S13]  /*22ee0*/  ISETP.GE.AND P0, PT, R4, R27, PT ;  /* 0x0000001b0400720c */ /* 0x000fda0003f06270 */
[----:B------:R-:W-:Y:S05]  /*22ef0*/  @P0 BRA `(.L_x_1802) ;  /* 0x0000000000500947 */ /* 0x000fea0003800000 */
[C---:B------:R-:W-:Y:S01]  /*22f00*/  VIADD R10, R228.reuse, 0x40 ;  /* 0x00000040e40a7836 */ /* 0x040fe20000000000 */
[----:B------:R-:W-:Y:S01]  /*22f10*/  ULDC UR4, c[0x0][0xac8] ;  /* 0x0002b20000047ab9 */ /* 0x000fe20000000800 */
[C---:B------:R-:W-:Y:S01]  /*22f20*/  VIADD R8, R228.reuse, 0x80 ;  /* 0x00000080e4087836 */ /* 0x040fe20000000000 */
[C---:B------:R-:W-:Y:S01]  /*22f30*/  ISETP.GE.AND P3, PT, R228.reuse, UR4, PT ;  /* 0x00000004e4007c0c */ /* 0x040fe2000bf66270 */
[----:B------:R-:W-:Y:S01]  /*22f40*/  VIADD R11, R228, 0x40 ;  /* 0x00000040e40b7836 */ /* 0x000fe20000000000 */
[----:B------:R-:W-:Y:S01]  /*22f50*/  ISETP.GE.AND P4, PT, R10, UR4, PT ;  /* 0x000000040a007c0c */ /* 0x000fe2000bf86270 */
[----:B------:R-:W-:Y:S01]  /*22f60*/  VIADD R9, R228, 0x80 ;  /* 0x00000080e4097836 */ /* 0x000fe20000000000 */
[----:B------:R-:W-:Y:S02]  /*22f70*/  ISETP.GE.AND P5, PT, R8, UR4, PT ;  /* 0x0000000408007c0c */ /* 0x000fe4000bfa6270 */
[----:B------:R-:W-:Y:S02]  /*22f80*/  SHF.R.S32.HI R12, RZ, 0x1f, R228 ;  /* 0x0000001fff0c7819 */ /* 0x000fe400000114e4 */
[----:B------:R-:W-:-:S02]  /*22f90*/  SHF.R.S32.HI R11, RZ, 0x1f, R11 ;  /* 0x0000001fff0b7819 */ /* 0x000fc4000001140b */
[----:B------:R-:W-:-:S03]  /*22fa0*/  SHF.R.S32.HI R9, RZ, 0x1f, R9 ;  /* 0x0000001fff097819 */ /* 0x000fc60000011409 */
[-C--:B--2---:R-:W-:Y:S02]  /*22fb0*/  @!P3 LEA R4, P0, R228, R14.reuse, 0x1 ;  /* 0x0000000ee404b211 */ /* 0x084fe400078008ff */
[-C--:B------:R-:W-:Y:S02]  /*22fc0*/  @!P4 LEA R6, P1, R10, R14.reuse, 0x1 ;  /* 0x0000000e0a06c211 */ /* 0x080fe400078208ff */
[----:B------:R-:W-:Y:S02]  /*22fd0*/  @!P5 LEA R14, P2, R8, R14, 0x1 ;  /* 0x0000000e080ed211 */ /* 0x000fe400078408ff */
[-C--:B----4-:R-:W-:Y:S02]  /*22fe0*/  @!P3 LEA.HI.X R5, R228, R3.reuse, R12, 0x1, P0 ;  /* 0x00000003e405b211 */ /* 0x090fe400000f0c0c */
[-C--:B------:R-:W-:Y:S02]  /*22ff0*/  @!P4 LEA.HI.X R7, R10, R3.reuse, R11, 0x1, P1 ;  /* 0x000000030a07c211 */ /* 0x080fe400008f0c0b */
[----:B------:R-:W-:Y:S01]  /*23000*/  @!P5 LEA.HI.X R15, R8, R3, R9, 0x1, P2 ;  /* 0x00000003080fd211 */ /* 0x000fe200010f0c09 */
[----:B------:R3:W-:Y:S04]  /*23010*/  @!P3 ST.E.128 desc[UR42][R4.64], RZ ;  /* 0x000000ff0400b985 */ /* 0x0007e8000c101d2a */
[----:B------:R3:W-:Y:S04]  /*23020*/  @!P4 ST.E.128 desc[UR42][R6.64], RZ ;  /* 0x000000ff0600c985 */ /* 0x0007e8000c101d2a */
[----:B------:R3:W-:Y:S02]  /*23030*/  @!P5 ST.E.128 desc[UR42][R14.64], RZ ;  /* 0x000000ff0e00d985 */ /* 0x0007e4000c101d2a */
.L_x_1802:
[----:B------:R-:W-:Y:S05]  /*23040*/  BSYNC B1 ;  /* 0x0000000000017941 */ /* 0x000fea0003800000 */
.L_x_1801:
[----:B------:R-:W-:-:S03]  /*23050*/  UMOV UR4, 0xffffffff ;  /* 0xffffffff00047882 */ /* 0x000fc60000000000 */
[----:B------:R-:W-:Y:S05]  /*23060*/  BRA.DIV UR4, `(.L_x_1803) ;  /* 0x000000aa041c7947 */ /* 0x000fea000b800000 */
[----:B----4-:R4:W0:Y:S04]  /*23070*/  SHFL.IDX PT, R3, R2, 0x2, 0x181f ;  /* 0x00581f0002037f89 */ /* 0x01082800000e0000 */
[----:B--23--:R4:W2:Y:S02]  /*23080*/  SHFL.IDX PT, R14, R0, 0x2, 0x181f ;  /* 0x00581f00000e7f89 */ /* 0x00c8a400000e0000 */
.L_x_2058:
        /* <DEDUP_REMOVED lines=24> */
.L_x_1805:
[----:B------:R-:W-:Y:S05]  /*23210*/  BSYNC B1 ;  /* 0x0000000000017941 */ /* 0x000fea0003800000 */
.L_x_1804:
[----:B------:R-:W-:-:S03]  /*23220*/  UMOV UR4, 0xffffffff ;  /* 0xffffffff00047882 */ /* 0x000fc60000000000 */
[----:B------:R-:W-:Y:S05]  /*23230*/  BRA.DIV UR4, `(.L_x_1806) ;  /* 0x000000a604f07947 */ /* 0x000fea000b800000 */
[----:B0-----:R0:W0:Y:S04]  /*23240*/  SHFL.IDX PT, R3, R2, 0x3, 0x181f ;  /* 0x00781f0002037f89 */ /* 0x00102800000e0000 */
[----:B--23--:R2:W3:Y:S02]  /*23250*/  SHFL.IDX PT, R14, R0, 0x3, 0x181f ;  /* 0x00781f00000e7f89 */ /* 0x00c4e400000e0000 */
.L_x_2062:
[----:B-12-4-:R-:W-:-:S05]  /*23260*/  VIADD R0, R212, 0x60 ;  /* 0x00000060d4007836 */ /* 0x016fca0000000000 */
[----:B------:R-:W-:-:S13]  /*23270*/  ISETP.GE.AND P0, PT, R0, R27, PT ;  /* 0x0000001b0000720c */ /* 0x000fda0003f06270 */
[----:B------:R-:W-:Y:S05]  /*23280*/  @P0 BRA `(.L_x_1793) ;  /* 0x0000000000500947 */ /* 0x000fea0003800000 */
[C---:B------:R-:W-:Y:S01]  /*23290*/  VIADD R9, R228.reuse, 0x40 ;  /* 0x00000040e4097836 */ /* 0x040fe20000000000 */
[----:B------:R-:W-:Y:S01]  /*232a0*/  ULDC UR4, c[0x0][0xac8] ;  /* 0x0002b20000047ab9 */ /* 0x000fe20000000800 */
[C---:B0-----:R-:W-:Y:S01]  /*232b0*/  VIADD R2, R228.reuse, 0x80 ;  /* 0x00000080e4027836 */ /* 0x041fe20000000000 */
[C---:B------:R-:W-:Y:S01]  /*232c0*/  ISETP.GE.AND P3, PT, R228.reuse, UR4, PT ;  /* 0x00000004e4007c0c */ /* 0x040fe2000bf66270 */
[----:B------:R-:W-:Y:S01]  /*232d0*/  VIADD R8, R228, 0x80 ;  /* 0x00000080e4087836 */ /* 0x000fe20000000000 */
[----:B------:R-:W-:Y:S02]  /*232e0*/  ISETP.GE.AND P4, PT, R9, UR4, PT ;  /* 0x0000000409007c0c */ /* 0x000fe4000bf86270 */
[----:B------:R-:W-:Y:S02]  /*232f0*/  ISETP.GE.AND P5, PT, R2, UR4, PT ;  /* 0x0000000402007c0c */ /* 0x000fe4000bfa6270 */
[----:B------:R-:W-:Y:S02]  /*23300*/  IADD3 R10, R228, 0x40, RZ ;  /* 0x00000040e40a7810 */ /* 0x000fe40007ffe0ff */
[----:B------:R-:W-:-:S02]  /*23310*/  SHF.R.S32.HI R11, RZ, 0x1f, R228 ;  /* 0x0000001fff0b7819 */ /* 0x000fc400000114e4 */
[----:B------:R-:W-:Y:S02]  /*23320*/  SHF.R.S32.HI R10, RZ, 0x1f, R10 ;  /* 0x0000001fff0a7819 */ /* 0x000fe4000001140a */
[----:B------:R-:W-:Y:S02]  /*23330*/  SHF.R.S32.HI R8, RZ, 0x1f, R8 ;  /* 0x0000001fff087819 */ /* 0x000fe40000011408 */
[-C--:B---3--:R-:W-:Y:S02]  /*23340*/  @!P3 LEA R4, P0, R228, R14.reuse, 0x1 ;  /* 0x0000000ee404b211 */ /* 0x088fe400078008ff */
[-C--:B------:R-:W-:Y:S02]  /*23350*/  @!P4 LEA R6, P1, R9, R14.reuse, 0x1 ;  /* 0x0000000e0906c211 */ /* 0x080fe400078208ff */
[----:B------:R-:W-:Y:S02]  /*23360*/  @!P5 LEA R14, P2, R2, R14, 0x1 ;  /* 0x0000000e020ed211 */ /* 0x000fe400078408ff */
[----:B------:R-:W-:-:S02]  /*23370*/  @!P3 LEA.HI.X R5, R228, R3, R11, 0x1, P0 ;  /* 0x00000003e405b211 */ /* 0x000fc400000f0c0b */
[-C--:B------:R-:W-:Y:S02]  /*23380*/  @!P4 LEA.HI.X R7, R9, R3.reuse, R10, 0x1, P1 ;  /* 0x000000030907c211 */ /* 0x080fe400008f0c0a */
[----:B------:R-:W-:Y:S01]  /*23390*/  @!P5 LEA.HI.X R15, R2, R3, R8, 0x1, P2 ;  /* 0x00000003020fd211 */ /* 0x000fe200010f0c08 */
[----:B------:R0:W-:Y:S04]  /*233a0*/  @!P3 ST.E.128 desc[UR42][R4.64], RZ ;  /* 0x000000ff0400b985 */ /* 0x0001e8000c101d2a */
[----:B------:R0:W-:Y:S04]  /*233b0*/  @!P4 ST.E.128 desc[UR42][R6.64], RZ ;  /* 0x000000ff0600c985 */ /* 0x0001e8000c101d2a */
[----:B------:R0:W-:Y:S02]  /*233c0*/  @!P5 ST.E.128 desc[UR42][R14.64], RZ ;  /* 0x000000ff0e00d985 */ /* 0x0001e4000c101d2a */
.L_x_1793:
[----:B------:R-:W-:Y:S05]  /*233d0*/  BSYNC B0 ;  /* 0x0000000000007941 */ /* 0x000fea0003800000 */
.L_x_1783:
[----:B------:R-:W-:Y:S02]  /*233e0*/  ULDC UR4, c[0x0][0xc3c] ;  /* 0x00030f0000047ab9 */ /* 0x000fe40000000800 */
[----:B------:R-:W-:-:S13]  /*233f0*/  ISETP.GE.AND P0, PT, R23, UR4, PT ;  /* 0x0000000417007c0c */ /* 0x000fda000bf06270 */
[----:B------:R-:W-:Y:S05]  /*23400*/  @!P0 BRA `(.L_x_1807) ;  /* 0xfffffddc00a88947 */ /* 0x000fea000383ffff */
[----:B------:R-:W-:Y:S05]  /*23410*/  BRA `(.L_x_1581) ;  /* 0x0000007c00a47947 */ /* 0x000fea0003800000 */
.L_x_1579:
        /* <DEDUP_REMOVED lines=26> */
[C---:B------:R-:W-:Y:S01]  /*235c0*/  ISETP.GE.U32.AND P2, PT, R5.reuse, 0x2, PT ;  /* 0x000000020500780c */ /* 0x040fe20003f46070 */
[----:B-1----:R-:W-:Y:S01]  /*235d0*/  IMAD.MOV.U32 R16, RZ, RZ, RZ ;  /* 0x000000ffff107224 */ /* 0x002fe200078e00ff */
        /* <DEDUP_REMOVED lines=28> */
.L_x_1813:
[----:B------:R-:W-:Y:S01]  /*237a0*/  UIADD3 UR4, UR4, 0x1f, URZ ;  /* 0x0000001f04047890 */ /* 0x000fe2000fffe03f */
[----:B------:R-:W-:-:S05]  /*237b0*/  IMAD.U32 R19, RZ, RZ, UR7 ;  /* 0x00000007ff137e24 */ /* 0x000fca000f8e00ff */
[----:B0-----:R-:W-:-:S13]  /*237c0*/  ISETP.LE.AND P6, PT, R10, UR4, PT ;  /* 0x000000040a007c0c */ /* 0x001fda000bfc3270 */
[----:B------:R-:W-:Y:S05]  /*237d0*/  @P6 BRA `(.L_x_1810) ;  /* 0x0000000400b06947 */ /* 0x000fea0003800000 */
[----:B------:R-:W-:Y:S01]  /*237e0*/  VIADD R7, R5, UR4 ;  /* 0x0000000405077c36 */ /* 0x000fe20008000000 */
[----:B------:R-:W-:Y:S01]  /*237f0*/  BSSY B0, `(.L_x_1811) ;  /* 0x0000007000007945 */ /* 0x000fe20003800000 */
[----:B------:R-:W-:-:S03]  /*23800*/  IMAD.MOV.U32 R0, RZ, RZ, RZ ;  /* 0x000000ffff007224 */ /* 0x000fc600078e00ff */
[----:B------:R-:W-:-:S13]  /*23810*/  ISETP.GE.OR P6, PT, R7, R10, !P0 ;  /* 0x0000000a0700720c */ /* 0x000fda00047c6670 */
[----:B------:R-:W-:Y:S05]  /*23820*/  @P6 BRA `(.L_x_1812) ;  /* 0x00000000000c6947 */ /* 0x000fea0003800000 */
[----:B------:R-:W0:Y:S02]  /*23830*/  LDC.64 R2, c[0x0][0xc80] ;  /* 0x00032000ff027b82 */ /* 0x000e240000000a00 */
[----:B0-----:R-:W-:-:S05]  /*23840*/  IMAD.WIDE R2, R7, 0x4, R2 ;  /* 0x0000000407027825 */ /* 0x001fca00078e0202 */
[----:B------:R0:W5:Y:S02]  /*23850*/  LDG.E R0, desc[UR42][R2.64] ;  /* 0x0000002a02007981 */ /* 0x000164000c1e1900 */
.L_x_1812:
[----:B------:R-:W-:Y:S05]  /*23860*/  BSYNC B0 ;  /* 0x0000000000007941 */ /* 0x000fea0003800000 */
.L_x_1811:
        /* <DEDUP_REMOVED lines=16> */
[----:B0-----:R-:W-:-:S05]  /*23970*/  IMAD R3, R3, UR5, RZ ;  /* 0x0000000503037c24 */ /* 0x001fca000f8e02ff */
[----:B------:R-:W-:-:S04]  /*23980*/  IADD3 R4, R3, R4, RZ ;  /* 0x0000000403047210 */ /* 0x000fc80007ffe0ff */
[----:B------:R-:W-:-:S13]  /*23990*/  ISETP.GT.AND P6, PT, R4, UR6, PT ;  /* 0x0000000604007c0c */ /* 0x000fda000bfc4270 */
[----:B------:R-:W-:Y:S05]  /*239a0*/  @!P6 BRA `(.L_x_1813) ;  /* 0xfffffffc007ce947 */ /* 0x000fea000383ffff */
.L_x_1809:
[----:B------:R-:W-:-:S04]  /*239b0*/  IMAD.IADD R11, R4, 0x1, -R3 ;  /* 0x00000001040b7824 */ /* 0x000fc800078e0a03 */
[----:B------:R-:W-:-:S05]  /*239c0*/  IMAD R2, R6, UR5, R11 ;  /* 0x0000000506027c24 */ /* 0x000fca000f8e020b */
[----:B------:R-:W-:Y:S02]  /*239d0*/  ISETP.GT.AND P0, PT, R2, UR6, PT ;  /* 0x0000000602007c0c */ /* 0x000fe4000bf04270 */
[----:B------:R-:W0:Y:S11]  /*239e0*/  LDC.64 R2, c[0x0][0xc90] ;  /* 0x00032400ff027b82 */ /* 0x000e360000000a00 */
[----:B------:R-:W-:-:S04]  /*239f0*/  VOTE.ANY R8, PT, !P0 ;  /* 0x0000000000087806 */ /* 0x000fc800040e0100 */
[----:B------:R-:W1:Y:S02]  /*23a00*/  POPC R13, R8 ;  /* 0x00000008000d7309 */ /* 0x000e640000000000 */
[----:B-1----:R-:W-:-:S04]  /*23a10*/  VIADD R19, R13, UR4 ;  /* 0x000000040d137c36 */ /* 0x002fc80008000000 */
        /* <DEDUP_REMOVED lines=13> */
.L_x_1814:
[----:B-1----:R-:W-:Y:S02]  /*23af0*/  IMAD.MOV R2, RZ, RZ, -R3 ;  /* 0x000000ffff027224 */ /* 0x002fe400078e0a03 */
[----:B---3--:R-:W-:Y:S02]  /*23b00*/  IMAD R16, R16, UR5, R11 ;  /* 0x0000000510107c24 */ /* 0x008fe4000f8e020b */
[----:B------:R-:W-:Y:S01]  /*23b10*/  IMAD.MOV.U32 R11, RZ, RZ, R2 ;  /* 0x000000ffff0b7224 */ /* 0x000fe200078e0002 */
[----:B------:R-:W-:Y:S02]  /*23b20*/  IABS R2, R4 ;  /* 0x0000000400027213 */ /* 0x000fe40000000000 */
[----:B--2---:R-:W-:Y:S01]  /*23b30*/  IADD3 R9, -R16, UR6, RZ ;  /* 0x0000000610097c10 */ /* 0x004fe2000fffe1ff */
[----:B------:R-:W-:Y:S02]  /*23b40*/  IMAD R11, R11, R12, RZ ;  /* 0x0000000c0b0b7224 */ /* 0x000fe400078e02ff */
[----:B------:R-:W-:Y:S01]  /*23b50*/  IMAD.MOV R8, RZ, RZ, -R2 ;  /* 0x000000ffff087224 */ /* 0x000fe200078e0a02 */
        /* <DEDUP_REMOVED lines=22> */
[----:B------:R-:W-:Y:S02]  /*23cc0*/  VIADDMNMX R13, R6, UR5, R7, PT ;  /* 0x00000005060d7c46 */ /* 0x000fe4000b800107 */
[----:B------:R-:W-:-:S02]  /*23cd0*/  IABS R9, R4 ;  /* 0x0000000400097213 */ /* 0x000fc40000000000 */
[-C--:B------:R-:W-:Y:S01]  /*23ce0*/  IABS R8, R13.reuse ;  /* 0x0000000d00087213 */ /* 0x080fe20000000000 */
[----:B------:R-:W-:Y:S01]  /*23cf0*/  IMAD.MOV R18, RZ, RZ, -R13 ;  /* 0x000000ffff127224 */ /* 0x000fe200078e0a0d */
[----:B0-----:R-:W-:Y:S02]  /*23d00*/  IABS R10, R13 ;  /* 0x0000000d000a7213 */ /* 0x001fe40000000000 */
[----:B------:R-:W0:Y:S08]  /*23d10*/  I2F.RP R6, R8 ;  /* 0x0000000800067306 */ /* 0x000e300000209400 */
[----:B0-----:R-:W0:Y:S02]  /*23d20*/  MUFU.RCP R6, R6 ;  /* 0x0000000600067308 */ /* 0x001e240000001000 */
[----:B0-----:R-:W-:-:S06]  /*23d30*/  VIADD R3, R6, 0xffffffe ;  /* 0x0ffffffe06037836 */ /* 0x001fcc0000000000 */
[----:B------:R-:W0:Y:S02]  /*23d40*/  F2I.FTZ.U32.TRUNC.NTZ R3, R3 ;  /* 0x0000000300037305 */ /* 0x000e24000021f000 */
[----:B0-----:R-:W-:-:S05]  /*23d50*/  IADD3 R7, RZ, -R3, RZ ;  /* 0x80000003ff077210 */ /* 0x001fca0007ffe0ff */
        /* <DEDUP_REMOVED lines=20> */
.L_x_1810:
[----:B------:R-:W-:Y:S02]  /*23ea0*/  IMAD.MOV.U32 R17, RZ, RZ, RZ ;  /* 0x000000ffff117224 */ /* 0x000fe400078e00ff */
[----:B------:R-:W-:Y:S02]  /*23eb0*/  IMAD.U32 R16, RZ, RZ, UR6 ;  /* 0x00000006ff107e24 */ /* 0x000fe4000f8e00ff */
[----:B------:R-:W-:-:S07]  /*23ec0*/  IMAD.MOV.U32 R18, RZ, RZ, RZ ;  /* 0x000000ffff127224 */ /* 0x000fce00078e00ff */
.L_x_1815:
[----:B------:R-:W-:-:S13]  /*23ed0*/  ISETP.NE.AND P0, PT, R5, RZ, PT ;  /* 0x000000ff0500720c */ /* 0x000fda0003f05270 */
[----:B------:R-:W0:Y:S01]  /*23ee0*/  @!P0 S2R R3, SR_CgaCtaId ;  /* 0x0000000000038919 */ /* 0x000e220000008800 */
[----:B------:R-:W-:-:S04]  /*23ef0*/  @!P0 MOV R0, 0x400 ;  /* 0x0000040000008802 */ /* 0x000fc80000000f00 */
[----:B0-----:R-:W-:-:S05]  /*23f00*/  @!P0 LEA R0, R3, R0, 0x18 ;  /* 0x0000000003008211 */ /* 0x001fca00078ec0ff */
[----:B------:R2:W-:Y:S01]  /*23f10*/  @!P0 STS.128 [R0+0x2a8d0], R16 ;  /* 0x02a8d01000008388 */ /* 0x0005e20000000c00 */
[----:B------:R-:W-:Y:S06]  /*23f20*/  BAR.ARV 0x5, 0x180 ;  /* 0x0146000000007b1d */ /* 0x000fec0000002000 */
.L_x_1808:
        /* <DEDUP_REMOVED lines=8> */
[----:B------:R-:W-:Y:S01]  /*23fb0*/  MOV R22, 0x400 ;  /* 0x0000040000167802 */ /* 0x000fe20000000f00 */
[----:B------:R-:W-:Y:S01]  /*23fc0*/  IMAD.MOV.U32 R31, RZ, RZ, 0x20 ;  /* 0x00000020ff1f7424 */ /* 0x000fe200078e00ff */
[----:B------:R-:W-:Y:S01]  /*23fd0*/  BSSY B7, `(.L_x_1816) ;  /* 0x00006ee000077945 */ /* 0x000fe20003800000 */
[----:B------:R-:W-:Y:S01]  /*23fe0*/  IMAD.MOV.U32 R26, RZ, RZ, 0x1 ;  /* 0x00000001ff1a7424 */ /* 0x000fe200078e00ff */
[----:B------:R-:W-:Y:S01]  /*23ff0*/  ULDC.64 UR40, c[0x0][0x198] ;  /* 0x0000660000287ab9 */ /* 0x000fe20000000a00 */
[----:B------:R-:W-:Y:S01]  /*24000*/  IMAD.MOV.U32 R24, RZ, RZ, RZ ;  /* 0x000000ffff187224 */ /* 0x000fe200078e00ff */
[----:B------:R-:W-:Y:S01]  /*24010*/  ULOP3.LUT UR39, UR36, 0x2, URZ, 0xfc, !UPT ;  /* 0x0000000224277892 */ /* 0x000fe2000f8efc3f */
[----:B------:R-:W-:Y:S01]  /*24020*/  IMAD.MOV.U32 R23, RZ, RZ, RZ ;  /* 0x000000ffff177224 */ /* 0x000fe200078e00ff */
[----:B------:R-:W-:Y:S01]  /*24030*/  ULOP3.LUT UR37, UR36, 0x1, URZ, 0xfc, !UPT ;  /* 0x0000000124257892 */ /* 0x000fe2000f8efc3f */
[----:B------:R-:W-:Y:S01]  /*24040*/  IMAD.MOV.U32 R25, RZ, RZ, 0x1 ;  /* 0x00000001ff197424 */ /* 0x000fe200078e00ff */
[----:B------:R-:W-:Y:S01]  /*24050*/  ULDC UR38, c[0x0][0xc] ;  /* 0x0000030000267ab9 */ /* 0x000fe20000000800 */
[----:B---3--:R-:W-:-:S05]  /*24060*/  IMAD.U32 R37, RZ, RZ, UR4 ;  /* 0x00000004ff257e24 */ /* 0x008fca000f8e00ff */
[----:B------:R-:W-:Y:S01]  /*24070*/  LEA R22, R37, R22, 0x18 ;  /* 0x0000001625167211 */ /* 0x000fe200078ec0ff */
[C---:B-1----:R-:W-:Y:S01]  /*24080*/  IMAD.SHL.U32 R30, R12.reuse, 0x10, RZ ;  /* 0x000000100c1e7824 */ /* 0x042fe200078e00ff */
[C---:B------:R-:W-:Y:S01]  /*24090*/  LOP3.LUT R11, R12.reuse, 0x7f, RZ, 0xc0, !PT ;  /* 0x0000007f0c0b7812 */ /* 0x040fe200078ec0ff */
[C---:B0-----:R-:W-:Y:S01]  /*240a0*/  IMAD.SHL.U32 R2, R12.reuse, 0x80, RZ ;  /* 0x000000800c027824 */ /* 0x041fe200078e00ff */
[C---:B------:R-:W-:Y:S01]  /*240b0*/  R2P PR, R12.reuse, 0x6 ;  /* 0x000000060c007804 */ /* 0x040fe20000000000 */
[C---:B--2---:R-:W-:Y:S01]  /*240c0*/  IMAD.SHL.U32 R0, R12.reuse, 0x40, RZ ;  /* 0x000000400c007824 */ /* 0x044fe200078e00ff */
[----:B------:R-:W-:Y:S01]  /*240d0*/  SHF.R.U32.HI R4, RZ, 0x5, R11 ;  /* 0x00000005ff047819 */ /* 0x000fe2000001160b */
[----:B------:R-:W-:Y:S01]  /*240e0*/  IMAD.SHL.U32 R8, R12, 0x2, RZ ;  /* 0x000000020c087824 */ /* 0x000fe200078e00ff */
[----:B------:R-:W-:Y:S02]  /*240f0*/  LOP3.LUT R5, R30, 0x40, RZ, 0xc0, !PT ;  /* 0x000000401e057812 */ /* 0x000fe400078ec0ff */
[----:B------:R-:W-:-:S02]  /*24100*/  LOP3.LUT R3, R2, 0x400, RZ, 0xc0, !PT ;  /* 0x0000040002037812 */ /* 0x000fc400078ec0ff */
[----:B------:R-:W-:Y:S01]  /*24110*/  LOP3.LUT R7, R30, 0x1b0, RZ, 0xc0, !PT ;  /* 0x000001b01e077812 */ /* 0x000fe200078ec0ff */
[C---:B------:R-:W-:Y:S01]  /*24120*/  IMAD R10, R4.reuse, 0x200, R5 ;  /* 0x00000200040a7824 */ /* 0x040fe200078e0205 */
[----:B------:R-:W-:Y:S02]  /*24130*/  LEA R6, R4, R3, 0xb ;  /* 0x0000000304067211 */ /* 0x000fe400078e58ff */
[----:B------:R-:W-:Y:S02]  /*24140*/  LOP3.LUT R4, R2, 0x380, RZ, 0xc0, !PT ;  /* 0x0000038002047812 */ /* 0x000fe400078ec0ff */
[--C-:B------:R-:W-:Y:S02]  /*24150*/  SHF.R.U32.HI R3, RZ, 0x1, R12.reuse ;  /* 0x00000001ff037819 */ /* 0x100fe4000001160c */
[----:B------:R-:W-:Y:S02]  /*24160*/  LOP3.LUT R2, R0, 0x180, RZ, 0xc0, !PT ;  /* 0x0000018000027812 */ /* 0x000fe400078ec0ff */
[----:B------:R-:W-:-:S02]  /*24170*/  LOP3.LUT R5, R4, 0x10, R12, 0xf8, !PT ;  /* 0x0000001004057812 */ /* 0x000fc400078ef80c */
[----:B------:R-:W-:Y:S01]  /*24180*/  LOP3.LUT R2, R2, 0x30, R3, 0xf8, !PT ;  /* 0x0000003002027812 */ /* 0x000fe200078ef803 */
[----:B------:R-:W-:Y:S01]  /*24190*/  IMAD.SHL.U32 R3, R12, 0x8, RZ ;  /* 0x000000080c037824 */ /* 0x000fe200078e00ff */
[----:B------:R-:W-:Y:S02]  /*241a0*/  LOP3.LUT R5, R5, 0x70, R30, 0x78, !PT ;  /* 0x0000007005057812 */ /* 0x000fe400078e781e */
[----:B------:R-:W-:Y:S02]  /*241b0*/  LOP3.LUT R7, R7, 0x30, R8, 0x78, !PT ;  /* 0x0000003007077812 */ /* 0x000fe400078e7808 */
[----:B------:R-:W-:Y:S01]  /*241c0*/  LOP3.LUT R3, R2, 0x30, R3, 0x78, !PT ;  /* 0x0000003002037812 */ /* 0x000fe200078e7803 */
[----:B------:R-:W-:Y:S01]  /*241d0*/  IMAD.IADD R2, R6, 0x1, R5 ;  /* 0x0000000106027824 */ /* 0x000fe200078e0205 */
[----:B------:R-:W-:Y:S01]  /*241e0*/  LOP3.LUT R30, R30, 0x30, RZ, 0xc0, !PT ;  /* 0x000000301e1e7812 */ /* 0x000fe200078ec0ff */
[----:B------:R-:W-:Y:S01]  /*241f0*/  IMAD.IADD R9, R7, 0x1, R10 ;  /* 0x0000000107097824 */ /* 0x000fe200078e020a */
[----:B------:R-:W-:-:S02]  /*24200*/  LOP3.LUT R0, R3, 0x640, R0, 0xf8, !PT ;  /* 0x0000064003007812 */ /* 0x000fc400078ef800 */
[----:B------:R0:W-:Y:S01]  /*24210*/  STL [R1+0x4], R2 ;  /* 0x0000040201007387 */ /* 0x0001e20000100800 */
[----:B------:R-:W-:Y:S02]  /*24220*/  SHF.R.U32.HI R3, RZ, 0x2, R11 ;  /* 0x00000002ff037819 */ /* 0x000fe4000001160b */
[----:B------:R-:W-:Y:S01]  /*24230*/  SEL R31, R31, 0xffffffe0, !P1 ;  /* 0xffffffe01f1f7807 */ /* 0x000fe20004800000 */
[----:B------:R-:W-:Y:S04]  /*24240*/  STL [R1], R9 ;  /* 0x0000000901007387 */ /* 0x000fe80000100800 */
[----:B------:R1:W-:Y:S01]  /*24250*/  STL [R1+0xc], R0 ;  /* 0x00000c0001007387 */ /* 0x0003e20000100800 */
[----:B0-----:R-:W-:-:S03]  /*24260*/  IMAD.MOV.U32 R2, RZ, RZ, 0x40 ;  /* 0x00000040ff027424 */ /* 0x001fc600078e00ff */
[----:B------:R-:W-:Y:S02]  /*24270*/  STL [R1+0x28], RZ ;  /* 0x000028ff01007387 */ /* 0x000fe40000100800 */
[----:B------:R-:W-:Y:S01]  /*24280*/  SEL R2, R2, 0xffffffc0, !P2 ;  /* 0xffffffc002027807 */ /* 0x000fe20005000000 */
[----:B-1----:R-:W-:-:S04]  /*24290*/  IMAD.SHL.U32 R0, R12, 0x20, RZ ;  /* 0x000000200c007824 */ /* 0x002fc800078e00ff */
[----:B------:R0:W-:Y:S01]  /*242a0*/  STL [R1+0x8], R2 ;  /* 0x0000080201007387 */ /* 0x0001e20000100800 */
[----:B------:R-:W-:-:S04]  /*242b0*/  LOP3.LUT R0, R0, 0x60, RZ, 0xc0, !PT ;  /* 0x0000006000007812 */ /* 0x000fc800078ec0ff */
[----:B------:R-:W-:Y:S01]  /*242c0*/  LOP3.LUT R0, R3, R0, RZ, 0xfc, !PT ;  /* 0x0000000003007212 */ /* 0x000fe200078efcff */
[----:B------:R-:W-:Y:S01]  /*242d0*/  IMAD.IADD R0, R22, 0x1, R9 ;  /* 0x0000000116007824 */ /* 0x000fe200078e0209 */
[C---:B------:R-:W-:Y:S02]  /*242e0*/  LOP3.LUT R3, R30.reuse, 0x40, RZ, 0xfc, !PT ;  /* 0x000000401e037812 */ /* 0x040fe400078efcff */
[----:B0-----:R-:W-:Y:S02]  /*242f0*/  LOP3.LUT R2, R30, 0x80, RZ, 0xfc, !PT ;  /* 0x000000801e027812 */ /* 0x001fe400078efcff */
[----:B------:R0:W-:Y:S05]  /*24300*/  STL [R1+0x10], R0 ;  /* 0x0000100001007387 */ /* 0x0001ea0000100800 */
.L_x_1950:
[----:B------:R-:W-:Y:S05]  /*24310*/  YIELD ;  /* 0x0000000000007946 */ /* 0x000fea0003800000 */
[----:B------:R-:W-:Y:S01]  /*24320*/  ULDC.64 UR4, c[0x0][0xa28] ;  /* 0x00028a0000047ab9 */ /* 0x000fe20000000a00 */
[----:B------:R-:W-:Y:S01]  /*24330*/  IMAD.MOV.U32 R33, RZ, RZ, RZ ;  /* 0x000000ffff217224 */ /* 0x000fe200078e00ff */
[----:B------:R-:W-:Y:S01]  /*24340*/  ISETP.NE.U32.AND P0, PT, RZ, UR4, PT ;  /* 0x00000004ff007c0c */ /* 0x000fe2000bf05070 */
[----:B-1----:R-:W1:Y:S01]  /*24350*/  LDC.64 R4, c[0x0][0xa00] ;  /* 0x00028000ff047b82 */ /* 0x002e620000000a00 */
[----:B0-----:R-:W-:Y:S01]  /*24360*/  IMAD.MOV.U32 R8, RZ, RZ, RZ ;  /* 0x000000ffff087224 */ /* 0x001fe200078e00ff */
[----:B------:R-:W-:Y:S01]  /*24370*/  ULDC.64 UR6, c[0x0][0xa10] ;  /* 0x0002840000067ab9 */ /* 0x000fe20000000a00 */
[----:B------:R-:W-:Y:S01]  /*24380*/  ISETP.NE.AND.EX P0, PT, RZ, UR5, PT, P0 ;  /* 0x00000005ff007c0c */ /* 0x000fe2000bf05300 */
[----:B------:R-:W-:-:S12]  /*24390*/  ULDC.64 UR4, c[0x0][0xa18] ;  /* 0x0002860000047ab9 */ /* 0x000fd80000000a00 */
[----:B--2---:R-:W2:Y:S02]  /*243a0*/  @P0 LDC.64 R2, c[0x0][0xa28] ;  /* 0x00028a00ff020b82 */ /* 0x004ea40000000a00 */
[----:B--2---:R-:W-:-:S05]  /*243b0*/  @P0 IMAD.WIDE R2, R19, 0x4, R2 ;  /* 0x0000000413020825 */ /* 0x004fca00078e0202 */
[----:B------:R2:W5:Y:S01]  /*243c0*/  @P0 LDG.E R33, desc[UR42][R2.64] ;  /* 0x0000002a02210981 */ /* 0x000562000c1e1900 */
[----:B------:R-:W-:Y:S01]  /*243d0*/  ISETP.NE.U32.AND P0, PT, RZ, UR4, PT ;  /* 0x00000004ff007c0c */ /* 0x000fe2000bf05070 */
[----:B-1----:R-:W-:Y:S01]  /*243e0*/  IMAD.WIDE R4, R19, 0x4, R4 ;  /* 0x0000000413047825 */ /* 0x002fe200078e0204 */
[----:B------:R-:W-:Y:S02]  /*243f0*/  ISETP.NE.U32.AND P1, PT, RZ, UR6, PT ;  /* 0x00000006ff007c0c */ /* 0x000fe4000bf25070 */
[----:B------:R-:W-:Y:S01]  /*24400*/  ISETP.NE.AND.EX P2, PT, RZ, UR5, PT, P0 ;  /* 0x00000005ff007c0c */ /* 0x000fe2000bf45300 */
[----:B------:R-:W-:Y:S01]  /*24410*/  ULDC.64 UR4, c[0x0][0xa00] ;  /* 0x0002800000047ab9 */ /* 0x000fe20000000a00 */
[----:B------:R-:W-:Y:S01]  /*24420*/  ISETP.NE.AND.EX P1, PT, RZ, UR7, PT, P1 ;  /* 0x00000007ff007c0c */ /* 0x000fe2000bf25310 */
[----:B0-----:R-:W-:Y:S01]  /*24430*/  IMAD.MOV.U32 R0, RZ, RZ, RZ ;  /* 0x000000ffff007224 */ /* 0x001fe200078e00ff */
[----:B------:R-:W-:Y:S01]  /*24440*/  ISETP.NE.U32.AND P0, PT, RZ, UR4, PT ;  /* 0x00000004ff007c0c */ /* 0x000fe2000bf05070 */
[----:B--2---:R-:W0:Y:S03]  /*24450*/  LDC.64 R2, c[0x0][0xa10] ;  /* 0x00028400ff027b82 */ /* 0x004e260000000a00 */
[----:B------:R-:W-:-:S05]  /*24460*/  ISETP.NE.AND.EX P0, PT, RZ, UR5, PT, P0 ;  /* 0x00000005ff007c0c */ /* 0x000fca000bf05300 */
[----:B------:R-:W1:Y:S08]  /*24470*/  @P2 LDC.64 R6, c[0x0][0xa18] ;  /* 0x00028600ff062b82 */ /* 0x000e700000000a00 */
[----:B------:R-:W2:Y:S01]  /*24480*/  @P0 LDG.E R8, desc[UR42][R4.64] ;  /* 0x0000002a04080981 */ /* 0x000ea2000c1e1900 */
[----:B0-----:R-:W-:-:S05]  /*24490*/  IMAD.WIDE R2, R19, 0x4, R2 ;  /* 0x0000000413027825 */ /* 0x001fca00078e0202 */
[----:B------:R-:W5:Y:S01]  /*244a0*/  @P1 LDG.E R0, desc[UR42][R2.64] ;  /* 0x0000002a02001981 */ /* 0x000f62000c1e1900 */
[----:B------:R-:W-:Y:S02]  /*244b0*/  ULDC UR4, c[0x0][0x288] ;  /* 0x0000a20000047ab9 */ /* 0x000fe40000000800 */
[----:B------:R-:W-:Y:S01]  /*244c0*/  MOV R35, UR4 ;  /* 0x0000000400237c02 */ /* 0x000fe20008000f00 */
[----:B------:R-:W-:Y:S02]  /*244d0*/  ULDC.64 UR4, c[0x0][0x418] ;  /* 0x0001060000047ab9 */ /* 0x000fe40000000a00 */
[----:B------:R-:W-:-:S03]  /*244e0*/  UISETP.NE.U32.AND UP0, UPT, UR4, URZ, UPT ;  /* 0x0000003f0400728c */ /* 0x000fc6000bf05070 */
[----:B------:R-:W-:Y:S01]  /*244f0*/  ULDC UR4, c[0x0][0x424] ;  /* 0x0001090000047ab9 */ /* 0x000fe20000000800 */
[----:B------:R-:W-:Y:S01]  /*24500*/  UISETP.NE.AND.EX UP0, UPT, UR5, URZ, UPT, UP0 ;  /* 0x0000003f0500728c */ /* 0x000fe2000bf05300 */
[----:B-1----:R-:W-:Y:S02]  /*24510*/  @P2 IMAD.WIDE R6, R19, 0x4, R6 ;  /* 0x0000000413062825 */ /* 0x002fe400078e0206 */
[----:B------:R-:W-:Y:S01]  /*24520*/  ULDC UR5, c[0x0][0x2f0] ;  /* 0x0000bc0000057ab9 */ /* 0x000fe20000000800 */
[----:B------:R-:W-:Y:S02]  /*24530*/  USEL UR4, UR4, 0x1, UP0 ;  /* 0x0000000104047887 */ /* 0x000fe40008000000 */
[----:B------:R0:W5:Y:S02]  /*24540*/  @P2 LDG.E R35, desc[UR42][R6.64] ;  /* 0x0000002a06232981 */ /* 0x000164000c1e1900 */
[----:B------:R-:W-:-:S03]  /*24550*/  UIMAD UR4, UR4, UR5, URZ ;  /* 0x00000005040472a4 */ /* 0x000fc6000f8e023f */
[----:B------:R-:W-:-:S03]  /*24560*/  ULDC UR5, c[0x0][0x348] ;  /* 0x0000d20000057ab9 */ /* 0x000fc60000000800 */
[----:B------:R-:W-:Y:S02]  /*24570*/  IMAD.U32 R9, RZ, RZ, UR4 ;  /* 0x00000004ff097e24 */ /* 0x000fe4000f8e00ff */
[----:B0-----:R-:W-:Y:S01]  /*24580*/  IMAD.U32 R6, RZ, RZ, UR5 ;  /* 0x00000005ff067e24 */ /* 0x001fe2000f8e00ff */
[----:B--2---:R0:W-:Y:S01]  /*24590*/  STL [R1+0x14], R8 ;  /* 0x0000140801007387 */ /* 0x0041e20000100800 */
[----:B----4-:R-:W-:Y:S05]  /*245a0*/  @P2 BRA `(.L_x_1817) ;  /* 0x0000000000102947 */ /* 0x010fea0003800000 */
[----:B------:R-:W-:Y:S05]  /*245b0*/  @!P0 BRA `(.L_x_1817) ;  /* 0x00000000000c8947 */ /* 0x000fea0003800000 */
[----:B-----5:R-:W2:Y:S04]  /*245c0*/  LDG.E R35, desc[UR42][R4.64] ;  /* 0x0000002a04237981 */ /* 0x020ea8000c1e1900 */
[----:B0-----:R-:W2:Y:S02]  /*245d0*/  LDG.E R8, desc[UR42][R4.64+0x4] ;  /* 0x0000042a04087981 */ /* 0x001ea4000c1e1900 */
[----:B--2---:R-:W-:-:S07]  /*245e0*/  IMAD.IADD R35, R8, 0x1, -R35 ;  /* 0x0000000108237824 */ /* 0x004fce00078e0a23 */
.L_x_1817:
[----:B------:R-:W-:Y:S02]  /*245f0*/  ULDC.64 UR4, c[0x0][0xa20] ;  /* 0x0002880000047ab9 */ /* 0x000fe40000000a00 */
[----:B------:R-:W-:-:S04]  /*24600*/  ISETP.NE.U32.AND P0, PT, RZ, UR4, PT ;  /* 0x00000004ff007c0c */ /* 0x000fc8000bf05070 */
[----:B------:R-:W-:-:S13]  /*24610*/  ISETP.NE.AND.EX P0, PT, RZ, UR5, PT, P0 ;  /* 0x00000005ff007c0c */ /* 0x000fda000bf05300 */
[----:B------:R-:W-:Y:S05]  /*24620*/  @!P0 BRA `(.L_x_1818) ;  /* 0x0000000000108947 */ /* 0x000fea0003800000 */
[----:B------:R-:W1:Y:S02]  /*24630*/  LDC.64 R4, c[0x0][0xa20] ;  /* 0x00028800ff047b82 */ /* 0x000e640000000a00 */
[----:B-1----:R-:W-:-:S05]  /*24640*/  IMAD.WIDE R4, R19, 0x4, R4 ;  /* 0x0000000413047825 */ /* 0x002fca00078e0204 */
[----:B------:R1:W5:Y:S01]  /*24650*/  LDG.E R9, desc[UR42][R4.64] ;  /* 0x0000002a04097981 */ /* 0x000362000c1e1900 */
[----:B------:R-:W-:Y:S05]  /*24660*/  BRA `(.L_x_1819) ;  /* 0x0000000000247947 */ /* 0x000fea0003800000 */
.L_x_1818:
[----:B------:R-:W-:Y:S02]  /*24670*/  ULDC.64 UR4, c[0x0][0xa08] ;  /* 0x0002820000047ab9 */ /* 0x000fe40000000a00 */
[----:B------:R-:W-:-:S04]  /*24680*/  ISETP.NE.U32.AND P0, PT, RZ, UR4, PT ;  /* 0x00000004ff007c0c */ /* 0x000fc8000bf05070 */
[----:B------:R-:W-:-:S13]  /*24690*/  ISETP.NE.AND.EX P0, PT, RZ, UR5, PT, P0 ;  /* 0x00000005ff007c0c */ /* 0x000fda000bf05300 */
[----:B------:R-:W-:Y:S05]  /*246a0*/  @!P0 BRA `(.L_x_1819) ;  /* 0x0000000000148947 */ /* 0x000fea0003800000 */
[----:B------:R-:W1:Y:S02]  /*246b0*/  LDC.64 R4, c[0x0][0xa08] ;  /* 0x00028200ff047b82 */ /* 0x000e640000000a00 */
[----:B-1----:R-:W-:-:S05]  /*246c0*/  IMAD.WIDE R4, R19, 0x4, R4 ;  /* 0x0000000413047825 */ /* 0x002fca00078e0204 */
[----:B------:R-:W2:Y:S04]  /*246d0*/  LDG.E R9, desc[UR42][R4.64] ;  /* 0x0000002a04097981 */ /* 0x000ea8000c1e1900 */
[----:B0-----:R-:W2:Y:S02]  /*246e0*/  LDG.E R8, desc[UR42][R4.64+0x4] ;  /* 0x0000042a04087981 */ /* 0x001ea4000c1e1900 */
[----:B--2---:R-:W-:-:S07]  /*246f0*/  IMAD.IADD R9, R8, 0x1, -R9 ;  /* 0x0000000108097824 */ /* 0x004fce00078e0a09 */
.L_x_1819:
[----:B-1----:R-:W2:Y:S01]  /*24700*/  @P1 LDG.E R4, desc[UR42][R2.64] ;  /* 0x0000002a02041981 */ /* 0x002ea2000c1e1900 */
[----:B------:R-:W1:Y:S03]  /*24710*/  LDC R5, c[0x0][0x448] ;  /* 0x00011200ff057b82 */ /* 0x000e660000000800 */
[----:B------:R-:W2:Y:S01]  /*24720*/  @P1 LDG.E R11, desc[UR42][R2.64+0x4] ;  /* 0x0000042a020b1981 */ /* 0x000ea2000c1e1900 */
[----:B-----5:R-:W-:Y:S02]  /*24730*/  IMAD.IADD R9, R9, 0x1, -R33 ;  /* 0x0000000109097824 */ /* 0x020fe400078e0a21 */
[----:B------:R-:W-:-:S04]  /*24740*/  IMAD.SHL.U32 R17, R17, 0x80, RZ ;  /* 0x0000008011117824 */ /* 0x000fc800078e00ff */
[----:B0-----:R-:W-:Y:S01]  /*24750*/  VIADD R8, R17, 0x7f ;  /* 0x0000007f11087836 */ /* 0x001fe20000000000 */
[----:B-1----:R-:W-:-:S13]  /*24760*/  ISETP.NE.AND P2, PT, R5, 0x1, PT ;  /* 0x000000010500780c */ /* 0x002fda0003f45270 */
[----:B------:R-:W0:Y:S08]  /*24770*/  @P2 LDC R7, c[0x0][0x44c] ;  /* 0x00011300ff072b82 */ /* 0x000e300000000800 */
[----:B------:R-:W1:Y:S01]  /*24780*/  @P2 LDC R5, c[0x0][0x450] ;  /* 0x00011400ff052b82 */ /* 0x000e620000000800 */
[----:B--2---:R-:W-:Y:S02]  /*24790*/  @P1 IMAD.IADD R6, R11, 0x1, -R4 ;  /* 0x000000010b061824 */ /* 0x004fe400078e0a04 */
[----:B0-----:R-:W-:-:S04]  /*247a0*/  @P2 IMAD.HI.U32 R4, R8, R7, RZ ;  /* 0x0000000708042227 */ /* 0x001fc800078e00ff */
[----:B------:R-:W-:Y:S01]  /*247b0*/  IMAD.IADD R27, R9, 0x1, R6 ;  /* 0x00000001091b7824 */ /* 0x000fe200078e0206 */
[----:B-1----:R-:W-:-:S03]  /*247c0*/  @P2 SHF.R.U32.HI R8, RZ, R5, R4 ;  /* 0x00000005ff082219 */ /* 0x002fc60000011604 */
[C---:B------:R-:W-:Y:S01]  /*247d0*/  VIADD R10, R27.reuse, 0x7f ;  /* 0x0000007f1b0a7836 */ /* 0x040fe20000000000 */
[----:B------:R-:W-:-:S04]  /*247e0*/  IADD3 R7, R27, 0x1, -R35 ;  /* 0x000000011b077810 */ /* 0x000fc80007ffe823 */
[----:B------:R-:W-:Y:S01]  /*247f0*/  SHF.R.S32.HI R3, RZ, 0x1f, R10 ;  /* 0x0000001fff037819 */ /* 0x000fe2000001140a */
[----:B------:R-:W-:-:S03]  /*24800*/  IMAD.IADD R8, R7, 0x1, R8 ;  /* 0x0000000107087824 */ /* 0x000fc600078e0208 */
[----:B------:R-:W-:Y:S02]  /*24810*/  LEA.HI R10, R3, R10, RZ, 0x7 ;  /* 0x0000000a030a7211 */ /* 0x000fe400078f38ff */
[----:B------:R-:W0:Y:S02]  /*24820*/  LDC.64 R2, c[0x0][0x9e0] ;  /* 0x00027800ff027b82 */ /* 0x000e240000000a00 */
[----:B------:R-:W-:Y:S02]  /*24830*/  SHF.R.S32.HI R10, RZ, 0x7, R10 ;  /* 0x00000007ff0a7819 */ /* 0x000fe4000001140a */
[----:B0-----:R-:W-:Y:S01]  /*24840*/  ISETP.GE.AND P3, PT, R3, 0x1, PT ;  /* 0x000000010300780c */ /* 0x001fe20003f66270 */
[----:B------:R-:W-:-:S12]  /*24850*/  IMAD.IADD R2, R8, 0x1, R2 ;  /* 0x0000000108027824 */ /* 0x000fd800078e0202 */
[----:B------:R-:W-:Y:S05]  /*24860*/  @!P3 BRA `(.L_x_1820) ;  /* 0x000000000048b947 */ /* 0x000fea0003800000 */
        /* <DEDUP_REMOVED lines=11> */
.L_x_1822:
[----:B------:R-:W-:-:S13]  /*24920*/  ISETP.NE.AND P0, PT, R3, 0x1, PT ;  /* 0x000000010300780c */ /* 0x000fda0003f05270 */
[----:B------:R-:W0:Y:S02]  /*24930*/  @P0 LDC.64 R4, c[0x0][0x9e8] ;  /* 0x00027a00ff040b82 */ /* 0x000e240000000a00 */
[----:B0-----:R-:W-:-:S05]  /*24940*/  @P0 IMAD.HI.U32 R4, R11, R4, RZ ;  /* 0x000000040b040227 */ /* 0x001fca00078e00ff */
[----:B------:R-:W-:-:S07]  /*24950*/  @P0 SHF.R.U32.HI R11, RZ, R5, R4 ;  /* 0x00000005ff0b0219 */ /* 0x000fce0000011604 */
.L_x_1823:
[----:B------:R-:W-:Y:S05]  /*24960*/  BSYNC B0 ;  /* 0x0000000000007941 */ /* 0x000fea0003800000 */
.L_x_1821:
[----:B------:R-:W-:-:S05]  /*24970*/  IMAD R11, R11, R3, R3 ;  /* 0x000000030b0b7224 */ /* 0x000fca00078e0203 */
[----:B------:R-:W-:-:S07]  /*24980*/  VIMNMX R2, R2, R11, PT ;  /* 0x0000000b02027248 */ /* 0x000fce0003fe0100 */
.L_x_1820:
[----:B------:R-:W0:Y:S01]  /*24990*/  @P2 LDC R8, c[0x0][0x44c] ;  /* 0x00011300ff082b82 */ /* 0x000e220000000800 */
[----:B------:R-:W-:Y:S01]  /*249a0*/  IMAD.MOV.U32 R4, RZ, RZ, R17 ;  /* 0x000000ffff047224 */ /* 0x000fe200078e0011 */
[----:B------:R-:W-:-:S06]  /*249b0*/  ULDC UR4, c[0x0][0x9dc] ;  /* 0x0002770000047ab9 */ /* 0x000fcc0000000800 */
[----:B------:R-:W1:Y:S01]  /*249c0*/  @P2 LDC R5, c[0x0][0x450] ;  /* 0x00011400ff052b82 */ /* 0x000e620000000800 */
[----:B0-----:R-:W-:-:S05]  /*249d0*/  @P2 IMAD.HI.U32 R8, R17, R8, RZ ;  /* 0x0000000811082227 */ /* 0x001fca00078e00ff */
[----:B-1----:R-:W-:Y:S01]  /*249e0*/  @P2 SHF.R.U32.HI R4, RZ, R5, R8 ;  /* 0x00000005ff042219 */ /* 0x002fe20000011608 */
[----:B------:R-:W-:-:S04]  /*249f0*/  IMAD.IADD R8, R27, 0x1, -R35 ;  /* 0x000000011b087824 */ /* 0x000fc800078e0a23 */
[----:B------:R-:W-:-:S05]  /*24a00*/  IMAD.IADD R12, R8, 0x1, R4 ;  /* 0x00000001080c7824 */ /* 0x000fca00078e0204 */
[----:B------:R-:W-:Y:S01]  /*24a10*/  IADD3 R11, R12, -UR4, RZ ;  /* 0x800000040c0b7c10 */ /* 0x000fe2000fffe0ff */
        /* <DEDUP_REMOVED lines=11> */
.L_x_1826:
[----:B------:R-:W-:-:S13]  /*24ad0*/  ISETP.NE.AND P0, PT, R3, 0x1, PT ;  /* 0x000000010300780c */ /* 0x000fda0003f05270 */
[----:B------:R-:W0:Y:S02]  /*24ae0*/  @P0 LDC.64 R4, c[0x0][0x9e8] ;  /* 0x00027a00ff040b82 */ /* 0x000e240000000a00 */
[----:B0-----:R-:W-:-:S05]  /*24af0*/  @P0 IMAD.HI.U32 R4, R12, R4, RZ ;  /* 0x000000040c040227 */ /* 0x001fca00078e00ff */
[----:B------:R-:W-:-:S07]  /*24b00*/  @P0 SHF.R.U32.HI R12, RZ, R5, R4 ;  /* 0x00000005ff0c0219 */ /* 0x000fce0000011604 */
.L_x_1827:
[----:B------:R-:W-:Y:S05]  /*24b10*/  BSYNC B0 ;  /* 0x0000000000007941 */ /* 0x000fea0003800000 */
.L_x_1825:
[----:B------:R-:W-:-:S05]  /*24b20*/  IMAD R3, R12, R3, RZ ;  /* 0x000000030c037224 */ /* 0x000fca00078e02ff */
[----:B------:R-:W-:-:S07]  /*24b30*/  VIMNMX R11, R11, R3, !PT ;  /* 0x000000030b0b7248 */ /* 0x000fce0007fe0100 */
.L_x_1824:
[----:B------:R-:W-:Y:S01]  /*24b40*/  VIADD R2, R2, 0x7f ;  /* 0x0000007f02027836 */ /* 0x000fe20000000000 */
[----:B------:R-:W-:Y:S04]  /*24b50*/  BSSY B0, `(.L_x_1828) ;  /* 0x0000157000007945 */ /* 0x000fe80003800000 */
[----:B------:R-:W-:-:S04]  /*24b60*/  SHF.R.S32.HI R3, RZ, 0x1f, R2 ;  /* 0x0000001fff037819 */ /* 0x000fc80000011402 */
[----:B------:R-:W-:Y:S02]  /*24b70*/  LEA.HI R3, R3, R2, RZ, 0x7 ;  /* 0x0000000203037211 */ /* 0x000fe400078f38ff */
[----:B------:R-:W-:Y:S02]  /*24b80*/  SHF.R.S32.HI R2, RZ, 0x1f, R11 ;  /* 0x0000001fff027819 */ /* 0x000fe4000001140b */
[----:B------:R-:W-:Y:S02]  /*24b90*/  SHF.R.S32.HI R3, RZ, 0x7, R3 ;  /* 0x00000007ff037819 */ /* 0x000fe40000011403 */
[----:B------:R-:W-:Y:S02]  /*24ba0*/  LEA.HI R2, R2, R11, RZ, 0x7 ;  /* 0x0000000b02027211 */ /* 0x000fe400078f38ff */
[----:B------:R-:W-:Y:S02]  /*24bb0*/  VIMNMX R3, R10, R3, PT ;  /* 0x000000030a037248 */ /* 0x000fe40003fe0100 */
[----:B------:R-:W-:-:S03]  /*24bc0*/  SHF.R.S32.HI R2, RZ, 0x7, R2 ;  /* 0x00000007ff027819 */ /* 0x000fc60000011402 */
[----:B------:R-:W-:Y:S01]  /*24bd0*/  IMAD R3, R3, 0x80, -R9 ;  /* 0x0000008003037824 */ /* 0x000fe200078e0a09 */
[----:B------:R-:W-:-:S04]  /*24be0*/  VIMNMX R2, RZ, R2, !PT ;  /* 0x00000002ff027248 */ /* 0x000fc80007fe0100 */
[----:B------:R-:W-:Y:S01]  /*24bf0*/  VIMNMX R3, R3, R6, PT ;  /* 0x0000000603037248 */ /* 0x000fe20003fe0100 */
[----:B------:R-:W-:-:S05]  /*24c00*/  IMAD R2, R2, 0x80, -R9 ;  /* 0x0000008002027824 */ /* 0x000fca00078e0a09 */
[----:B------:R-:W-:-:S04]  /*24c10*/  VIMNMX R5, RZ, R2, !PT ;  /* 0x00000002ff057248 */ /* 0x000fc80007fe0100 */
[----:B------:R-:W-:Y:S02]  /*24c20*/  ISETP.GT.AND P0, PT, R3, R5, PT ;  /* 0x000000050300720c */ /* 0x000fe40003f04270 */
[----:B------:R-:W-:-:S11]  /*24c30*/  SHF.R.U32.HI R5, RZ, 0x7, R5 ;  /* 0x00000007ff057819 */ /* 0x000fd60000011605 */
[----:B------:R-:W-:-:S05]  /*24c40*/  @P0 VIADD R2, R3, 0x7f ;  /* 0x0000007f03020836 */ /* 0x000fca0000000000 */
[----:B------:R-:W-:-:S04]  /*24c50*/  @P0 SHF.R.S32.HI R3, RZ, 0x1f, R2 ;  /* 0x0000001fff030819 */ /* 0x000fc80000011402 */
[----:B------:R-:W-:Y:S01]  /*24c60*/  @P0 LEA.HI R3, R3, R2, RZ, 0x7 ;  /* 0x0000000203030211 */ /* 0x000fe200078f38ff */
[----:B------:R-:W-:-:S03]  /*24c70*/  IMAD.MOV.U32 R2, RZ, RZ, R5 ;  /* 0x000000ffff027224 */ /* 0x000fc600078e0005 */
[----:B------:R-:W-:Y:S02]  /*24c80*/  @P0 SHF.R.S32.HI R2, RZ, 0x7, R3 ;  /* 0x00000007ff020819 */ /* 0x000fe40000011403 */
[----:B------:R-:W-:Y:S02]  /*24c90*/  PLOP3.LUT P0, PT, PT, PT, PT, 0x80, 0x0 ;  /* 0x000000000000781c */ /* 0x000fe40003f0f070 */
[----:B------:R-:W-:-:S13]  /*24ca0*/  ISETP.GT.AND P2, PT, R2, R5, PT ;  /* 0x000000050200720c */ /* 0x000fda0003f44270 */
[----:B------:R-:W-:Y:S05]  /*24cb0*/  @!P2 BRA `(.L_x_1829) ;  /* 0x000000140000a947 */ /* 0x000fea0003800000 */
[----:B------:R-:W-:Y:S01]  /*24cc0*/  UMOV UR4, 0xffffffff ;  /* 0xffffffff00047882 */ /* 0x000fe20000000000 */
[----:B------:R-:W-:Y:S02]  /*24cd0*/  SEL R4, R19, RZ, !P1 ;  /* 0x000000ff13047207 */ /* 0x000fe40004800000 */
[----:B------:R-:W-:Y:S05]  /*24ce0*/  BRA.DIV UR4, `(.L_x_1830) ;  /* 0x0000008e048c7947 */ /* 0x000fea000b800000 */
[----:B------:R-:W0:Y:S02]  /*24cf0*/  S2R R3, SR_TID.X ;  /* 0x0000000000037919 */ /* 0x000e240000002100 */
[----:B0-----:R-:W-:-:S04]  /*24d00*/  SHF.R.U32.HI R3, RZ, 0x5, R3 ;  /* 0x00000005ff037819 */ /* 0x001fc80000011603 */
[----:B------:R-:W-:-:S05]  /*24d10*/  LOP3.LUT R3, R3, 0x3, RZ, 0xc0, !PT ;  /* 0x0000000303037812 */ /* 0x000fca00078ec0ff */
[----:B------:R0:W1:Y:S02]  /*24d20*/  SHFL.IDX PT, R14, R3, RZ, 0x1f ;  /* 0x00001fff030e7589 */ /* 0x00006400000e0000 */
.L_x_2065:
[----:B-1----:R-:W-:Y:S02]  /*24d30*/  ISETP.NE.AND P0, PT, R14, RZ, PT ;  /* 0x000000ff0e00720c */ /* 0x002fe40003f05270 */
[----:B------:R-:W-:-:S11]  /*24d40*/  PLOP3.LUT P6, PT, PT, PT, PT, 0x8, 0x0 ;  /* 0x000000000000781c */ /* 0x000fd60003fce170 */
[----:B------:R-:W-:Y:S05]  /*24d50*/  @P0 BRA `(.L_x_1831) ;  /* 0x00000000000c0947 */ /* 0x000fea0003800000 */
[----:B------:R-:W-:-:S03]  /*24d60*/  UMOV UR4, 0xffffffff ;  /* 0xffffffff00047882 */ /* 0x000fc60000000000 */
[----:B------:R-:W-:Y:S05]  /*24d70*/  BRA.DIV UR4, `(.L_x_1832) ;  /* 0x0000008e049c7947 */ /* 0x000fea000b800000 */
[----:B------:R-:W-:-:S13]  /*24d80*/  ELECT P6, URZ, PT ;  /* 0x00000000003f782f */ /* 0x000fda00038c0000 */
.L_x_1831:
[----:B0-----:R-:W2:Y:S01]  /*24d90*/  LDL R3, [R1+0x28] ;  /* 0x0000280001037983 */ /* 0x001ea20000100800 */
[----:B------:R-:W-:Y:S01]  /*24da0*/  BSSY B1, `(.L_x_1833) ;  /* 0x0000008000017945 */ /* 0x000fe20003800000 */
[----:B--2---:R-:W-:-:S05]  /*24db0*/  VIADD R3, R3, 0x1 ;  /* 0x0000000103037836 */ /* 0x004fca0000000000 */
[----:B------:R-:W-:-:S04]  /*24dc0*/  LEA.HI R6, R3, R3, RZ, 0x1 ;  /* 0x0000000303067211 */ /* 0x000fc800078f08ff */
[----:B------:R-:W-:-:S05]  /*24dd0*/  LOP3.LUT R6, R6, 0xfffffffe, RZ, 0xc0, !PT ;  /* 0xfffffffe06067812 */ /* 0x000fca00078ec0ff */
[----:B------:R-:W-:-:S05]  /*24de0*/  IMAD.IADD R3, R3, 0x1, -R6 ;  /* 0x0000000103037824 */ /* 0x000fca00078e0a06 */
[----:B------:R-:W-:-:S04]  /*24df0*/  SHF.L.U32 R3, R3, 0x1f, RZ ;  /* 0x0000001f03037819 */ /* 0x000fc800000006ff */
[----:B------:R-:W0:Y:S02]  /*24e00*/  SYNCS.PHASECHK.TRANS64.TRYWAIT P0, [R22+URZ+0x2a820], R3 ;  /* 0x02a82003160075a7 */ /* 0x000e24000800017f */
[----:B0-----:R-:W-:Y:S05]  /*24e10*/  @!P0 BRA `(.L_x_1834) ;  /* 0x0000008c00948947 */ /* 0x001fea0003800000 */
.L_x_2068:
[----:B------:R-:W-:Y:S05]  /*24e20*/  BSYNC B1 ;  /* 0x0000000000017941 */ /* 0x000fea0003800000 */
.L_x_1833:
[----:B------:R-:W-:Y:S04]  /*24e30*/  BSSY B1, `(.L_x_1835) ;  /* 0x000008b000017945 */ /* 0x000fe80003800000 */
[----:B------:R-:W-:Y:S05]  /*24e40*/  @!P6 BRA `(.L_x_1836) ;  /* 0x000000080024e947 */ /* 0x000fea0003800000 */
[----:B------:R-:W-:Y:S01]  /*24e50*/  IMAD R12, R24, 0x8, R22 ;  /* 0x00000008180c7824 */ /* 0x000fe200078e0216 */
[----:B------:R-:W-:Y:S01]  /*24e60*/  SHF.L.U32 R11, R26, 0x1f, RZ ;  /* 0x0000001f1a0b7819 */ /* 0x000fe200000006ff */
[----:B------:R-:W1:Y:S01]  /*24e70*/  S2R R6, SR_TID.X ;  /* 0x0000000000067919 */ /* 0x000e620000002100 */
[----:B------:R-:W-:Y:S02]  /*24e80*/  BSSY B2, `(.L_x_1837) ;  /* 0x0000005000027945 */ /* 0x000fe40003800000 */
[----:B------:R-:W2:Y:S01]  /*24e90*/  SYNCS.PHASECHK.TRANS64.TRYWAIT P0, [R12+URZ+0x2a8a0], R11 ;  /* 0x02a8a00b0c0075a7 */ /* 0x000ea2000800017f */
[----:B-1----:R-:W-:-:S04]  /*24ea0*/  LOP3.LUT R6, R6, 0x7f, RZ, 0xc0, !PT ;  /* 0x0000007f06067812 */ /* 0x002fc800078ec0ff */
[----:B------:R-:W-:Y:S01]  /*24eb0*/  ISETP.NE.AND P1, PT, R6, RZ, PT ;  /* 0x000000ff0600720c */ /* 0x000fe20003f25270 */
[----:B--2---:R-:W-:-:S12]  /*24ec0*/  @!P0 BRA `(.L_x_1838) ;  /* 0x0000008c007c8947 */ /* 0x004fd80003800000 */
.L_x_2069:
[----:B------:R-:W-:Y:S05]  /*24ed0*/  BSYNC B2 ;  /* 0x0000000000027941 */ /* 0x000fea0003800000 */
.L_x_1837:
[----:B------:R-:W-:Y:S04]  /*24ee0*/  BSSY B2, `(.L_x_1839) ;  /* 0x0000009000027945 */ /* 0x000fe80003800000 */
[----:B------:R-:W-:Y:S05]  /*24ef0*/  @P1 BRA `(.L_x_1840) ;  /* 0x00000000001c1947 */ /* 0x000fea0003800000 */
[----:B0-----:R-:W0:Y:S02]  /*24f00*/  S2R R3, SR_TID.X ;  /* 0x0000000000037919 */ /* 0x001e240000002100 */
[----:B0-----:R-:W-:Y:S01]  /*24f10*/  LOP3.LUT R6, R3, 0x1f, RZ, 0xc0, !PT ;  /* 0x0000001f03067812 */ /* 0x001fe200078ec0ff */
[----:B------:R-:W-:-:S03]  /*24f20*/  IMAD.MOV.U32 R3, RZ, RZ, 0x6000 ;  /* 0x00006000ff037424 */ /* 0x000fc600078e00ff */
[----:B------:R-:W-:Y:S01]  /*24f30*/  ISETP.NE.AND P0, PT, R6, RZ, PT ;  /* 0x000000ff0600720c */ /* 0x000fe20003f05270 */
[----:B------:R2:W-:-:S12]  /*24f40*/  SYNCS.ARRIVE.TRANS64 RZ, [R12+URZ+0x2a890], R3 ;  /* 0x02a890030cff79a7 */ /* 0x0005d8000800003f */
[----:B--2---:R-:W-:Y:S05]  /*24f50*/  @!P0 BRA `(.L_x_1840) ;  /* 0x0000000000048947 */ /* 0x004fea0003800000 */
[----:B------:R-:W-:Y:S01]  /*24f60*/  BPT.TRAP 0x1 ;  /* 0x000000040000795c */ /* 0x000fe20000300000 */
.L_x_1840:
[----:B------:R-:W-:Y:S05]  /*24f70*/  BSYNC B2 ;  /* 0x0000000000027941 */ /* 0x000fea0003800000 */
.L_x_1839:
[----:B------:R-:W-:Y:S01]  /*24f80*/  IMAD.MOV.U32 R28, RZ, RZ, RZ ;  /* 0x000000ffff1c7224 */ /* 0x000fe200078e00ff */
[----:B------:R-:W-:Y:S01]  /*24f90*/  UIADD3 UR4, UP0, UR40, 0x570, URZ ;  /* 0x0000057028047890 */ /* 0x000fe2000ff1e03f */
[----:B------:R-:W-:Y:S01]  /*24fa0*/  IMAD R6, R2, 0x80, R0 ;  /* 0x0000008002067824 */ /* 0x000fe200078e0200 */
[----:B------:R-:W-:Y:S01]  /*24fb0*/  PLOP3.LUT P0, PT, PT, PT, PT, 0x80, 0x0 ;  /* 0x000000000000781c */ /* 0x000fe20003f0f070 */
[----:B------:R-:W-:Y:S01]  /*24fc0*/  IMAD R9, R24, 0x6000, R22 ;  /* 0x0000600018097824 */ /* 0x000fe200078e0216 */
[----:B------:R-:W-:Y:S01]  /*24fd0*/  R2UR UR10, R28 ;  /* 0x000000001c0a72ca */ /* 0x000fe200000e0000 */
[----:B------:R-:W-:Y:S01]  /*24fe0*/  VIADD R6, R6, 0xffffff80 ;  /* 0xffffff8006067836 */ /* 0x000fe20000000000 */
[----:B------:R-:W-:Y:S01]  /*24ff0*/  UIADD3.X UR5, URZ, UR41, URZ, UP0, !UPT ;  /* 0x000000293f057290 */ /* 0x000fe200087fe43f */
[----:B0-----:R-:W-:Y:S01]  /*25000*/  VIADD R3, R12, 0x2a890 ;  /* 0x0002a8900c037836 */ /* 0x001fe20000000000 */
[----:B------:R-:W-:Y:S01]  /*25010*/  UMOV UR6, 0x0 ;  /* 0x0000000000067882 */ /* 0x000fe20000000000 */
[----:B------:R-:W-:Y:S01]  /*25020*/  VIADD R13, R9, 0x1e400 ;  /* 0x0001e400090d7836 */ /* 0x000fe20000000000 */
[----:B------:R-:W-:-:S09]  /*25030*/  UMOV UR7, 0x12f00000 ;  /* 0x12f0000000077882 */ /* 0x000fd20000000000 */
.L_x_1841:
        /* <DEDUP_REMOVED lines=16> */
.L_x_1842:
        /* <DEDUP_REMOVED lines=16> */
.L_x_1843:
        /* <DEDUP_REMOVED lines=13> */
.L_x_2070:
[----:B------:R-:W-:Y:S05]  /*25310*/  BSYNC B2 ;  /* 0x0000000000027941 */ /* 0x000fea0003800000 */
.L_x_1844:
[----:B------:R-:W-:Y:S01]  /*25320*/  BSSY B2, `(.L_x_1846) ;  /* 0x000000b000027945 */ /* 0x000fe20003800000 */
[----:B------:R-:W-:Y:S02]  /*25330*/  IMAD.MOV.U32 R14, RZ, RZ, 0x0 ;  /* 0x00000000ff0e7424 */ /* 0x000fe400078e00ff */
[----:B------:R-:W-:Y:S01]  /*25340*/  IMAD.MOV.U32 R15, RZ, RZ, 0x12f00000 ;  /* 0x12f00000ff0f7424 */ /* 0x000fe200078e00ff */
[----:B------:R-:W-:Y:S06]  /*25350*/  @P1 BRA `(.L_x_1847) ;  /* 0x00000000001c1947 */ /* 0x000fec0003800000 */
[----:B------:R-:W2:Y:S02]  /*25360*/  S2R R3, SR_TID.X ;  /* 0x0000000000037919 */ /* 0x000ea40000002100 */
[----:B--2---:R-:W-:Y:S01]  /*25370*/  LOP3.LUT R13, R3, 0x1f, RZ, 0xc0, !PT ;  /* 0x0000001f030d7812 */ /* 0x004fe200078ec0ff */
[----:B------:R-:W-:-:S03]  /*25380*/  IMAD.MOV.U32 R3, RZ, RZ, 0x6000 ;  /* 0x00006000ff037424 */ /* 0x000fc600078e00ff */
[----:B------:R-:W-:Y:S01]  /*25390*/  ISETP.NE.AND P0, PT, R13, RZ, PT ;  /* 0x000000ff0d00720c */ /* 0x000fe20003f05270 */
[----:B------:R2:W-:-:S12]  /*253a0*/  SYNCS.ARRIVE.TRANS64 RZ, [R12+URZ+0x2a8b0], R3 ;  /* 0x02a8b0030cff79a7 */ /* 0x0005d8000800003f */
[----:B--2---:R-:W-:Y:S05]  /*253b0*/  @!P0 BRA `(.L_x_1847) ;  /* 0x0000000000048947 */ /* 0x004fea0003800000 */
[----:B------:R-:W-:Y:S01]  /*253c0*/  BPT.TRAP 0x1 ;  /* 0x000000040000795c */ /* 0x000fe20000300000 */
.L_x_1847:
[----:B------:R-:W-:Y:S05]  /*253d0*/  BSYNC B2 ;  /* 0x0000000000027941 */ /* 0x000fea0003800000 */
.L_x_1846:
        /* <DEDUP_REMOVED lines=8> */
.L_x_1848:
        /* <DEDUP_REMOVED lines=15> */
.L_x_1849:
        /* <DEDUP_REMOVED lines=15> */
.L_x_1850:
        /* <DEDUP_REMOVED lines=10> */
.L_x_1836:
[----:B------:R-:W-:Y:S05]  /*256e0*/  BSYNC B1 ;  /* 0x0000000000017941 */ /* 0x000fea0003800000 */
.L_x_1835:
        /* <DEDUP_REMOVED lines=9> */
.L_x_1867:
[----:B------:R-:W-:Y:S05]  /*25780*/  YIELD ;  /* 0x0000000000007946 */ /* 0x000fea0003800000 */
[----:B------:R-:W-:Y:S04]  /*25790*/  BSSY B1, `(.L_x_1851) ;  /* 0x000008a000017945 */ /* 0x000fe80003800000 */
[----:B------:R-:W-:Y:S05]  /*257a0*/  @!P6 BRA `(.L_x_1852) ;  /* 0x000000080020e947 */ /* 0x000fea0003800000 */
[----:B------:R-:W-:Y:S01]  /*257b0*/  IMAD R6, R24, 0x8, R22 ;  /* 0x0000000818067824 */ /* 0x000fe200078e0216 */
[----:B0-----:R-:W-:Y:S01]  /*257c0*/  SHF.L.U32 R3, R26, 0x1f, RZ ;  /* 0x0000001f1a037819 */ /* 0x001fe200000006ff */
[----:B------:R-:W0:Y:S01]  /*257d0*/  S2R R2, SR_TID.X ;  /* 0x0000000000027919 */ /* 0x000e220000002100 */
[----:B------:R-:W-:Y:S02]  /*257e0*/  BSSY B2, `(.L_x_1853) ;  /* 0x0000005000027945 */ /* 0x000fe40003800000 */
[----:B------:R-:W1:Y:S01]  /*257f0*/  SYNCS.PHASECHK.TRANS64.TRYWAIT P1, [R6+URZ+0x2a8a0], R3 ;  /* 0x02a8a003060075a7 */ /* 0x000e62000802017f */
[----:B0-----:R-:W-:-:S04]  /*25800*/  LOP3.LUT R2, R2, 0x7f, RZ, 0xc0, !PT ;  /* 0x0000007f02027812 */ /* 0x001fc800078ec0ff */
[----:B------:R-:W-:Y:S01]  /*25810*/  ISETP.NE.AND P2, PT, R2, RZ, PT ;  /* 0x000000ff0200720c */ /* 0x000fe20003f45270 */
[----:B-1----:R-:W-:-:S12]  /*25820*/  @!P1 BRA `(.L_x_1854) ;  /* 0x00000084004c9947 */ /* 0x002fd80003800000 */
.L_x_2071:
[----:B------:R-:W-:Y:S05]  /*25830*/  BSYNC B2 ;  /* 0x0000000000027941 */ /* 0x000fea0003800000 */
.L_x_1853:
[----:B------:R-:W-:Y:S04]  /*25840*/  BSSY B2, `(.L_x_1855) ;  /* 0x0000009000027945 */ /* 0x000fe80003800000 */
[----:B------:R-:W-:Y:S05]  /*25850*/  @P2 BRA `(.L_x_1856) ;  /* 0x00000000001c2947 */ /* 0x000fea0003800000 */
[----:B------:R-:W1:Y:S02]  /*25860*/  S2R R2, SR_TID.X ;  /* 0x0000000000027919 */ /* 0x000e640000002100 */
[----:B-1----:R-:W-:Y:S01]  /*25870*/  LOP3.LUT R11, R2, 0x1f, RZ, 0xc0, !PT ;  /* 0x0000001f020b7812 */ /* 0x002fe200078ec0ff */
[----:B------:R-:W-:-:S03]  /*25880*/  IMAD.MOV.U32 R2, RZ, RZ, 0x6000 ;  /* 0x00006000ff027424 */ /* 0x000fc600078e00ff */
[----:B------:R-:W-:Y:S01]  /*25890*/  ISETP.NE.AND P1, PT, R11, RZ, PT ;  /* 0x000000ff0b00720c */ /* 0x000fe20003f25270 */
[----:B------:R1:W-:-:S12]  /*258a0*/  SYNCS.ARRIVE.TRANS64 RZ, [R6+URZ+0x2a890], R2 ;  /* 0x02a8900206ff79a7 */ /* 0x0003d8000800003f */
[----:B-1----:R-:W-:Y:S05]  /*258b0*/  @!P1 BRA `(.L_x_1856) ;  /* 0x0000000000049947 */ /* 0x002fea0003800000 */
[----:B------:R-:W-:Y:S01]  /*258c0*/  BPT.TRAP 0x1 ;  /* 0x000000040000795c */ /* 0x000fe20000300000 */
.L_x_1856:
[----:B------:R-:W-:Y:S05]  /*258d0*/  BSYNC B2 ;  /* 0x0000000000027941 */ /* 0x000fea0003800000 */
.L_x_1855:
        /* <DEDUP_REMOVED lines=8> */
[----:B------:R-:W-:Y:S01]  /*25960*/  VIADD R13, R11, 0x1e400 ;  /* 0x0001e4000b0d7836 */ /* 0x000fe20000000000 */
[----:B------:R-:W-:Y:S01]  /*25970*/  UMOV UR6, 0x0 ;  /* 0x0000000000067882 */ /* 0x000fe20000000000 */
[----:B------:R-:W-:-:S10]  /*25980*/  UMOV UR7, 0x12f00000 ;  /* 0x12f0000000077882 */ /* 0x000fd40000000000 */
.L_x_1857:
        /* <DEDUP_REMOVED lines=16> */
.L_x_1858:
        /* <DEDUP_REMOVED lines=10> */
[----:B------:R-:W-:Y:S01]  /*25b30*/  MOV R15, 0x80 ;  /* 0x00000080000f7802 */ /* 0x000fe20000000f00 */
[----:B------:R-:W-:Y:S01]  /*25b40*/  VIADD R13, R11, 0x22400 ;  /* 0x000224000b0d7836 */ /* 0x000fe20000000000 */
[----:B------:R-:W-:Y:S01]  /*25b50*/  PLOP3.LUT P1, PT, PT, PT, PT, 0x80, 0x0 ;  /* 0x000000000000781c */ /* 0x000fe20003f2f070 */
[----:B------:R-:W-:Y:S01]  /*25b60*/  UMOV UR6, 0x0 ;  /* 0x0000000000067882 */ /* 0x000fe20000000000 */
[----:B------:R-:W-:Y:S01]  /*25b70*/  R2UR UR10, R15 ;  /* 0x000000000f0a72ca */ /* 0x000fe200000e0000 */
[----:B------:R-:W-:-:S14]  /*25b80*/  UMOV UR7, 0x12f00000 ;  /* 0x12f0000000077882 */ /* 0x000fdc0000000000 */
.L_x_1859:
        /* <DEDUP_REMOVED lines=13> */
.L_x_2072:
[----:B------:R-:W-:Y:S05]  /*25c60*/  BSYNC B2 ;  /* 0x0000000000027941 */ /* 0x000fea0003800000 */
.L_x_1860:
        /* <DEDUP_REMOVED lines=11> */
.L_x_1863:
[----:B------:R-:W-:Y:S05]  /*25d20*/  BSYNC B2 ;  /* 0x0000000000027941 */ /* 0x000fea0003800000 */
.L_x_1862:
[----:B------:R-:W-:Y:S01]  /*25d30*/  R2UR UR10, R14 ;  /* 0x000000000e0a72ca */ /* 0x000fe200000e0000 */
[----:B------:R-:W-:Y:S01]  /*25d40*/  UIADD3 UR4, UP0, UR40, 0x670, URZ ;  /* 0x0000067028047890 */ /* 0x000fe2000ff1e03f */
[----:B------:R-:W-:Y:S01]  /*25d50*/  R2UR UR6, R2 ;  /* 0x00000000020672ca */ /* 0x000fe200000e0000 */
[----:B------:R-:W-:Y:S01]  /*25d60*/  VIADD R6, R6, 0x2a8b0 ;  /* 0x0002a8b006067836 */ /* 0x000fe20000000000 */
[----:B------:R-:W-:Y:S01]  /*25d70*/  R2UR UR7, R3 ;  /* 0x00000000030772ca */ /* 0x000fe200000e0000 */
[----:B------:R-:W-:Y:S01]  /*25d80*/  VIADD R13, R11, 0xc400 ;  /* 0x0000c4000b0d7836 */ /* 0x000fe20000000000 */
[----:B------:R-:W-:Y:S01]  /*25d90*/  PLOP3.LUT P1, PT, PT, PT, PT, 0x80, 0x0 ;  /* 0x000000000000781c */ /* 0x000fe20003f2f070 */
[----:B------:R-:W-:-:S12]  /*25da0*/  UIADD3.X UR5, URZ, UR41, URZ, UP0, !UPT ;  /* 0x000000293f057290 */ /* 0x000fd800087fe43f */
.L_x_1864:
        /* <DEDUP_REMOVED lines=15> */
.L_x_1865:
        /* <DEDUP_REMOVED lines=15> */
.L_x_1866:
        /* <DEDUP_REMOVED lines=10> */
.L_x_1852:
[----:B------:R-:W-:Y:S05]  /*26030*/  BSYNC B1 ;  /* 0x0000000000017941 */ /* 0x000fea0003800000 */
.L_x_1851:
[C---:B------:R-:W-:Y:S01]  /*26040*/  ISETP.GT.AND P2, PT, R9.reuse, R5, PT ;  /* 0x000000050900720c */ /* 0x040fe20003f44270 */
[----:B------:R-:W-:Y:S02]  /*26050*/  VIADD R24, R24, 0x1 ;  /* 0x0000000118187836 */ /* 0x000fe40000000000 */
[----:B------:R-:W-:-:S03]  /*26060*/  VIADD R9, R9, 0xffffffff ;  /* 0xffffffff09097836 */ /* 0x000fc60000000000 */
[----:B------:R-:W-:-:S04]  /*26070*/  ISETP.NE.AND P1, PT, R24, 0x2, PT ;  /* 0x000000021800780c */ /* 0x000fc80003f25270 */
[----:B------:R-:W-:Y:S02]  /*26080*/  SEL R2, RZ, 0x1, P1 ;  /* 0x00000001ff027807 */ /* 0x000fe40000800000 */
[----:B------:R-:W-:Y:S02]  /*26090*/  SEL R24, R24, RZ, P1 ;  /* 0x000000ff18187207 */ /* 0x000fe40000800000 */
[----:B------:R-:W-:Y:S01]  /*260a0*/  LOP3.LUT R26, R26, R2, RZ, 0x3c, !PT ;  /* 0x000000021a1a7212 */ /* 0x000fe200078e3cff */
[----:B------:R-:W-:Y:S06]  /*260b0*/  @P2 BRA `(.L_x_1867) ;  /* 0xfffffff400b02947 */ /* 0x000fec000383ffff */
.L_x_1829:
[----:B------:R-:W-:Y:S05]  /*260c0*/  BSYNC B0 ;  /* 0x0000000000007941 */ /* 0x000fea0003800000 */
.L_x_1828:
[----:B------:R-:W1:Y:S01]  /*260d0*/  LDC R0, c[0x0][0x448] ;  /* 0x00011200ff007b82 */ /* 0x000e620000000800 */
[----:B------:R-:W-:Y:S01]  /*260e0*/  VIADD R2, R17, 0x7f ;  /* 0x0000007f11027836 */ /* 0x000fe20000000000 */
[----:B------:R-:W-:Y:S06]  /*260f0*/  @!P0 WARPSYNC.ALL ;  /* 0x0000000000008948 */ /* 0x000fec0003800000 */
[----:B------:R-:W-:Y:S01]  /*26100*/  @!P0 BAR.SYNC.DEFER_BLOCKING 0xc, 0x180 ;  /* 0x0306000000008b1d */ /* 0x000fe20000010000 */
[----:B-1----:R-:W-:-:S13]  /*26110*/  ISETP.NE.AND P1, PT, R0, 0x1, PT ;  /* 0x000000010000780c */ /* 0x002fda0003f25270 */
[----:B------:R-:W1:Y:S08]  /*26120*/  @P1 LDC R5, c[0x0][0x44c] ;  /* 0x00011300ff051b82 */ /* 0x000e700000000800 */
[----:B0-----:R-:W0:Y:S01]  /*26130*/  @P1 LDC R3, c[0x0][0x450] ;  /* 0x00011400ff031b82 */ /* 0x001e220000000800 */
[----:B-1----:R-:W-:-:S05]  /*26140*/  @P1 IMAD.HI.U32 R0, R2, R5, RZ ;  /* 0x0000000502001227 */ /* 0x002fca00078e00ff */
[----:B0-----:R-:W-:-:S05]  /*26150*/  @P1 SHF.R.U32.HI R2, RZ, R3, R0 ;  /* 0x00000003ff021219 */ /* 0x001fca0000011600 */
[----:B------:R-:W-:Y:S02]  /*26160*/  IMAD.IADD R7, R7, 0x1, R2 ;  /* 0x0000000107077824 */ /* 0x000fe400078e0202 */
[----:B------:R-:W0:Y:S02]  /*26170*/  LDC.64 R2, c[0x0][0x9e0] ;  /* 0x00027800ff027b82 */ /* 0x000e240000000a00 */
        /* <DEDUP_REMOVED lines=14> */
.L_x_1870:
[----:B------:R-:W-:-:S13]  /*26260*/  ISETP.NE.AND P0, PT, R3, 0x1, PT ;  /* 0x000000010300780c */ /* 0x000fda0003f05270 */
[----:B------:R-:W0:Y:S02]  /*26270*/  @P0 LDC.64 R4, c[0x0][0x9e8] ;  /* 0x00027a00ff040b82 */ /* 0x000e240000000a00 */
[----:B0-----:R-:W-:-:S05]  /*26280*/  @P0 IMAD.HI.U32 R4, R0, R4, RZ ;  /* 0x0000000400040227 */ /* 0x001fca00078e00ff */
[----:B------:R-:W-:-:S07]  /*26290*/  @P0 SHF.R.U32.HI R0, RZ, R5, R4 ;  /* 0x00000005ff000219 */ /* 0x000fce0000011604 */
.L_x_1871:
[----:B------:R-:W-:Y:S05]  /*262a0*/  BSYNC B0 ;  /* 0x0000000000007941 */ /* 0x000fea0003800000 */
.L_x_1869:
[----:B------:R-:W-:-:S05]  /*262b0*/  IMAD R5, R0, R3, R3 ;  /* 0x0000000300057224 */ /* 0x000fca00078e0203 */
[----:B------:R-:W-:-:S07]  /*262c0*/  VIMNMX R2, R2, R5, PT ;  /* 0x0000000502027248 */ /* 0x000fce0003fe0100 */
.L_x_1868:
[----:B------:R-:W-:Y:S01]  /*262d0*/  VIADD R2, R2, 0x7f ;  /* 0x0000007f02027836 */ /* 0x000fe20000000000 */
[----:B------:R-:W0:Y:S01]  /*262e0*/  @P1 LDC R0, c[0x0][0x450] ;  /* 0x00011400ff001b82 */ /* 0x000e220000000800 */
[----:B------:R-:W-:-:S03]  /*262f0*/  ULDC UR4, c[0x0][0x9dc] ;  /* 0x0002770000047ab9 */ /* 0x000fc60000000800 */
[----:B------:R-:W-:-:S04]  /*26300*/  SHF.R.S32.HI R5, RZ, 0x1f, R2 ;  /* 0x0000001fff057819 */ /* 0x000fc80000011402 */
[----:B------:R-:W-:Y:S02]  /*26310*/  LEA.HI R5, R5, R2, RZ, 0x7 ;  /* 0x0000000205057211 */ /* 0x000fe400078f38ff */
[----:B------:R-:W1:Y:S02]  /*26320*/  @P1 LDC R2, c[0x0][0x44c] ;  /* 0x00011300ff021b82 */ /* 0x000e640000000800 */
[----:B------:R-:W-:-:S04]  /*26330*/  SHF.R.S32.HI R5, RZ, 0x7, R5 ;  /* 0x00000007ff057819 */ /* 0x000fc80000011405 */
[----:B------:R-:W-:Y:S01]  /*26340*/  VIMNMX R29, R10, R5, PT ;  /* 0x000000050a1d7248 */ /* 0x000fe20003fe0100 */
[----:B------:R-:W-:-:S04]  /*26350*/  IMAD.MOV.U32 R5, RZ, RZ, R17 ;  /* 0x000000ffff057224 */ /* 0x000fc800078e0011 */
[----:B------:R2:W-:Y:S01]  /*26360*/  STL [R1+0x20], R29 ;  /* 0x0000201d01007387 */ /* 0x0005e20000100800 */
[----:B-1----:R-:W-:-:S05]  /*26370*/  @P1 IMAD.HI.U32 R7, R17, R2, RZ ;  /* 0x0000000211071227 */ /* 0x002fca00078e00ff */
[----:B0-----:R-:W-:-:S04]  /*26380*/  @P1 SHF.R.U32.HI R5, RZ, R0, R7 ;  /* 0x00000000ff051219 */ /* 0x001fc80000011607 */
[----:B------:R-:W-:-:S05]  /*26390*/  IADD3 R2, R8, R5, RZ ;  /* 0x0000000508027210 */ /* 0x000fca0007ffe0ff */
[----:B------:R-:W-:Y:S01]  /*263a0*/  VIADD R0, R2, -UR4 ;  /* 0x8000000402007c36 */ /* 0x000fe20008000000 */
[----:B--2---:R-:W-:Y:S06]  /*263b0*/  @!P2 BRA `(.L_x_1872) ;  /* 0x000000000044a947 */ /* 0x004fec0003800000 */
        /* <DEDUP_REMOVED lines=10> */
.L_x_1874:
[----:B------:R-:W-:-:S13]  /*26460*/  ISETP.NE.AND P0, PT, R3, 0x1, PT ;  /* 0x000000010300780c */ /* 0x000fda0003f05270 */
[----:B------:R-:W0:Y:S02]  /*26470*/  @P0 LDC.64 R4, c[0x0][0x9e8] ;  /* 0x00027a00ff040b82 */ /* 0x000e240000000a00 */
[----:B0-----:R-:W-:-:S05]  /*26480*/  @P0 IMAD.HI.U32 R4, R2, R4, RZ ;  /* 0x0000000402040227 */ /* 0x001fca00078e00ff */
[----:B------:R-:W-:-:S07]  /*26490*/  @P0 SHF.R.U32.HI R2, RZ, R5, R4 ;  /* 0x00000005ff020219 */ /* 0x000fce0000011604 */
.L_x_1875:
[----:B------:R-:W-:Y:S05]  /*264a0*/  BSYNC B0 ;  /* 0x0000000000007941 */ /* 0x000fea0003800000 */
.L_x_1873:
[----:B------:R-:W-:-:S05]  /*264b0*/  IMAD R3, R2, R3, RZ ;  /* 0x0000000302037224 */ /* 0x000fca00078e02ff */
[----:B------:R-:W-:-:S07]  /*264c0*/  VIMNMX R0, R0, R3, !PT ;  /* 0x0000000300007248 */ /* 0x000fce0007fe0100 */
.L_x_1872:
[----:B------:R-:W-:-:S04]  /*264d0*/  SHF.R.S32.HI R3, RZ, 0x1f, R0 ;  /* 0x0000001fff037819 */ /* 0x000fc80000011400 */
[----:B------:R-:W-:-:S04]  /*264e0*/  LEA.HI R3, R3, R0, RZ, 0x7 ;  /* 0x0000000003037211 */ /* 0x000fc800078f38ff */
[----:B------:R-:W-:-:S04]  /*264f0*/  SHF.R.S32.HI R3, RZ, 0x7, R3 ;  /* 0x00000007ff037819 */ /* 0x000fc80000011403 */
[----:B------:R-:W-:-:S04]  /*26500*/  VIMNMX R36, RZ, R3, !PT ;  /* 0x00000003ff247248 */ /* 0x000fc80007fe0100 */
[----:B------:R-:W-:-:S13]  /*26510*/  ISETP.GT.AND P0, PT, R29, R36, PT ;  /* 0x000000241d00720c */ /* 0x000fda0003f04270 */
        /* <DEDUP_REMOVED lines=18> */
.L_x_1876:
        /* <DEDUP_REMOVED lines=20> */
.L_x_1879:
[----:B------:R-:W-:Y:S05]  /*26780*/  BSYNC B6 ;  /* 0x0000000000067941 */ /* 0x000fea0003800000 */
.L_x_1878:
        /* <DEDUP_REMOVED lines=22> */
.L_x_1881:
[----:B------:R-:W-:Y:S05]  /*268f0*/  BSYNC B6 ;  /* 0x0000000000067941 */ /* 0x000fea0003800000 */
.L_x_1880:
        /* <DEDUP_REMOVED lines=20> */
.L_x_1883:
[----:B------:R-:W-:Y:S05]  /*26a40*/  BSYNC B6 ;  /* 0x0000000000067941 */ /* 0x000fea0003800000 */
.L_x_1882:
[----:B------:R-:W-:Y:S01]  /*26a50*/  LOP3.LUT P6, RZ, R32, 0x1, RZ, 0xc0, !PT ;  /* 0x0000000120ff7812 */ /* 0x000fe200078cc0ff */
[----:B------:R-:W-:-:S12]  /*26a60*/  BSSY B6, `(.L_x_1884) ;  /* 0x0000012000067945 */ /* 0x000fd80003800000 */
[----:B------:R-:W-:Y:S05]  /*26a70*/  @!P6 BRA `(.L_x_1885) ;  /* 0x000000000040e947 */ /* 0x000fea0003800000 */
        /* <DEDUP_REMOVED lines=16> */
.L_x_1885:
[----:B------:R-:W-:Y:S05]  /*26b80*/  BSYNC B6 ;  /* 0x0000000000067941 */ /* 0x000fea0003800000 */
.L_x_1884:
[----:B------:R-:W-:Y:S01]  /*26b90*/  ULDC.64 UR4, c[0x0][0x9f8] ;  /* 0x00027e0000047ab9 */ /* 0x000fe20000000a00 */
[----:B------:R-:W-:Y:S01]  /*26ba0*/  IMAD.MOV.U32 R28, RZ, RZ, R19 ;  /* 0x000000ffff1c7224 */ /* 0x000fe200078e0013 */
[----:B------:R-:W-:Y:S01]  /*26bb0*/  ISETP.NE.U32.AND P0, PT, RZ, UR4, PT ;  /* 0x00000004ff007c0c */ /* 0x000fe2000bf05070 */
[----:B------:R-:W0:Y:S01]  /*26bc0*/  LDC R6, c[0x0][0x430] ;  /* 0x00010c00ff067b82 */ /* 0x000e220000000800 */
[----:B------:R-:W1:Y:S02]  /*26bd0*/  S2R R20, SR_TID.X ;  /* 0x0000000000147919 */ /* 0x000e640000002100 */
[----:B------:R-:W-:Y:S01]  /*26be0*/  ISETP.NE.AND.EX P0, PT, RZ, UR5, PT, P0 ;  /* 0x00000005ff007c0c */ /* 0x000fe2000bf05300 */
[----:B------:R-:W2:Y:S01]  /*26bf0*/  S2R R21, SR_TID.X ;  /* 0x0000000000157919 */ /* 0x000ea20000002100 */
[----:B------:R-:W-:-:S03]  /*26c00*/  LEA R0, R29, 0xffffff80, 0x7 ;  /* 0xffffff801d007811 */ /* 0x000fc600078e38ff */
[----:B------:R-:W3:Y:S08]  /*26c10*/  LDC R10, c[0x0][0x2f4] ;  /* 0x0000bd00ff0a7b82 */ /* 0x000ef00000000800 */
[----:B------:R-:W4:Y:S02]  /*26c20*/  @P0 LDC.64 R2, c[0x0][0x9f8] ;  /* 0x00027e00ff020b82 */ /* 0x000f240000000a00 */
[----:B----4-:R-:W-:-:S05]  /*26c30*/  @P0 IMAD.WIDE R2, R19, 0x4, R2 ;  /* 0x0000000413020825 */ /* 0x010fca00078e0202 */
[----:B------:R4:W3:Y:S01]  /*26c40*/  @P0 LDG.E R28, desc[UR42][R2.64] ;  /* 0x0000002a021c0981 */ /* 0x0008e2000c1e1900 */
[----:B0-----:R-:W-:Y:S01]  /*26c50*/  ISETP.NE.AND P1, PT, R6, 0x1, PT ;  /* 0x000000010600780c */ /* 0x001fe20003f25270 */
[----:B--2---:R-:W-:Y:S01]  /*26c60*/  IMAD.SHL.U32 R21, R21, 0x20, RZ ;  /* 0x0000002015157824 */ /* 0x004fe200078e00ff */
[----:B-1----:R-:W-:Y:S01]  /*26c70*/  LOP3.LUT R20, R20, 0x7f, RZ, 0xc0, !PT ;  /* 0x0000007f14147812 */ /* 0x002fe200078ec0ff */
[----:B------:R-:W-:-:S03]  /*26c80*/  IMAD.MOV.U32 R7, RZ, RZ, RZ ;  /* 0x000000ffff077224 */ /* 0x000fc600078e00ff */
[----:B------:R-:W-:Y:S02]  /*26c90*/  SHF.R.U32.HI R20, RZ, 0x2, R20 ;  /* 0x00000002ff147819 */ /* 0x000fe40000011614 */
[----:B------:R-:W-:-:S04]  /*26ca0*/  LOP3.LUT R21, R21, 0x60, RZ, 0xc0, !PT ;  /* 0x0000006015157812 */ /* 0x000fc800078ec0ff */
[----:B------:R-:W-:Y:S01]  /*26cb0*/  LOP3.LUT R5, R0, R20, R21, 0xfe, !PT ;  /* 0x0000001400057212 */ /* 0x000fe200078efe15 */
[----:B------:R-:W0:Y:S03]  /*26cc0*/  @P1 LDC R4, c[0x0][0x434] ;  /* 0x00010d00ff041b82 */ /* 0x000e260000000800 */
[C---:B------:R-:W-:Y:S01]  /*26cd0*/  ISETP.GE.AND P0, PT, R5.reuse, R27, PT ;  /* 0x0000001b0500720c */ /* 0x040fe20003f06270 */
[----:B----4-:R-:W-:-:S04]  /*26ce0*/  IMAD.IADD R3, R5, 0x1, R33 ;  /* 0x0000000105037824 */ /* 0x010fc800078e0221 */
[----:B------:R-:W1:Y:S01]  /*26cf0*/  @P1 LDC R2, c[0x0][0x438] ;  /* 0x00010e00ff021b82 */ /* 0x000e620000000800 */
[----:B------:R-:W-:Y:S02]  /*26d00*/  IMAD.MOV.U32 R8, RZ, RZ, R3 ;  /* 0x000000ffff087224 */ /* 0x000fe400078e0003 */
[----:B0-----:R-:W-:-:S05]  /*26d10*/  @P1 IMAD.HI.U32 R4, R3, R4, RZ ;  /* 0x0000000403041227 */ /* 0x001fca00078e00ff */
[----:B-1----:R-:W-:Y:S02]  /*26d20*/  @P1 SHF.R.U32.HI R8, RZ, R2, R4 ;  /* 0x00000002ff081219 */ /* 0x002fe40000011604 */
[----:B------:R-:W0:Y:S02]  /*26d30*/  @!P0 LDC.64 R4, c[0x0][0x418] ;  /* 0x00010600ff048b82 */ /* 0x000e240000000a00 */
[--C-:B------:R-:W-:Y:S01]  /*26d40*/  @!P0 SHF.R.S32.HI R9, RZ, 0x1f, R8.reuse ;  /* 0x0000001fff098819 */ /* 0x100fe20000011408 */
[----:B------:R-:W-:-:S04]  /*26d50*/  IMAD.MOV R2, RZ, RZ, -R8 ;  /* 0x000000ffff027224 */ /* 0x000fc800078e0a08 */
[----:B------:R-:W-:Y:S02]  /*26d60*/  IMAD R6, R6, R2, R3 ;  /* 0x0000000206067224 */ /* 0x000fe400078e0203 */
[----:B------:R-:W1:Y:S01]  /*26d70*/  @!P0 LDC.64 R2, c[0x0][0x428] ;  /* 0x00010a00ff028b82 */ /* 0x000e620000000a00 */
[C---:B---3--:R-:W-:Y:S02]  /*26d80*/  ISETP.GE.AND P3, PT, R30.reuse, R10, PT ;  /* 0x0000000a1e00720c */ /* 0x048fe40003f66270 */
[----:B------:R-:W-:Y:S02]  /*26d90*/  LOP3.LUT R29, R30, 0x40, RZ, 0xfc, !PT ;  /* 0x000000401e1d7812 */ /* 0x000fe400078efcff */
[----:B------:R-:W-:Y:S01]  /*26da0*/  LOP3.LUT R32, R32, 0xfffffffb, RZ, 0xc0, !PT ;  /* 0xfffffffb20207812 */ /* 0x000fe200078ec0ff */
[----:B------:R-:W-:Y:S01]  /*26db0*/  IMAD.U32 R11, RZ, RZ, UR39 ;  /* 0x00000027ff0b7e24 */ /* 0x000fe2000f8e00ff */
[----:B------:R-:W-:-:S04]  /*26dc0*/  LOP3.LUT R21, R30, 0x80, RZ, 0xfc, !PT ;  /* 0x000000801e157812 */ /* 0x000fc800078efcff */
[----:B------:R-:W-:-:S03]  /*26dd0*/  ISETP.NE.AND P2, PT, R11, 0x3, PT ;  /* 0x000000030b00780c */ /* 0x000fc60003f45270 */
[----:B------:R-:W-:-:S04]  /*26de0*/  @P3 LOP3.LUT R32, R32, 0x4, RZ, 0xfc, !PT ;  /* 0x0000000420203812 */ /* 0x000fc800078efcff */
[----:B------:R-:W-:-:S04]  /*26df0*/  LOP3.LUT R32, R32, 0xfffffff7, RZ, 0xc0, !PT ;  /* 0xfffffff720207812 */ /* 0x000fc800078ec0ff */
[----:B------:R-:W-:Y:S01]  /*26e00*/  LOP3.LUT R32, R32, 0xfffffffd, RZ, 0xc0, !PT ;  /* 0xfffffffd20207812 */ /* 0x000fe200078ec0ff */
[----:B------:R-:W-:Y:S01]  /*26e10*/  UMOV UR4, 0xffffffff ;  /* 0xffffffff00047882 */ /* 0x000fe20000000000 */
[----:B------:R-:W-:Y:S01]  /*26e20*/  SHF.R.S32.HI R34, RZ, 0x1f, R28 ;  /* 0x0000001fff227819 */ /* 0x000fe2000001141c */
[----:B-1----:R-:W-:-:S04]  /*26e30*/  @!P0 IMAD.WIDE.U32 R8, R28, R2, R8 ;  /* 0x000000021c088225 */ /* 0x002fc800078e0008 */
[----:B------:R-:W-:Y:S01]  /*26e40*/  @!P0 IMAD R2, R34, R2, RZ ;  /* 0x0000000222028224 */ /* 0x000fe200078e02ff */
[----:B0-----:R-:W-:-:S03]  /*26e50*/  @!P0 LEA R4, P1, R8, R4, 0x2 ;  /* 0x0000000408048211 */ /* 0x001fc600078210ff */
[----:B------:R-:W-:-:S04]  /*26e60*/  @!P0 IMAD R3, R28, R3, R2 ;  /* 0x000000031c038224 */ /* 0x000fc800078e0202 */
[----:B------:R-:W-:-:S05]  /*26e70*/  @!P0 IMAD.IADD R3, R9, 0x1, R3 ;  /* 0x0000000109038824 */ /* 0x000fca00078e0203 */
[----:B------:R-:W-:Y:S02]  /*26e80*/  @!P0 LEA.HI.X R5, R8, R5, R3, 0x2, P1 ;  /* 0x0000000508058211 */ /* 0x000fe400008f1403 */
[----:B------:R-:W-:-:S03]  /*26e90*/  ISETP.GE.AND P1, PT, R29, R10, PT ;  /* 0x0000000a1d00720c */ /* 0x000fc60003f26270 */
[----:B------:R0:W5:Y:S01]  /*26ea0*/  @!P0 LDG.E R7, desc[UR42][R4.64] ;  /* 0x0000002a04078981 */ /* 0x000162000c1e1900 */
[----:B------:R-:W-:-:S09]  /*26eb0*/  ISETP.GE.AND P0, PT, R21, R10, PT ;  /* 0x0000000a1500720c */ /* 0x000fd20003f06270 */
[----:B------:R-:W-:-:S04]  /*26ec0*/  @P1 LOP3.LUT R32, R32, 0x2, RZ, 0xfc, !PT ;  /* 0x0000000220201812 */ /* 0x000fc800078efcff */
[----:B------:R-:W-:-:S04]  /*26ed0*/  @P2 LOP3.LUT R32, R32, 0x8, RZ, 0xfc, !PT ;  /* 0x0000000820202812 */ /* 0x000fc800078efcff */
[----:B------:R-:W-:-:S04]  /*26ee0*/  LOP3.LUT R32, R32, 0xfffffffe, RZ, 0xc0, !PT ;  /* 0xfffffffe20207812 */ /* 0x000fc800078ec0ff */
[----:B------:R-:W-:Y:S01]  /*26ef0*/  @P0 LOP3.LUT R32, R32, 0x1, RZ, 0xfc, !PT ;  /* 0x0000000120200812 */ /* 0x000fe200078efcff */
[----:B0-----:R-:W-:Y:S06]  /*26f00*/  BRA.DIV UR4, `(.L_x_1886) ;  /* 0x0000006e04bc7947 */ /* 0x001fec000b800000 */
.L_x_2075:
[----:B------:R-:W-:Y:S01]  /*26f10*/  SHF.R.S32.HI R29, RZ, 0x1f, R18 ;  /* 0x0000001fff1d7819 */ /* 0x000fe20000011412 */
[----:B------:R-:W-:Y:S06]  /*26f20*/  @!P2 BRA `(.L_x_1887) ;  /* 0x000000000004a947 */ /* 0x000fec0003800000 */
[----:B------:R-:W-:Y:S01]  /*26f30*/  BPT.TRAP 0x1 ;  /* 0x000000040000795c */ /* 0x000fe20000300000 */
.L_x_1887:
[----:B------:R-:W-:Y:S01]  /*26f40*/  IMAD R4, R23, 0x8, R22 ;  /* 0x0000000817047824 */ /* 0x000fe200078e0216 */
[----:B------:R-:W-:Y:S01]  /*26f50*/  SHF.L.U32 R21, R25, 0x1f, RZ ;  /* 0x0000001f19157819 */ /* 0x000fe200000006ff */
[----:B------:R-:W-:Y:S01]  /*26f60*/  BSSY B0, `(.L_x_1888) ;  /* 0x0000005000007945 */ /* 0x000fe20003800000 */
[----:B------:R-:W-:Y:S02]  /*26f70*/  IADD3 R27, -R20, R27, -R0 ;  /* 0x0000001b141b7210 */ /* 0x000fe40007ffe900 */
[----:B------:R-:W0:Y:S01]  /*26f80*/  SYNCS.PHASECHK.TRANS64.TRYWAIT P0, [R4+URZ+0x2a880], R21 ;  /* 0x02a88015040075a7 */ /* 0x000e22000800017f */
[----:B------:R-:W-:Y:S01]  /*26f90*/  SHF.R.S32.HI R10, RZ, 0x1f, R6 ;  /* 0x0000001fff0a7819 */ /* 0x000fe20000011406 */
[----:B0-----:R-:W-:Y:S06]  /*26fa0*/  @!P0 BRA `(.L_x_1889) ;  /* 0x0000006c00c88947 */ /* 0x001fec0003800000 */
.L_x_2076:
[----:B------:R-:W-:Y:S05]  /*26fb0*/  BSYNC B0 ;  /* 0x0000000000007941 */ /* 0x000fea0003800000 */
.L_x_1888:
[----:B------:R-:W2:Y:S01]  /*26fc0*/  LDL R9, [R1] ;  /* 0x0000000001097983 */ /* 0x000ea20000100800 */
[----:B------:R-:W-:Y:S01]  /*26fd0*/  ULDC.64 UR4, c[0x0][0x328] ;  /* 0x0000ca0000047ab9 */ /* 0x000fe20000000a00 */
[----:B-----5:R-:W-:Y:S01]  /*26fe0*/  SHF.R.S32.HI R20, RZ, 0x1f, R7 ;  /* 0x0000001fff147819 */ /* 0x020fe20000011407 */
[----:B------:R-:W-:Y:S01]  /*26ff0*/  IMAD R0, R10, UR4, RZ ;  /* 0x000000040a007c24 */ /* 0x000fe2000f8e02ff */
[----:B------:R-:W-:Y:S01]  /*27000*/  ISETP.GE.AND P5, PT, R27, 0x1, PT ;  /* 0x000000011b00780c */ /* 0x000fe20003fa6270 */
[----:B------:R-:W-:-:S04]  /*27010*/  IMAD.WIDE.U32 R2, R6, UR4, RZ ;  /* 0x0000000406027c25 */ /* 0x000fc8000f8e00ff */
[----:B------:R-:W-:Y:S01]  /*27020*/  IMAD R0, R6, UR5, R0 ;  /* 0x0000000506007c24 */ /* 0x000fe2000f8e0200 */
        /* <DEDUP_REMOVED lines=8> */
[----:B------:R-:W-:-:S04]  /*270b0*/  IMAD.WIDE.U32 R2, R18, UR4, R2 ;  /* 0x0000000412027c25 */ /* 0x000fc8000f8e0002 */
[----:B------:R-:W-:Y:S01]  /*270c0*/  IMAD R0, R18, UR5, R0 ;  /* 0x0000000512007c24 */ /* 0x000fe2000f8e0200 */
[----:B------:R-:W-:Y:S02]  /*270d0*/  ULDC.64 UR4, c[0x0][0x318] ;  /* 0x0000c60000047ab9 */ /* 0x000fe40000000a00 */
[----:B------:R-:W-:Y:S01]  /*270e0*/  IADD3 R5, P0, R2, UR4, RZ ;  /* 0x0000000402057c10 */ /* 0x000fe2000ff1e0ff */
[----:B------:R-:W-:-:S03]  /*270f0*/  UMOV UR4, 0xffffffff ;  /* 0xffffffff00047882 */ /* 0x000fc60000000000 */
[----:B------:R-:W-:Y:S01]  /*27100*/  IADD3.X R8, R3, UR5, R0, P0, !PT ;  /* 0x0000000503087c10 */ /* 0x000fe200087fe400 */
[----:B--2---:R-:W-:Y:S01]  /*27110*/  IMAD R9, R23, 0x6000, R9 ;  /* 0x0000600017097824 */ /* 0x004fe200078e0209 */
[----:B------:R-:W-:Y:S07]  /*27120*/  BRA.DIV UR4, `(.L_x_1890) ;  /* 0x0000006e047c7947 */ /* 0x000fee000b800000 */
[----:B------:R-:W1:Y:S01]  /*27130*/  SHFL.IDX PT, R2, R5, RZ, 0x1c1f ;  /* 0x001c1fff05027589 */ /* 0x000e6200000e0000 */
[----:B------:R-:W2:Y:S01]  /*27140*/  LDC R12, c[0x0][0x2f4] ;  /* 0x0000bd00ff0c7b82 */ /* 0x000ea20000000800 */
[C---:B------:R-:W-:Y:S02]  /*27150*/  LOP3.LUT R13, R30.reuse, 0x40, RZ, 0xfc, !PT ;  /* 0x000000401e0d7812 */ /* 0x040fe400078efcff */
[----:B------:R-:W3:Y:S01]  /*27160*/  SHFL.IDX PT, R0, R8, RZ, 0x1c1f ;  /* 0x001c1fff08007589 */ /* 0x000ee200000e0000 */
[----:B------:R-:W-:Y:S02]  /*27170*/  LOP3.LUT R11, R30, 0x80, RZ, 0xfc, !PT ;  /* 0x000000801e0b7812 */ /* 0x000fe400078efcff */
[C---:B------:R-:W-:Y:S02]  /*27180*/  ISETP.GE.AND P6, PT, R27.reuse, 0x61, PT ;  /* 0x000000611b00780c */ /* 0x040fe40003fc6270 */
        /* <DEDUP_REMOVED lines=18> */
[----:B-1----:R-:W-:-:S04]  /*272b0*/  IADD3 R2, P1, R30, R2, RZ ;  /* 0x000000021e027210 */ /* 0x002fc80007f3e0ff */
[----:B--2---:R-:W-:Y:S02]  /*272c0*/  IADD3.X R3, RZ, R3, RZ, P1, !PT ;  /* 0x00000003ff037210 */ /* 0x004fe40000ffe4ff */
        /* <DEDUP_REMOVED lines=19> */
.L_x_2086:
        /* <DEDUP_REMOVED lines=13> */
.L_x_1891:
        /* <DEDUP_REMOVED lines=11> */
.L_x_1892:
[----:B------:R2:W-:Y:S01]  /*27580*/  SYNCS.ARRIVE.TRANS64.A1T0 RZ, [R4+URZ+0x2a870], RZ ;  /* 0x02a870ff04ff79a7 */ /* 0x0005e2000810003f */
[----:B------:R-:W-:Y:S05]  /*27590*/  @!P3 BRA `(.L_x_1893) ;  /* 0x000000000004b947 */ /* 0x000fea0003800000 */
[----:B------:R-:W-:Y:S01]  /*275a0*/  BPT.TRAP 0x1 ;  /* 0x000000040000795c */ /* 0x000fe20000300000 */
.L_x_1893:
[----:B------:R-:W3:Y:S01]  /*275b0*/  SYNCS.PHASECHK.TRANS64.TRYWAIT P0, [R4+URZ+0x2a840], R21 ;  /* 0x02a84015040075a7 */ /* 0x000ee2000800017f */
[----:B------:R-:W-:Y:S04]  /*275c0*/  BSSY B0, `(.L_x_1894) ;  /* 0x0000002000007945 */ /* 0x000fe80003800000 */
[----:B---3--:R-:W-:Y:S05]  /*275d0*/  @!P0 BRA `(.L_x_1895) ;  /* 0x0000006c00f48947 */ /* 0x008fea0003800000 */
.L_x_2087:
[----:B------:R-:W-:Y:S05]  /*275e0*/  BSYNC B0 ;  /* 0x0000000000007941 */ /* 0x000fea0003800000 */
.L_x_1894:
[----:B------:R-:W-:Y:S01]  /*275f0*/  ULDC.64 UR4, c[0x0][0x300] ;  /* 0x0000c00000047ab9 */ /* 0x000fe20000000a00 */
[----:B------:R-:W4:Y:S01]  /*27600*/  LDC R8, c[0x0][0x2f4] ;  /* 0x0000bd00ff087b82 */ /* 0x000f220000000800 */
[----:B-1----:R-:W-:Y:S01]  /*27610*/  IMAD R5, R10, UR4, RZ ;  /* 0x000000040a057c24 */ /* 0x002fe2000f8e02ff */
[----:B------:R-:W-:Y:S01]  /*27620*/  ULDC.64 UR6, c[0x0][0x2e8] ;  /* 0x0000ba0000067ab9 */ /* 0x000fe20000000a00 */
[----:B------:R-:W-:Y:S01]  /*27630*/  IMAD.WIDE.U32 R2, R6, UR4, RZ ;  /* 0x0000000406027c25 */ /* 0x000fe2000f8e00ff */
        /* <DEDUP_REMOVED lines=22> */
[----:B-1----:R-:W-:-:S05]  /*277a0*/  @P5 IADD3 R3, P0, R30, R3, RZ ;  /* 0x000000031e035210 */ /* 0x002fca0007f1e0ff */
[----:B----4-:R-:W-:-:S05]  /*277b0*/  @P5 IMAD.X R2, RZ, RZ, R2, P0 ;  /* 0x000000ffff025224 */ /* 0x010fca00000e0602 */
[----:B------:R-:W-:-:S04]  /*277c0*/  @P5 LOP3.LUT R3, R3, R2, RZ, 0x3c, !PT ;  /* 0x0000000203035212 */ /* 0x000fc800078e3cff */
[----:B------:R-:W-:-:S04]  /*277d0*/  @P5 LOP3.LUT R2, R3, R2, RZ, 0x3c, !PT ;  /* 0x0000000203025212 */ /* 0x000fc800078e3cff */
[----:B------:R-:W-:-:S05]  /*277e0*/  @P5 LOP3.LUT R3, R3, R2, RZ, 0x3c, !PT ;  /* 0x0000000203035212 */ /* 0x000fca00078e3cff */
[----:B------:R-:W-:Y:S01]  /*277f0*/  @!PT LDS RZ, [RZ] ;  /* 0x00000000fffff984 */ /* 0x000fe20000000800 */
[----:B------:R-:W-:Y:S04]  /*27800*/  @P5 LDGSTS.E.BYPASS.LTC128B.128 [R0+0x1e400], desc[UR42][R2.64], !P6 ;  /* 0x1e40000002005fae */ /* 0x000fe8000f101d6a */
[----:B------:R-:W-:Y:S04]  /*27810*/  @P5 LDGSTS.E.BYPASS.LTC128B.128 [R0+0x20400], desc[UR42][R2.64+0x40], !P3 ;  /* 0x2040004002005fae */ /* 0x000fe8000d901d6a */
[----:B------:R1:W-:Y:S04]  /*27820*/  @P5 LDGSTS.E.BYPASS.LTC128B.128 [R0+0x22400], desc[UR42][R2.64+0x80], !P2 ;  /* 0x2240008002005fae */ /* 0x0003e8000d101d6a */
[----:B-1----:R-:W1:Y:S04]  /*27830*/  SHFL.IDX PT, R3, R5, 0x1, 0x1c1f ;  /* 0x003c1f0005037f89 */ /* 0x002e6800000e0000 */
[----:B------:R-:W4:Y:S01]  /*27840*/  SHFL.IDX PT, R2, R6, 0x1, 0x1c1f ;  /* 0x003c1f0006027f89 */ /* 0x000f2200000e0000 */
[----:B-1----:R-:W-:-:S05]  /*27850*/  @P4 IADD3 R3, P0, R30, R3, RZ ;  /* 0x000000031e034210 */ /* 0x002fca0007f1e0ff */
[----:B----4-:R-:W-:-:S05]  /*27860*/  @P4 IMAD.X R2, RZ, RZ, R2, P0 ;  /* 0x000000ffff024224 */ /* 0x010fca00000e0602 */
[----:B------:R-:W-:-:S04]  /*27870*/  @P4 LOP3.LUT R3, R3, R2, RZ, 0x3c, !PT ;  /* 0x0000000203034212 */ /* 0x000fc800078e3cff */
[----:B------:R-:W-:-:S04]  /*27880*/  @P4 LOP3.LUT R2, R3, R2, RZ, 0x3c, !PT ;  /* 0x0000000203024212 */ /* 0x000fc800078e3cff */
[----:B------:R-:W-:-:S05]  /*27890*/  @P4 LOP3.LUT R3, R3, R2, RZ, 0x3c, !PT ;  /* 0x0000000203034212 */ /* 0x000fca00078e3cff */
[----:B------:R-:W-:Y:S04]  /*278a0*/  @P4 LDGSTS.E.BYPASS.LTC128B.128 [R0+0x1ec00], desc[UR42][R2.64], !P6 ;  /* 0x1ec0000002004fae */ /* 0x000fe8000f101d6a */
[----:B------:R-:W-:Y:S04]  /*278b0*/  @P4 LDGSTS.E.BYPASS.LTC128B.128 [R0+0x20c00], desc[UR42][R2.64+0x40], !P3 ;  /* 0x20c0004002004fae */ /* 0x000fe8000d901d6a */
[----:B------:R1:W-:Y:S04]  /*278c0*/  @P4 LDGSTS.E.BYPASS.LTC128B.128 [R0+0x22c00], desc[UR42][R2.64+0x80], !P2 ;  /* 0x22c0008002004fae */ /* 0x0003e8000d101d6a */
[----:B-1----:R-:W1:Y:S04]  /*278d0*/  SHFL.IDX PT, R3, R5, 0x2, 0x1c1f ;  /* 0x005c1f0005037f89 */ /* 0x002e6800000e0000 */
[----:B------:R-:W4:Y:S04]  /*278e0*/  SHFL.IDX PT, R2, R6, 0x2, 0x1c1f ;  /* 0x005c1f0006027f89 */ /* 0x000f2800000e0000 */
[----:B------:R-:W0:Y:S04]  /*278f0*/  SHFL.IDX PT, R5, R5, 0x3, 0x1c1f ;  /* 0x007c1f0005057f89 */ /* 0x000e2800000e0000 */
[----:B------:R-:W0:Y:S01]  /*27900*/  SHFL.IDX PT, R6, R6, 0x3, 0x1c1f ;  /* 0x007c1f0006067f89 */ /* 0x000e2200000e0000 */
[----:B-1----:R-:W-:-:S05]  /*27910*/  @P1 IADD3 R3, P0, R30, R3, RZ ;  /* 0x000000031e031210 */ /* 0x002fca0007f1e0ff */
[----:B----4-:R-:W-:-:S05]  /*27920*/  @P1 IMAD.X R2, RZ, RZ, R2, P0 ;  /* 0x000000ffff021224 */ /* 0x010fca00000e0602 */
[----:B------:R-:W-:-:S04]  /*27930*/  @P1 LOP3.LUT R3, R3, R2, RZ, 0x3c, !PT ;  /* 0x0000000203031212 */ /* 0x000fc800078e3cff */
[----:B------:R-:W-:-:S04]  /*27940*/  @P1 LOP3.LUT R2, R3, R2, RZ, 0x3c, !PT ;  /* 0x0000000203021212 */ /* 0x000fc800078e3cff */
[----:B------:R-:W-:-:S05]  /*27950*/  @P1 LOP3.LUT R3, R3, R2, RZ, 0x3c, !PT ;  /* 0x0000000203031212 */ /* 0x000fca00078e3cff */
[----:B------:R1:W-:Y:S04]  /*27960*/  @P1 LDGSTS.E.BYPASS.LTC128B.128 [R0+0x1f400], desc[UR42][R2.64], !P6 ;  /* 0x1f40000002001fae */ /* 0x0003e8000f101d6a */
[----:B------:R1:W-:Y:S04]  /*27970*/  @P1 LDGSTS.E.BYPASS.LTC128B.128 [R0+0x21400], desc[UR42][R2.64+0x40], !P3 ;  /* 0x2140004002001fae */ /* 0x0003e8000d901d6a */
[----:B0-----:R1:W-:Y:S02]  /*27980*/  @P1 LDGSTS.E.BYPASS.LTC128B.128 [R0+0x23400], desc[UR42][R2.64+0x80], !P2 ;  /* 0x2340008002001fae */ /* 0x0013e4000d101d6a */
.L_x_2097:
[----:B------:R-:W-:Y:S02]  /*27990*/  LOP3.LUT P1, RZ, R32, 0x10, RZ, 0xc0, !PT ;  /* 0x0000001020ff7812 */ /* 0x000fe4000782c0ff */
[----:B------:R-:W-:-:S11]  /*279a0*/  ISETP.GE.AND P4, PT, R30, R8, PT ;  /* 0x000000081e00720c */ /* 0x000fd60003f86270 */
[----:B01----:R-:W-:-:S05]  /*279b0*/  @P1 IADD3 R2, P0, R30, R5, RZ ;  /* 0x000000051e021210 */ /* 0x003fca0007f1e0ff */
        /* <DEDUP_REMOVED lines=9> */
.L_x_1897:
        /* <DEDUP_REMOVED lines=11> */
.L_x_1898:
[----:B------:R0:W5:Y:S01]  /*27b00*/  LDL.LU R3, [R1+0x14] ;  /* 0x0000140001037983 */ /* 0x0001620000300800 */
[----:B------:R0:W-:Y:S02]  /*27b10*/  SYNCS.ARRIVE.TRANS64.A1T0 RZ, [R4+URZ+0x2a830], RZ ;  /* 0x02a830ff04ff79a7 */ /* 0x0001e4000810003f */
[----:B------:R-:W-:Y:S05]  /*27b20*/  WARPSYNC.ALL ;  /* 0x0000000000007948 */ /* 0x000fea0003800000 */
[----:B------:R-:W-:Y:S01]  /*27b30*/  ULDC.64 UR4, c[0x0][0x298] ;  /* 0x0000a60000047ab9 */ /* 0x000fe20000000a00 */
[----:B------:R-:W-:Y:S01]  /*27b40*/  VIADD R0, R22, 0x18400 ;  /* 0x0001840016007836 */ /* 0x000fe20000000000 */
[----:B------:R-:W-:Y:S01]  /*27b50*/  ULDC.64 UR6, c[0x0][0xa00] ;  /* 0x0002800000067ab9 */ /* 0x000fe20000000a00 */
[----:B------:R-:W-:Y:S01]  /*27b60*/  BSSY B6, `(.L_x_1899) ;  /* 0x0000021000067945 */ /* 0x000fe20003800000 */
[----:B------:R-:W-:Y:S01]  /*27b70*/  BAR.SYNC.DEFER_BLOCKING 0x8, 0x180 ;  /* 0x0206000000007b1d */ /* 0x000fe20000010000 */
[----:B------:R-:W-:-:S02]  /*27b80*/  ISETP.NE.U32.AND P0, PT, RZ, UR6, PT ;  /* 0x00000006ff007c0c */ /* 0x000fc4000bf05070 */
[----:B------:R-:W-:Y:S02]  /*27b90*/  LOP3.LUT P1, RZ, R0, 0x1bf, RZ, 0xc0, !PT ;  /* 0x000001bf00ff7812 */ /* 0x000fe4000782c0ff */
[----:B------:R-:W-:-:S04]  /*27ba0*/  ISETP.NE.AND.EX P0, PT, RZ, UR7, PT, P0 ;  /* 0x00000007ff007c0c */ /* 0x000fc8000bf05300 */
[----:B------:R-:W-:Y:S02]  /*27bb0*/  SEL R27, R19, RZ, !P0 ;  /* 0x000000ff131b7207 */ /* 0x000fe40004000000 */
[----:B-----5:R-:W-:Y:S01]  /*27bc0*/  SHF.R.S32.HI R2, RZ, 0x1f, R3 ;  /* 0x0000001fff027819 */ /* 0x020fe20000011403 */
[----:B0-23--:R-:W-:-:S04]  /*27bd0*/  IMAD.WIDE.U32 R4, R3, UR4, RZ ;  /* 0x0000000403047c25 */ /* 0x00dfc8000f8e00ff */
[----:B------:R-:W-:Y:S01]  /*27be0*/  IMAD R2, R2, UR4, RZ ;  /* 0x0000000402027c24 */ /* 0x000fe2000f8e02ff */
[----:B------:R0:W-:Y:S03]  /*27bf0*/  STL.64 [R1+0x18], R4 ;  /* 0x0000180401007387 */ /* 0x0001e60000100a00 */
[----:B------:R-:W-:Y:S01]  /*27c00*/  IMAD R0, R3, UR5, R2 ;  /* 0x0000000503007c24 */ /* 0x000fe2000f8e0202 */
[----:B------:R-:W-:-:S03]  /*27c10*/  SHF.R.S32.HI R2, RZ, 0x1f, R19 ;  /* 0x0000001fff027819 */ /* 0x000fc60000011413 */
[----:B------:R-:W-:Y:S01]  /*27c20*/  IMAD.IADD R3, R5, 0x1, R0 ;  /* 0x0000000105037824 */ /* 0x000fe200078e0200 */
[----:B------:R-:W-:-:S04]  /*27c30*/  SEL R0, R2, RZ, !P0 ;  /* 0x000000ff02007207 */ /* 0x000fc80004000000 */
[----:B------:R0:W-:Y:S04]  /*27c40*/  STL [R1+0x14], R3 ;  /* 0x0000140301007387 */ /* 0x0001e80000100800 */
[----:B------:R0:W-:Y:S01]  /*27c50*/  STL [R1+0x24], R0 ;  /* 0x0000240001007387 */ /* 0x0001e20000100800 */
[----:B------:R-:W-:Y:S05]  /*27c60*/  @!P1 BRA `(.L_x_1900) ;  /* 0x0000000000409947 */ /* 0x000fea0003800000 */
[----:B------:R-:W-:Y:S01]  /*27c70*/  MOV R2, 0x0 ;  /* 0x0000000000027802 */ /* 0x000fe20000000f00 */
[----:B------:R-:W-:Y:S01]  /*27c80*/  ULDC.64 UR4, c[0x4][0xc0] ;  /* 0x0100300000047ab9 */ /* 0x000fe20000000a00 */
[----:B------:R-:W-:Y:S01]  /*27c90*/  ULDC.64 UR6, c[0x4][0xc8] ;  /* 0x0100320000067ab9 */ /* 0x000fe20000000a00 */
[----:B------:R-:W-:Y:S01]  /*27ca0*/  ULDC.64 UR8, c[0x4][0x28] ;  /* 0x01000a0000087ab9 */ /* 0x000fe20000000a00 */
[----:B0-----:R-:W-:Y:S01]  /*27cb0*/  IMAD.U32 R4, RZ, RZ, UR4 ;  /* 0x00000004ff047e24 */ /* 0x001fe2000f8e00ff */
        /* <DEDUP_REMOVED lines=11> */
.L_x_1900:
[----:B------:R-:W-:Y:S05]  /*27d70*/  BSYNC B6 ;  /* 0x0000000000067941 */ /* 0x000fea0003800000 */
.L_x_1899:
[----:B------:R-:W2:Y:S01]  /*27d80*/  LDL.LU R21, [R1+0x24] ;  /* 0x0000240001157983 */ /* 0x000ea20000300800 */
[----:B------:R-:W-:Y:S01]  /*27d90*/  ULDC.64 UR4, c[0x0][0x2d8] ;  /* 0x0000b60000047ab9 */ /* 0x000fe20000000a00 */
[----:B------:R-:W1:Y:S02]  /*27da0*/  LDC R7, c[0x0][0x448] ;  /* 0x00011200ff077b82 */ /* 0x000e640000000800 */
[----:B------:R-:W3:Y:S04]  /*27db0*/  LDL.LU R20, [R1+0x14] ;  /* 0x0000140001147983 */ /* 0x000ee80000300800 */
[----:B0-----:R-:W3:Y:S01]  /*27dc0*/  LDL.LU.64 R2, [R1+0x18] ;  /* 0x0000180001027983 */ /* 0x001ee20000300a00 */
[----:B------:R-:W-:-:S03]  /*27dd0*/  IMAD R0, R29, UR4, RZ ;  /* 0x000000041d007c24 */ /* 0x000fc6000f8e02ff */
[----:B------:R0:W5:Y:S01]  /*27de0*/  LDL R8, [R1+0x10] ;  /* 0x0000100001087983 */ /* 0x0001620000100800 */
[----:B------:R-:W-:Y:S01]  /*27df0*/  IMAD R0, R18, UR5, R0 ;  /* 0x0000000512007c24 */ /* 0x000fe2000f8e0200 */
[----:B-1----:R-:W-:-:S13]  /*27e00*/  ISETP.NE.AND P0, PT, R7, 0x1, PT ;  /* 0x000000010700780c */ /* 0x002fda0003f05270 */
[----:B------:R-:W1:Y:S01]  /*27e10*/  @P0 LDC R6, c[0x0][0x44c] ;  /* 0x00011300ff060b82 */ /* 0x000e620000000800 */
[C---:B------:R-:W-:Y:S02]  /*27e20*/  LOP3.LUT R9, R30.reuse, 0x40, RZ, 0xfc, !PT ;  /* 0x000000401e097812 */ /* 0x040fe400078efcff */
[----:B------:R-:W-:Y:S01]  /*27e30*/  LOP3.LUT R10, R30, 0x80, RZ, 0xfc, !PT ;  /* 0x000000801e0a7812 */ /* 0x000fe200078efcff */
[----:B---3--:R-:W-:Y:S02]  /*27e40*/  IMAD.MOV.U32 R3, RZ, RZ, R20 ;  /* 0x000000ffff037224 */ /* 0x008fe400078e0014 */
[----:B------:R-:W3:Y:S01]  /*27e50*/  S2R R20, SR_TID.X ;  /* 0x0000000000147919 */ /* 0x000ee20000002100 */
[----:B------:R-:W-:Y:S01]  /*27e60*/  IMAD.WIDE.U32 R2, R18, UR4, R2 ;  /* 0x0000000412027c25 */ /* 0x000fe2000f8e0002 */
[----:B------:R-:W-:-:S03]  /*27e70*/  ULDC.64 UR4, c[0x0][0x2e0] ;  /* 0x0000b80000047ab9 */ /* 0x000fc60000000a00 */
[----:B------:R-:W-:Y:S02]  /*27e80*/  IMAD.IADD R3, R3, 0x1, R0 ;  /* 0x0000000103037824 */ /* 0x000fe400078e0200 */
[----:B--2---:R-:W-:Y:S02]  /*27e90*/  IMAD R0, R21, UR4, RZ ;  /* 0x0000000415007c24 */ /* 0x004fe4000f8e02ff */
[----:B------:R-:W2:Y:S01]  /*27ea0*/  S2R R21, SR_TID.X ;  /* 0x0000000000157919 */ /* 0x000ea20000002100 */
[----:B------:R-:W-:-:S04]  /*27eb0*/  IMAD.WIDE.U32 R2, R27, UR4, R2 ;  /* 0x000000041b027c25 */ /* 0x000fc8000f8e0002 */
[----:B------:R-:W-:Y:S01]  /*27ec0*/  IMAD R0, R27, UR5, R0 ;  /* 0x000000051b007c24 */ /* 0x000fe2000f8e0200 */
[----:B------:R-:W-:-:S03]  /*27ed0*/  ULDC.64 UR4, c[0x0][0x2d0] ;  /* 0x0000b40000047ab9 */ /* 0x000fc60000000a00 */
[----:B------:R-:W-:Y:S02]  /*27ee0*/  IMAD.IADD R3, R3, 0x1, R0 ;  /* 0x0000000103037824 */ /* 0x000fe400078e0200 */
[----:B------:R-:W4:Y:S01]  /*27ef0*/  @P0 LDC R0, c[0x0][0x450] ;  /* 0x00011400ff000b82 */ /* 0x000f220000000800 */
[----:B---3--:R-:W-:-:S04]  /*27f00*/  LOP3.LUT R20, R20, 0x7f, RZ, 0xc0, !PT ;  /* 0x0000007f14147812 */ /* 0x008fc800078ec0ff */
[----:B------:R-:W-:Y:S01]  /*27f10*/  SHF.R.U32.HI R20, RZ, 0x2, R20 ;  /* 0x00000002ff147819 */ /* 0x000fe20000011614 */
[----:B--2---:R-:W-:-:S05]  /*27f20*/  IMAD.SHL.U32 R21, R21, 0x20, RZ ;  /* 0x0000002015157824 */ /* 0x004fca00078e00ff */
[----:B------:R-:W-:-:S04]  /*27f30*/  LOP3.LUT R21, R21, 0x60, RZ, 0xc0, !PT ;  /* 0x0000006015157812 */ /* 0x000fc800078ec0ff */
[----:B------:R-:W-:-:S05]  /*27f40*/  LOP3.LUT R20, R20, R21, RZ, 0xfc, !PT ;  /* 0x0000001514147212 */ /* 0x000fca00078efcff */
[----:B------:R-:W-:-:S04]  /*27f50*/  IMAD.IADD R5, R20, 0x1, R17 ;  /* 0x0000000114057824 */ /* 0x000fc800078e0211 */
[----:B-1----:R-:W-:-:S04]  /*27f60*/  @P0 IMAD.HI.U32 R6, R5, R6, RZ ;  /* 0x0000000605060227 */ /* 0x002fc800078e00ff */
[----:B------:R-:W-:Y:S01]  /*27f70*/  IMAD.MOV.U32 R4, RZ, RZ, R5 ;  /* 0x000000ffff047224 */ /* 0x000fe200078e0005 */
[----:B----4-:R-:W-:Y:S01]  /*27f80*/  @P0 SHF.R.U32.HI R4, RZ, R0, R6 ;  /* 0x00000000ff040219 */ /* 0x010fe20000011606 */
[----:B------:R-:W1:Y:S04]  /*27f90*/  S2R R20, SR_TID.X ;  /* 0x0000000000147919 */ /* 0x000e680000002100 */
[----:B------:R-:W-:-:S04]  /*27fa0*/  IMAD.MOV R0, RZ, RZ, -R4 ;  /* 0x000000ffff007224 */ /* 0x000fc800078e0a04 */
        /* <DEDUP_REMOVED lines=14> */
[----:B-1----:R-:W-:Y:S02]  /*28090*/  LOP3.LUT R20, R20, 0x7f, RZ, 0xc0, !PT ;  /* 0x0000007f14147812 */ /* 0x002fe400078ec0ff */
[----:B------:R-:W-:Y:S01]  /*280a0*/  IADD3.X R4, R3, UR5, R4, P0, !PT ;  /* 0x0000000503047c10 */ /* 0x000fe200087fe404 */
[----:B------:R-:W-:Y:S01]  /*280b0*/  UMOV UR5, 0xffffffff ;  /* 0xffffffff00057882 */ /* 0x000fe20000000000 */
[----:B------:R-:W-:Y:S02]  /*280c0*/  ISETP.GE.AND P3, PT, R30, UR4, PT ;  /* 0x000000041e007c0c */ /* 0x000fe4000bf66270 */
[----:B------:R-:W-:-:S02]  /*280d0*/  ISETP.GE.AND P0, PT, R9, UR4, PT ;  /* 0x0000000409007c0c */ /* 0x000fc4000bf06270 */
[----:B------:R-:W-:Y:S02]  /*280e0*/  ISETP.GE.AND P1, PT, R10, UR4, PT ;  /* 0x000000040a007c0c */ /* 0x000fe4000bf26270 */
[----:B------:R-:W-:Y:S01]  /*280f0*/  SHF.R.U32.HI R9, RZ, 0x2, R20 ;  /* 0x00000002ff097819 */ /* 0x000fe20000011614 */
[----:B0-----:R-:W-:Y:S10]  /*28100*/  BRA.DIV UR5, `(.L_x_1901) ;  /* 0x0000006a05a47947 */ /* 0x001ff4000b800000 */
[----:B------:R-:W0:Y:S01]  /*28110*/  SHFL.IDX PT, R3, R0, RZ, 0x1c1f ;  /* 0x001c1fff00037589 */ /* 0x000e2200000e0000 */
[----:B------:R-:W-:Y:S02]  /*28120*/  IMAD R35, R35, R7, RZ ;  /* 0x0000000723237224 */ /* 0x000fe400078e02ff */
[----:B------:R-:W-:Y:S01]  /*28130*/  IMAD.IADD R17, R9, 0x1, R17 ;  /* 0x0000000109117824 */ /* 0x000fe200078e0211 */
[----:B------:R-:W1:Y:S04]  /*28140*/  SHFL.IDX PT, R2, R4, RZ, 0x1c1f ;  /* 0x001c1fff04027589 */ /* 0x000e6800000e0000 */
[----:B------:R-:W-:-:S13]  /*28150*/  ISETP.GE.AND P2, PT, R17, R35, PT ;  /* 0x000000231100720c */ /* 0x000fda0003f46270 */
[----:B0-----:R-:W-:-:S05]  /*28160*/  @!P2 IADD3 R3, P4, R30, R3, RZ ;  /* 0x000000031e03a210 */ /* 0x001fca0007f9e0ff */
[----:B-1----:R-:W-:-:S05]  /*28170*/  @!P2 IMAD.X R2, RZ, RZ, R2, P4 ;  /* 0x000000ffff02a224 */ /* 0x002fca00020e0602 */
[----:B------:R-:W-:-:S04]  /*28180*/  @!P2 LOP3.LUT R3, R3, R2, RZ, 0x3c, !PT ;  /* 0x000000020303a212 */ /* 0x000fc800078e3cff */
[----:B------:R-:W-:-:S04]  /*28190*/  @!P2 LOP3.LUT R2, R3, R2, RZ, 0x3c, !PT ;  /* 0x000000020302a212 */ /* 0x000fc800078e3cff */
[----:B------:R-:W-:-:S05]  /*281a0*/  @!P2 LOP3.LUT R3, R3, R2, RZ, 0x3c, !PT ;  /* 0x000000020303a212 */ /* 0x000fca00078e3cff */
[----:B------:R-:W-:Y:S01]  /*281b0*/  @!PT LDS RZ, [RZ] ;  /* 0x00000000fffff984 */ /* 0x000fe20000000800 */
[----:B-----5:R-:W-:Y:S04]  /*281c0*/  @!P2 LDGSTS.E.BYPASS.LTC128B.128 [R8+0x18400], desc[UR42][R2.64], !P3 ;  /* 0x184000000208afae */ /* 0x020fe8000d901d6a */
[----:B------:R-:W-:Y:S04]  /*281d0*/  @!P2 LDGSTS.E.BYPASS.LTC128B.128 [R8+0x1a400], desc[UR42][R2.64+0x40], !P0 ;  /* 0x1a4000400208afae */ /* 0x000fe8000c101d6a */
[----:B------:R0:W-:Y:S02]  /*281e0*/  @!P2 LDGSTS.E.BYPASS.LTC128B.128 [R8+0x1c400], desc[UR42][R2.64+0x80], !P1 ;  /* 0x1c4000800208afae */ /* 0x0001e4000c901d6a */
[----:B0-----:R-:W-:-:S02]  /*281f0*/  VIADD R2, R17, 0x20 ;  /* 0x0000002011027836 */ /* 0x001fc40000000000 */
[----:B------:R-:W0:Y:S03]  /*28200*/  SHFL.IDX PT, R3, R0, 0x1, 0x1c1f ;  /* 0x003c1f0000037f89 */ /* 0x000e2600000e0000 */
[----:B------:R-:W-:Y:S02]  /*28210*/  ISETP.GE.AND P2, PT, R2, R35, PT ;  /* 0x000000230200720c */ /* 0x000fe40003f46270 */
[----:B------:R-:W1:Y:S11]  /*28220*/  SHFL.IDX PT, R2, R4, 0x1, 0x1c1f ;  /* 0x003c1f0004027f89 */ /* 0x000e7600000e0000 */
[----:B0-----:R-:W-:-:S05]  /*28230*/  @!P2 IADD3 R3, P4, R30, R3, RZ ;  /* 0x000000031e03a210 */ /* 0x001fca0007f9e0ff */
[----:B-1----:R-:W-:-:S05]  /*28240*/  @!P2 IMAD.X R2, RZ, RZ, R2, P4 ;  /* 0x000000ffff02a224 */ /* 0x002fca00020e0602 */
[----:B------:R-:W-:-:S04]  /*28250*/  @!P2 LOP3.LUT R3, R3, R2, RZ, 0x3c, !PT ;  /* 0x000000020303a212 */ /* 0x000fc800078e3cff */
[----:B------:R-:W-:-:S04]  /*28260*/  @!P2 LOP3.LUT R2, R3, R2, RZ, 0x3c, !PT ;  /* 0x000000020302a212 */ /* 0x000fc800078e3cff */
[----:B------:R-:W-:-:S05]  /*28270*/  @!P2 LOP3.LUT R3, R3, R2, RZ, 0x3c, !PT ;  /* 0x000000020303a212 */ /* 0x000fca00078e3cff */
[----:B------:R-:W-:Y:S04]  /*28280*/  @!P2 LDGSTS.E.BYPASS.LTC128B.128 [R8+0x18c00], desc[UR42][R2.64], !P3 ;  /* 0x18c000000208afae */ /* 0x000fe8000d901d6a */
[----:B------:R-:W-:Y:S04]  /*28290*/  @!P2 LDGSTS.E.BYPASS.LTC128B.128 [R8+0x1ac00], desc[UR42][R2.64+0x40], !P0 ;  /* 0x1ac000400208afae */ /* 0x000fe8000c101d6a */
[----:B------:R0:W-:Y:S02]  /*282a0*/  @!P2 LDGSTS.E.BYPASS.LTC128B.128 [R8+0x1cc00], desc[UR42][R2.64+0x80], !P1 ;  /* 0x1cc000800208afae */ /* 0x0001e4000c901d6a */
[----:B0-----:R-:W-:-:S02]  /*282b0*/  VIADD R2, R17, 0x40 ;  /* 0x0000004011027836 */ /* 0x001fc40000000000 */
[----:B------:R-:W0:Y:S03]  /*282c0*/  SHFL.IDX PT, R3, R0, 0x2, 0x1c1f ;  /* 0x005c1f0000037f89 */ /* 0x000e2600000e0000 */
[----:B------:R-:W-:Y:S01]  /*282d0*/  ISETP.GE.AND P2, PT, R2, R35, PT ;  /* 0x000000230200720c */ /* 0x000fe20003f46270 */
[----:B------:R-:W-:Y:S04]  /*282e0*/  SHFL.IDX PT, R0, R0, 0x3, 0x1c1f ;  /* 0x007c1f0000007f89 */ /* 0x000fe800000e0000 */
[----:B------:R-:W1:Y:S04]  /*282f0*/  SHFL.IDX PT, R2, R4, 0x2, 0x1c1f ;  /* 0x005c1f0004027f89 */ /* 0x000e6800000e0000 */
[----:B------:R-:W2:Y:S04]  /*28300*/  SHFL.IDX PT, R4, R4, 0x3, 0x1c1f ;  /* 0x007c1f0004047f89 */ /* 0x000ea800000e0000 */
        /* <DEDUP_REMOVED lines=8> */
.L_x_2106:
[----:B------:R-:W-:Y:S01]  /*28390*/  IADD3 R17, R17, 0x60, RZ ;  /* 0x0000006011117810 */ /* 0x000fe20007ffe0ff */
[----:B------:R-:W-:Y:S03]  /*283a0*/  BSSY B0, `(.L_x_1902) ;  /* 0x000000b000007945 */ /* 0x000fe60003800000 */
[----:B------:R-:W-:-:S13]  /*283b0*/  ISETP.GE.AND P2, PT, R17, R35, PT ;  /* 0x000000231100720c */ /* 0x000fda0003f46270 */
[----:B------:R-:W-:Y:S05]  /*283c0*/  @P2 BRA `(.L_x_1903) ;  /* 0x0000000000202947 */ /* 0x000fea0003800000 */
[----:B01----:R-:W-:-:S05]  /*283d0*/  IADD3 R2, P2, R30, R0, RZ ;  /* 0x000000001e027210 */ /* 0x003fca0007f5e0ff */
[----:B------:R-:W-:-:S05]  /*283e0*/  IMAD.X R3, RZ, RZ, R4, P2 ;  /* 0x000000ffff037224 */ /* 0x000fca00010e0604 */
[----:B------:R-:W-:Y:S01]  /*283f0*/  @!PT LDS RZ, [RZ] ;  /* 0x00000000fffff984 */ /* 0x000fe20000000800 */
[----:B------:R-:W-:Y:S01]  /*28400*/  @!PT LDS RZ, [RZ] ;  /* 0x00000000fffff984 */ /* 0x000fe20000000800 */
[----:B------:R-:W-:Y:S01]  /*28410*/  @!PT LDS RZ, [RZ] ;  /* 0x00000000fffff984 */ /* 0x000fe20000000800 */
[----:B------:R2:W-:Y:S04]  /*28420*/  LDGSTS.E.BYPASS.LTC128B.128 [R8+0x19c00], desc[UR42][R2.64], !P3 ;  /* 0x19c0000002087fae */ /* 0x0005e8000d901d6a */
[----:B------:R2:W-:Y:S04]  /*28430*/  LDGSTS.E.BYPASS.LTC128B.128 [R8+0x1bc00], desc[UR42][R2.64+0x40], !P0 ;  /* 0x1bc0004002087fae */ /* 0x0005e8000c101d6a */
[----:B------:R2:W-:Y:S02]  /*28440*/  LDGSTS.E.BYPASS.LTC128B.128 [R8+0x1dc00], desc[UR42][R2.64+0x80], !P1 ;  /* 0x1dc0008002087fae */ /* 0x0005e4000c901d6a */
.L_x_1903:
[----:B------:R-:W-:Y:S05]  /*28450*/  BSYNC B0 ;  /* 0x0000000000007941 */ /* 0x000fea0003800000 */
.L_x_1902:
[----:B------:R-:W-:Y:S01]  /*28460*/  NOP ;  /* 0x0000000000007918 */ /* 0x000fe20000000000 */
[----:B------:R-:W-:-:S13]  /*28470*/  PLOP3.LUT P0, PT, PT, PT, PT, 0x80, 0x0 ;  /* 0x000000000000781c */ /* 0x000fda0003f0f070 */
.L_x_1904:
[----:B------:R-:W-:Y:S02]  /*28480*/  PLOP3.LUT P1, PT, P1, P0, PT, 0xa2, 0x0 ;  /* 0x000000000000781c */ /* 0x000fe40000f21472 */
[----:B------:R-:W-:-:S08]  /*28490*/  @P0 R2UR P1, UR4, R22 ;  /* 0x00000000160402ca */ /* 0x000fd00000020000 */
[----:B------:R-:W-:-:S05]  /*284a0*/  @P0 PLOP3.LUT P0, PT, P1, PT, PT, 0x80, 0x0 ;  /* 0x000000000000081c */ /* 0x000fca0000f0f070 */
[----:B------:R-:W-:Y:S01]  /*284b0*/  @!P1 SYNCS.ARRIVE.TRANS64.RED.A0T1 RZ, [UR4+0x2a800], RZ ;  /* 0x02a800ffffff99a7 */ /* 0x000fe20008200404 */
[----:B------:R-:W-:Y:S07]  /*284c0*/  @!P1 ARRIVES.LDGSTSBAR.64.TRANSCNT [UR4+0x2a800] ;  /* 0x02a80000ff0099b0 */ /* 0x000fee0008000a84 */
[----:B------:R-:W-:Y:S05]  /*284d0*/  @P0 BRA.U.ANY `(.L_x_1904) ;  /* 0xfffffffd00e80947 */ /* 0x000fea000393ffff */
[----:B012---:R-:W2:Y:S02]  /*284e0*/  LDL.LU R2, [R1+0x28] ;  /* 0x0000280001027983 */ /* 0x007ea40000300800 */
[----:B--2---:R-:W-:-:S05]  /*284f0*/  VIADD R2, R2, 0x1 ;  /* 0x0000000102027836 */ /* 0x004fca0000000000 */
[----:B------:R0:W-:Y:S01]  /*28500*/  STL [R1+0x28], R2 ;  /* 0x0000280201007387 */ /* 0x0001e20000100800 */
[----:B------:R-:W-:-:S04]  /*28510*/  LEA.HI R0, R2, R2, RZ, 0x1 ;  /* 0x0000000202007211 */ /* 0x000fc800078f08ff */
[----:B------:R-:W-:-:S05]  /*28520*/  LOP3.LUT R0, R0, 0xfffffffe, RZ, 0xc0, !PT ;  /* 0xfffffffe00007812 */ /* 0x000fca00078ec0ff */
[----:B------:R-:W-:-:S05]  /*28530*/  IMAD.IADD R0, R2, 0x1, -R0 ;  /* 0x0000000102007824 */ /* 0x000fca00078e0a00 */
[----:B------:R-:W-:Y:S01]  /*28540*/  SHF.L.U32 R3, R0, 0x1f, RZ ;  /* 0x0000001f00037819 */ /* 0x000fe200000006ff */
[----:B------:R-:W-:Y:S01]  /*28550*/  NOP ;  /* 0x0000000000007918 */ /* 0x000fe20000000000 */
[----:B0-----:R-:W2:Y:S01]  /*28560*/  LDL.LU R2, [R1+0x20] ;  /* 0x0000200001027983 */ /* 0x001ea20000300800 */
[----:B------:R0:W-:Y:S01]  /*28570*/  SYNCS.ARRIVE.TRANS64.A1T0 RZ, [R22+URZ+0x2a800], RZ ;  /* 0x02a800ff16ff79a7 */ /* 0x0001e2000810003f */
[----:B------:R-:W-:Y:S01]  /*28580*/  BSSY B0, `(.L_x_1905) ;  /* 0x0000005000007945 */ /* 0x000fe20003800000 */
[----:B------:R-:W1:Y:S01]  /*28590*/  SYNCS.PHASECHK.TRANS64.TRYWAIT P1, [R22+URZ+0x2a820], R3 ;  /* 0x02a82003160075a7 */ /* 0x000e62000802017f */
[----:B--2---:R-:W-:-:S05]  /*285a0*/  VIADD R20, R2, 0xfffffffe ;  /* 0xfffffffe02147836 */ /* 0x004fca0000000000 */
[----:B------:R-:W-:Y:S01]  /*285b0*/  ISETP.GE.AND P0, PT, R20, R36, PT ;  /* 0x000000241400720c */ /* 0x000fe20003f06270 */
[----:B01----:R-:W-:-:S12]  /*285c0*/  @!P1 BRA `(.L_x_1906) ;  /* 0x0000006800d09947 */ /* 0x003fd80003800000 */
.L_x_2107:
[----:B------:R-:W-:Y:S05]  /*285d0*/  BSYNC B0 ;  /* 0x0000000000007941 */ /* 0x000fea0003800000 */
.L_x_1905:
[----:B------:R-:W-:Y:S05]  /*285e0*/  @!P0 BRA `(.L_x_1907) ;  /* 0x0000001000f88947 */ /* 0x000fea0003800000 */
[----:B------:R-:W-:Y:S02]  /*285f0*/  IMAD.MOV.U32 R5, RZ, RZ, R23 ;  /* 0x000000ffff057224 */ /* 0x000fe400078e0017 */
[----:B------:R-:W-:-:S07]  /*28600*/  IMAD.MOV.U32 R6, RZ, RZ, R25 ;  /* 0x000000ffff067224 */ /* 0x000fce00078e0019 */
.L_x_1927:
[----:B-1----:R-:W1:Y:S01]  /*28610*/  LDC R7, c[0x0][0x430] ;  /* 0x00010c00ff077b82 */ /* 0x002e620000000800 */
[----:B0-2---:R-:W2:Y:S01]  /*28620*/  S2R R2, SR_TID.X ;  /* 0x0000000000027919 */ /* 0x005ea20000002100 */
[----:B------:R-:W-:Y:S05]  /*28630*/  YIELD ;  /* 0x0000000000007946 */ /* 0x000fea0003800000 */
[----:B------:R-:W-:Y:S01]  /*28640*/  ULDC.64 UR4, c[0x0][0x428] ;  /* 0x00010a0000047ab9 */ /* 0x000fe20000000a00 */
[----:B-1----:R-:W-:Y:S02]  /*28650*/  ISETP.NE.AND P0, PT, R7, 0x1, PT ;  /* 0x000000010700780c */ /* 0x002fe40003f05270 */
[C---:B--2---:R-:W-:Y:S01]  /*28660*/  LOP3.LUT R0, R2.reuse, 0x7f, RZ, 0xc0, !PT ;  /* 0x0000007f02007812 */ /* 0x044fe200078ec0ff */
[----:B------:R-:W-:-:S10]  /*28670*/  IMAD.SHL.U32 R2, R2, 0x20, RZ ;  /* 0x0000002002027824 */ /* 0x000fd400078e00ff */
[----:B------:R-:W1:Y:S01]  /*28680*/  @P0 LDC R4, c[0x0][0x434] ;  /* 0x00010d00ff040b82 */ /* 0x000e620000000800 */
[----:B0-----:R-:W-:Y:S02]  /*28690*/  SHF.R.U32.HI R3, RZ, 0x2, R0 ;  /* 0x00000002ff037819 */ /* 0x001fe40000011600 */
[----:B------:R-:W-:-:S03]  /*286a0*/  LOP3.LUT R2, R2, 0x60, RZ, 0xc0, !PT ;  /* 0x0000006002027812 */ /* 0x000fc600078ec0ff */
[----:B------:R-:W-:Y:S02]  /*286b0*/  IMAD R3, R20, 0x80, R3 ;  /* 0x0000008014037824 */ /* 0x000fe400078e0203 */
[----:B------:R-:W0:Y:S03]  /*286c0*/  @P0 LDC R0, c[0x0][0x438] ;  /* 0x00010e00ff000b82 */ /* 0x000e260000000800 */
[----:B------:R-:W-:-:S05]  /*286d0*/  IADD3 R3, R2, R3, R33 ;  /* 0x0000000302037210 */ /* 0x000fca0007ffe021 */
[----:B------:R-:W-:Y:S02]  /*286e0*/  IMAD.MOV.U32 R2, RZ, RZ, R3 ;  /* 0x000000ffff027224 */ /* 0x000fe400078e0003 */
[----:B-1----:R-:W-:-:S05]  /*286f0*/  @P0 IMAD.HI.U32 R4, R3, R4, RZ ;  /* 0x0000000403040227 */ /* 0x002fca00078e00ff */
[----:B0-----:R-:W-:-:S05]  /*28700*/  @P0 SHF.R.U32.HI R2, RZ, R0, R4 ;  /* 0x00000000ff020219 */ /* 0x001fca0000011604 */
[----:B------:R-:W-:-:S04]  /*28710*/  IMAD.MOV R0, RZ, RZ, -R2 ;  /* 0x000000ffff007224 */ /* 0x000fc800078e0a02 */
[----:B------:R-:W-:Y:S01]  /*28720*/  IMAD R7, R7, R0, R3 ;  /* 0x0000000007077224 */ /* 0x000fe200078e0203 */
[----:B------:R-:W-:Y:S01]  /*28730*/  SHF.R.S32.HI R3, RZ, 0x1f, R2 ;  /* 0x0000001fff037819 */ /* 0x000fe20000011402 */
[----:B------:R-:W-:-:S04]  /*28740*/  IMAD R0, R34, UR4, RZ ;  /* 0x0000000422007c24 */ /* 0x000fc8000f8e02ff */
[C---:B------:R-:W-:Y:S02]  /*28750*/  IMAD R0, R28.reuse, UR5, R0 ;  /* 0x000000051c007c24 */ /* 0x040fe4000f8e0200 */
[----:B------:R-:W-:Y:S01]  /*28760*/  IMAD.WIDE.U32 R2, R28, UR4, R2 ;  /* 0x000000041c027c25 */ /* 0x000fe2000f8e0002 */
[----:B------:R-:W-:-:S03]  /*28770*/  ULDC.64 UR4, c[0x0][0x418] ;  /* 0x0001060000047ab9 */ /* 0x000fc60000000a00 */
[----:B------:R-:W-:Y:S01]  /*28780*/  IMAD.IADD R0, R0, 0x1, R3 ;  /* 0x0000000100007824 */ /* 0x000fe200078e0203 */
[----:B------:R-:W-:-:S04]  /*28790*/  LEA R8, P0, R2, UR4, 0x2 ;  /* 0x0000000402087c11 */ /* 0x000fc8000f8010ff */
[----:B------:R-:W-:-:S05]  /*287a0*/  LEA.HI.X R9, R2, UR5, R0, 0x2, P0 ;  /* 0x0000000502097c11 */ /* 0x000fca00080f1400 */
[----:B------:R-:W2:Y:S01]  /*287b0*/  LDG.E R8, desc[UR42][R8.64] ;  /* 0x0000002a08087981 */ /* 0x000ea2000c1e1900 */
[----:B------:R-:W-:Y:S01]  /*287c0*/  IMAD.U32 R10, RZ, RZ, UR39 ;  /* 0x00000027ff0a7e24 */ /* 0x000fe2000f8e00ff */
[C---:B------:R-:W-:Y:S01]  /*287d0*/  ISETP.GT.AND P1, PT, R20.reuse, R36, PT ;  /* 0x000000241400720c */ /* 0x040fe20003f24270 */
[----:B------:R-:W-:Y:S02]  /*287e0*/  VIADD R23, R5, 0x1 ;  /* 0x0000000105177836 */ /* 0x000fe40000000000 */
[----:B------:R-:W-:Y:S01]  /*287f0*/  VIADD R20, R20, 0xffffffff ;  /* 0xffffffff14147836 */ /* 0x000fe20000000000 */
[----:B------:R-:W-:Y:S02]  /*28800*/  ISETP.NE.AND P2, PT, R10, 0x3, PT ;  /* 0x000000030a00780c */ /* 0x000fe40003f45270 */
[----:B------:R-:W-:-:S04]  /*28810*/  ISETP.NE.AND P0, PT, R23, 0x2, PT ;  /* 0x000000021700780c */ /* 0x000fc80003f05270 */
[----:B------:R-:W-:Y:S02]  /*28820*/  SEL R25, RZ, 0x1, P0 ;  /* 0x00000001ff197807 */ /* 0x000fe40000000000 */
[----:B------:R-:W-:Y:S02]  /*28830*/  SEL R23, R23, RZ, P0 ;  /* 0x000000ff17177207 */ /* 0x000fe40000000000 */
[----:B------:R-:W-:Y:S02]  /*28840*/  LOP3.LUT R25, R6, R25, RZ, 0x3c, !PT ;  /* 0x0000001906197212 */ /* 0x000fe400078e3cff */
[----:B--2---:R-:W-:Y:S01]  /*28850*/  SHF.R.S32.HI R10, RZ, 0x1f, R8 ;  /* 0x0000001fff0a7819 */ /* 0x004fe20000011408 */
[----:B------:R-:W-:Y:S06]  /*28860*/  @!P2 BRA `(.L_x_1908) ;  /* 0x000000000004a947 */ /* 0x000fec0003800000 */
[----:B------:R-:W-:Y:S01]  /*28870*/  BPT.TRAP 0x1 ;  /* 0x000000040000795c */ /* 0x000fe20000300000 */
.L_x_1908:
[----:B------:R-:W-:Y:S01]  /*28880*/  IMAD R4, R23, 0x8, R22 ;  /* 0x0000000817047824 */ /* 0x000fe200078e0216 */
[----:B------:R-:W-:Y:S01]  /*28890*/  SHF.L.U32 R17, R25, 0x1f, RZ ;  /* 0x0000001f19117819 */ /* 0x000fe200000006ff */
[----:B------:R-:W-:Y:S01]  /*288a0*/  BSSY B0, `(.L_x_1909) ;  /* 0x0000004000007945 */ /* 0x000fe20003800000 */
[----:B------:R-:W-:Y:S02]  /*288b0*/  SHF.R.S32.HI R9, RZ, 0x1f, R7 ;  /* 0x0000001fff097819 */ /* 0x000fe40000011407 */
[----:B------:R-:W0:Y:S02]  /*288c0*/  SYNCS.PHASECHK.TRANS64.TRYWAIT P0, [R4+URZ+0x2a880], R17 ;  /* 0x02a88011040075a7 */ /* 0x000e24000800017f */
[----:B0-----:R-:W-:Y:S05]  /*288d0*/  @!P0 BRA `(.L_x_1910) ;  /* 0x0000006800208947 */ /* 0x001fea0003800000 */
.L_x_2108:
[----:B------:R-:W-:Y:S05]  /*288e0*/  BSYNC B0 ;  /* 0x0000000000007941 */ /* 0x000fea0003800000 */
.L_x_1909:
[----:B------:R-:W2:Y:S01]  /*288f0*/  LDL R14, [R1] ;  /* 0x00000000010e7983 */ /* 0x000ea20000100800 */
        /* <DEDUP_REMOVED lines=24> */
[----:B--2---:R-:W-:Y:S01]  /*28a80*/  IMAD R35, R23, 0x6000, R14 ;  /* 0x0000600017237824 */ /* 0x004fe200078e020e */
[----:B------:R-:W-:Y:S07]  /*28a90*/  BRA.DIV UR4, `(.L_x_1911) ;  /* 0x0000006604c47947 */ /* 0x000fee000b800000 */
[----:B------:R-:W1:Y:S04]  /*28aa0*/  SHFL.IDX PT, R2, R21, RZ, 0x1c1f ;  /* 0x001c1fff15027589 */ /* 0x000e6800000e0000 */
[----:B------:R-:W2:Y:S01]  /*28ab0*/  SHFL.IDX PT, R0, R27, RZ, 0x1c1f ;  /* 0x001c1fff1b007589 */ /* 0x000ea200000e0000 */
[----:B-1----:R-:W-:-:S04]  /*28ac0*/  IADD3 R2, P0, R30, R2, RZ ;  /* 0x000000021e027210 */ /* 0x002fc80007f1e0ff */
[----:B--2---:R-:W-:Y:S01]  /*28ad0*/  IADD3.X R3, RZ, R0, RZ, P0, !PT ;  /* 0x00000000ff037210 */ /* 0x004fe200007fe4ff */
        /* <DEDUP_REMOVED lines=20> */
.L_x_2118:
        /* <DEDUP_REMOVED lines=10> */
.L_x_1912:
        /* <DEDUP_REMOVED lines=11> */
.L_x_1913:
[----:B------:R2:W-:Y:S01]  /*28d70*/  SYNCS.ARRIVE.TRANS64.A1T0 RZ, [R4+URZ+0x2a870], RZ ;  /* 0x02a870ff04ff79a7 */ /* 0x0005e2000810003f */
[----:B------:R-:W-:Y:S05]  /*28d80*/  @!P3 BRA `(.L_x_1914) ;  /* 0x000000000004b947 */ /* 0x000fea0003800000 */
[----:B------:R-:W-:Y:S01]  /*28d90*/  BPT.TRAP 0x1 ;  /* 0x000000040000795c */ /* 0x000fe20000300000 */
.L_x_1914:
[----:B------:R-:W3:Y:S01]  /*28da0*/  SYNCS.PHASECHK.TRANS64.TRYWAIT P0, [R4+URZ+0x2a840], R17 ;  /* 0x02a84011040075a7 */ /* 0x000ee2000800017f */
[----:B------:R-:W-:Y:S04]  /*28db0*/  BSSY B0, `(.L_x_1915) ;  /* 0x0000002000007945 */ /* 0x000fe80003800000 */
[----:B---3--:R-:W-:Y:S05]  /*28dc0*/  @!P0 BRA `(.L_x_1916) ;  /* 0x00000068002c8947 */ /* 0x008fea0003800000 */
.L_x_2119:
[----:B------:R-:W-:Y:S05]  /*28dd0*/  BSYNC B0 ;  /* 0x0000000000007941 */ /* 0x000fea0003800000 */
.L_x_1915:
[----:B------:R-:W-:Y:S01]  /*28de0*/  ULDC.64 UR4, c[0x0][0x300] ;  /* 0x0000c00000047ab9 */ /* 0x000fe20000000a00 */
[----:B------:R-:W4:Y:S01]  /*28df0*/  LDC R11, c[0x0][0x2f4] ;  /* 0x0000bd00ff0b7b82 */ /* 0x000f220000000800 */
        /* <DEDUP_REMOVED lines=20> */
[----:B------:R-:W-:Y:S02]  /*28f40*/  IADD3.X R8, R8, UR7, R3, P0, !PT ;  /* 0x0000000708087c10 */ /* 0x000fe400087fe403 */
[----:B------:R-:W-:Y:S01]  /*28f50*/  ISETP.GE.AND P4, PT, R30, R11, PT ;  /* 0x0000000b1e00720c */ /* 0x000fe20003f86270 */
[----:B------:R-:W-:-:S12]  /*28f60*/  BRA.DIV UR4, `(.L_x_1917) ;  /* 0x0000006604d87947 */ /* 0x000fd8000b800000 */
[----:B------:R-:W4:Y:S04]  /*28f70*/  SHFL.IDX PT, R2, R7, RZ, 0x1c1f ;  /* 0x001c1fff07027589 */ /* 0x000f2800000e0000 */
[----:B------:R-:W5:Y:S04]  /*28f80*/  SHFL.IDX PT, R3, R8, RZ, 0x1c1f ;  /* 0x001c1fff08037589 */ /* 0x000f6800000e0000 */
[----:B------:R-:W-:Y:S01]  /*28f90*/  SHFL.IDX PT, R9, R8, 0x2, 0x1c1f ;  /* 0x005c1f0008097f89 */ /* 0x000fe200000e0000 */
[----:B----4-:R-:W-:-:S05]  /*28fa0*/  IADD3 R2, P0, R30, R2, RZ ;  /* 0x000000021e027210 */ /* 0x010fca0007f1e0ff */
[----:B-----5:R-:W-:-:S05]  /*28fb0*/  IMAD.X R3, RZ, RZ, R3, P0 ;  /* 0x000000ffff037224 */ /* 0x020fca00000e0603 */
[----:B------:R-:W-:Y:S04]  /*28fc0*/  LDGSTS.E.BYPASS.LTC128B.128 [R0+0x1e400], desc[UR42][R2.64], !P4 ;  /* 0x1e40000002007fae */ /* 0x000fe8000e101d6a */
[----:B------:R-:W-:Y:S04]  /*28fd0*/  LDGSTS.E.BYPASS.LTC128B.128 [R0+0x20400], desc[UR42][R2.64+0x40], !P3 ;  /* 0x2040004002007fae */ /* 0x000fe8000d901d6a */
[----:B------:R4:W-:Y:S04]  /*28fe0*/  LDGSTS.E.BYPASS.LTC128B.128 [R0+0x22400], desc[UR42][R2.64+0x80], !P2 ;  /* 0x2240008002007fae */ /* 0x0009e8000d101d6a */
[----:B----4-:R-:W4:Y:S04]  /*28ff0*/  SHFL.IDX PT, R2, R7, 0x1, 0x1c1f ;  /* 0x003c1f0007027f89 */ /* 0x010f2800000e0000 */
[----:B------:R-:W5:Y:S01]  /*29000*/  SHFL.IDX PT, R3, R8, 0x1, 0x1c1f ;  /* 0x003c1f0008037f89 */ /* 0x000f6200000e0000 */
[----:B----4-:R-:W-:-:S05]  /*29010*/  IADD3 R2, P0, R30, R2, RZ ;  /* 0x000000021e027210 */ /* 0x010fca0007f1e0ff */
[----:B-----5:R-:W-:-:S05]  /*29020*/  IMAD.X R3, RZ, RZ, R3, P0 ;  /* 0x000000ffff037224 */ /* 0x020fca00000e0603 */
[----:B------:R-:W-:Y:S04]  /*29030*/  LDGSTS.E.BYPASS.LTC128B.128 [R0+0x1ec00], desc[UR42][R2.64], !P4 ;  /* 0x1ec0000002007fae */ /* 0x000fe8000e101d6a */
[----:B------:R-:W-:Y:S04]  /*29040*/  LDGSTS.E.BYPASS.LTC128B.128 [R0+0x20c00], desc[UR42][R2.64+0x40], !P3 ;  /* 0x20c0004002007fae */ /* 0x000fe8000d901d6a */
[----:B------:R4:W-:Y:S04]  /*29050*/  LDGSTS.E.BYPASS.LTC128B.128 [R0+0x22c00], desc[UR42][R2.64+0x80], !P2 ;  /* 0x22c0008002007fae */ /* 0x0009e8000d101d6a */
[----:B----4-:R-:W4:Y:S02]  /*29060*/  SHFL.IDX PT, R2, R7, 0x2, 0x1c1f ;  /* 0x005c1f0007027f89 */ /* 0x010f2400000e0000 */
[----:B----4-:R-:W-:-:S05]  /*29070*/  IADD3 R2, P0, R30, R2, RZ ;  /* 0x000000021e027210 */ /* 0x010fca0007f1e0ff */
[----:B------:R-:W-:Y:S02]  /*29080*/  IMAD.X R3, RZ, RZ, R9, P0 ;  /* 0x000000ffff037224 */ /* 0x000fe400000e0609 */
[----:B------:R4:W0:Y:S04]  /*29090*/  SHFL.IDX PT, R9, R8, 0x3, 0x1c1f ;  /* 0x007c1f0008097f89 */ /* 0x00082800000e0000 */
[----:B------:R-:W-:Y:S04]  /*290a0*/  LDGSTS.E.BYPASS.LTC128B.128 [R0+0x1f400], desc[UR42][R2.64], !P4 ;  /* 0x1f40000002007fae */ /* 0x000fe8000e101d6a */
[----:B------:R-:W-:Y:S04]  /*290b0*/  LDGSTS.E.BYPASS.LTC128B.128 [R0+0x21400], desc[UR42][R2.64+0x40], !P3 ;  /* 0x2140004002007fae */ /* 0x000fe8000d901d6a */
[----:B------:R5:W-:Y:S04]  /*290c0*/  LDGSTS.E.BYPASS.LTC128B.128 [R0+0x23400], desc[UR42][R2.64+0x80], !P2 ;  /* 0x2340008002007fae */ /* 0x000be8000d101d6a */
[----:B-----5:R4:W0:Y:S02]  /*290d0*/  SHFL.IDX PT, R2, R7, 0x3, 0x1c1f ;  /* 0x007c1f0007027f89 */ /* 0x02082400000e0000 */
.L_x_2129:
        /* <DEDUP_REMOVED lines=10> */
.L_x_1918:
        /* <DEDUP_REMOVED lines=11> */
.L_x_1919:
[----:B------:R-:W-:Y:S01]  /*29230*/  IMAD.U32 R0, RZ, RZ, UR37 ;  /* 0x00000025ff007e24 */ /* 0x000fe2000f8e00ff */
[----:B------:R0:W-:Y:S04]  /*29240*/  SYNCS.ARRIVE.TRANS64.A1T0 RZ, [R4+URZ+0x2a830], RZ ;  /* 0x02a830ff04ff79a7 */ /* 0x0001e8000810003f */
[----:B------:R-:W-:-:S13]  /*29250*/  ISETP.NE.AND P0, PT, R0, 0x3, PT ;  /* 0x000000030000780c */ /* 0x000fda0003f05270 */
[----:B0-----:R-:W-:Y:S05]  /*29260*/  @!P0 BRA `(.L_x_1920) ;  /* 0x0000000000048947 */ /* 0x001fea0003800000 */
[----:B------:R-:W-:Y:S01]  /*29270*/  BPT.TRAP 0x1 ;  /* 0x000000040000795c */ /* 0x000fe20000300000 */
.L_x_1920:
[----:B------:R-:W-:Y:S01]  /*29280*/  LOP3.LUT R2, R6, 0x1, RZ, 0x3c, !PT ;  /* 0x0000000106027812 */ /* 0x000fe200078e3cff */
[----:B------:R-:W-:Y:S01]  /*29290*/  IMAD R0, R5, 0x8, R22 ;  /* 0x0000000805007824 */ /* 0x000fe200078e0216 */
[----:B------:R-:W-:Y:S02]  /*292a0*/  BSSY B0, `(.L_x_1921) ;  /* 0x0000004000007945 */ /* 0x000fe40003800000 */
[----:B------:R-:W-:-:S04]  /*292b0*/  SHF.L.U32 R2, R2, 0x1f, RZ ;  /* 0x0000001f02027819 */ /* 0x000fc800000006ff */
[----:B------:R-:W0:Y:S02]  /*292c0*/  SYNCS.PHASECHK.TRANS64.TRYWAIT P2, [R0+URZ+0x2a870], R2 ;  /* 0x02a87002000075a7 */ /* 0x000e24000804017f */
[----:B0-----:R-:W-:Y:S05]  /*292d0*/  @!P2 BRA `(.L_x_1922) ;  /* 0x00000068002ca947 */ /* 0x001fea0003800000 */
.L_x_2130:
[----:B------:R-:W-:Y:S05]  /*292e0*/  BSYNC B0 ;  /* 0x0000000000007941 */ /* 0x000fea0003800000 */
.L_x_1921:
[----:B------:R-:W-:-:S05]  /*292f0*/  IMAD.U32 R3, RZ, RZ, UR39 ;  /* 0x00000027ff037e24 */ /* 0x000fca000f8e00ff */
[----:B------:R-:W-:-:S13]  /*29300*/  ISETP.NE.AND P2, PT, R3, 0x3, PT ;  /* 0x000000030300780c */ /* 0x000fda0003f45270 */
[----:B------:R-:W-:Y:S05]  /*29310*/  @!P2 BRA `(.L_x_1923) ;  /* 0x000000000004a947 */ /* 0x000fea0003800000 */
[----:B------:R-:W-:Y:S01]  /*29320*/  BPT.TRAP 0x1 ;  /* 0x000000040000795c */ /* 0x000fe20000300000 */
.L_x_1923:
[----:B------:R-:W-:Y:S01]  /*29330*/  SHF.L.U32 R3, R6, 0x1f, RZ ;  /* 0x0000001f06037819 */ /* 0x000fe200000006ff */
[----:B------:R-:W-:-:S03]  /*29340*/  IMAD R2, R5, 0x6000, RZ ;  /* 0x0000600005027824 */ /* 0x000fc600078e02ff */
[----:B------:R-:W0:Y:S02]  /*29350*/  SYNCS.PHASECHK.TRANS64.TRYWAIT P2, [R0+URZ+0x2a860], R3 ;  /* 0x02a86003000075a7 */ /* 0x000e24000804017f */
[----:B0-----:R-:W-:Y:S05]  /*29360*/  @!P2 BRA `(.L_x_1924) ;  /* 0x00000068001ca947 */ /* 0x001fea0003800000 */
.L_x_2131:
[----:B--23--:R-:W2:Y:S04]  /*29370*/  LDL R4, [R1+0xc] ;  /* 0x00000c0001047983 */ /* 0x00cea80000100800 */
[----:B----4-:R-:W3:Y:S01]  /*29380*/  LDL R8, [R1+0x4] ;  /* 0x0000040001087983 */ /* 0x010ee20000100800 */
[----:B------:R-:W-:Y:S05]  /*29390*/  WARPSYNC.ALL ;  /* 0x0000000000007948 */ /* 0x000fea0003800000 */
[----:B------:R-:W4:Y:S01]  /*293a0*/  LDL R17, [R1+0x8] ;  /* 0x0000080001117983 */ /* 0x000f220000100800 */
[----:B--2---:R-:W-:-:S02]  /*293b0*/  LOP3.LUT R3, R2, R4, RZ, 0xfc, !PT ;  /* 0x0000000402037212 */ /* 0x004fc400078efcff */
[----:B---3--:R-:W-:-:S03]  /*293c0*/  IADD3 R2, R22, R2, R8 ;  /* 0x0000000216027210 */ /* 0x008fc60007ffe008 */
[----:B------:R-:W-:-:S05]  /*293d0*/  IMAD.IADD R3, R22, 0x1, R3 ;  /* 0x0000000116037824 */ /* 0x000fca00078e0203 */
[----:B------:R-:W0:Y:S02]  /*293e0*/  LDSM.16.MT88.4 R4, [R3+0xc400] ;  /* 0x00c400000304783b */ /* 0x000e240000004200 */
        /* <DEDUP_REMOVED lines=17> */
[----:B------:R-:W0:Y:S01]  /*29500*/  LDSM.16.MT88.4 R4, [R3+0xcc00] ;  /* 0x00cc00000304783b */ /* 0x000e220000004200 */
[----:B------:R-:W-:Y:S02]  /*29510*/  IADD3 R12, R31, 0x400, R2 ;  /* 0x000004001f0c7810 */ /* 0x000fe40007ffe002 */
        /* <DEDUP_REMOVED lines=18> */
[----:B----4-:R-:W-:Y:S02]  /*29640*/  IADD3 R2, R17, 0x400, R2 ;  /* 0x0000040011027810 */ /* 0x010fe40007ffe002 */
        /* <DEDUP_REMOVED lines=24> */
[----:B------:R-:W0:Y:S01]  /*297d0*/  LDSM.16.MT88.4 R4, [R3+0xfc00] ;  /* 0x00fc00000304783b */ /* 0x000e220000004200 */
[----:B------:R-:W-:Y:S02]  /*297e0*/  MOV R12, UR39 ;  /* 0x00000027000c7c02 */ /* 0x000fe40008000f00 */
[C-C-:B0-----:R-:W-:Y:S02]  /*297f0*/  PRMT R8, R4.reuse, 0x6420, R5.reuse ;  /* 0x0000642004087816 */ /* 0x141fe40000000005 */
[----:B------:R-:W-:Y:S02]  /*29800*/  PRMT R9, R4, 0x7531, R5 ;  /* 0x0000753104097816 */ /* 0x000fe40000000005 */
[----:B------:R-:W-:-:S02]  /*29810*/  PRMT R10, R6, 0x6420, R7 ;  /* 0x00006420060a7816 */ /* 0x000fc40000000007 */
[----:B------:R-:W-:-:S05]  /*29820*/  PRMT R11, R6, 0x7531, R7 ;  /* 0x00007531060b7816 */ /* 0x000fca0000000007 */
[----:B------:R-:W-:Y:S04]  /*29830*/  STSM.16.M88.4 [R2+0x2000], R8 ;  /* 0x0020000802007844 */ /* 0x000fe80000000200 */
[----:B------:R-:W0:Y:S01]  /*29840*/  LDSM.16.MT88.4 R4, [R3+0x11c00] ;  /* 0x011c00000304783b */ /* 0x000e220000004200 */
[----:B------:R-:W-:Y:S02]  /*29850*/  ISETP.NE.AND P2, PT, R12, 0x3, PT ;  /* 0x000000030c00780c */ /* 0x000fe40003f45270 */
        /* <DEDUP_REMOVED lines=13> */
.L_x_1925:
[----:B--2---:R2:W-:Y:S01]  /*29930*/  SYNCS.ARRIVE.TRANS64.A1T0 RZ, [R0+URZ+0x2a850], RZ ;  /* 0x02a850ff00ff79a7 */ /* 0x0045e2000810003f */
[----:B------:R-:W-:Y:S06]  /*29940*/  BAR.SYNC.DEFER_BLOCKING 0x2, 0x80 ;  /* 0x0082000000007b1d */ /* 0x000fec0000010000 */
[----:B------:R-:W-:Y:S05]  /*29950*/  @!P0 BRA `(.L_x_1926) ;  /* 0x0000000000048947 */ /* 0x000fea0003800000 */
[----:B------:R-:W-:Y:S01]  /*29960*/  BPT.TRAP 0x1 ;  /* 0x000000040000795c */ /* 0x000fe20000300000 */
.L_x_1926:
[----:B--2---:R-:W-:Y:S02]  /*29970*/  VIADD R0, R0, 0x2a880 ;  /* 0x0002a88000007836 */ /* 0x004fe40000000000 */
[----:B------:R-:W-:Y:S02]  /*29980*/  IMAD.MOV.U32 R5, RZ, RZ, R23 ;  /* 0x000000ffff057224 */ /* 0x000fe400078e0017 */
[----:B------:R-:W-:Y:S01]  /*29990*/  IMAD.MOV.U32 R6, RZ, RZ, R25 ;  /* 0x000000ffff067224 */ /* 0x000fe200078e0019 */
[----:B------:R-:W-:-:S04]  /*299a0*/  PRMT R0, R37, 0x654, R0 ;  /* 0x0000065425007816 */ /* 0x000fc80000000000 */
[----:B------:R2:W-:Y:S01]  /*299b0*/  SYNCS.ARRIVE.TRANS64.RED.A1T0 RZ, [R0+URZ], RZ ;  /* 0x000000ff00ff79a7 */ /* 0x0005e2000810043f */
[----:B------:R-:W-:Y:S05]  /*299c0*/  @P1 BRA `(.L_x_1927) ;  /* 0xffffffec00101947 */ /* 0x000fea000383ffff */
.L_x_1907:
        /* <DEDUP_REMOVED lines=19> */
.L_x_1929:
[----:B------:R-:W-:Y:S05]  /*29b00*/  BSYNC B0 ;  /* 0x0000000000007941 */ /* 0x000fea0003800000 */
.L_x_1928:
[----:B------:R-:W-:Y:S05]  /*29b10*/  @!P0 BRA `(.L_x_1930) ;  /* 0x0000000000048947 */ /* 0x000fea0003800000 */
[----:B------:R-:W-:Y:S01]  /*29b20*/  BPT.TRAP 0x1 ;  /* 0x000000040000795c */ /* 0x000fe20000300000 */
.L_x_1930:
[----:B------:R-:W-:Y:S01]  /*29b30*/  LOP3.LUT R3, R25, 0x1, RZ, 0x3c, !PT ;  /* 0x0000000119037812 */ /* 0x000fe200078e3cff */
[----:B------:R-:W-:Y:S01]  /*29b40*/  IMAD R12, R23, 0x8, R22 ;  /* 0x00000008170c7824 */ /* 0x000fe200078e0216 */
[----:B------:R-:W-:Y:S02]  /*29b50*/  BSSY B0, `(.L_x_1931) ;  /* 0x0000004000007945 */ /* 0x000fe40003800000 */
[----:B------:R-:W-:-:S04]  /*29b60*/  SHF.L.U32 R3, R3, 0x1f, RZ ;  /* 0x0000001f03037819 */ /* 0x000fc800000006ff */
[----:B------:R-:W0:Y:S02]  /*29b70*/  SYNCS.PHASECHK.TRANS64.TRYWAIT P1, [R12+URZ+0x2a870], R3 ;  /* 0x02a870030c0075a7 */ /* 0x000e24000802017f */
[----:B0-----:R-:W-:Y:S05]  /*29b80*/  @!P1 BRA `(.L_x_1932) ;  /* 0x0000006000289947 */ /* 0x001fea0003800000 */
.L_x_2132:
[----:B------:R-:W-:Y:S05]  /*29b90*/  BSYNC B0 ;  /* 0x0000000000007941 */ /* 0x000fea0003800000 */
.L_x_1931:
[----:B------:R-:W-:-:S05]  /*29ba0*/  IMAD.U32 R0, RZ, RZ, UR39 ;  /* 0x00000027ff007e24 */ /* 0x000fca000f8e00ff */
[----:B------:R-:W-:-:S13]  /*29bb0*/  ISETP.NE.AND P1, PT, R0, 0x3, PT ;  /* 0x000000030000780c */ /* 0x000fda0003f25270 */
[----:B------:R-:W-:Y:S05]  /*29bc0*/  @!P1 BRA `(.L_x_1933) ;  /* 0x0000000000049947 */ /* 0x000fea0003800000 */
[----:B------:R-:W-:Y:S01]  /*29bd0*/  BPT.TRAP 0x1 ;  /* 0x000000040000795c */ /* 0x000fe20000300000 */
.L_x_1933:
[----:B0-----:R-:W-:-:S04]  /*29be0*/  SHF.L.U32 R3, R25, 0x1f, RZ ;  /* 0x0000001f19037819 */ /* 0x001fc800000006ff */
[----:B------:R-:W0:Y:S02]  /*29bf0*/  SYNCS.PHASECHK.TRANS64.TRYWAIT P1, [R12+URZ+0x2a860], R3 ;  /* 0x02a860030c0075a7 */ /* 0x000e24000802017f */
[----:B0-----:R-:W-:Y:S05]  /*29c00*/  @!P1 BRA `(.L_x_1934) ;  /* 0x00000060001c9947 */ /* 0x001fea0003800000 */
.L_x_2133:
[----:B------:R-:W2:Y:S04]  /*29c10*/  LDL R0, [R1+0xc] ;  /* 0x00000c0001007983 */ /* 0x000ea80000100800 */
[----:B------:R-:W3:Y:S01]  /*29c20*/  LDL R2, [R1+0x4] ;  /* 0x0000040001027983 */ /* 0x000ee20000100800 */
[----:B0-----:R-:W-:Y:S01]  /*29c30*/  IMAD R3, R23, 0x6000, RZ ;  /* 0x0000600017037824 */ /* 0x001fe200078e02ff */
        /* <DEDUP_REMOVED lines=69> */
[----:B------:R-:W-:Y:S01]  /*2a090*/  IMAD.U32 R3, RZ, RZ, UR39 ;  /* 0x00000027ff037e24 */ /* 0x000fe2000f8e00ff */
        /* <DEDUP_REMOVED lines=20> */
.L_x_1935:
[----:B--2---:R2:W-:Y:S01]  /*2a1e0*/  SYNCS.ARRIVE.TRANS64.A1T0 RZ, [R12+URZ+0x2a850], RZ ;  /* 0x02a850ff0cff79a7 */ /* 0x0045e2000810003f */
[----:B------:R-:W-:Y:S06]  /*2a1f0*/  BAR.SYNC.DEFER_BLOCKING 0x2, 0x80 ;  /* 0x0082000000007b1d */ /* 0x000fec0000010000 */
[----:B------:R-:W-:Y:S05]  /*2a200*/  @!P0 BRA `(.L_x_1936) ;  /* 0x0000000000048947 */ /* 0x000fea0003800000 */
[----:B------:R-:W-:Y:S01]  /*2a210*/  BPT.TRAP 0x1 ;  /* 0x000000040000795c */ /* 0x000fe20000300000 */
.L_x_1936:
[----:B--2---:R-:W-:Y:S02]  /*2a220*/  VIADD R12, R12, 0x2a880 ;  /* 0x0002a8800c0c7836 */ /* 0x004fe40000000000 */
[----:B------:R-:W-:-:S03]  /*2a230*/  VIADD R23, R23, 0x1 ;  /* 0x0000000117177836 */ /* 0x000fc60000000000 */
[----:B------:R-:W-:Y:S02]  /*2a240*/  PRMT R12, R37, 0x654, R12 ;  /* 0x00000654250c7816 */ /* 0x000fe4000000000c */
[C---:B------:R-:W-:Y:S02]  /*2a250*/  ISETP.NE.AND P0, PT, R23.reuse, 0x2, PT ;  /* 0x000000021700780c */ /* 0x040fe40003f05270 */
[----:B------:R2:W-:Y:S02]  /*2a260*/  SYNCS.ARRIVE.TRANS64.RED.A1T0 RZ, [R12+URZ], RZ ;  /* 0x000000ff0cff79a7 */ /* 0x0005e4000810043f */
[----:B------:R-:W-:Y:S02]  /*2a270*/  SEL R0, RZ, 0x1, P0 ;  /* 0x00000001ff007807 */ /* 0x000fe40000000000 */
[----:B------:R-:W-:Y:S02]  /*2a280*/  SEL R23, R23, RZ, P0 ;  /* 0x000000ff17177207 */ /* 0x000fe40000000000 */
[----:B------:R-:W-:-:S07]  /*2a290*/  LOP3.LUT R25, R25, R0, RZ, 0x3c, !PT ;  /* 0x0000000019197212 */ /* 0x000fce00078e3cff */
.L_x_1877:
[----:B------:R-:W-:-:S13]  /*2a2a0*/  LOP3.LUT P0, RZ, R32, 0x20, RZ, 0xc0, !PT ;  /* 0x0000002020ff7812 */ /* 0x000fda000780c0ff */
[----:B------:R-:W-:Y:S05]  /*2a2b0*/  @!P0 BRA `(.L_x_1937) ;  /* 0x0000000000248947 */ /* 0x000fea0003800000 */
[----:B------:R-:W-:Y:S05]  /*2a2c0*/  WARPSYNC.ALL ;  /* 0x0000000000007948 */ /* 0x000fea0003800000 */
[----:B------:R-:W3:Y:S08]  /*2a2d0*/  S2UR UR4, SR_CgaCtaId ;  /* 0x00000000000479c3 */ /* 0x000ef00000008800 */
[----:B------:R-:W-:Y:S01]  /*2a2e0*/  BAR.SYNC.DEFER_BLOCKING 0x5, 0x180 ;  /* 0x0146000000007b1d */ /* 0x000fe20000010000 */
[----:B------:R-:W-:Y:S01]  /*2a2f0*/  MOV R22, 0x400 ;  /* 0x0000040000167802 */ /* 0x000fe20000000f00 */
[----:B---3--:R-:W-:-:S05]  /*2a300*/  IMAD.U32 R37, RZ, RZ, UR4 ;  /* 0x00000004ff257e24 */ /* 0x008fca000f8e00ff */
[----:B------:R-:W-:-:S05]  /*2a310*/  LEA R22, R37, R22, 0x18 ;  /* 0x0000001625167211 */ /* 0x000fca00078ec0ff */
[----:B------:R4:W3:Y:S01]  /*2a320*/  LDS.128 R16, [R22+0x2a8d0] ;  /* 0x02a8d00016107984 */ /* 0x0008e20000000c00 */
[----:B------:R-:W-:Y:S06]  /*2a330*/  BAR.ARV 0x4, 0x180 ;  /* 0x0106000000007b1d */ /* 0x000fec0000002000 */
[----:B------:R-:W-:Y:S05]  /*2a340*/  BRA `(.L_x_1938) ;  /* 0x0000000800cc7947 */ /* 0x000fea0003800000 */
.L_x_1937:
        /* <DEDUP_REMOVED lines=8> */
[----:B------:R-:W0:Y:S02]  /*2a3d0*/  @!P1 LDC.64 R2, c[0x0][0xc80] ;  /* 0x00032000ff029b82 */ /* 0x000e240000000a00 */
[----:B0-----:R-:W-:-:S06]  /*2a3e0*/  @!P1 IMAD.WIDE R2, R5, 0x4, R2 ;  /* 0x0000000405029825 */ /* 0x001fcc00078e0202 */
[----:B------:R-:W3:Y:S01]  /*2a3f0*/  @!P1 LDG.E R2, desc[UR42][R2.64] ;  /* 0x0000002a02029981 */ /* 0x000ee2000c1e1900 */
[----:B------:R-:W-:Y:S01]  /*2a400*/  IMAD.MOV.U32 R17, RZ, RZ, RZ ;  /* 0x000000ffff117224 */ /* 0x000fe200078e00ff */
[C---:B------:R-:W-:Y:S02]  /*2a410*/  ISETP.GE.U32.AND P2, PT, R8.reuse, 0x2, PT ;  /* 0x000000020800780c */ /* 0x040fe40003f46070 */
[C---:B------:R-:W-:Y:S01]  /*2a420*/  ISETP.GE.U32.AND P3, PT, R8.reuse, 0x4, PT ;  /* 0x000000040800780c */ /* 0x040fe20003f66070 */
[----:B------:R-:W-:Y:S01]  /*2a430*/  SHFL.IDX PT, R0, R16, RZ, 0x1f ;  /* 0x00001fff10007589 */ /* 0x000fe200000e0000 */
[C---:B------:R-:W-:Y:S02]  /*2a440*/  ISETP.GE.U32.AND P4, PT, R8.reuse, 0x8, PT ;  /* 0x000000080800780c */ /* 0x040fe40003f86070 */
[C---:B------:R-:W-:Y:S01]  /*2a450*/  ISETP.GE.U32.AND P5, PT, R8.reuse, 0x10, PT ;  /* 0x000000100800780c */ /* 0x040fe20003fa6070 */
[----:B---3--:R-:W-:Y:S01]  /*2a460*/  @!P1 IMAD.MOV.U32 R17, RZ, RZ, R2 ;  /* 0x000000ffff119224 */ /* 0x008fe200078e0002 */
[----:B------:R-:W-:-:S04]  /*2a470*/  ISETP.NE.AND P1, PT, R8, RZ, PT ;  /* 0x000000ff0800720c */ /* 0x000fc80003f25270 */
[----:B------:R-:W0:Y:S02]  /*2a480*/  SHFL.UP PT, R14, R17, 0x1, RZ ;  /* 0x04200000110e7989 */ /* 0x000e2400000e00ff */
[----:B0-----:R-:W-:-:S05]  /*2a490*/  SEL R4, R14, RZ, P1 ;  /* 0x000000ff0e047207 */ /* 0x001fca0000800000 */
[----:B------:R-:W-:-:S05]  /*2a4a0*/  IMAD.IADD R4, R17, 0x1, R4 ;  /* 0x0000000111047824 */ /* 0x000fca00078e0204 */
[----:B------:R-:W0:Y:S02]  /*2a4b0*/  SHFL.UP PT, R14, R4, 0x2, RZ ;  /* 0x04400000040e7989 */ /* 0x000e2400000e00ff */
[----:B0-----:R-:W-:-:S05]  /*2a4c0*/  SEL R5, R14, RZ, P2 ;  /* 0x000000ff0e057207 */ /* 0x001fca0001000000 */
[----:B------:R-:W-:Y:S02]  /*2a4d0*/  IMAD.IADD R6, R4, 0x1, R5 ;  /* 0x0000000104067824 */ /* 0x000fe400078e0205 */
[----:B------:R-:W-:Y:S04]  /*2a4e0*/  SHFL.IDX PT, R5, R16, 0x1, 0x1f ;  /* 0x00201f0010057f89 */ /* 0x000fe800000e0000 */
        /* <DEDUP_REMOVED lines=9> */
[----:B------:R0:W3:Y:S02]  /*2a580*/  SHFL.IDX PT, R14, R3, 0x1f, 0x1f ;  /* 0x03e01f00030e7f89 */ /* 0x0000e400000e0000 */
.L_x_2143:
[----:B------:R-:W-:Y:S02]  /*2a590*/  ULDC UR4, c[0x0][0xc38] ;  /* 0x00030e0000047ab9 */ /* 0x000fe40000000800 */
[----:B------:R-:W-:-:S04]  /*2a5a0*/  IMAD.U32 R4, RZ, RZ, UR4 ;  /* 0x00000004ff047e24 */ /* 0x000fc8000f8e00ff */
[----:B---3--:R-:W-:-:S04]  /*2a5b0*/  IMAD R14, R14, R4, RZ ;  /* 0x000000040e0e7224 */ /* 0x008fc800078e02ff */
[----:B------:R-:W-:-:S05]  /*2a5c0*/  IMAD.IADD R5, R5, 0x1, R14 ;  /* 0x0000000105057824 */ /* 0x000fca00078e020e */
[----:B------:R-:W-:-:S13]  /*2a5d0*/  ISETP.GT.AND P6, PT, R5, R0, PT ;  /* 0x000000000500720c */ /* 0x000fda0003fc4270 */
[----:B------:R-:W-:Y:S05]  /*2a5e0*/  @P6 BRA `(.L_x_1940) ;  /* 0x00000000009c6947 */ /* 0x000fea0003800000 */
.L_x_1945:
[----:B------:R-:W3:Y:S01]  /*2a5f0*/  LDC R2, c[0x0][0xc3c] ;  /* 0x00030f00ff027b82 */ /* 0x000ee20000000800 */
[----:B------:R-:W-:-:S05]  /*2a600*/  VIADD R19, R19, 0x1f ;  /* 0x0000001f13137836 */ /* 0x000fca0000000000 */
[----:B---3--:R-:W-:-:S13]  /*2a610*/  ISETP.GE.AND P6, PT, R19, R2, PT ;  /* 0x000000021300720c */ /* 0x008fda0003fc6270 */
[----:B------:R-:W-:Y:S05]  /*2a620*/  @P6 BRA `(.L_x_1941) ;  /* 0x0000000400d06947 */ /* 0x000fea0003800000 */
[----:B0-----:R-:W0:Y:S01]  /*2a630*/  S2R R3, SR_TID.X ;  /* 0x0000000000037919 */ /* 0x001e220000002100 */
        /* <DEDUP_REMOVED lines=9> */
.L_x_1943:
[----:B------:R-:W-:Y:S05]  /*2a6d0*/  BSYNC B0 ;  /* 0x0000000000007941 */ /* 0x000fea0003800000 */
.L_x_1942:
[----:B------:R-:W-:-:S03]  /*2a6e0*/  UMOV UR4, 0xffffffff ;  /* 0xffffffff00047882 */ /* 0x000fc60000000000 */
[----:B------:R-:W-:Y:S05]  /*2a6f0*/  BRA.DIV UR4, `(.L_x_1944) ;  /* 0x0000005a04987947 */ /* 0x000fea000b800000 */
[----:B-----5:R-:W3:Y:S02]  /*2a700*/  SHFL.UP PT, R14, R17, 0x1, RZ ;  /* 0x04200000110e7989 */ /* 0x020ee400000e00ff */
[----:B---3--:R-:W-:-:S05]  /*2a710*/  SEL R14, R14, RZ, P1 ;  /* 0x000000ff0e0e7207 */ /* 0x008fca0000800000 */
        /* <DEDUP_REMOVED lines=13> */
[----:B------:R0:W3:Y:S02]  /*2a7f0*/  SHFL.IDX PT, R14, R3, 0x1f, 0x1f ;  /* 0x03e01f00030e7f89 */ /* 0x0000e400000e0000 */
.L_x_2151:
[----:B------:R-:W-:Y:S02]  /*2a800*/  ULDC UR4, c[0x0][0xc38] ;  /* 0x00030e0000047ab9 */ /* 0x000fe40000000800 */
[----:B------:R-:W-:-:S04]  /*2a810*/  IMAD.U32 R4, RZ, RZ, UR4 ;  /* 0x00000004ff047e24 */ /* 0x000fc8000f8e00ff */
[----:B---3--:R-:W-:-:S04]  /*2a820*/  IMAD R14, R14, R4, RZ ;  /* 0x000000040e0e7224 */ /* 0x008fc800078e02ff */
[----:B------:R-:W-:-:S05]  /*2a830*/  IMAD.IADD R5, R14, 0x1, R5 ;  /* 0x000000010e057824 */ /* 0x000fca00078e0205 */
[----:B------:R-:W-:-:S13]  /*2a840*/  ISETP.GT.AND P6, PT, R5, R0, PT ;  /* 0x000000000500720c */ /* 0x000fda0003fc4270 */
[----:B------:R-:W-:Y:S05]  /*2a850*/  @!P6 BRA `(.L_x_1945) ;  /* 0xfffffffc0064e947 */ /* 0x000fea000383ffff */
.L_x_1940:
[----:B------:R-:W-:Y:S01]  /*2a860*/  IMAD.IADD R16, R5, 0x1, -R14 ;  /* 0x0000000105107824 */ /* 0x000fe200078e0a0e */
[----:B------:R-:W-:-:S03]  /*2a870*/  UMOV UR4, 0xffffffff ;  /* 0xffffffff00047882 */ /* 0x000fc60000000000 */
[----:B------:R-:W-:-:S05]  /*2a880*/  IMAD R5, R3, R4, R16 ;  /* 0x0000000403057224 */ /* 0x000fca00078e0210 */
[----:B------:R-:W-:Y:S01]  /*2a890*/  ISETP.GT.AND P6, PT, R5, R0, PT ;  /* 0x000000000500720c */ /* 0x000fe20003fc4270 */
[----:B------:R-:W-:-:S12]  /*2a8a0*/  BRA.DIV UR4, `(.L_x_1946) ;  /* 0x0000005a04e87947 */ /* 0x000fd8000b800000 */
[----:B------:R-:W-:-:S04]  /*2a8b0*/  VOTE.ANY R2, PT, !P6 ;  /* 0x0000000000027806 */ /* 0x000fc800070e0100 */
[----:B------:R-:W3:Y:S02]  /*2a8c0*/  POPC R6, R2 ;  /* 0x0000000200067309 */ /* 0x000ee40000000000 */
[----:B---3--:R3:W4:Y:S02]  /*2a8d0*/  SHFL.IDX PT, R17, R17, R6, 0x1f ;  /* 0x00001f0611117589 */ /* 0x00872400000e0000 */
.L_x_2155:
[----:B------:R-:W-:Y:S01]  /*2a8e0*/  ISETP.NE.AND P0, PT, R2, RZ, PT ;  /* 0x000000ff0200720c */ /* 0x000fe20003f05270 */
[----:B------:R-:W-:-:S12]  /*2a8f0*/  IMAD.MOV.U32 R14, RZ, RZ, RZ ;  /* 0x000000ffff0e7224 */ /* 0x000fd800078e00ff */
[----:B------:R-:W-:Y:S05]  /*2a900*/  @!P0 BRA `(.L_x_1947) ;  /* 0x0000000000108947 */ /* 0x000fea0003800000 */
[----:B------:R-:W-:Y:S01]  /*2a910*/  UMOV UR4, 0xffffffff ;  /* 0xffffffff00047882 */ /* 0x000fe20000000000 */
[----:B--2---:R-:W-:Y:S02]  /*2a920*/  VIADD R12, R6, 0xffffffff ;  /* 0xffffffff060c7836 */ /* 0x004fe40000000000 */
[----:B------:R-:W-:Y:S05]  /*2a930*/  BRA.DIV UR4, `(.L_x_1948) ;  /* 0x0000005e040c7947 */ /* 0x000fea000b800000 */
[----:B------:R2:W0:Y:S02]  /*2a940*/  SHFL.IDX PT, R14, R3, R12, 0x1f ;  /* 0x00001f0c030e7589 */ /* 0x00042400000e0000 */
.L_x_1947:
[----:B0-2---:R-:W0:Y:S01]  /*2a950*/  LDC.64 R2, c[0x0][0xc90] ;  /* 0x00032400ff027b82 */ /* 0x005e220000000a00 */
[----:B------:R-:W-:-:S05]  /*2a960*/  IADD3 R19, R6, R19, RZ ;  /* 0x0000001306137210 */ /* 0x000fca0007ffe0ff */
[----:B0-----:R-:W-:-:S05]  /*2a970*/  IMAD.WIDE R2, R19, 0x4, R2 ;  /* 0x0000000413027825 */ /* 0x001fca00078e0202 */
[----:B---3--:R0:W4:Y:S01]  /*2a980*/  LDG.E R6, desc[UR42][R2.64] ;  /* 0x0000002a02067981 */ /* 0x008122000c1e1900 */
[----:B------:R-:W-:-:S04]  /*2a990*/  IMAD R16, R14, R4, R16 ;  /* 0x000000040e107224 */ /* 0x000fc800078e0210 */
[----:B------:R-:W-:Y:S02]  /*2a9a0*/  IMAD.IADD R0, R0, 0x1, -R16 ;  /* 0x0000000100007824 */ /* 0x000fe400078e0a10 */
[----:B0-----:R-:W-:Y:S02]  /*2a9b0*/  IMAD.MOV.U32 R2, RZ, RZ, RZ ;  /* 0x000000ffff027224 */ /* 0x001fe400078e00ff */
[----:B----4-:R-:W-:-:S05]  /*2a9c0*/  IMAD R5, R17, R6, RZ ;  /* 0x0000000611057224 */ /* 0x010fca00078e02ff */
[----:B------:R-:W-:-:S04]  /*2a9d0*/  IABS R7, R5 ;  /* 0x0000000500077213 */ /* 0x000fc80000000000 */
[----:B------:R-:W0:Y:S08]  /*2a9e0*/  I2F.RP R8, R7 ;  /* 0x0000000700087306 */ /* 0x000e300000209400 */
[----:B0-----:R-:W0:Y:S02]  /*2a9f0*/  MUFU.RCP R8, R8 ;  /* 0x0000000800087308 */ /* 0x001e240000001000 */
[----:B0-----:R-:W-:Y:S01]  /*2aa00*/  VIADD R9, R8, 0xffffffe ;  /* 0x0ffffffe08097836 */ /* 0x001fe20000000000 */
[----:B------:R-:W-:-:S05]  /*2aa10*/  IABS R8, R5 ;  /* 0x0000000500087213 */ /* 0x000fca0000000000 */
[----:B------:R-:W0:Y:S01]  /*2aa20*/  F2I.FTZ.U32.TRUNC.NTZ R3, R9 ;  /* 0x0000000900037305 */ /* 0x000e22000021f000 */
[----:B------:R-:W-:Y:S02]  /*2aa30*/  IMAD.MOV R8, RZ, RZ, -R8 ;  /* 0x000000ffff087224 */ /* 0x000fe400078e0a08 */
[----:B0-----:R-:W-:-:S04]  /*2aa40*/  IMAD.MOV R10, RZ, RZ, -R3 ;  /* 0x000000ffff0a7224 */ /* 0x001fc800078e0a03 */
[----:B------:R-:W-:-:S04]  /*2aa50*/  IMAD R11, R10, R7, RZ ;  /* 0x000000070a0b7224 */ /* 0x000fc800078e02ff */
[----:B------:R-:W-:Y:S01]  /*2aa60*/  IMAD.HI.U32 R2, R3, R11, R2 ;  /* 0x0000000b03027227 */ /* 0x000fe200078e0002 */
[----:B------:R-:W-:-:S05]  /*2aa70*/  IABS R3, R0 ;  /* 0x0000000000037213 */ /* 0x000fca0000000000 */
        /* <DEDUP_REMOVED lines=18> */
[----:B------:R-:W0:Y:S08]  /*2aba0*/  I2F.RP R8, R6 ;  /* 0x0000000600087306 */ /* 0x000e300000209400 */
[----:B0-----:R-:W0:Y:S02]  /*2abb0*/  MUFU.RCP R8, R8 ;  /* 0x0000000800087308 */ /* 0x001e240000001000 */
[----:B0-----:R-:W-:Y:S01]  /*2abc0*/  VIADD R2, R8, 0xffffffe ;  /* 0x0ffffffe08027836 */ /* 0x001fe20000000000 */
[----:B------:R-:W-:-:S05]  /*2abd0*/  IABS R8, R0 ;  /* 0x0000000000087213 */ /* 0x000fca0000000000 */
[----:B------:R0:W2:Y:S02]  /*2abe0*/  F2I.FTZ.U32.TRUNC.NTZ R3, R2 ;  /* 0x0000000200037305 */ /* 0x0000a4000021f000 */
[----:B0-----:R-:W-:Y:S02]  /*2abf0*/  IMAD.MOV.U32 R2, RZ, RZ, RZ ;  /* 0x000000ffff027224 */ /* 0x001fe400078e00ff */
[----:B--2---:R-:W-:-:S04]  /*2ac00*/  IMAD.MOV R5, RZ, RZ, -R3 ;  /* 0x000000ffff057224 */ /* 0x004fc800078e0a03 */
        /* <DEDUP_REMOVED lines=14> */
[----:B------:R-:W-:-:S05]  /*2acf0*/  @P0 IADD3 R3, R3, 0x1, RZ ;  /* 0x0000000103030810 */ /* 0x000fca0007ffe0ff */
[----:B------:R-:W-:Y:S01]  /*2ad00*/  @!P2 IMAD.MOV R3, RZ, RZ, -R3 ;  /* 0x000000ffff03a224 */ /* 0x000fe200078e0a03 */
[----:B------:R-:W-:Y:S01]  /*2ad10*/  @!P1 LOP3.LUT R3, RZ, R4, RZ, 0x33, !PT ;  /* 0x00000004ff039212 */ /* 0x000fe200078e33ff */
[----:B------:R-:W-:-:S04]  /*2ad20*/  IMAD.MOV R4, RZ, RZ, -R4 ;  /* 0x000000ffff047224 */ /* 0x000fc800078e0a04 */
[----:B------:R-:W-:Y:S01]  /*2ad30*/  IMAD R18, R3, R4, R0 ;  /* 0x0000000403127224 */ /* 0x000fe200078e0200 */
[----:B------:R-:W-:-:S05]  /*2ad40*/  LOP3.LUT R0, RZ, R3, RZ, 0x33, !PT ;  /* 0x00000003ff007212 */ /* 0x000fca00078e33ff */
[----:B------:R-:W-:Y:S01]  /*2ad50*/  IMAD.IADD R17, R17, 0x1, R0 ;  /* 0x0000000111117824 */ /* 0x000fe200078e0200 */
[----:B------:R-:W-:Y:S06]  /*2ad60*/  BRA `(.L_x_1949) ;  /* 0x00000000001c7947 */ /* 0x000fec0003800000 */
.L_x_1941:
[----:B------:R-:W-:Y:S01]  /*2ad70*/  UMOV UR4, URZ ;  /* 0x0000003f00047c82 */ /* 0x000fe20008000000 */
[----:B------:R-:W-:Y:S01]  /*2ad80*/  UMOV UR5, URZ ;  /* 0x0000003f00057c82 */ /* 0x000fe20008000000 */
[----:B------:R-:W-:Y:S01]  /*2ad90*/  ULDC UR6, c[0x0][0xc3c] ;  /* 0x00030f0000067ab9 */ /* 0x000fe20000000800 */
[----:B------:R-:W-:Y:S02]  /*2ada0*/  IMAD.MOV.U32 R16, RZ, RZ, R0 ;  /* 0x000000ffff107224 */ /* 0x000fe400078e0000 */
[----:B------:R-:W-:Y:S02]  /*2adb0*/  IMAD.U32 R17, RZ, RZ, UR4 ;  /* 0x00000004ff117e24 */ /* 0x000fe4000f8e00ff */
[----:B------:R-:W-:Y:S02]  /*2adc0*/  IMAD.U32 R18, RZ, RZ, UR5 ;  /* 0x00000005ff127e24 */ /* 0x000fe4000f8e00ff */
[----:B------:R-:W-:-:S07]  /*2add0*/  IMAD.U32 R19, RZ, RZ, UR6 ;  /* 0x00000006ff137e24 */ /* 0x000fce000f8e00ff */
.L_x_1949:
[----:B------:R-:W3:Y:S01]  /*2ade0*/  S2R R0, SR_TID.X ;  /* 0x0000000000007919 */ /* 0x000ee20000002100 */
[----:B------:R-:W-:Y:S05]  /*2adf0*/  WARPSYNC.ALL ;  /* 0x0000000000007948 */ /* 0x000fea0003800000 */
[----:B------:R-:W-:Y:S01]  /*2ae00*/  BAR.SYNC.DEFER_BLOCKING 0x4, 0x180 ;  /* 0x0106000000007b1d */ /* 0x000fe20000010000 */
[----:B---3--:R-:W-:-:S04]  /*2ae10*/  LOP3.LUT R0, R0, 0x1f, RZ, 0xc0, !PT ;  /* 0x0000001f00007812 */ /* 0x008fc800078ec0ff */
[----:B------:R-:W-:-:S13]  /*2ae20*/  ISETP.NE.AND P0, PT, R0, RZ, PT ;  /* 0x000000ff0000720c */ /* 0x000fda0003f05270 */
[----:B------:R-:W3:Y:S01]  /*2ae30*/  @!P0 S2R R37, SR_CgaCtaId ;  /* 0x0000000000258919 */ /* 0x000ee20000008800 */
[----:B------:R-:W-:-:S04]  /*2ae40*/  @!P0 MOV R0, 0x400 ;  /* 0x0000040000008802 */ /* 0x000fc80000000f00 */
[----:B---3--:R-:W-:-:S05]  /*2ae50*/  @!P0 LEA R22, R37, R0, 0x18 ;  /* 0x0000000025168211 */ /* 0x008fca00078ec0ff */
[----:B------:R3:W-:Y:S01]  /*2ae60*/  @!P0 STS.128 [R22+0x2a8d0], R16 ;  /* 0x02a8d01016008388 */ /* 0x0007e20000000c00 */
[----:B------:R-:W-:Y:S06]  /*2ae70*/  BAR.ARV 0x5, 0x180 ;  /* 0x0146000000007b1d */ /* 0x000fec0000002000 */
.L_x_1938:
[----:B------:R-:W-:Y:S02]  /*2ae80*/  ULDC UR4, c[0x0][0xc3c] ;  /* 0x00030f0000047ab9 */ /* 0x000fe40000000800 */
[----:B---3--:R-:W-:-:S13]  /*2ae90*/  ISETP.GE.AND P0, PT, R19, UR4, PT ;  /* 0x0000000413007c0c */ /* 0x008fda000bf06270 */
[----:B------:R-:W-:Y:S05]  /*2aea0*/  @!P0 BRA `(.L_x_1950) ;  /* 0xffffff9400188947 */ /* 0x000fea000383ffff */
[----:B------:R-:W-:Y:S05]  /*2aeb0*/  BSYNC B7 ;  /* 0x0000000000077941 */ /* 0x000fea0003800000 */
.L_x_1816:
[----:B--2---:R-:W2:Y:S01]  /*2aec0*/  LDL.LU R0, [R1+0x28] ;  /* 0x0000280001007983 */ /* 0x004ea20000300800 */
[----:B------:R-:W-:Y:S01]  /*2aed0*/  BSSY B0, `(.L_x_1951) ;  /* 0x000000b000007945 */ /* 0x000fe20003800000 */
[----:B------:R-:W3:Y:S01]  /*2aee0*/  S2R R5, SR_CgaCtaId ;  /* 0x0000000000057919 */ /* 0x000ee20000008800 */
[----:B--2---:R-:W-:-:S05]  /*2aef0*/  VIADD R0, R0, 0x1 ;  /* 0x0000000100007836 */ /* 0x004fca0000000000 */
[----:B0-----:R-:W-:-:S04]  /*2af00*/  LEA.HI R2, R0, R0, RZ, 0x1 ;  /* 0x0000000000027211 */ /* 0x001fc800078f08ff */
[----:B------:R-:W-:Y:S02]  /*2af10*/  LOP3.LUT R3, R2, 0xfffffffe, RZ, 0xc0, !PT ;  /* 0xfffffffe02037812 */ /* 0x000fe400078ec0ff */
[----:B------:R-:W-:-:S03]  /*2af20*/  MOV R2, 0x400 ;  /* 0x0000040000027802 */ /* 0x000fc60000000f00 */
[----:B------:R-:W-:Y:S01]  /*2af30*/  IMAD.IADD R0, R0, 0x1, -R3 ;  /* 0x0000000100007824 */ /* 0x000fe200078e0a03 */
[----:B---3--:R-:W-:-:S04]  /*2af40*/  LEA R5, R5, R2, 0x18 ;  /* 0x0000000205057211 */ /* 0x008fc800078ec0ff */
[----:B------:R-:W-:-:S04]  /*2af50*/  SHF.L.U32 R0, R0, 0x1f, RZ ;  /* 0x0000001f00007819 */ /* 0x000fc800000006ff */
[----:B------:R-:W0:Y:S02]  /*2af60*/  SYNCS.PHASECHK.TRANS64.TRYWAIT P0, [R5+URZ+0x2a820], R0 ;  /* 0x02a82000050075a7 */ /* 0x000e24000800017f */
[----:B0-----:R-:W-:Y:S05]  /*2af70*/  @!P0 BRA `(.L_x_1952) ;  /* 0x0000005400a08947 */ /* 0x001fea0003800000 */
.L_x_2158:
[----:B------:R-:W-:Y:S05]  /*2af80*/  BSYNC B0 ;  /* 0x0000000000007941 */ /* 0x000fea0003800000 */
.L_x_1951:
[----:B------:R-:W-:-:S03]  /*2af90*/  UMOV UR4, 0xffffffff ;  /* 0xffffffff00047882 */ /* 0x000fc60000000000 */
[----:B------:R-:W-:Y:S05]  /*2afa0*/  BRA.DIV UR4, `(.L_x_1953) ;  /* 0x0000005604a87947 */ /* 0x000fea000b800000 */
[----:B0-----:R-:W0:Y:S02]  /*2afb0*/  S2R R0, SR_TID.X ;  /* 0x0000000000007919 */ /* 0x001e240000002100 */
[----:B0-----:R-:W-:-:S04]  /*2afc0*/  SHF.R.U32.HI R0, RZ, 0x5, R0 ;  /* 0x00000005ff007819 */ /* 0x001fc80000011600 */
[----:B------:R-:W-:-:S05]  /*2afd0*/  LOP3.LUT R0, R0, 0x3, RZ, 0xc0, !PT ;  /* 0x0000000300007812 */ /* 0x000fca00078ec0ff */
[----:B------:R0:W2:Y:S02]  /*2afe0*/  SHFL.IDX PT, R14, R0, RZ, 0x1f ;  /* 0x00001fff000e7589 */ /* 0x0000a400000e0000 */
.L_x_2161:
[----:B--2---:R-:W-:-:S13]  /*2aff0*/  ISETP.NE.AND P0, PT, R14, RZ, PT ;  /* 0x000000ff0e00720c */ /* 0x004fda0003f05270 */
[----:B------:R-:W-:Y:S05]  /*2b000*/  @P0 BRA `(.L_x_1581) ;  /* 0x0000000000a80947 */ /* 0x000fea0003800000 */
[----:B------:R-:W-:-:S03]  /*2b010*/  UMOV UR4, 0xffffffff ;  /* 0xffffffff00047882 */ /* 0x000fc60000000000 */
[----:B------:R-:W-:Y:S05]  /*2b020*/  BRA.DIV UR4, `(.L_x_1954) ;  /* 0x0000005604bc7947 */ /* 0x000fea000b800000 */
[----:B------:R-:W-:-:S13]  /*2b030*/  ELECT P6, URZ, PT ;  /* 0x00000000003f782f */ /* 0x000fda00038c0000 */
.L_x_2164:
[----:B------:R-:W-:Y:S05]  /*2b040*/  @!P6 BRA `(.L_x_1581) ;  /* 0x000000000098e947 */ /* 0x000fea0003800000 */
[----:B------:R-:W-:-:S06]  /*2b050*/  ULOP3.LUT UR4, UR36, 0x2, URZ, 0xfc, !UPT ;  /* 0x0000000224047892 */ /* 0x000fcc000f8efc3f */
[----:B0-----:R-:W-:-:S05]  /*2b060*/  IMAD.U32 R0, RZ, RZ, UR4 ;  /* 0x00000004ff007e24 */ /* 0x001fca000f8e00ff */
[----:B------:R-:W-:-:S13]  /*2b070*/  ISETP.NE.AND P0, PT, R0, 0x3, PT ;  /* 0x000000030000780c */ /* 0x000fda0003f05270 */
[----:B------:R-:W-:Y:S05]  /*2b080*/  @!P0 BRA `(.L_x_1955) ;  /* 0x0000000000048947 */ /* 0x000fea0003800000 */
[----:B------:R-:W-:Y:S01]  /*2b090*/  BPT.TRAP 0x1 ;  /* 0x000000040000795c */ /* 0x000fe20000300000 */
.L_x_1955:
[----:B------:R-:W-:Y:S01]  /*2b0a0*/  IMAD R3, R23, 0x8, R5 ;  /* 0x0000000817037824 */ /* 0x000fe200078e0205 */
[----:B------:R-:W-:Y:S01]  /*2b0b0*/  SHF.L.U32 R2, R25, 0x1f, RZ ;  /* 0x0000001f19027819 */ /* 0x000fe200000006ff */
[----:B------:R-:W-:-:S03]  /*2b0c0*/  VIADD R23, R23, 0x1 ;  /* 0x0000000117177836 */ /* 0x000fc60000000000 */
[----:B------:R-:W0:Y:S02]  /*2b0d0*/  SYNCS.PHASECHK.TRANS64.TRYWAIT P1, [R3+URZ+0x2a840], R2 ;  /* 0x02a84002030075a7 */ /* 0x000e24000802017f */
[----:B------:R-:W-:-:S04]  /*2b0e0*/  ISETP.NE.AND P2, PT, R23, 0x2, PT ;  /* 0x000000021700780c */ /* 0x000fc80003f45270 */
[----:B------:R-:W-:Y:S01]  /*2b0f0*/  SEL R0, RZ, 0x1, P2 ;  /* 0x00000001ff007807 */ /* 0x000fe20001000000 */
[----:B0-----:R-:W-:Y:S08]  /*2b100*/  @!P1 BRA `(.L_x_1956) ;  /* 0x0000005400a49947 */ /* 0x001ff00003800000 */
.L_x_2165:
[----:B------:R-:W-:Y:S02]  /*2b110*/  SEL R23, R23, RZ, P2 ;  /* 0x000000ff17177207 */ /* 0x000fe40001000000 */
[----:B------:R-:W-:Y:S01]  /*2b120*/  LOP3.LUT R0, R25, R0, RZ, 0x3c, !PT ;  /* 0x0000000019007212 */ /* 0x000fe200078e3cff */
[----:B------:R-:W-:Y:S06]  /*2b130*/  @!P0 BRA `(.L_x_1957) ;  /* 0x0000000000048947 */ /* 0x000fec0003800000 */
[----:B------:R-:W-:Y:S01]  /*2b140*/  BPT.TRAP 0x1 ;  /* 0x000000040000795c */ /* 0x000fe20000300000 */
.L_x_1957:
[----:B------:R-:W-:Y:S01]  /*2b150*/  IMAD R23, R23, 0x8, R5 ;  /* 0x0000000817177824 */ /* 0x000fe200078e0205 */
[----:B------:R-:W-:-:S04]  /*2b160*/  SHF.L.U32 R0, R0, 0x1f, RZ ;  /* 0x0000001f00007819 */ /* 0x000fc800000006ff */
[----:B------:R-:W2:Y:S02]  /*2b170*/  SYNCS.PHASECHK.TRANS64.TRYWAIT P1, [R23+URZ+0x2a840], R0 ;  /* 0x02a84000170075a7 */ /* 0x000ea4000802017f */
[----:B--2---:R-:W-:Y:S05]  /*2b180*/  @!P1 BRA `(.L_x_1958) ;  /* 0x0000005400989947 */ /* 0x004fea0003800000 */
.L_x_2166:
[----:B------:R-:W-:Y:S05]  /*2b190*/  @!P0 BRA `(.L_x_1959) ;  /* 0x0000000000048947 */ /* 0x000fea0003800000 */
[----:B------:R-:W-:Y:S01]  /*2b1a0*/  BPT.TRAP 0x1 ;  /* 0x000000040000795c */ /* 0x000fe20000300000 */
.L_x_1959:
[----:B------:R-:W3:Y:S02]  /*2b1b0*/  SYNCS.PHASECHK.TRANS64.TRYWAIT P1, [R3+URZ+0x2a860], R2 ;  /* 0x02a86002030075a7 */ /* 0x000ee4000802017f */
[----:B---3--:R-:W-:Y:S05]  /*2b1c0*/  @!P1 BRA `(.L_x_1960) ;  /* 0x00000054009c9947 */ /* 0x008fea0003800000 */
.L_x_2167:
[----:B------:R-:W-:Y:S05]  /*2b1d0*/  @!P0 BRA `(.L_x_1961) ;  /* 0x0000000000048947 */ /* 0x000fea0003800000 */
[----:B------:R-:W-:Y:S01]  /*2b1e0*/  BPT.TRAP 0x1 ;  /* 0x000000040000795c */ /* 0x000fe20000300000 */
.L_x_1961:
[----:B------:R-:W5:Y:S02]  /*2b1f0*/  SYNCS.PHASECHK.TRANS64.TRYWAIT P1, [R23+URZ+0x2a860], R0 ;  /* 0x02a86000170075a7 */ /* 0x000f64000802017f */
[----:B-----5:R-:W-:Y:S05]  /*2b200*/  @!P1 BRA `(.L_x_1962) ;  /* 0x0000005400a09947 */ /* 0x020fea0003800000 */
.L_x_2168:
[----:B------:R-:W-:Y:S05]  /*2b210*/  @!P0 BRA `(.L_x_1963) ;  /* 0x0000000000048947 */ /* 0x000fea0003800000 */
[----:B------:R-:W-:Y:S01]  /*2b220*/  BPT.TRAP 0x1 ;  /* 0x000000040000795c */ /* 0x000fe20000300000 */
.L_x_1963:
[----:B------:R-:W5:Y:S02]  /*2b230*/  SYNCS.PHASECHK.TRANS64.TRYWAIT P1, [R3+URZ+0x2a880], R2 ;  /* 0x02a88002030075a7 */ /* 0x000f64000802017f */
[----:B-----5:R-:W-:Y:S05]  /*2b240*/  @!P1 BRA `(.L_x_1964) ;  /* 0x0000005400a49947 */ /* 0x020fea0003800000 */
.L_x_2169:
[----:B------:R-:W-:Y:S05]  /*2b250*/  @!P0 BRA `(.L_x_1965) ;  /* 0x0000000000048947 */ /* 0x000fea0003800000 */
[----:B------:R-:W-:Y:S01]  /*2b260*/  BPT.TRAP 0x1 ;  /* 0x000000040000795c */ /* 0x000fe20000300000 */
.L_x_1965:
[----:B------:R0:W0:Y:S02]  /*2b270*/  SYNCS.PHASECHK.TRANS64.TRYWAIT P0, [R23+URZ+0x2a880], R0 ;  /* 0x02a88000170075a7 */ /* 0x000024000800017f */
[----:B0-----:R-:W-:Y:S05]  /*2b280*/  @!P0 NANOSLEEP.SYNCS 0x989680 ;  /* 0x009896800000895d */ /* 0x001fea0003900000 */
[----:B------:R-:W0:Y:S02]  /*2b290*/  @!P0 SYNCS.PHASECHK.TRANS64 P0, [R23+URZ+0x2a880], R0 ;  /* 0x02a88000170085a7 */ /* 0x000e24000800007f */
[----:B0-----:R-:W-:Y:S05]  /*2b2a0*/  @!P0 BRA `(.L_x_1965) ;  /* 0xfffffffc00f08947 */ /* 0x001fea000383ffff */
.L_x_1581:
[----:B------:R-:W-:Y:S05]  /*2b2b0*/  BSYNC B8 ;  /* 0x0000000000087941 */ /* 0x000fea0003800000 */
.L_x_1578:
[----:B------:R-:W-:Y:S05]  /*2b2c0*/  EXIT ;  /* 0x000000000000794d */ /* 0x000fea0003800000 */
.L_x_1605:
[----:B-1----:R1:W2:Y:S02]  /*2b2d0*/  SYNCS.PHASECHK.TRANS64.TRYWAIT P4, [R82+URZ+0x2a890], R93 ;  /* 0x02a8905d520075a7 */ /* 0x0022a4000808017f */
[----:B--2---:R-:W-:Y:S05]  /*2b2e0*/  @!P4 NANOSLEEP.SYNCS 0x989680 ;  /* 0x009896800000c95d */ /* 0x004fea0003900000 */
[----:B------:R-:W2:Y:S02]  /*2b2f0*/  @!P4 SYNCS.PHASECHK.TRANS64 P4, [R82+URZ+0x2a890], R93 ;  /* 0x02a8905d5200c5a7 */ /* 0x000ea4000808007f */
[----:B--2---:R-:W-:Y:S05]  /*2b300*/  @!P4 BRA `(.L_x_1605) ;  /* 0xfffffffc00f0c947 */ /* 0x004fea000383ffff */
[----:B------:R-:W-:Y:S05]  /*2b310*/  BRA `(.L_x_1966) ;  /* 0xfffffd7c00347947 */ /* 0x000fea000383ffff */
.L_x_1606:
[----:B------:R-:W-:Y:S01]  /*2b320*/  BSSY B1, `(.L_x_1967) ;  /* 0x0000008000017945 */ /* 0x000fe20003800000 */
[----:B0-----:R-:W-:Y:S01]  /*2b330*/  IMAD.MOV.U32 R13, RZ, RZ, R97 ;  /* 0x000000ffff0d7224 */ /* 0x001fe200078e0061 */
[----:B------:R-:W-:Y:S01]  /*2b340*/  MOV R15, 0xffffffff ;  /* 0xffffffff000f7802 */ /* 0x000fe20000000f00 */
[----:B------:R-:W-:Y:S02]  /*2b350*/  IMAD.MOV.U32 R12, RZ, RZ, RZ ;  /* 0x000000ffff0c7224 */ /* 0x000fe400078e00ff */
[----:B------:R-:W-:-:S07]  /*2b360*/  IMAD.MOV.U32 R11, RZ, RZ, 0x1e1f ;  /* 0x00001e1fff0b7424 */ /* 0x000fce00078e00ff */
[----:B-1----:R-:W-:Y:S05]  /*2b370*/  WARPSYNC.COLLECTIVE R15, `(.L_x_1968) ;  /* 0x000000000f087348 */ /* 0x002fea0003c00000 */
[----:B------:R0:W2:Y:S02]  /*2b380*/  SHFL.IDX P6, R14, R13, R12, R11 ;  /* 0x0000000c0d0e7389 */ /* 0x0000a400000c000b */
[----:B012---:R-:W-:Y:S01]  /*2b390*/  ENDCOLLECTIVE ;  /* 0x000000000000791b */ /* 0x007fe20003800000 */
.L_x_1968:
[----:B------:R-:W-:Y:S05]  /*2b3a0*/  BSYNC B1 ;  /* 0x0000000000017941 */ /* 0x000fea0003800000 */
.L_x_1967:
        /* <DEDUP_REMOVED lines=8> */
.L_x_1969:
[----:B------:R-:W-:Y:S05]  /*2b430*/  BRA `(.L_x_1970) ;  /* 0xfffffd7c00007947 */ /* 0x000fea000383ffff */
.L_x_1634:
[----:B-1----:R1:W2:Y:S02]  /*2b440*/  SYNCS.PHASECHK.TRANS64.TRYWAIT P4, [R82+URZ+0x2a890], R93 ;  /* 0x02a8905d520075a7 */ /* 0x0022a4000808017f */
[----:B--2---:R-:W-:Y:S05]  /*2b450*/  @!P4 NANOSLEEP.SYNCS 0x989680 ;  /* 0x009896800000c95d */ /* 0x004fea0003900000 */
[----:B------:R-:W2:Y:S02]  /*2b460*/  @!P4 SYNCS.PHASECHK.TRANS64 P4, [R82+URZ+0x2a890], R93 ;  /* 0x02a8905d5200c5a7 */ /* 0x000ea4000808007f */
[----:B--2---:R-:W-:Y:S05]  /*2b470*/  @!P4 BRA `(.L_x_1634) ;  /* 0xfffffffc00f0c947 */ /* 0x004fea000383ffff */
[----:B------:R-:W-:Y:S05]  /*2b480*/  BRA `(.L_x_1971) ;  /* 0xfffffda800d47947 */ /* 0x000fea000383ffff */
.L_x_1635:
[----:B------:R-:W-:Y:S01]  /*2b490*/  BSSY B1, `(.L_x_1972) ;  /* 0x0000008000017945 */ /* 0x000fe20003800000 */
[----:B0-----:R-:W-:Y:S02]  /*2b4a0*/  IMAD.MOV.U32 R13, RZ, RZ, R97 ;  /* 0x000000ffff0d7224 */ /* 0x001fe400078e0061 */
[----:B------:R-:W-:Y:S02]  /*2b4b0*/  IMAD.MOV.U32 R12, RZ, RZ, RZ ;  /* 0x000000ffff0c7224 */ /* 0x000fe400078e00ff */
[----:B------:R-:W-:Y:S02]  /*2b4c0*/  IMAD.MOV.U32 R11, RZ, RZ, 0x1e1f ;  /* 0x00001e1fff0b7424 */ /* 0x000fe400078e00ff */
[----:B------:R-:W-:-:S07]  /*2b4d0*/  IMAD.MOV.U32 R15, RZ, RZ, -0x1 ;  /* 0xffffffffff0f7424 */ /* 0x000fce00078e00ff */
[----:B-1----:R-:W-:Y:S05]  /*2b4e0*/  WARPSYNC.COLLECTIVE R15, `(.L_x_1973) ;  /* 0x000000000f087348 */ /* 0x002fea0003c00000 */
[----:B------:R0:W2:Y:S02]  /*2b4f0*/  SHFL.IDX P6, R14, R13, R12, R11 ;  /* 0x0000000c0d0e7389 */ /* 0x0000a400000c000b */
[----:B012---:R-:W-:Y:S01]  /*2b500*/  ENDCOLLECTIVE ;  /* 0x000000000000791b */ /* 0x007fe20003800000 */
.L_x_1973:
[----:B------:R-:W-:Y:S05]  /*2b510*/  BSYNC B1 ;  /* 0x0000000000017941 */ /* 0x000fea0003800000 */
.L_x_1972:
        /* <DEDUP_REMOVED lines=8> */
.L_x_1974:
[----:B------:R-:W-:Y:S01]  /*2b5a0*/  IMAD.MOV.U32 R99, RZ, RZ, R14 ;  /* 0x000000ffff637224 */ /* 0x000fe200078e000e */
[----:B------:R-:W-:Y:S06]  /*2b5b0*/  BRA `(.L_x_1975) ;  /* 0xfffffda8009c7947 */ /* 0x000fec000383ffff */
.L_x_1648:
[----:B0-----:R0:W1:Y:S02]  /*2b5c0*/  SYNCS.PHASECHK.TRANS64.TRYWAIT P3, [R82+URZ+0x2a890], R93 ;  /* 0x02a8905d520075a7 */ /* 0x001064000806017f */
[----:B-1----:R-:W-:Y:S05]  /*2b5d0*/  @!P3 NANOSLEEP.SYNCS 0x989680 ;  /* 0x009896800000b95d */ /* 0x002fea0003900000 */
[----:B------:R-:W1:Y:S02]  /*2b5e0*/  @!P3 SYNCS.PHASECHK.TRANS64 P3, [R82+URZ+0x2a890], R93 ;  /* 0x02a8905d5200b5a7 */ /* 0x000e64000806007f */
[----:B-1----:R-:W-:Y:S05]  /*2b5f0*/  @!P3 BRA `(.L_x_1648) ;  /* 0xfffffffc00f0b947 */ /* 0x002fea000383ffff */
[----:B------:R-:W-:Y:S05]  /*2b600*/  BRA `(.L_x_1976) ;  /* 0xfffffdd800487947 */ /* 0x000fea000383ffff */
.L_x_1649:
[----:B------:R-:W-:Y:S01]  /*2b610*/  BSSY B1, `(.L_x_1977) ;  /* 0x0000007000017945 */ /* 0x000fe20003800000 */
[----:B------:R-:W-:Y:S01]  /*2b620*/  IMAD.MOV.U32 R12, RZ, RZ, RZ ;  /* 0x000000ffff0c7224 */ /* 0x000fe200078e00ff */
[----:B------:R-:W-:Y:S01]  /*2b630*/  MOV R15, 0xffffffff ;  /* 0xffffffff000f7802 */ /* 0x000fe20000000f00 */
[----:B------:R-:W-:-:S07]  /*2b640*/  IMAD.MOV.U32 R11, RZ, RZ, 0x1e1f ;  /* 0x00001e1fff0b7424 */ /* 0x000fce00078e00ff */
[----:B0-----:R-:W-:Y:S05]  /*2b650*/  WARPSYNC.COLLECTIVE R15, `(.L_x_1978) ;  /* 0x000000000f087348 */ /* 0x001fea0003c00000 */
[----:B------:R1:W2:Y:S02]  /*2b660*/  SHFL.IDX P6, R14, R13, R12, R11 ;  /* 0x0000000c0d0e7389 */ /* 0x0002a400000c000b */
[----:B012---:R-:W-:Y:S01]  /*2b670*/  ENDCOLLECTIVE ;  /* 0x000000000000791b */ /* 0x007fe20003800000 */
.L_x_1978:
[----:B------:R-:W-:Y:S05]  /*2b680*/  BSYNC B1 ;  /* 0x0000000000017941 */ /* 0x000fea0003800000 */
.L_x_1977:
        /* <DEDUP_REMOVED lines=8> */
.L_x_1979:
[----:B------:R-:W-:Y:S05]  /*2b710*/  BRA `(.L_x_1980) ;  /* 0xfffffdd8006c7947 */ /* 0x000fea000383ffff */
.L_x_1653:
[----:B0-----:R0:W2:Y:S02]  /*2b720*/  SYNCS.PHASECHK.TRANS64.TRYWAIT P2, [R82+URZ+0x2a8b0], R93 ;  /* 0x02a8b05d520075a7 */ /* 0x0010a4000804017f */
[----:B--2---:R-:W-:Y:S05]  /*2b730*/  @!P2 NANOSLEEP.SYNCS 0x989680 ;  /* 0x009896800000a95d */ /* 0x004fea0003900000 */
[----:B------:R-:W2:Y:S02]  /*2b740*/  @!P2 SYNCS.PHASECHK.TRANS64 P2, [R82+URZ+0x2a8b0], R93 ;  /* 0x02a8b05d5200a5a7 */ /* 0x000ea4000804007f */
[----:B--2---:R-:W-:Y:S05]  /*2b750*/  @!P2 BRA `(.L_x_1653) ;  /* 0xfffffffc00f0a947 */ /* 0x004fea000383ffff */
[----:B------:R-:W-:Y:S05]  /*2b760*/  BRA `(.L_x_1981) ;  /* 0xfffffddc00347947 */ /* 0x000fea000383ffff */
.L_x_1667:
[----:B------:R-:W0:Y:S01]  /*2b770*/  S2R R2, SR_TID.X ;  /* 0x0000000000027919 */ /* 0x000e220000002100 */
[----:B------:R-:W-:Y:S01]  /*2b780*/  BSSY B0, `(.L_x_1982) ;  /* 0x000000c000007945 */ /* 0x000fe20003800000 */
[----:B------:R-:W-:Y:S02]  /*2b790*/  IMAD.MOV.U32 R12, RZ, RZ, RZ ;  /* 0x000000ffff0c7224 */ /* 0x000fe400078e00ff */
[----:B------:R-:W-:Y:S02]  /*2b7a0*/  IMAD.MOV.U32 R11, RZ, RZ, 0x1f ;  /* 0x0000001fff0b7424 */ /* 0x000fe400078e00ff */
[----:B------:R-:W-:Y:S02]  /*2b7b0*/  IMAD.MOV.U32 R15, RZ, RZ, -0x1 ;  /* 0xffffffffff0f7424 */ /* 0x000fe400078e00ff */
[----:B0-----:R-:W-:-:S05]  /*2b7c0*/  VIADD R20, R2, 0xffffff80 ;  /* 0xffffff8002147836 */ /* 0x001fca0000000000 */
[----:B------:R-:W-:-:S04]  /*2b7d0*/  SHF.R.S32.HI R2, RZ, 0x1f, R20 ;  /* 0x0000001fff027819 */ /* 0x000fc80000011414 */
[----:B------:R-:W-:-:S04]  /*2b7e0*/  LEA.HI R2, R2, R20, RZ, 0x7 ;  /* 0x0000001402027211 */ /* 0x000fc800078f38ff */
[----:B------:R-:W-:-:S05]  /*2b7f0*/  SHF.R.S32.HI R2, RZ, 0x7, R2 ;  /* 0x00000007ff027819 */ /* 0x000fca0000011402 */
[----:B------:R-:W-:-:S07]  /*2b800*/  IMAD.MOV.U32 R13, RZ, RZ, R2 ;  /* 0x000000ffff0d7224 */ /* 0x000fce00078e0002 */
[----:B-----5:R-:W-:Y:S05]  /*2b810*/  WARPSYNC.COLLECTIVE R15, `(.L_x_1983) ;  /* 0x000000000f087348 */ /* 0x020fea0003c00000 */
[----:B------:R0:W1:Y:S02]  /*2b820*/  SHFL.IDX P6, R14, R13, R12, R11 ;  /* 0x0000000c0d0e7389 */ /* 0x00006400000c000b */
[----:B01---5:R-:W-:Y:S01]  /*2b830*/  ENDCOLLECTIVE ;  /* 0x000000000000791b */ /* 0x023fe20003800000 */
.L_x_1983:
[----:B------:R-:W-:Y:S05]  /*2b840*/  BSYNC B0 ;  /* 0x0000000000007941 */ /* 0x000fea0003800000 */
.L_x_1982:
[----:B------:R-:W-:Y:S01]  /*2b850*/  IMAD.MOV.U32 R218, RZ, RZ, R14 ;  /* 0x000000ffffda7224 */ /* 0x000fe200078e000e */
[----:B------:R-:W-:Y:S06]  /*2b860*/  BRA `(.L_x_1984) ;  /* 0xfffffde800547947 */ /* 0x000fec000383ffff */
.L_x_1677:
[----:B------:R-:W-:Y:S01]  /*2b870*/  BSSY B1, `(.L_x_1985) ;  /* 0x0000007000017945 */ /* 0x000fe20003800000 */
[----:B------:R-:W-:Y:S02]  /*2b880*/  IMAD.MOV.U32 R12, RZ, RZ, RZ ;  /* 0x000000ffff0c7224 */ /* 0x000fe400078e00ff */
[----:B------:R-:W-:Y:S02]  /*2b890*/  IMAD.MOV.U32 R11, RZ, RZ, 0x1e1f ;  /* 0x00001e1fff0b7424 */ /* 0x000fe400078e00ff */
[----:B------:R-:W-:-:S07]  /*2b8a0*/  IMAD.MOV.U32 R15, RZ, RZ, -0x1 ;  /* 0xffffffffff0f7424 */ /* 0x000fce00078e00ff */
[----:B------:R-:W-:Y:S05]  /*2b8b0*/  WARPSYNC.COLLECTIVE R15, `(.L_x_1986) ;  /* 0x000000000f087348 */ /* 0x000fea0003c00000 */
[----:B------:R0:W1:Y:S02]  /*2b8c0*/  SHFL.IDX P6, R14, R13, R12, R11 ;  /* 0x0000000c0d0e7389 */ /* 0x00006400000c000b */
[----:B01----:R-:W-:Y:S01]  /*2b8d0*/  ENDCOLLECTIVE ;  /* 0x000000000000791b */ /* 0x003fe20003800000 */
.L_x_1986:
[----:B------:R-:W-:Y:S05]  /*2b8e0*/  BSYNC B1 ;  /* 0x0000000000017941 */ /* 0x000fea0003800000 */
.L_x_1985:
        /* <DEDUP_REMOVED lines=8> */
.L_x_1987:
[----:B------:R-:W-:Y:S02]  /*2b970*/  IMAD.MOV.U32 R13, RZ, RZ, R4 ;  /* 0x000000ffff0d7224 */ /* 0x000fe400078e0004 */
[----:B------:R-:W-:-:S07]  /*2b980*/  IMAD.MOV.U32 R3, RZ, RZ, R14 ;  /* 0x000000ffff037224 */ /* 0x000fce00078e000e */
[----:B------:R-:W-:Y:S05]  /*2b990*/  WARPSYNC.COLLECTIVE R15, `(.L_x_1988) ;  /* 0x000000000f087348 */ /* 0x000fea0003c00000 */
[----:B------:R0:W1:Y:S02]  /*2b9a0*/  SHFL.IDX P6, R14, R13, R12, R11 ;  /* 0x0000000c0d0e7389 */ /* 0x00006400000c000b */
[----:B01----:R-:W-:Y:S01]  /*2b9b0*/  ENDCOLLECTIVE ;  /* 0x000000000000791b */ /* 0x003fe20003800000 */
.L_x_1988:
[----:B------:R-:W-:Y:S02]  /*2b9c0*/  IMAD.MOV.U32 R13, RZ, RZ, R5 ;  /* 0x000000ffff0d7224 */ /* 0x000fe400078e0005 */
[----:B------:R-:W-:-:S07]  /*2b9d0*/  IMAD.MOV.U32 R4, RZ, RZ, R14 ;  /* 0x000000ffff047224 */ /* 0x000fce00078e000e */
[----:B------:R-:W-:Y:S05]  /*2b9e0*/  WARPSYNC.COLLECTIVE R15, `(.L_x_1989) ;  /* 0x000000000f087348 */ /* 0x000fea0003c00000 */
[----:B------:R0:W1:Y:S02]  /*2b9f0*/  SHFL.IDX P6, R14, R13, R12, R11 ;  /* 0x0000000c0d0e7389 */ /* 0x00006400000c000b */
[----:B01----:R-:W-:Y:S01]  /*2ba00*/  ENDCOLLECTIVE ;  /* 0x000000000000791b */ /* 0x003fe20003800000 */
.L_x_1989:
[----:B------:R-:W-:Y:S05]  /*2ba10*/  BRA `(.L_x_1990) ;  /* 0xfffffdf000487947 */ /* 0x000fea000383ffff */
.L_x_1681:
[----:B0-----:R0:W1:Y:S02]  /*2ba20*/  SYNCS.PHASECHK.TRANS64.TRYWAIT P0, [R16+URZ+0x2a800], R3 ;  /* 0x02a80003100075a7 */ /* 0x001064000800017f */
[----:B-1----:R-:W-:Y:S05]  /*2ba30*/  @!P0 NANOSLEEP.SYNCS 0x989680 ;  /* 0x009896800000895d */ /* 0x002fea0003900000 */
[----:B------:R-:W1:Y:S02]  /*2ba40*/  @!P0 SYNCS.PHASECHK.TRANS64 P0, [R16+URZ+0x2a800], R3 ;  /* 0x02a80003100085a7 */ /* 0x000e64000800007f */
[----:B-1----:R-:W-:Y:S05]  /*2ba50*/  @!P0 BRA `(.L_x_1681) ;  /* 0xfffffffc00f08947 */ /* 0x002fea000383ffff */
[----:B------:R-:W-:Y:S05]  /*2ba60*/  BRA `(.L_x_1991) ;  /* 0xfffffdf400947947 */ /* 0x000fea000383ffff */
.L_x_1693:
[----:B------:R-:W-:Y:S01]  /*2ba70*/  BSSY B1, `(.L_x_1992) ;  /* 0x0000007000017945 */ /* 0x000fe20003800000 */
[----:B------:R-:W-:Y:S02]  /*2ba80*/  IMAD.MOV.U32 R12, RZ, RZ, RZ ;  /* 0x000000ffff0c7224 */ /* 0x000fe400078e00ff */
[----:B------:R-:W-:Y:S02]  /*2ba90*/  IMAD.MOV.U32 R11, RZ, RZ, 0x1e1f ;  /* 0x00001e1fff0b7424 */ /* 0x000fe400078e00ff */
[----:B------:R-:W-:-:S07]  /*2baa0*/  IMAD.MOV.U32 R15, RZ, RZ, -0x1 ;  /* 0xffffffffff0f7424 */ /* 0x000fce00078e00ff */
[----:B------:R-:W-:Y:S05]  /*2bab0*/  WARPSYNC.COLLECTIVE R15, `(.L_x_1993) ;  /* 0x000000000f087348 */ /* 0x000fea0003c00000 */
[----:B------:R0:W1:Y:S02]  /*2bac0*/  SHFL.IDX P6, R14, R13, R12, R11 ;  /* 0x0000000c0d0e7389 */ /* 0x00006400000c000b */
[----:B01----:R-:W-:Y:S01]  /*2bad0*/  ENDCOLLECTIVE ;  /* 0x000000000000791b */ /* 0x003fe20003800000 */
.L_x_1993:
[----:B------:R-:W-:Y:S05]  /*2bae0*/  BSYNC B1 ;  /* 0x0000000000017941 */ /* 0x000fea0003800000 */
.L_x_1992:
        /* <DEDUP_REMOVED lines=8> */
.L_x_1994:
[----:B------:R-:W-:Y:S02]  /*2bb70*/  IMAD.MOV.U32 R13, RZ, RZ, R37 ;  /* 0x000000ffff0d7224 */ /* 0x000fe400078e0025 */
[----:B------:R-:W-:-:S07]  /*2bb80*/  IMAD.MOV.U32 R21, RZ, RZ, R14 ;  /* 0x000000ffff157224 */ /* 0x000fce00078e000e */
[----:B------:R-:W-:Y:S05]  /*2bb90*/  WARPSYNC.COLLECTIVE R15, `(.L_x_1995) ;  /* 0x000000000f087348 */ /* 0x000fea0003c00000 */
[----:B------:R0:W1:Y:S02]  /*2bba0*/  SHFL.IDX P6, R14, R13, R12, R11 ;  /* 0x0000000c0d0e7389 */ /* 0x00006400000c000b */
[----:B01----:R-:W-:Y:S01]  /*2bbb0*/  ENDCOLLECTIVE ;  /* 0x000000000000791b */ /* 0x003fe20003800000 */
.L_x_1995:
[----:B------:R-:W-:Y:S02]  /*2bbc0*/  IMAD.MOV.U32 R13, RZ, RZ, R39 ;  /* 0x000000ffff0d7224 */ /* 0x000fe400078e0027 */
[----:B------:R-:W-:-:S07]  /*2bbd0*/  IMAD.MOV.U32 R37, RZ, RZ, R14 ;  /* 0x000000ffff257224 */ /* 0x000fce00078e000e */
[----:B------:R-:W-:Y:S05]  /*2bbe0*/  WARPSYNC.COLLECTIVE R15, `(.L_x_1996) ;  /* 0x000000000f087348 */ /* 0x000fea0003c00000 */
[----:B------:R0:W1:Y:S02]  /*2bbf0*/  SHFL.IDX P6, R14, R13, R12, R11 ;  /* 0x0000000c0d0e7389 */ /* 0x00006400000c000b */
[----:B01----:R-:W-:Y:S01]  /*2bc00*/  ENDCOLLECTIVE ;  /* 0x000000000000791b */ /* 0x003fe20003800000 */
.L_x_1996:
[----:B------:R-:W-:Y:S01]  /*2bc10*/  MOV R39, R14 ;  /* 0x0000000e00277202 */ /* 0x000fe20000000f00 */
[----:B------:R-:W-:Y:S06]  /*2bc20*/  BRA `(.L_x_1997) ;  /* 0xfffffe2400647947 */ /* 0x000fec000383ffff */
.L_x_1697:
[----:B-1----:R1:W0:Y:S02]  /*2bc30*/  SYNCS.PHASECHK.TRANS64.TRYWAIT P0, [R16+URZ+0x2a800], R3 ;  /* 0x02a80003100075a7 */ /* 0x002224000800017f */
[----:B0-----:R-:W-:Y:S05]  /*2bc40*/  @!P0 NANOSLEEP.SYNCS 0x989680 ;  /* 0x009896800000895d */ /* 0x001fea0003900000 */
[----:B------:R-:W0:Y:S02]  /*2bc50*/  @!P0 SYNCS.PHASECHK.TRANS64 P0, [R16+URZ+0x2a800], R3 ;  /* 0x02a80003100085a7 */ /* 0x000e24000800007f */
[----:B0-----:R-:W-:Y:S05]  /*2bc60*/  @!P0 BRA `(.L_x_1697) ;  /* 0xfffffffc00f08947 */ /* 0x001fea000383ffff */
[----:B------:R-:W-:Y:S05]  /*2bc70*/  BRA `(.L_x_1998) ;  /* 0xfffffe28005c7947 */ /* 0x000fea000383ffff */
.L_x_1705:
[----:B-1----:R1:W2:Y:S02]  /*2bc80*/  SYNCS.PHASECHK.TRANS64.TRYWAIT P1, [R8+URZ+0x2a830], R3 ;  /* 0x02a83003080075a7 */ /* 0x0022a4000802017f */
[----:B--2---:R-:W-:Y:S05]  /*2bc90*/  @!P1 NANOSLEEP.SYNCS 0x989680 ;  /* 0x009896800000995d */ /* 0x004fea0003900000 */
[----:B------:R-:W2:Y:S02]  /*2bca0*/  @!P1 SYNCS.PHASECHK.TRANS64 P1, [R8+URZ+0x2a830], R3 ;  /* 0x02a83003080095a7 */ /* 0x000ea4000802007f */
[----:B--2---:R-:W-:Y:S05]  /*2bcb0*/  @!P1 BRA `(.L_x_1705) ;  /* 0xfffffffc00f09947 */ /* 0x004fea000383ffff */
[----:B------:R-:W-:Y:S05]  /*2bcc0*/  BRA `(.L_x_1704) ;  /* 0xfffffe5800a07947 */ /* 0x000fea000383ffff */
.L_x_1724:
[----:B-1----:R1:W2:Y:S02]  /*2bcd0*/  SYNCS.PHASECHK.TRANS64.TRYWAIT P4, [R7+URZ+0x2a830], R6 ;  /* 0x02a83006070075a7 */ /* 0x0022a4000808017f */
[----:B--2---:R-:W-:Y:S05]  /*2bce0*/  @!P4 NANOSLEEP.SYNCS 0x989680 ;  /* 0x009896800000c95d */ /* 0x004fea0003900000 */
[----:B------:R-:W2:Y:S02]  /*2bcf0*/  @!P4 SYNCS.PHASECHK.TRANS64 P4, [R7+URZ+0x2a830], R6 ;  /* 0x02a830060700c5a7 */ /* 0x000ea4000808007f */
[----:B--2---:R-:W-:Y:S05]  /*2bd00*/  @!P4 BRA `(.L_x_1724) ;  /* 0xfffffffc00f0c947 */ /* 0x004fea000383ffff */
[----:B------:R-:W-:Y:S05]  /*2bd10*/  BRA `(.L_x_1723) ;  /* 0xfffffe9400787947 */ /* 0x000fea000383ffff */
.L_x_1728:
[----:B-1----:R1:W2:Y:S02]  /*2bd20*/  SYNCS.PHASECHK.TRANS64.TRYWAIT P3, [R7+URZ+0x2a850], R6 ;  /* 0x02a85006070075a7 */ /* 0x0022a4000806017f */
[----:B--2---:R-:W-:Y:S05]  /*2bd30*/  @!P3 NANOSLEEP.SYNCS 0x989680 ;  /* 0x009896800000b95d */ /* 0x004fea0003900000 */
[----:B------:R-:W2:Y:S02]  /*2bd40*/  @!P3 SYNCS.PHASECHK.TRANS64 P3, [R7+URZ+0x2a850], R6 ;  /* 0x02a850060700b5a7 */ /* 0x000ea4000806007f */
[----:B--2---:R-:W-:Y:S05]  /*2bd50*/  @!P3 BRA `(.L_x_1728) ;  /* 0xfffffffc00f0b947 */ /* 0x004fea000383ffff */
[----:B------:R-:W-:Y:S05]  /*2bd60*/  BRA `(.L_x_1725) ;  /* 0xfffffe9800487947 */ /* 0x000fea000383ffff */
.L_x_1749:
[----:B-1----:R1:W2:Y:S02]  /*2bd70*/  SYNCS.PHASECHK.TRANS64.TRYWAIT P2, [R7+URZ+0x2a830], R8 ;  /* 0x02a83008070075a7 */ /* 0x0022a4000804017f */
[----:B--2---:R-:W-:Y:S05]  /*2bd80*/  @!P2 NANOSLEEP.SYNCS 0x989680 ;  /* 0x009896800000a95d */ /* 0x004fea0003900000 */
[----:B------:R-:W2:Y:S02]  /*2bd90*/  @!P2 SYNCS.PHASECHK.TRANS64 P2, [R7+URZ+0x2a830], R8 ;  /* 0x02a830080700a5a7 */ /* 0x000ea4000804007f */
[----:B--2---:R-:W-:Y:S05]  /*2bda0*/  @!P2 BRA `(.L_x_1749) ;  /* 0xfffffffc00f0a947 */ /* 0x004fea000383ffff */
[----:B------:R-:W-:Y:S05]  /*2bdb0*/  BRA `(.L_x_1748) ;  /* 0xfffffed0008c7947 */ /* 0x000fea000383ffff */
.L_x_1753:
[----:B-1----:R1:W2:Y:S02]  /*2bdc0*/  SYNCS.PHASECHK.TRANS64.TRYWAIT P1, [R7+URZ+0x2a850], R6 ;  /* 0x02a85006070075a7 */ /* 0x0022a4000802017f */
[----:B--2---:R-:W-:Y:S05]  /*2bdd0*/  @!P1 NANOSLEEP.SYNCS 0x989680 ;  /* 0x009896800000995d */ /* 0x004fea0003900000 */
[----:B------:R-:W2:Y:S02]  /*2bde0*/  @!P1 SYNCS.PHASECHK.TRANS64 P1, [R7+URZ+0x2a850], R6 ;  /* 0x02a85006070095a7 */ /* 0x000ea4000802007f */
[----:B--2---:R-:W-:Y:S05]  /*2bdf0*/  @!P1 BRA `(.L_x_1753) ;  /* 0xfffffffc00f09947 */ /* 0x004fea000383ffff */
[----:B------:R-:W-:Y:S05]  /*2be00*/  BRA `(.L_x_1750) ;  /* 0xfffffed400687947 */ /* 0x000fea000383ffff */
.L_x_1762:
[----:B-1----:R1:W2:Y:S02]  /*2be10*/  SYNCS.PHASECHK.TRANS64.TRYWAIT P2, [R7+URZ+0x2a830], R8 ;  /* 0x02a83008070075a7 */ /* 0x0022a4000804017f */
[----:B--2---:R-:W-:Y:S05]  /*2be20*/  @!P2 NANOSLEEP.SYNCS 0x989680 ;  /* 0x009896800000a95d */ /* 0x004fea0003900000 */
[----:B------:R-:W2:Y:S02]  /*2be30*/  @!P2 SYNCS.PHASECHK.TRANS64 P2, [R7+URZ+0x2a830], R8 ;  /* 0x02a830080700a5a7 */ /* 0x000ea4000804007f */
[----:B--2---:R-:W-:Y:S05]  /*2be40*/  @!P2 BRA `(.L_x_1762) ;  /* 0xfffffffc00f0a947 */ /* 0x004fea000383ffff */
[----:B------:R-:W-:Y:S05]  /*2be50*/  BRA `(.L_x_1761) ;  /* 0xfffffef800f07947 */ /* 0x000fea000383ffff */
.L_x_1766:
[----:B-1----:R1:W2:Y:S02]  /*2be60*/  SYNCS.PHASECHK.TRANS64.TRYWAIT P1, [R7+URZ+0x2a850], R6 ;  /* 0x02a85006070075a7 */ /* 0x0022a4000802017f */
[----:B--2---:R-:W-:Y:S05]  /*2be70*/  @!P1 NANOSLEEP.SYNCS 0x989680 ;  /* 0x009896800000995d */ /* 0x004fea0003900000 */
[----:B------:R-:W2:Y:S02]  /*2be80*/  @!P1 SYNCS.PHASECHK.TRANS64 P1, [R7+URZ+0x2a850], R6 ;  /* 0x02a85006070095a7 */ /* 0x000ea4000802007f */
[----:B--2---:R-:W-:Y:S05]  /*2be90*/  @!P1 BRA `(.L_x_1766) ;  /* 0xfffffffc00f09947 */ /* 0x004fea000383ffff */
[----:B------:R-:W-:Y:S05]  /*2bea0*/  BRA `(.L_x_1763) ;  /* 0xfffffefc00cc7947 */ /* 0x000fea000383ffff */
.L_x_1781:
[----:B-1----:R1:W2:Y:S02]  /*2beb0*/  SYNCS.PHASECHK.TRANS64.TRYWAIT P1, [R11+URZ+0x2a850], R0 ;  /* 0x02a850000b0075a7 */ /* 0x0022a4000802017f */
[----:B--2---:R-:W-:Y:S05]  /*2bec0*/  @!P1 NANOSLEEP.SYNCS 0x989680 ;  /* 0x009896800000995d */ /* 0x004fea0003900000 */
[----:B------:R-:W2:Y:S02]  /*2bed0*/  @!P1 SYNCS.PHASECHK.TRANS64 P1, [R11+URZ+0x2a850], R0 ;  /* 0x02a850000b0095a7 */ /* 0x000ea4000802007f */
[----:B--2---:R-:W-:Y:S05]  /*2bee0*/  @!P1 BRA `(.L_x_1781) ;  /* 0xfffffffc00f09947 */ /* 0x004fea000383ffff */
[----:B------:R-:W-:Y:S05]  /*2bef0*/  BRA `(.L_x_1780) ;  /* 0xffffff3400447947 */ /* 0x000fea000383ffff */
.L_x_1785:
[----:B------:R-:W-:Y:S01]  /*2bf00*/  SEL R25, R48, R49, P0 ;  /* 0x0000003130197207 */ /* 0x000fe20000000000 */
[----:B------:R-:W-:Y:S01]  /*2bf10*/  IMAD.MOV.U32 R11, RZ, RZ, 0x1c1f ;  /* 0x00001c1fff0b7424 */ /* 0x000fe200078e00ff */
[----:B------:R-:W-:Y:S01]  /*2bf20*/  SEL R24, R49, R48, P0 ;  /* 0x0000003031187207 */ /* 0x000fe20000000000 */
[----:B------:R-:W-:Y:S01]  /*2bf30*/  IMAD.MOV.U32 R15, RZ, RZ, -0x1 ;  /* 0xffffffffff0f7424 */ /* 0x000fe200078e00ff */
[----:B------:R-:W-:Y:S02]  /*2bf40*/  SEL R27, R56, R37, P0 ;  /* 0x00000025381b7207 */ /* 0x000fe40000000000 */
[----:B------:R-:W-:Y:S02]  /*2bf50*/  SEL R28, R37, R56, P0 ;  /* 0x00000038251c7207 */ /* 0x000fe40000000000 */
[----:B------:R-:W-:Y:S02]  /*2bf60*/  SEL R37, R45, R12, P0 ;  /* 0x0000000c2d257207 */ /* 0x000fe40000000000 */
[----:B------:R-:W-:Y:S01]  /*2bf70*/  SEL R48, R12, R45, P0 ;  /* 0x0000002d0c307207 */ /* 0x000fe20000000000 */
[----:B------:R-:W-:Y:S01]  /*2bf80*/  IMAD.MOV.U32 R12, RZ, RZ, R0 ;  /* 0x000000ffff0c7224 */ /* 0x000fe200078e0000 */
[----:B------:R-:W-:-:S02]  /*2bf90*/  SEL R7, R122, R31, P0 ;  /* 0x0000001f7a077207 */ /* 0x000fc40000000000 */
[----:B------:R-:W-:-:S07]  /*2bfa0*/  SEL R8, R31, R122, P0 ;  /* 0x0000007a1f087207 */ /* 0x000fce0000000000 */
[----:B0-----:R-:W-:Y:S05]  /*2bfb0*/  WARPSYNC.COLLECTIVE R15, `(.L_x_1999) ;  /* 0x000000000f087348 */ /* 0x001fea0003c00000 */
[----:B------:R1:W2:Y:S02]  /*2bfc0*/  SHFL.IDX P6, R14, R13, R12, R11 ;  /* 0x0000000c0d0e7389 */ /* 0x0002a400000c000b */
[----:B012---:R-:W-:Y:S01]  /*2bfd0*/  ENDCOLLECTIVE ;  /* 0x000000000000791b */ /* 0x007fe20003800000 */
.L_x_1999:
        /* <DEDUP_REMOVED lines=19> */
.L_x_2000:
        /* <DEDUP_REMOVED lines=19> */
.L_x_2001:
        /* <DEDUP_REMOVED lines=19> */
.L_x_2002:
[----:B------:R-:W-:Y:S01]  /*2c370*/  SEL R6, R5, R6, P0 ;  /* 0x0000000605067207 */ /* 0x000fe20000000000 */
[----:B------:R-:W-:Y:S02]  /*2c380*/  IMAD.MOV.U32 R13, RZ, RZ, R9 ;  /* 0x000000ffff0d7224 */ /* 0x000fe400078e0009 */
[----:B------:R-:W-:Y:S02]  /*2c390*/  IMAD.MOV.U32 R12, RZ, RZ, R0 ;  /* 0x000000ffff0c7224 */ /* 0x000fe400078e0000 */
[----:B------:R-:W-:-:S07]  /*2c3a0*/  IMAD.MOV.U32 R7, RZ, RZ, R14 ;  /* 0x000000ffff077224 */ /* 0x000fce00078e000e */
[----:B------:R-:W-:Y:S05]  /*2c3b0*/  WARPSYNC.COLLECTIVE R15, `(.L_x_2003) ;  /* 0x000000000f087348 */ /* 0x000fea0003c00000 */
[----:B------:R0:W1:Y:S02]  /*2c3c0*/  SHFL.IDX P6, R14, R13, R12, R11 ;  /* 0x0000000c0d0e7389 */ /* 0x00006400000c000b */
[----:B01----:R-:W-:Y:S01]  /*2c3d0*/  ENDCOLLECTIVE ;  /* 0x000000000000791b */ /* 0x003fe20003800000 */
.L_x_2003:
        /* <DEDUP_REMOVED lines=8> */
.L_x_2004:
[----:B------:R-:W-:Y:S02]  /*2c460*/  IMAD.MOV.U32 R13, RZ, RZ, R25 ;  /* 0x000000ffff0d7224 */ /* 0x000fe400078e0019 */
[----:B------:R-:W-:Y:S02]  /*2c470*/  IMAD.MOV.U32 R12, RZ, RZ, R0 ;  /* 0x000000ffff0c7224 */ /* 0x000fe400078e0000 */
[----:B------:R-:W-:-:S07]  /*2c480*/  IMAD.MOV.U32 R20, RZ, RZ, R14 ;  /* 0x000000ffff147224 */ /* 0x000fce00078e000e */
[----:B------:R-:W-:Y:S05]  /*2c490*/  WARPSYNC.COLLECTIVE R15, `(.L_x_2005) ;  /* 0x000000000f087348 */ /* 0x000fea0003c00000 */
[----:B------:R0:W1:Y:S02]  /*2c4a0*/  SHFL.IDX P6, R14, R13, R12, R11 ;  /* 0x0000000c0d0e7389 */ /* 0x00006400000c000b */
[----:B01----:R-:W-:Y:S01]  /*2c4b0*/  ENDCOLLECTIVE ;  /* 0x000000000000791b */ /* 0x003fe20003800000 */
.L_x_2005:
[----:B------:R-:W-:Y:S02]  /*2c4c0*/  IMAD.MOV.U32 R13, RZ, RZ, R24 ;  /* 0x000000ffff0d7224 */ /* 0x000fe400078e0018 */
[----:B------:R-:W-:Y:S02]  /*2c4d0*/  IMAD.MOV.U32 R12, RZ, RZ, R3 ;  /* 0x000000ffff0c7224 */ /* 0x000fe400078e0003 */
[----:B------:R-:W-:-:S07]  /*2c4e0*/  IMAD.MOV.U32 R26, RZ, RZ, R14 ;  /* 0x000000ffff1a7224 */ /* 0x000fce00078e000e */
[----:B------:R-:W-:Y:S05]  /*2c4f0*/  WARPSYNC.COLLECTIVE R15, `(.L_x_2006) ;  /* 0x000000000f087348 */ /* 0x000fea0003c00000 */
[----:B------:R0:W1:Y:S02]  /*2c500*/  SHFL.IDX P6, R14, R13, R12, R11 ;  /* 0x0000000c0d0e7389 */ /* 0x00006400000c000b */
[----:B01----:R-:W-:Y:S01]  /*2c510*/  ENDCOLLECTIVE ;  /* 0x000000000000791b */ /* 0x003fe20003800000 */
.L_x_2006:
[----:B------:R-:W-:Y:S02]  /*2c520*/  IMAD.MOV.U32 R13, RZ, RZ, R27 ;  /* 0x000000ffff0d7224 */ /* 0x000fe400078e001b */
[----:B------:R-:W-:Y:S02]  /*2c530*/  IMAD.MOV.U32 R12, RZ, RZ, R0 ;  /* 0x000000ffff0c7224 */ /* 0x000fe400078e0000 */
[----:B------:R-:W-:-:S07]  /*2c540*/  IMAD.MOV.U32 R25, RZ, RZ, R14 ;  /* 0x000000ffff197224 */ /* 0x000fce00078e000e */
[----:B------:R-:W-:Y:S05]  /*2c550*/  WARPSYNC.COLLECTIVE R15, `(.L_x_2007) ;  /* 0x000000000f087348 */ /* 0x000fea0003c00000 */
[----:B------:R0:W1:Y:S02]  /*2c560*/  SHFL.IDX P6, R14, R13, R12, R11 ;  /* 0x0000000c0d0e7389 */ /* 0x00006400000c000b */
[----:B01----:R-:W-:Y:S01]  /*2c570*/  ENDCOLLECTIVE ;  /* 0x000000000000791b */ /* 0x003fe20003800000 */
.L_x_2007:
        /* <DEDUP_REMOVED lines=8> */
.L_x_2008:
[----:B------:R-:W-:Y:S02]  /*2c600*/  IMAD.MOV.U32 R13, RZ, RZ, R29 ;  /* 0x000000ffff0d7224 */ /* 0x000fe400078e001d */
[----:B------:R-:W-:Y:S02]  /*2c610*/  IMAD.MOV.U32 R12, RZ, RZ, R0 ;  /* 0x000000ffff0c7224 */ /* 0x000fe400078e0000 */
[----:B------:R-:W-:-:S07]  /*2c620*/  IMAD.MOV.U32 R27, RZ, RZ, R14 ;  /* 0x000000ffff1b7224 */ /* 0x000fce00078e000e */
[----:B------:R-:W-:Y:S05]  /*2c630*/  WARPSYNC.COLLECTIVE R15, `(.L_x_2009) ;  /* 0x000000000f087348 */ /* 0x000fea0003c00000 */
[----:B------:R0:W1:Y:S02]  /*2c640*/  SHFL.IDX P6, R14, R13, R12, R11 ;  /* 0x0000000c0d0e7389 */ /* 0x00006400000c000b */
[----:B01----:R-:W-:Y:S01]  /*2c650*/  ENDCOLLECTIVE ;  /* 0x000000000000791b */ /* 0x003fe20003800000 */
.L_x_2009:
        /* <DEDUP_REMOVED lines=8> */
.L_x_2010:
[----:B------:R-:W-:Y:S02]  /*2c6e0*/  IMAD.MOV.U32 R13, RZ, RZ, R31 ;  /* 0x000000ffff0d7224 */ /* 0x000fe400078e001f */
[----:B------:R-:W-:Y:S02]  /*2c6f0*/  IMAD.MOV.U32 R12, RZ, RZ, R0 ;  /* 0x000000ffff0c7224 */ /* 0x000fe400078e0000 */
[----:B------:R-:W-:-:S07]  /*2c700*/  IMAD.MOV.U32 R29, RZ, RZ, R14 ;  /* 0x000000ffff1d7224 */ /* 0x000fce00078e000e */
[----:B------:R-:W-:Y:S05]  /*2c710*/  WARPSYNC.COLLECTIVE R15, `(.L_x_2011) ;  /* 0x000000000f087348 */ /* 0x000fea0003c00000 */
[----:B------:R0:W1:Y:S02]  /*2c720*/  SHFL.IDX P6, R14, R13, R12, R11 ;  /* 0x0000000c0d0e7389 */ /* 0x00006400000c000b */
[----:B01----:R-:W-:Y:S01]  /*2c730*/  ENDCOLLECTIVE ;  /* 0x000000000000791b */ /* 0x003fe20003800000 */
.L_x_2011:
        /* <DEDUP_REMOVED lines=8> */
.L_x_2012:
[----:B------:R-:W-:Y:S02]  /*2c7c0*/  IMAD.MOV.U32 R13, RZ, RZ, R33 ;  /* 0x000000ffff0d7224 */ /* 0x000fe400078e0021 */
[----:B------:R-:W-:Y:S02]  /*2c7d0*/  IMAD.MOV.U32 R12, RZ, RZ, R0 ;  /* 0x000000ffff0c7224 */ /* 0x000fe400078e0000 */
[----:B------:R-:W-:-:S07]  /*2c7e0*/  IMAD.MOV.U32 R31, RZ, RZ, R14 ;  /* 0x000000ffff1f7224 */ /* 0x000fce00078e000e */
[----:B------:R-:W-:Y:S05]  /*2c7f0*/  WARPSYNC.COLLECTIVE R15, `(.L_x_2013) ;  /* 0x000000000f087348 */ /* 0x000fea0003c00000 */
[----:B------:R0:W1:Y:S02]  /*2c800*/  SHFL.IDX P6, R14, R13, R12, R11 ;  /* 0x0000000c0d0e7389 */ /* 0x00006400000c000b */
[----:B01----:R-:W-:Y:S01]  /*2c810*/  ENDCOLLECTIVE ;  /* 0x000000000000791b */ /* 0x003fe20003800000 */
.L_x_2013:
        /* <DEDUP_REMOVED lines=8> */
.L_x_2014:
[----:B------:R-:W-:Y:S02]  /*2c8a0*/  IMAD.MOV.U32 R13, RZ, RZ, R35 ;  /* 0x000000ffff0d7224 */ /* 0x000fe400078e0023 */
[----:B------:R-:W-:Y:S02]  /*2c8b0*/  IMAD.MOV.U32 R12, RZ, RZ, R0 ;  /* 0x000000ffff0c7224 */ /* 0x000fe400078e0000 */
[----:B------:R-:W-:-:S07]  /*2c8c0*/  IMAD.MOV.U32 R33, RZ, RZ, R14 ;  /* 0x000000ffff217224 */ /* 0x000fce00078e000e */
[----:B------:R-:W-:Y:S05]  /*2c8d0*/  WARPSYNC.COLLECTIVE R15, `(.L_x_2015) ;  /* 0x000000000f087348 */ /* 0x000fea0003c00000 */
[----:B------:R0:W1:Y:S02]  /*2c8e0*/  SHFL.IDX P6, R14, R13, R12, R11 ;  /* 0x0000000c0d0e7389 */ /* 0x00006400000c000b */
[----:B01----:R-:W-:Y:S01]  /*2c8f0*/  ENDCOLLECTIVE ;  /* 0x000000000000791b */ /* 0x003fe20003800000 */
.L_x_2015:
        /* <DEDUP_REMOVED lines=8> */
.L_x_2016:
[----:B------:R-:W-:Y:S02]  /*2c980*/  IMAD.MOV.U32 R13, RZ, RZ, R37 ;  /* 0x000000ffff0d7224 */ /* 0x000fe400078e0025 */
[----:B------:R-:W-:Y:S02]  /*2c990*/  IMAD.MOV.U32 R12, RZ, RZ, R0 ;  /* 0x000000ffff0c7224 */ /* 0x000fe400078e0000 */
[----:B------:R-:W-:-:S07]  /*2c9a0*/  IMAD.MOV.U32 R35, RZ, RZ, R14 ;  /* 0x000000ffff237224 */ /* 0x000fce00078e000e */
[----:B------:R-:W-:Y:S05]  /*2c9b0*/  WARPSYNC.COLLECTIVE R15, `(.L_x_2017) ;  /* 0x000000000f087348 */ /* 0x000fea0003c00000 */
[----:B------:R0:W1:Y:S02]  /*2c9c0*/  SHFL.IDX P6, R14, R13, R12, R11 ;  /* 0x0000000c0d0e7389 */ /* 0x00006400000c000b */
[----:B01----:R-:W-:Y:S01]  /*2c9d0*/  ENDCOLLECTIVE ;  /* 0x000000000000791b */ /* 0x003fe20003800000 */
.L_x_2017:
        /* <DEDUP_REMOVED lines=8> */
.L_x_2018:
[----:B------:R-:W-:Y:S02]  /*2ca60*/  IMAD.MOV.U32 R13, RZ, RZ, R39 ;  /* 0x000000ffff0d7224 */ /* 0x000fe400078e0027 */
[----:B------:R-:W-:Y:S02]  /*2ca70*/  IMAD.MOV.U32 R12, RZ, RZ, R0 ;  /* 0x000000ffff0c7224 */ /* 0x000fe400078e0000 */
[----:B------:R-:W-:-:S07]  /*2ca80*/  IMAD.MOV.U32 R37, RZ, RZ, R14 ;  /* 0x000000ffff257224 */ /* 0x000fce00078e000e */
[----:B------:R-:W-:Y:S05]  /*2ca90*/  WARPSYNC.COLLECTIVE R15, `(.L_x_2019) ;  /* 0x000000000f087348 */ /* 0x000fea0003c00000 */
[----:B------:R0:W1:Y:S02]  /*2caa0*/  SHFL.IDX P6, R14, R13, R12, R11 ;  /* 0x0000000c0d0e7389 */ /* 0x00006400000c000b */
[----:B01----:R-:W-:Y:S01]  /*2cab0*/  ENDCOLLECTIVE ;  /* 0x000000000000791b */ /* 0x003fe20003800000 */
.L_x_2019:
        /* <DEDUP_REMOVED lines=8> */
.L_x_2020:
[----:B------:R-:W-:Y:S02]  /*2cb40*/  IMAD.MOV.U32 R13, RZ, RZ, R41 ;  /* 0x000000ffff0d7224 */ /* 0x000fe400078e0029 */
[----:B------:R-:W-:Y:S02]  /*2cb50*/  IMAD.MOV.U32 R12, RZ, RZ, R0 ;  /* 0x000000ffff0c7224 */ /* 0x000fe400078e0000 */
[----:B------:R-:W-:-:S07]  /*2cb60*/  IMAD.MOV.U32 R39, RZ, RZ, R14 ;  /* 0x000000ffff277224 */ /* 0x000fce00078e000e */
[----:B------:R-:W-:Y:S05]  /*2cb70*/  WARPSYNC.COLLECTIVE R15, `(.L_x_2021) ;  /* 0x000000000f087348 */ /* 0x000fea0003c00000 */
[----:B------:R0:W1:Y:S02]  /*2cb80*/  SHFL.IDX P6, R14, R13, R12, R11 ;  /* 0x0000000c0d0e7389 */ /* 0x00006400000c000b */
[----:B01----:R-:W-:Y:S01]  /*2cb90*/  ENDCOLLECTIVE ;  /* 0x000000000000791b */ /* 0x003fe20003800000 */
.L_x_2021:
        /* <DEDUP_REMOVED lines=8> */
.L_x_2022:
[----:B------:R-:W-:Y:S02]  /*2cc20*/  IMAD.MOV.U32 R13, RZ, RZ, R43 ;  /* 0x000000ffff0d7224 */ /* 0x000fe400078e002b */
[----:B------:R-:W-:Y:S02]  /*2cc30*/  IMAD.MOV.U32 R12, RZ, RZ, R0 ;  /* 0x000000ffff0c7224 */ /* 0x000fe400078e0000 */
[----:B------:R-:W-:-:S07]  /*2cc40*/  IMAD.MOV.U32 R41, RZ, RZ, R14 ;  /* 0x000000ffff297224 */ /* 0x000fce00078e000e */
[----:B------:R-:W-:Y:S05]  /*2cc50*/  WARPSYNC.COLLECTIVE R15, `(.L_x_2023) ;  /* 0x000000000f087348 */ /* 0x000fea0003c00000 */
[----:B------:R0:W1:Y:S02]  /*2cc60*/  SHFL.IDX P6, R14, R13, R12, R11 ;  /* 0x0000000c0d0e7389 */ /* 0x00006400000c000b */
[----:B01----:R-:W-:Y:S01]  /*2cc70*/  ENDCOLLECTIVE ;  /* 0x000000000000791b */ /* 0x003fe20003800000 */
.L_x_2023:
        /* <DEDUP_REMOVED lines=8> */
.L_x_2024:
[----:B------:R-:W-:Y:S02]  /*2cd00*/  IMAD.MOV.U32 R13, RZ, RZ, R45 ;  /* 0x000000ffff0d7224 */ /* 0x000fe400078e002d */
[----:B------:R-:W-:Y:S02]  /*2cd10*/  IMAD.MOV.U32 R12, RZ, RZ, R0 ;  /* 0x000000ffff0c7224 */ /* 0x000fe400078e0000 */
[----:B------:R-:W-:-:S07]  /*2cd20*/  IMAD.MOV.U32 R62, RZ, RZ, R14 ;  /* 0x000000ffff3e7224 */ /* 0x000fce00078e000e */
[----:B------:R-:W-:Y:S05]  /*2cd30*/  WARPSYNC.COLLECTIVE R15, `(.L_x_2025) ;  /* 0x000000000f087348 */ /* 0x000fea0003c00000 */
[----:B------:R0:W1:Y:S02]  /*2cd40*/  SHFL.IDX P6, R14, R13, R12, R11 ;  /* 0x0000000c0d0e7389 */ /* 0x00006400000c000b */
[----:B01----:R-:W-:Y:S01]  /*2cd50*/  ENDCOLLECTIVE ;  /* 0x000000000000791b */ /* 0x003fe20003800000 */
.L_x_2025:
        /* <DEDUP_REMOVED lines=8> */
.L_x_2026:
[----:B------:R-:W-:Y:S02]  /*2cde0*/  IMAD.MOV.U32 R13, RZ, RZ, R47 ;  /* 0x000000ffff0d7224 */ /* 0x000fe400078e002f */
[----:B------:R-:W-:Y:S02]  /*2cdf0*/  IMAD.MOV.U32 R12, RZ, RZ, R0 ;  /* 0x000000ffff0c7224 */ /* 0x000fe400078e0000 */
[----:B------:R-:W-:-:S07]  /*2ce00*/  IMAD.MOV.U32 R64, RZ, RZ, R14 ;  /* 0x000000ffff407224 */ /* 0x000fce00078e000e */
[----:B------:R-:W-:Y:S05]  /*2ce10*/  WARPSYNC.COLLECTIVE R15, `(.L_x_2027) ;  /* 0x000000000f087348 */ /* 0x000fea0003c00000 */
[----:B------:R0:W1:Y:S02]  /*2ce20*/  SHFL.IDX P6, R14, R13, R12, R11 ;  /* 0x0000000c0d0e7389 */ /* 0x00006400000c000b */
[----:B01----:R-:W-:Y:S01]  /*2ce30*/  ENDCOLLECTIVE ;  /* 0x000000000000791b */ /* 0x003fe20003800000 */
.L_x_2027:
[----:B------:R-:W-:Y:S01]  /*2ce40*/  IMAD.MOV.U32 R13, RZ, RZ, R66 ;  /* 0x000000ffff0d7224 */ /* 0x000fe200078e0042 */
[----:B------:R-:W-:Y:S01]  /*2ce50*/  MOV R12, R3 ;  /* 0x00000003000c7202 */ /* 0x000fe20000000f00 */
[----:B------:R-:W-:-:S07]  /*2ce60*/  IMAD.MOV.U32 R47, RZ, RZ, R14 ;  /* 0x000000ffff2f7224 */ /* 0x000fce00078e000e */
[----:B------:R-:W-:Y:S05]  /*2ce70*/  WARPSYNC.COLLECTIVE R15, `(.L_x_2028) ;  /* 0x000000000f087348 */ /* 0x000fea0003c00000 */
[----:B------:R0:W1:Y:S02]  /*2ce80*/  SHFL.IDX P6, R14, R13, R12, R11 ;  /* 0x0000000c0d0e7389 */ /* 0x00006400000c000b */
[----:B01----:R-:W-:Y:S01]  /*2ce90*/  ENDCOLLECTIVE ;  /* 0x000000000000791b */ /* 0x003fe20003800000 */
.L_x_2028:
[----:B------:R-:W-:Y:S02]  /*2cea0*/  IMAD.MOV.U32 R13, RZ, RZ, R49 ;  /* 0x000000ffff0d7224 */ /* 0x000fe400078e0031 */
[----:B------:R-:W-:Y:S02]  /*2ceb0*/  IMAD.MOV.U32 R12, RZ, RZ, R0 ;  /* 0x000000ffff0c7224 */ /* 0x000fe400078e0000 */
[----:B------:R-:W-:-:S07]  /*2cec0*/  IMAD.MOV.U32 R66, RZ, RZ, R14 ;  /* 0x000000ffff427224 */ /* 0x000fce00078e000e */
[----:B------:R-:W-:Y:S05]  /*2ced0*/  WARPSYNC.COLLECTIVE R15, `(.L_x_2029) ;  /* 0x000000000f087348 */ /* 0x000fea0003c00000 */
[----:B------:R0:W1:Y:S02]  /*2cee0*/  SHFL.IDX P6, R14, R13, R12, R11 ;  /* 0x0000000c0d0e7389 */ /* 0x00006400000c000b */
[----:B01----:R-:W-:Y:S01]  /*2cef0*/  ENDCOLLECTIVE ;  /* 0x000000000000791b */ /* 0x003fe20003800000 */
.L_x_2029:
[----:B------:R-:W-:Y:S02]  /*2cf00*/  IMAD.MOV.U32 R13, RZ, RZ, R68 ;  /* 0x000000ffff0d7224 */ /* 0x000fe400078e0044 */
[----:B------:R-:W-:Y:S02]  /*2cf10*/  IMAD.MOV.U32 R12, RZ, RZ, R3 ;  /* 0x000000ffff0c7224 */ /* 0x000fe400078e0003 */
[----:B------:R-:W-:-:S07]  /*2cf20*/  IMAD.MOV.U32 R49, RZ, RZ, R14 ;  /* 0x000000ffff317224 */ /* 0x000fce00078e000e */
[----:B------:R-:W-:Y:S05]  /*2cf30*/  WARPSYNC.COLLECTIVE R15, `(.L_x_2030) ;  /* 0x000000000f087348 */ /* 0x000fea0003c00000 */
[----:B------:R0:W1:Y:S02]  /*2cf40*/  SHFL.IDX P6, R14, R13, R12, R11 ;  /* 0x0000000c0d0e7389 */ /* 0x00006400000c000b */
[----:B01----:R-:W-:Y:S01]  /*2cf50*/  ENDCOLLECTIVE ;  /* 0x000000000000791b */ /* 0x003fe20003800000 */
.L_x_2030:
[----:B------:R-:W-:Y:S02]  /*2cf60*/  IMAD.MOV.U32 R13, RZ, RZ, R51 ;  /* 0x000000ffff0d7224 */ /* 0x000fe400078e0033 */
[----:B------:R-:W-:Y:S02]  /*2cf70*/  IMAD.MOV.U32 R12, RZ, RZ, R0 ;  /* 0x000000ffff0c7224 */ /* 0x000fe400078e0000 */
[----:B------:R-:W-:-:S07]  /*2cf80*/  IMAD.MOV.U32 R68, RZ, RZ, R14 ;  /* 0x000000ffff447224 */ /* 0x000fce00078e000e */
[----:B------:R-:W-:Y:S05]  /*2cf90*/  WARPSYNC.COLLECTIVE R15, `(.L_x_2031) ;  /* 0x000000000f087348 */ /* 0x000fea0003c00000 */
[----:B------:R0:W1:Y:S02]  /*2cfa0*/  SHFL.IDX P6, R14, R13, R12, R11 ;  /* 0x0000000c0d0e7389 */ /* 0x00006400000c000b */
[----:B01----:R-:W-:Y:S01]  /*2cfb0*/  ENDCOLLECTIVE ;  /* 0x000000000000791b */ /* 0x003fe20003800000 */
.L_x_2031:
        /* <DEDUP_REMOVED lines=8> */
.L_x_2032:
[----:B------:R-:W-:Y:S02]  /*2d040*/  IMAD.MOV.U32 R13, RZ, RZ, R53 ;  /* 0x000000ffff0d7224 */ /* 0x000fe400078e0035 */
[----:B------:R-:W-:Y:S02]  /*2d050*/  IMAD.MOV.U32 R12, RZ, RZ, R0 ;  /* 0x000000ffff0c7224 */ /* 0x000fe400078e0000 */
[----:B------:R-:W-:-:S07]  /*2d060*/  IMAD.MOV.U32 R70, RZ, RZ, R14 ;  /* 0x000000ffff467224 */ /* 0x000fce00078e000e */
[----:B------:R-:W-:Y:S05]  /*2d070*/  WARPSYNC.COLLECTIVE R15, `(.L_x_2033) ;  /* 0x000000000f087348 */ /* 0x000fea0003c00000 */
[----:B------:R0:W1:Y:S02]  /*2d080*/  SHFL.IDX P6, R14, R13, R12, R11 ;  /* 0x0000000c0d0e7389 */ /* 0x00006400000c000b */
[----:B01----:R-:W-:Y:S01]  /*2d090*/  ENDCOLLECTIVE ;  /* 0x000000000000791b */ /* 0x003fe20003800000 */
.L_x_2033:
        /* <DEDUP_REMOVED lines=8> */
.L_x_2034:
[----:B------:R-:W-:Y:S02]  /*2d120*/  IMAD.MOV.U32 R13, RZ, RZ, R55 ;  /* 0x000000ffff0d7224 */ /* 0x000fe400078e0037 */
[----:B------:R-:W-:Y:S02]  /*2d130*/  IMAD.MOV.U32 R12, RZ, RZ, R0 ;  /* 0x000000ffff0c7224 */ /* 0x000fe400078e0000 */
[----:B------:R-:W-:-:S07]  /*2d140*/  IMAD.MOV.U32 R72, RZ, RZ, R14 ;  /* 0x000000ffff487224 */ /* 0x000fce00078e000e */
[----:B------:R-:W-:Y:S05]  /*2d150*/  WARPSYNC.COLLECTIVE R15, `(.L_x_2035) ;  /* 0x000000000f087348 */ /* 0x000fea0003c00000 */
[----:B------:R0:W1:Y:S02]  /*2d160*/  SHFL.IDX P6, R14, R13, R12, R11 ;  /* 0x0000000c0d0e7389 */ /* 0x00006400000c000b */
[----:B01----:R-:W-:Y:S01]  /*2d170*/  ENDCOLLECTIVE ;  /* 0x000000000000791b */ /* 0x003fe20003800000 */
.L_x_2035:
        /* <DEDUP_REMOVED lines=8> */
.L_x_2036:
[----:B------:R-:W-:Y:S02]  /*2d200*/  IMAD.MOV.U32 R13, RZ, RZ, R57 ;  /* 0x000000ffff0d7224 */ /* 0x000fe400078e0039 */
[----:B------:R-:W-:Y:S02]  /*2d210*/  IMAD.MOV.U32 R12, RZ, RZ, R0 ;  /* 0x000000ffff0c7224 */ /* 0x000fe400078e0000 */
[----:B------:R-:W-:-:S07]  /*2d220*/  IMAD.MOV.U32 R74, RZ, RZ, R14 ;  /* 0x000000ffff4a7224 */ /* 0x000fce00078e000e */
[----:B------:R-:W-:Y:S05]  /*2d230*/  WARPSYNC.COLLECTIVE R15, `(.L_x_2037) ;  /* 0x000000000f087348 */ /* 0x000fea0003c00000 */
[----:B------:R0:W1:Y:S02]  /*2d240*/  SHFL.IDX P6, R14, R13, R12, R11 ;  /* 0x0000000c0d0e7389 */ /* 0x00006400000c000b */
[----:B01----:R-:W-:Y:S01]  /*2d250*/  ENDCOLLECTIVE ;  /* 0x000000000000791b */ /* 0x003fe20003800000 */
.L_x_2037:
        /* <DEDUP_REMOVED lines=8> */
.L_x_2038:
[----:B------:R-:W-:Y:S02]  /*2d2e0*/  IMAD.MOV.U32 R13, RZ, RZ, R59 ;  /* 0x000000ffff0d7224 */ /* 0x000fe400078e003b */
[----:B------:R-:W-:Y:S02]  /*2d2f0*/  IMAD.MOV.U32 R12, RZ, RZ, R0 ;  /* 0x000000ffff0c7224 */ /* 0x000fe400078e0000 */
[----:B------:R-:W-:-:S07]  /*2d300*/  IMAD.MOV.U32 R76, RZ, RZ, R14 ;  /* 0x000000ffff4c7224 */ /* 0x000fce00078e000e */
[----:B------:R-:W-:Y:S05]  /*2d310*/  WARPSYNC.COLLECTIVE R15, `(.L_x_2039) ;  /* 0x000000000f087348 */ /* 0x000fea0003c00000 */
[----:B------:R0:W1:Y:S02]  /*2d320*/  SHFL.IDX P6, R14, R13, R12, R11 ;  /* 0x0000000c0d0e7389 */ /* 0x00006400000c000b */
[----:B01----:R-:W-:Y:S01]  /*2d330*/  ENDCOLLECTIVE ;  /* 0x000000000000791b */ /* 0x003fe20003800000 */
.L_x_2039:
        /* <DEDUP_REMOVED lines=8> */
.L_x_2040:
[----:B------:R-:W-:Y:S02]  /*2d3c0*/  IMAD.MOV.U32 R13, RZ, RZ, R63 ;  /* 0x000000ffff0d7224 */ /* 0x000fe400078e003f */
[----:B------:R-:W-:Y:S02]  /*2d3d0*/  IMAD.MOV.U32 R12, RZ, RZ, R0 ;  /* 0x000000ffff0c7224 */ /* 0x000fe400078e0000 */
[----:B------:R-:W-:-:S07]  /*2d3e0*/  IMAD.MOV.U32 R78, RZ, RZ, R14 ;  /* 0x000000ffff4e7224 */ /* 0x000fce00078e000e */
[----:B------:R-:W-:Y:S05]  /*2d3f0*/  WARPSYNC.COLLECTIVE R15, `(.L_x_2041) ;  /* 0x000000000f087348 */ /* 0x000fea0003c00000 */
[----:B------:R0:W1:Y:S02]  /*2d400*/  SHFL.IDX P6, R14, R13, R12, R11 ;  /* 0x0000000c0d0e7389 */ /* 0x00006400000c000b */
[----:B01----:R-:W-:Y:S01]  /*2d410*/  ENDCOLLECTIVE ;  /* 0x000000000000791b */ /* 0x003fe20003800000 */
.L_x_2041:
[----:B------:R-:W-:Y:S02]  /*2d420*/  IMAD.MOV.U32 R13, RZ, RZ, R80 ;  /* 0x000000ffff0d7224 */ /* 0x000fe400078e0050 */
[----:B------:R-:W-:Y:S02]  /*2d430*/  IMAD.MOV.U32 R12, RZ, RZ, R3 ;  /* 0x000000ffff0c7224 */ /* 0x000fe400078e0003 */
[----:B------:R-:W-:-:S07]  /*2d440*/  IMAD.MOV.U32 R63, RZ, RZ, R14 ;  /* 0x000000ffff3f7224 */ /* 0x000fce00078e000e */
[----:B------:R-:W-:Y:S05]  /*2d450*/  WARPSYNC.COLLECTIVE R15, `(.L_x_2042) ;  /* 0x000000000f087348 */ /* 0x000fea0003c00000 */
[----:B------:R0:W1:Y:S02]  /*2d460*/  SHFL.IDX P6, R14, R13, R12, R11 ;  /* 0x0000000c0d0e7389 */ /* 0x00006400000c000b */
[----:B01----:R-:W-:Y:S01]  /*2d470*/  ENDCOLLECTIVE ;  /* 0x000000000000791b */ /* 0x003fe20003800000 */
.L_x_2042:
[----:B------:R-:W-:Y:S02]  /*2d480*/  IMAD.MOV.U32 R13, RZ, RZ, R65 ;  /* 0x000000ffff0d7224 */ /* 0x000fe400078e0041 */
[----:B------:R-:W-:Y:S02]  /*2d490*/  IMAD.MOV.U32 R12, RZ, RZ, R0 ;  /* 0x000000ffff0c7224 */ /* 0x000fe400078e0000 */
[----:B------:R-:W-:-:S07]  /*2d4a0*/  IMAD.MOV.U32 R80, RZ, RZ, R14 ;  /* 0x000000ffff507224 */ /* 0x000fce00078e000e */
[----:B------:R-:W-:Y:S05]  /*2d4b0*/  WARPSYNC.COLLECTIVE R15, `(.L_x_2043) ;  /* 0x000000000f087348 */ /* 0x000fea0003c00000 */
[----:B------:R0:W1:Y:S02]  /*2d4c0*/  SHFL.IDX P6, R14, R13, R12, R11 ;  /* 0x0000000c0d0e7389 */ /* 0x00006400000c000b */
[----:B01----:R-:W-:Y:S01]  /*2d4d0*/  ENDCOLLECTIVE ;  /* 0x000000000000791b */ /* 0x003fe20003800000 */
.L_x_2043:
        /* <DEDUP_REMOVED lines=8> */
.L_x_2044:
[----:B------:R-:W-:Y:S02]  /*2d560*/  IMAD.MOV.U32 R13, RZ, RZ, R67 ;  /* 0x000000ffff0d7224 */ /* 0x000fe400078e0043 */
[----:B------:R-:W-:Y:S02]  /*2d570*/  IMAD.MOV.U32 R12, RZ, RZ, R0 ;  /* 0x000000ffff0c7224 */ /* 0x000fe400078e0000 */
[----:B------:R-:W-:Y:S02]  /*2d580*/  IMAD.MOV.U32 R0, RZ, RZ, RZ ;  /* 0x000000ffff007224 */ /* 0x000fe400078e00ff */
[----:B------:R-:W-:-:S07]  /*2d590*/  IMAD.MOV.U32 R82, RZ, RZ, R14 ;  /* 0x000000ffff527224 */ /* 0x000fce00078e000e */
[----:B------:R-:W-:Y:S05]  /*2d5a0*/  WARPSYNC.COLLECTIVE R15, `(.L_x_2045) ;  /* 0x000000000f087348 */ /* 0x000fea0003c00000 */
[----:B------:R0:W1:Y:S02]  /*2d5b0*/  SHFL.IDX P6, R14, R13, R12, R11 ;  /* 0x0000000c0d0e7389 */ /* 0x00006400000c000b */
[----:B01----:R-:W-:Y:S01]  /*2d5c0*/  ENDCOLLECTIVE ;  /* 0x000000000000791b */ /* 0x003fe20003800000 */
.L_x_2045:
        /* <DEDUP_REMOVED lines=8> */
.L_x_2046:
        /* <DEDUP_REMOVED lines=8> */
[----:B------:R-:W-:Y:S01]  /*2d6d0*/  SEL R45, R59, R78, P0 ;  /* 0x0000004e3b2d7207 */ /* 0x000fe20000000000 */
[----:B------:R-:W-:Y:S06]  /*2d6e0*/  BRA `(.L_x_2047) ;  /* 0xffffff3800bc7947 */ /* 0x000fec000383ffff */
.L_x_1797:
[----:B------:R-:W-:Y:S02]  /*2d6f0*/  IMAD.MOV.U32 R13, RZ, RZ, R2 ;  /* 0x000000ffff0d7224 */ /* 0x000fe400078e0002 */
[----:B------:R-:W-:Y:S02]  /*2d700*/  IMAD.MOV.U32 R12, RZ, RZ, RZ ;  /* 0x000000ffff0c7224 */ /* 0x000fe400078e00ff */
[----:B------:R-:W-:Y:S02]  /*2d710*/  IMAD.MOV.U32 R11, RZ, RZ, 0x181f ;  /* 0x0000181fff0b7424 */ /* 0x000fe400078e00ff */
[----:B------:R-:W-:-:S07]  /*2d720*/  IMAD.MOV.U32 R15, RZ, RZ, -0x1 ;  /* 0xffffffffff0f7424 */ /* 0x000fce00078e00ff */
[----:B------:R-:W-:Y:S05]  /*2d730*/  WARPSYNC.COLLECTIVE R15, `(.L_x_2048) ;  /* 0x000000000f087348 */ /* 0x000fea0003c00000 */
[----:B------:R0:W1:Y:S02]  /*2d740*/  SHFL.IDX P6, R14, R13, R12, R11 ;  /* 0x0000000c0d0e7389 */ /* 0x00006400000c000b */
[----:B01----:R-:W-:Y:S01]  /*2d750*/  ENDCOLLECTIVE ;  /* 0x000000000000791b */ /* 0x003fe20003800000 */
.L_x_2048:
[----:B------:R-:W-:Y:S02]  /*2d760*/  IMAD.MOV.U32 R13, RZ, RZ, R0 ;  /* 0x000000ffff0d7224 */ /* 0x000fe400078e0000 */
[----:B------:R-:W-:-:S07]  /*2d770*/  IMAD.MOV.U32 R3, RZ, RZ, R14 ;  /* 0x000000ffff037224 */ /* 0x000fce00078e000e */
[----:B------:R-:W-:Y:S05]  /*2d780*/  WARPSYNC.COLLECTIVE R15, `(.L_x_2049) ;  /* 0x000000000f087348 */ /* 0x000fea0003c00000 */
[----:B------:R0:W1:Y:S02]  /*2d790*/  SHFL.IDX P6, R14, R13, R12, R11 ;  /* 0x0000000c0d0e7389 */ /* 0x00006400000c000b */
[----:B01----:R-:W-:Y:S01]  /*2d7a0*/  ENDCOLLECTIVE ;  /* 0x000000000000791b */ /* 0x003fe20003800000 */
.L_x_2049:
[----:B------:R-:W-:Y:S05]  /*2d7b0*/  BRA `(.L_x_2050) ;  /* 0xffffff5400487947 */ /* 0x000fea000383ffff */
.L_x_1800:
[----:B------:R-:W-:Y:S01]  /*2d7c0*/  BSSY B1, `(.L_x_2051) ;  /* 0x0000008000017945 */ /* 0x000fe20003800000 */
[----:B------:R-:W-:Y:S02]  /*2d7d0*/  IMAD.MOV.U32 R13, RZ, RZ, R2 ;  /* 0x000000ffff0d7224 */ /* 0x000fe400078e0002 */
[----:B------:R-:W-:Y:S02]  /*2d7e0*/  IMAD.MOV.U32 R12, RZ, RZ, 0x1 ;  /* 0x00000001ff0c7424 */ /* 0x000fe400078e00ff */
[----:B------:R-:W-:Y:S02]  /*2d7f0*/  IMAD.MOV.U32 R11, RZ, RZ, 0x181f ;  /* 0x0000181fff0b7424 */ /* 0x000fe400078e00ff */
[----:B---3--:R-:W-:-:S07]  /*2d800*/  IMAD.MOV.U32 R15, RZ, RZ, -0x1 ;  /* 0xffffffffff0f7424 */ /* 0x008fce00078e00ff */
[----:B012---:R-:W-:Y:S05]  /*2d810*/  WARPSYNC.COLLECTIVE R15, `(.L_x_2052) ;  /* 0x000000000f087348 */ /* 0x007fea0003c00000 */
[----:B--2---:R2:W3:Y:S02]  /*2d820*/  SHFL.IDX P6, R14, R13, R12, R11 ;  /* 0x0000000c0d0e7389 */ /* 0x0044e400000c000b */
[----:B0123--:R-:W-:Y:S01]  /*2d830*/  ENDCOLLECTIVE ;  /* 0x000000000000791b */ /* 0x00ffe20003800000 */
.L_x_2052:
[----:B------:R-:W-:Y:S05]  /*2d840*/  BSYNC B1 ;  /* 0x0000000000017941 */ /* 0x000fea0003800000 */
.L_x_2051:
[----:B------:R-:W-:Y:S02]  /*2d850*/  IMAD.MOV.U32 R13, RZ, RZ, R0 ;  /* 0x000000ffff0d7224 */ /* 0x000fe400078e0000 */
[----:B------:R-:W-:Y:S02]  /*2d860*/  IMAD.MOV.U32 R12, RZ, RZ, 0x1 ;  /* 0x00000001ff0c7424 */ /* 0x000fe400078e00ff */
[----:B------:R-:W-:Y:S02]  /*2d870*/  IMAD.MOV.U32 R11, RZ, RZ, 0x181f ;  /* 0x0000181fff0b7424 */ /* 0x000fe400078e00ff */
[----:B------:R-:W-:Y:S02]  /*2d880*/  IMAD.MOV.U32 R15, RZ, RZ, -0x1 ;  /* 0xffffffffff0f7424 */ /* 0x000fe400078e00ff */
[----:B------:R-:W-:-:S07]  /*2d890*/  IMAD.MOV.U32 R3, RZ, RZ, R14 ;  /* 0x000000ffff037224 */ /* 0x000fce00078e000e */
[----:B------:R-:W-:Y:S05]  /*2d8a0*/  WARPSYNC.COLLECTIVE R15, `(.L_x_2053) ;  /* 0x000000000f087348 */ /* 0x000fea0003c00000 */
[----:B------:R0:W1:Y:S02]  /*2d8b0*/  SHFL.IDX P6, R14, R13, R12, R11 ;  /* 0x0000000c0d0e7389 */ /* 0x00006400000c000b */
[----:B01----:R-:W-:Y:S01]  /*2d8c0*/  ENDCOLLECTIVE ;  /* 0x000000000000791b */ /* 0x003fe20003800000 */
.L_x_2053:
[----:B------:R-:W-:Y:S05]  /*2d8d0*/  BRA `(.L_x_2054) ;  /* 0xffffff5400787947 */ /* 0x000fea000383ffff */
.L_x_1803:
[----:B------:R-:W-:Y:S01]  /*2d8e0*/  BSSY B1, `(.L_x_2055) ;  /* 0x0000008000017945 */ /* 0x000fe20003800000 */
[----:B------:R-:W-:Y:S01]  /*2d8f0*/  MOV R13, R2 ;  /* 0x00000002000d7202 */ /* 0x000fe20000000f00 */
[----:B------:R-:W-:Y:S02]  /*2d900*/  IMAD.MOV.U32 R12, RZ, RZ, 0x2 ;  /* 0x00000002ff0c7424 */ /* 0x000fe400078e00ff */
[----:B------:R-:W-:Y:S02]  /*2d910*/  IMAD.MOV.U32 R11, RZ, RZ, 0x181f ;  /* 0x0000181fff0b7424 */ /* 0x000fe400078e00ff */
[----:B---3--:R-:W-:-:S07]  /*2d920*/  IMAD.MOV.U32 R15, RZ, RZ, -0x1 ;  /* 0xffffffffff0f7424 */ /* 0x008fce00078e00ff */
[----:B012-4-:R-:W-:Y:S05]  /*2d930*/  WARPSYNC.COLLECTIVE R15, `(.L_x_2056) ;  /* 0x000000000f087348 */ /* 0x017fea0003c00000 */
[----:B--2---:R2:W3:Y:S02]  /*2d940*/  SHFL.IDX P6, R14, R13, R12, R11 ;  /* 0x0000000c0d0e7389 */ /* 0x0044e400000c000b */
[----:B01234-:R-:W-:Y:S01]  /*2d950*/  ENDCOLLECTIVE ;  /* 0x000000000000791b */ /* 0x01ffe20003800000 */
.L_x_2056:
[----:B------:R-:W-:Y:S05]  /*2d960*/  BSYNC B1 ;  /* 0x0000000000017941 */ /* 0x000fea0003800000 */
.L_x_2055:
        /* <DEDUP_REMOVED lines=8> */
.L_x_2057:
[----:B------:R-:W-:Y:S05]  /*2d9f0*/  BRA `(.L_x_2058) ;  /* 0xffffff5400a47947 */ /* 0x000fea000383ffff */
.L_x_1806:
[----:B------:R-:W-:Y:S01]  /*2da00*/  BSSY B1, `(.L_x_2059) ;  /* 0x0000008000017945 */ /* 0x000fe20003800000 */
[----:B------:R-:W-:Y:S02]  /*2da10*/  IMAD.MOV.U32 R13, RZ, RZ, R2 ;  /* 0x000000ffff0d7224 */ /* 0x000fe400078e0002 */
[----:B------:R-:W-:Y:S02]  /*2da20*/  IMAD.MOV.U32 R12, RZ, RZ, 0x3 ;  /* 0x00000003ff0c7424 */ /* 0x000fe400078e00ff */
[----:B------:R-:W-:Y:S02]  /*2da30*/  IMAD.MOV.U32 R11, RZ, RZ, 0x181f ;  /* 0x0000181fff0b7424 */ /* 0x000fe400078e00ff */
[----:B---3--:R-:W-:-:S07]  /*2da40*/  IMAD.MOV.U32 R15, RZ, RZ, -0x1 ;  /* 0xffffffffff0f7424 */ /* 0x008fce00078e00ff */
[----:B012-4-:R-:W-:Y:S05]  /*2da50*/  WARPSYNC.COLLECTIVE R15, `(.L_x_2060) ;  /* 0x000000000f087348 */ /* 0x017fea0003c00000 */
[----:B--2---:R2:W3:Y:S02]  /*2da60*/  SHFL.IDX P6, R14, R13, R12, R11 ;  /* 0x0000000c0d0e7389 */ /* 0x0044e400000c000b */
[----:B01234-:R-:W-:Y:S01]  /*2da70*/  ENDCOLLECTIVE ;  /* 0x000000000000791b */ /* 0x01ffe20003800000 */
.L_x_2060:
[----:B------:R-:W-:Y:S05]  /*2da80*/  BSYNC B1 ;  /* 0x0000000000017941 */ /* 0x000fea0003800000 */
.L_x_2059:
        /* <DEDUP_REMOVED lines=8> */
.L_x_2061:
[----:B------:R-:W-:Y:S05]  /*2db10*/  BRA `(.L_x_2062) ;  /* 0xffffff5400d07947 */ /* 0x000fea000383ffff */
.L_x_1830:
[----:B------:R-:W0:Y:S01]  /*2db20*/  S2R R12, SR_TID.X ;  /* 0x00000000000c7919 */ /* 0x000e220000002100 */
[----:B------:R-:W-:Y:S01]  /*2db30*/  BSSY B1, `(.L_x_2063) ;  /* 0x000000a000017945 */ /* 0x000fe20003800000 */
[----:B------:R-:W-:Y:S02]  /*2db40*/  IMAD.MOV.U32 R11, RZ, RZ, 0x1f ;  /* 0x0000001fff0b7424 */ /* 0x000fe400078e00ff */
[----:B------:R-:W-:Y:S01]  /*2db50*/  IMAD.MOV.U32 R15, RZ, RZ, -0x1 ;  /* 0xffffffffff0f7424 */ /* 0x000fe200078e00ff */
[----:B0-----:R-:W-:-:S04]  /*2db60*/  SHF.R.U32.HI R12, RZ, 0x5, R12 ;  /* 0x00000005ff0c7819 */ /* 0x001fc8000001160c */
[----:B------:R-:W-:-:S04]  /*2db70*/  LOP3.LUT R12, R12, 0x3, RZ, 0xc0, !PT ;  /* 0x000000030c0c7812 */ /* 0x000fc800078ec0ff */
[----:B------:R-:W-:Y:S01]  /*2db80*/  MOV R13, R12 ;  /* 0x0000000c000d7202 */ /* 0x000fe20000000f00 */
[----:B------:R-:W-:-:S07]  /*2db90*/  IMAD.MOV.U32 R12, RZ, RZ, RZ ;  /* 0x000000ffff0c7224 */ /* 0x000fce00078e00ff */
[----:B------:R-:W-:Y:S05]  /*2dba0*/  WARPSYNC.COLLECTIVE R15, `(.L_x_2064) ;  /* 0x000000000f087348 */ /* 0x000fea0003c00000 */
[----:B------:R0:W1:Y:S02]  /*2dbb0*/  SHFL.IDX P6, R14, R13, R12, R11 ;  /* 0x0000000c0d0e7389 */ /* 0x00006400000c000b */
[----:B01----:R-:W-:Y:S01]  /*2dbc0*/  ENDCOLLECTIVE ;  /* 0x000000000000791b */ /* 0x003fe20003800000 */
.L_x_2064:
[----:B------:R-:W-:Y:S05]  /*2dbd0*/  BSYNC B1 ;  /* 0x0000000000017941 */ /* 0x000fea0003800000 */
.L_x_2063:
[----:B------:R-:W-:Y:S05]  /*2dbe0*/  BRA `(.L_x_2065) ;  /* 0xffffff7000507947 */ /* 0x000fea000383ffff */
.L_x_1832:
[----:B------:R-:W-:Y:S01]  /*2dbf0*/  BSSY B1, `(.L_x_2066) ;  /* 0x0000006000017945 */ /* 0x000fe20003800000 */
[----:B------:R-:W-:-:S07]  /*2dc00*/  IMAD.MOV.U32 R15, RZ, RZ, -0x1 ;  /* 0xffffffffff0f7424 */ /* 0x000fce00078e00ff */
[----:B0-----:R-:W-:Y:S05]  /*2dc10*/  WARPSYNC.COLLECTIVE R15, `(.L_x_2067) ;  /* 0x000000000f0c7348 */ /* 0x001fea0003c00000 */
[----:B------:R-:W-:Y:S02]  /*2dc20*/  ELECT P6, UR62, PT ;  /* 0x00000000003e782f */ /* 0x000fe400038c0000 */
[----:B------:R-:W-:Y:S01]  /*2dc30*/  MOV R14, UR62 ;  /* 0x0000003e000e7c02 */ /* 0x000fe20008000f00 */
[----:B0-----:R-:W-:Y:S10]  /*2dc40*/  ENDCOLLECTIVE ;  /* 0x000000000000791b */ /* 0x001ff40003800000 */
.L_x_2067:
[----:B------:R-:W-:Y:S05]  /*2dc50*/  BSYNC B1 ;  /* 0x0000000000017941 */ /* 0x000fea0003800000 */
.L_x_2066:
[----:B------:R-:W-:Y:S05]  /*2dc60*/  BRA `(.L_x_1831) ;  /* 0xffffff7000487947 */ /* 0x000fea000383ffff */
.L_x_1834:
[----:B0-----:R0:W1:Y:S02]  /*2dc70*/  SYNCS.PHASECHK.TRANS64.TRYWAIT P0, [R22+URZ+0x2a820], R3 ;  /* 0x02a82003160075a7 */ /* 0x001064000800017f */
[----:B-1----:R-:W-:Y:S05]  /*2dc80*/  @!P0 NANOSLEEP.SYNCS 0x989680 ;  /* 0x009896800000895d */ /* 0x002fea0003900000 */
[----:B------:R-:W1:Y:S02]  /*2dc90*/  @!P0 SYNCS.PHASECHK.TRANS64 P0, [R22+URZ+0x2a820], R3 ;  /* 0x02a82003160085a7 */ /* 0x000e64000800007f */
[----:B-1----:R-:W-:Y:S05]  /*2dca0*/  @!P0 BRA `(.L_x_1834) ;  /* 0xfffffffc00f08947 */ /* 0x002fea000383ffff */
[----:B------:R-:W-:Y:S05]  /*2dcb0*/  BRA `(.L_x_2068) ;  /* 0xffffff7000587947 */ /* 0x000fea000383ffff */
.L_x_1838:
[----:B-1----:R1:W2:Y:S02]  /*2dcc0*/  SYNCS.PHASECHK.TRANS64.TRYWAIT P0, [R12+URZ+0x2a8a0], R11 ;  /* 0x02a8a00b0c0075a7 */ /* 0x0022a4000800017f */
[----:B--2---:R-:W-:Y:S05]  /*2dcd0*/  @!P0 NANOSLEEP.SYNCS 0x989680 ;  /* 0x009896800000895d */ /* 0x004fea0003900000 */
[----:B------:R-:W2:Y:S02]  /*2dce0*/  @!P0 SYNCS.PHASECHK.TRANS64 P0, [R12+URZ+0x2a8a0], R11 ;  /* 0x02a8a00b0c0085a7 */ /* 0x000ea4000800007f */
[----:B--2---:R-:W-:Y:S05]  /*2dcf0*/  @!P0 BRA `(.L_x_1838) ;  /* 0xfffffffc00f08947 */ /* 0x004fea000383ffff */
[----:B------:R-:W-:Y:S05]  /*2dd00*/  BRA `(.L_x_2069) ;  /* 0xffffff7000707947 */ /* 0x000fea000383ffff */
.L_x_1845:
[----:B0-----:R0:W2:Y:S02]  /*2dd10*/  SYNCS.PHASECHK.TRANS64.TRYWAIT P0, [R12+URZ+0x2a8c0], R11 ;  /* 0x02a8c00b0c0075a7 */ /* 0x0010a4000800017f */
[----:B--2---:R-:W-:Y:S05]  /*2dd20*/  @!P0 NANOSLEEP.SYNCS 0x989680 ;  /* 0x009896800000895d */ /* 0x004fea0003900000 */
[----:B------:R-:W2:Y:S02]  /*2dd30*/  @!P0 SYNCS.PHASECHK.TRANS64 P0, [R12+URZ+0x2a8c0], R11 ;  /* 0x02a8c00b0c0085a7 */ /* 0x000ea4000800007f */
[----:B--2---:R-:W-:Y:S05]  /*2dd40*/  @!P0 BRA `(.L_x_1845) ;  /* 0xfffffffc00f08947 */ /* 0x004fea000383ffff */
[----:B------:R-:W-:Y:S05]  /*2dd50*/  BRA `(.L_x_2070) ;  /* 0xffffff74006c7947 */ /* 0x000fea000383ffff */
.L_x_1854:
[----:B0-----:R0:W1:Y:S02]  /*2dd60*/  SYNCS.PHASECHK.TRANS64.TRYWAIT P1, [R6+URZ+0x2a8a0], R3 ;  /* 0x02a8a003060075a7 */ /* 0x001064000802017f */
[----:B-1----:R-:W-:Y:S05]  /*2dd70*/  @!P1 NANOSLEEP.SYNCS 0x989680 ;  /* 0x009896800000995d */ /* 0x002fea0003900000 */
[----:B------:R-:W1:Y:S02]  /*2dd80*/  @!P1 SYNCS.PHASECHK.TRANS64 P1, [R6+URZ+0x2a8a0], R3 ;  /* 0x02a8a003060095a7 */ /* 0x000e64000802007f */
[----:B-1----:R-:W-:Y:S05]  /*2dd90*/  @!P1 BRA `(.L_x_1854) ;  /* 0xfffffffc00f09947 */ /* 0x002fea000383ffff */
[----:B------:R-:W-:Y:S05]  /*2dda0*/  BRA `(.L_x_2071) ;  /* 0xffffff7800a07947 */ /* 0x000fea000383ffff */
.L_x_1861:
[----:B-1----:R1:W2:Y:S02]  /*2ddb0*/  SYNCS.PHASECHK.TRANS64.TRYWAIT P1, [R6+URZ+0x2a8c0], R3 ;  /* 0x02a8c003060075a7 */ /* 0x0022a4000802017f */
[----:B--2---:R-:W-:Y:S05]  /*2ddc0*/  @!P1 NANOSLEEP.SYNCS 0x989680 ;  /* 0x009896800000995d */ /* 0x004fea0003900000 */
[----:B------:R-:W2:Y:S02]  /*2ddd0*/  @!P1 SYNCS.PHASECHK.TRANS64 P1, [R6+URZ+0x2a8c0], R3 ;  /* 0x02a8c003060095a7 */ /* 0x000ea4000802007f */
[----:B--2---:R-:W-:Y:S05]  /*2dde0*/  @!P1 BRA `(.L_x_1861) ;  /* 0xfffffffc00f09947 */ /* 0x004fea000383ffff */
[----:B------:R-:W-:Y:S05]  /*2ddf0*/  BRA `(.L_x_2072) ;  /* 0xffffff7c00987947 */ /* 0x000fea000383ffff */
.L_x_1886:
[----:B------:R-:W0:Y:S01]  /*2de00*/  S2R R21, SR_TID.X ;  /* 0x0000000000157919 */ /* 0x000e220000002100 */
[----:B------:R-:W-:Y:S01]  /*2de10*/  BSSY B0, `(.L_x_2073) ;  /* 0x000000a000007945 */ /* 0x000fe20003800000 */
        /* <DEDUP_REMOVED lines=9> */
.L_x_2074:
[----:B------:R-:W-:Y:S05]  /*2deb0*/  BSYNC B0 ;  /* 0x0000000000007941 */ /* 0x000fea0003800000 */
.L_x_2073:
[----:B------:R-:W-:Y:S05]  /*2dec0*/  BRA `(.L_x_2075) ;  /* 0xffffff9000107947 */ /* 0x000fea000383ffff */
.L_x_1889:
[----:B0-----:R0:W1:Y:S02]  /*2ded0*/  SYNCS.PHASECHK.TRANS64.TRYWAIT P0, [R4+URZ+0x2a880], R21 ;  /* 0x02a88015040075a7 */ /* 0x001064000800017f */
[----:B-1----:R-:W-:Y:S05]  /*2dee0*/  @!P0 NANOSLEEP.SYNCS 0x989680 ;  /* 0x009896800000895d */ /* 0x002fea0003900000 */
[----:B------:R-:W1:Y:S02]  /*2def0*/  @!P0 SYNCS.PHASECHK.TRANS64 P0, [R4+URZ+0x2a880], R21 ;  /* 0x02a88015040085a7 */ /* 0x000e64000800007f */
[----:B-1----:R-:W-:Y:S05]  /*2df00*/  @!P0 BRA `(.L_x_1889) ;  /* 0xfffffffc00f08947 */ /* 0x002fea000383ffff */
[----:B------:R-:W-:Y:S05]  /*2df10*/  BRA `(.L_x_2076) ;  /* 0xffffff9000247947 */ /* 0x000fea000383ffff */
.L_x_1890:
        /* <DEDUP_REMOVED lines=8> */
.L_x_2078:
[----:B------:R-:W-:Y:S05]  /*2dfa0*/  BSYNC B0 ;  /* 0x0000000000007941 */ /* 0x000fea0003800000 */
.L_x_2077:
[----:B------:R-:W-:Y:S01]  /*2dfb0*/  IMAD.MOV.U32 R13, RZ, RZ, R5 ;  /* 0x000000ffff0d7224 */ /* 0x000fe200078e0005 */
[----:B------:R-:W-:Y:S01]  /*2dfc0*/  MOV R15, 0xffffffff ;  /* 0xffffffff000f7802 */ /* 0x000fe20000000f00 */
[----:B------:R-:W-:Y:S01]  /*2dfd0*/  IMAD.MOV.U32 R12, RZ, RZ, RZ ;  /* 0x000000ffff0c7224 */ /* 0x000fe200078e00ff */
[----:B------:R-:W-:Y:S01]  /*2dfe0*/  LOP3.LUT R32, R32, 0xffffffef, RZ, 0xc0, !PT ;  /* 0xffffffef20207812 */ /* 0x000fe200078ec0ff */
[----:B------:R-:W-:Y:S01]  /*2dff0*/  IMAD.MOV.U32 R11, RZ, RZ, 0x1c1f ;  /* 0x00001c1fff0b7424 */ /* 0x000fe200078e00ff */
[----:B------:R-:W-:Y:S01]  /*2e000*/  ISETP.GE.AND P4, PT, R27, 0x21, PT ;  /* 0x000000211b00780c */ /* 0x000fe20003f86270 */
[----:B------:R-:W-:-:S12]  /*2e010*/  IMAD.MOV.U32 R0, RZ, RZ, R14 ;  /* 0x000000ffff007224 */ /* 0x000fd800078e000e */
[----:B------:R-:W-:Y:S05]  /*2e020*/  WARPSYNC.COLLECTIVE R15, `(.L_x_2079) ;  /* 0x000000000f087348 */ /* 0x000fea0003c00000 */
[----:B------:R0:W1:Y:S02]  /*2e030*/  SHFL.IDX P6, R14, R13, R12, R11 ;  /* 0x0000000c0d0e7389 */ /* 0x00006400000c000b */
[----:B01----:R-:W-:Y:S01]  /*2e040*/  ENDCOLLECTIVE ;  /* 0x000000000000791b */ /* 0x003fe20003800000 */
.L_x_2079:
        /* <DEDUP_REMOVED lines=25> */
.L_x_2080:
        /* <DEDUP_REMOVED lines=9> */
.L_x_2081:
[----:B------:R-:W-:Y:S02]  /*2e270*/  IMAD.MOV.U32 R13, RZ, RZ, R8 ;  /* 0x000000ffff0d7224 */ /* 0x000fe400078e0008 */
[----:B------:R-:W-:Y:S02]  /*2e280*/  IMAD.MOV.U32 R12, RZ, RZ, 0x2 ;  /* 0x00000002ff0c7424 */ /* 0x000fe400078e00ff */
[----:B------:R-:W-:-:S07]  /*2e290*/  IMAD.MOV.U32 R2, RZ, RZ, R14 ;  /* 0x000000ffff027224 */ /* 0x000fce00078e000e */
[----:B------:R-:W-:Y:S05]  /*2e2a0*/  WARPSYNC.COLLECTIVE R15, `(.L_x_2082) ;  /* 0x000000000f087348 */ /* 0x000fea0003c00000 */
[----:B------:R0:W1:Y:S02]  /*2e2b0*/  SHFL.IDX P6, R14, R13, R12, R11 ;  /* 0x0000000c0d0e7389 */ /* 0x00006400000c000b */
[----:B01----:R-:W-:Y:S01]  /*2e2c0*/  ENDCOLLECTIVE ;  /* 0x000000000000791b */ /* 0x003fe20003800000 */
.L_x_2082:
        /* <DEDUP_REMOVED lines=16> */
.L_x_2083:
[----:B------:R-:W-:Y:S02]  /*2e3d0*/  IMAD.MOV.U32 R13, RZ, RZ, R8 ;  /* 0x000000ffff0d7224 */ /* 0x000fe400078e0008 */
[----:B------:R-:W-:Y:S02]  /*2e3e0*/  IMAD.MOV.U32 R12, RZ, RZ, 0x3 ;  /* 0x00000003ff0c7424 */ /* 0x000fe400078e00ff */
[----:B------:R-:W-:-:S07]  /*2e3f0*/  IMAD.MOV.U32 R2, RZ, RZ, R14 ;  /* 0x000000ffff027224 */ /* 0x000fce00078e000e */
[----:B------:R-:W-:Y:S05]  /*2e400*/  WARPSYNC.COLLECTIVE R15, `(.L_x_2084) ;  /* 0x000000000f087348 */ /* 0x000fea0003c00000 */
[----:B------:R0:W1:Y:S02]  /*2e410*/  SHFL.IDX P6, R14, R13, R12, R11 ;  /* 0x0000000c0d0e7389 */ /* 0x00006400000c000b */
[----:B01----:R-:W-:Y:S01]  /*2e420*/  ENDCOLLECTIVE ;  /* 0x000000000000791b */ /* 0x003fe20003800000 */
.L_x_2084:
[----:B------:R-:W-:-:S04]  /*2e430*/  IADD3 R2, P1, R30, R2, RZ ;  /* 0x000000021e027210 */ /* 0x000fc80007f3e0ff */
[----:B------:R-:W-:Y:S02]  /*2e440*/  IADD3.X R3, RZ, R3, RZ, P1, !PT ;  /* 0x00000003ff037210 */ /* 0x000fe40000ffe4ff */
        /* <DEDUP_REMOVED lines=11> */
.L_x_2085:
        /* <DEDUP_REMOVED lines=11> */
.L_x_1895:
[----:B---3--:R3:W4:Y:S02]  /*2e5b0*/  SYNCS.PHASECHK.TRANS64.TRYWAIT P0, [R4+URZ+0x2a840], R21 ;  /* 0x02a84015040075a7 */ /* 0x008724000800017f */
[----:B----4-:R-:W-:Y:S05]  /*2e5c0*/  @!P0 NANOSLEEP.SYNCS 0x989680 ;  /* 0x009896800000895d */ /* 0x010fea0003900000 */
[----:B------:R-:W4:Y:S02]  /*2e5d0*/  @!P0 SYNCS.PHASECHK.TRANS64 P0, [R4+URZ+0x2a840], R21 ;  /* 0x02a84015040085a7 */ /* 0x000f24000800007f */
[----:B----4-:R-:W-:Y:S05]  /*2e5e0*/  @!P0 BRA `(.L_x_1895) ;  /* 0xfffffffc00f08947 */ /* 0x010fea000383ffff */
[----:B------:R-:W-:Y:S05]  /*2e5f0*/  BRA `(.L_x_2087) ;  /* 0xffffff8c00f87947 */ /* 0x000fea000383ffff */
.L_x_1896:
        /* <DEDUP_REMOVED lines=8> */
.L_x_2089:
[----:B------:R-:W-:Y:S05]  /*2e680*/  BSYNC B0 ;  /* 0x0000000000007941 */ /* 0x000fea0003800000 */
.L_x_2088:
        /* <DEDUP_REMOVED lines=8> */
.L_x_2090:
        /* <DEDUP_REMOVED lines=16> */
.L_x_2091:
        /* <DEDUP_REMOVED lines=11> */
.L_x_2092:
[----:B------:R-:W-:Y:S02]  /*2e8c0*/  IMAD.MOV.U32 R13, RZ, RZ, R6 ;  /* 0x000000ffff0d7224 */ /* 0x000fe400078e0006 */
[----:B------:R-:W-:Y:S02]  /*2e8d0*/  IMAD.MOV.U32 R12, RZ, RZ, 0x2 ;  /* 0x00000002ff0c7424 */ /* 0x000fe400078e00ff */
[----:B------:R-:W-:-:S07]  /*2e8e0*/  IMAD.MOV.U32 R3, RZ, RZ, R14 ;  /* 0x000000ffff037224 */ /* 0x000fce00078e000e */
[----:B------:R-:W-:Y:S05]  /*2e8f0*/  WARPSYNC.COLLECTIVE R15, `(.L_x_2093) ;  /* 0x000000000f087348 */ /* 0x000fea0003c00000 */
[----:B------:R0:W1:Y:S02]  /*2e900*/  SHFL.IDX P6, R14, R13, R12, R11 ;  /* 0x0000000c0d0e7389 */ /* 0x00006400000c000b */
[----:B01----:R-:W-:Y:S01]  /*2e910*/  ENDCOLLECTIVE ;  /* 0x000000000000791b */ /* 0x003fe20003800000 */
.L_x_2093:
[----:B------:R-:W-:-:S05]  /*2e920*/  @P4 IADD3 R3, P0, R30, R3, RZ ;  /* 0x000000031e034210 */ /* 0x000fca0007f1e0ff */
[----:B------:R-:W-:-:S05]  /*2e930*/  @P4 IMAD.X R2, RZ, RZ, R2, P0 ;  /* 0x000000ffff024224 */ /* 0x000fca00000e0602 */
[----:B------:R-:W-:Y:S01]  /*2e940*/  @P4 LOP3.LUT R3, R3, R2, RZ, 0x3c, !PT ;  /* 0x0000000203034212 */ /* 0x000fe200078e3cff */
[----:B------:R-:W-:-:S03]  /*2e950*/  IMAD.MOV.U32 R13, RZ, RZ, R5 ;  /* 0x000000ffff0d7224 */ /* 0x000fc600078e0005 */
[----:B------:R-:W-:-:S04]  /*2e960*/  @P4 LOP3.LUT R2, R3, R2, RZ, 0x3c, !PT ;  /* 0x0000000203024212 */ /* 0x000fc800078e3cff */
[----:B------:R-:W-:-:S05]  /*2e970*/  @P4 LOP3.LUT R3, R3, R2, RZ, 0x3c, !PT ;  /* 0x0000000203034212 */ /* 0x000fca00078e3cff */
[----:B------:R-:W-:Y:S01]  /*2e980*/  @!PT LDS RZ, [RZ] ;  /* 0x00000000fffff984 */ /* 0x000fe20000000800 */
[----:B------:R-:W-:Y:S01]  /*2e990*/  @!PT LDS RZ, [RZ] ;  /* 0x00000000fffff984 */ /* 0x000fe20000000800 */
[----:B------:R-:W-:Y:S01]  /*2e9a0*/  @!PT LDS RZ, [RZ] ;  /* 0x00000000fffff984 */ /* 0x000fe20000000800 */
[----:B------:R-:W-:Y:S04]  /*2e9b0*/  @P4 LDGSTS.E.BYPASS.LTC128B.128 [R0+0x1ec00], desc[UR42][R2.64], !P5 ;  /* 0x1ec0000002004fae */ /* 0x000fe8000e901d6a */
[----:B------:R-:W-:Y:S04]  /*2e9c0*/  @P4 LDGSTS.E.BYPASS.LTC128B.128 [R0+0x20c00], desc[UR42][R2.64+0x40], !P3 ;  /* 0x20c0004002004fae */ /* 0x000fe8000d901d6a */
[----:B------:R0:W-:Y:S02]  /*2e9d0*/  @P4 LDGSTS.E.BYPASS.LTC128B.128 [R0+0x22c00], desc[UR42][R2.64+0x80], !P2 ;  /* 0x22c0008002004fae */ /* 0x0001e4000d101d6a */
[----:B0-----:R-:W-:-:S07]  /*2e9e0*/  IMAD.MOV.U32 R2, RZ, RZ, R14 ;  /* 0x000000ffff027224 */ /* 0x001fce00078e000e */
[----:B------:R-:W-:Y:S05]  /*2e9f0*/  WARPSYNC.COLLECTIVE R15, `(.L_x_2094) ;  /* 0x000000000f087348 */ /* 0x000fea0003c00000 */
[----:B------:R0:W1:Y:S02]  /*2ea00*/  SHFL.IDX P6, R14, R13, R12, R11 ;  /* 0x0000000c0d0e7389 */ /* 0x00006400000c000b */
[----:B01----:R-:W-:Y:S01]  /*2ea10*/  ENDCOLLECTIVE ;  /* 0x000000000000791b */ /* 0x003fe20003800000 */
.L_x_2094:
[----:B------:R-:W-:Y:S02]  /*2ea20*/  IMAD.MOV.U32 R13, RZ, RZ, R6 ;  /* 0x000000ffff0d7224 */ /* 0x000fe400078e0006 */
[----:B------:R-:W-:Y:S02]  /*2ea30*/  IMAD.MOV.U32 R12, RZ, RZ, 0x3 ;  /* 0x00000003ff0c7424 */ /* 0x000fe400078e00ff */
[----:B------:R-:W-:-:S07]  /*2ea40*/  IMAD.MOV.U32 R3, RZ, RZ, R14 ;  /* 0x000000ffff037224 */ /* 0x000fce00078e000e */
[----:B------:R-:W-:Y:S05]  /*2ea50*/  WARPSYNC.COLLECTIVE R15, `(.L_x_2095) ;  /* 0x000000000f087348 */ /* 0x000fea0003c00000 */
[----:B------:R0:W1:Y:S02]  /*2ea60*/  SHFL.IDX P6, R14, R13, R12, R11 ;  /* 0x0000000c0d0e7389 */ /* 0x00006400000c000b */
[----:B01----:R-:W-:Y:S01]  /*2ea70*/  ENDCOLLECTIVE ;  /* 0x000000000000791b */ /* 0x003fe20003800000 */
.L_x_2095:
        /* <DEDUP_REMOVED lines=10> */
.L_x_2096:
[----:B------:R-:W-:Y:S01]  /*2eb20*/  @!PT LDS RZ, [RZ] ;  /* 0x00000000fffff984 */ /* 0x000fe20000000800 */
[----:B------:R-:W-:Y:S01]  /*2eb30*/  @!PT LDS RZ, [RZ] ;  /* 0x00000000fffff984 */ /* 0x000fe20000000800 */
[----:B------:R-:W-:Y:S01]  /*2eb40*/  @!PT LDS RZ, [RZ] ;  /* 0x00000000fffff984 */ /* 0x000fe20000000800 */
[----:B------:R0:W-:Y:S04]  /*2eb50*/  @P1 LDGSTS.E.BYPASS.LTC128B.128 [R0+0x1f400], desc[UR42][R2.64], !P5 ;  /* 0x1f40000002001fae */ /* 0x0001e8000e901d6a */
[----:B------:R0:W-:Y:S04]  /*2eb60*/  @P1 LDGSTS.E.BYPASS.LTC128B.128 [R0+0x21400], desc[UR42][R2.64+0x40], !P3 ;  /* 0x2140004002001fae */ /* 0x0001e8000d901d6a */
[----:B------:R0:W-:Y:S01]  /*2eb70*/  @P1 LDGSTS.E.BYPASS.LTC128B.128 [R0+0x23400], desc[UR42][R2.64+0x80], !P2 ;  /* 0x2340008002001fae */ /* 0x0001e2000d101d6a */
[----:B------:R-:W-:Y:S01]  /*2eb80*/  IMAD.MOV.U32 R5, RZ, RZ, R14 ;  /* 0x000000ffff057224 */ /* 0x000fe200078e000e */
[----:B------:R-:W-:Y:S06]  /*2eb90*/  BRA `(.L_x_2097) ;  /* 0xffffff8c007c7947 */ /* 0x000fec000383ffff */
.L_x_1901:
[----:B------:R-:W-:Y:S01]  /*2eba0*/  MOV R13, R4 ;  /* 0x00000004000d7202 */ /* 0x000fe20000000f00 */
[----:B------:R-:W-:Y:S02]  /*2ebb0*/  IMAD.MOV.U32 R12, RZ, RZ, RZ ;  /* 0x000000ffff0c7224 */ /* 0x000fe400078e00ff */
[----:B------:R-:W-:Y:S02]  /*2ebc0*/  IMAD.MOV.U32 R11, RZ, RZ, 0x1c1f ;  /* 0x00001c1fff0b7424 */ /* 0x000fe400078e00ff */
[----:B------:R-:W-:Y:S02]  /*2ebd0*/  IMAD.MOV.U32 R15, RZ, RZ, -0x1 ;  /* 0xffffffffff0f7424 */ /* 0x000fe400078e00ff */
[----:B------:R-:W-:Y:S02]  /*2ebe0*/  IMAD R35, R35, R7, RZ ;  /* 0x0000000723237224 */ /* 0x000fe400078e02ff */
[----:B------:R-:W-:-:S07]  /*2ebf0*/  IMAD.IADD R17, R9, 0x1, R17 ;  /* 0x0000000109117824 */ /* 0x000fce00078e0211 */
[----:B-----5:R-:W-:Y:S05]  /*2ec00*/  WARPSYNC.COLLECTIVE R15, `(.L_x_2098) ;  /* 0x000000000f087348 */ /* 0x020fea0003c00000 */
[----:B------:R0:W1:Y:S02]  /*2ec10*/  SHFL.IDX P6, R14, R13, R12, R11 ;  /* 0x0000000c0d0e7389 */ /* 0x00006400000c000b */
[----:B01---5:R-:W-:Y:S01]  /*2ec20*/  ENDCOLLECTIVE ;  /* 0x000000000000791b */ /* 0x023fe20003800000 */
.L_x_2098:
[C---:B------:R-:W-:Y:S01]  /*2ec30*/  VIADD R6, R17.reuse, 0x20 ;  /* 0x0000002011067836 */ /* 0x040fe20000000000 */
[----:B------:R-:W-:Y:S01]  /*2ec40*/  ISETP.GE.AND P2, PT, R17, R35, PT ;  /* 0x000000231100720c */ /* 0x000fe20003f46270 */
[----:B------:R-:W-:Y:S02]  /*2ec50*/  IMAD.MOV.U32 R13, RZ, RZ, R0 ;  /* 0x000000ffff0d7224 */ /* 0x000fe400078e0000 */
[----:B------:R-:W-:-:S10]  /*2ec60*/  IMAD.MOV.U32 R2, RZ, RZ, R14 ;  /* 0x000000ffff027224 */ /* 0x000fd400078e000e */
[----:B------:R-:W-:Y:S05]  /*2ec70*/  WARPSYNC.COLLECTIVE R15, `(.L_x_2099) ;  /* 0x000000000f087348 */ /* 0x000fea0003c00000 */
[----:B------:R0:W1:Y:S02]  /*2ec80*/  SHFL.IDX P6, R14, R13, R12, R11 ;  /* 0x0000000c0d0e7389 */ /* 0x00006400000c000b */
[----:B01----:R-:W-:Y:S01]  /*2ec90*/  ENDCOLLECTIVE ;  /* 0x000000000000791b */ /* 0x003fe20003800000 */
.L_x_2099:
[----:B------:R-:W-:Y:S02]  /*2eca0*/  IMAD.MOV.U32 R13, RZ, RZ, R4 ;  /* 0x000000ffff0d7224 */ /* 0x000fe400078e0004 */
[----:B------:R-:W-:Y:S02]  /*2ecb0*/  IMAD.MOV.U32 R12, RZ, RZ, 0x1 ;  /* 0x00000001ff0c7424 */ /* 0x000fe400078e00ff */
[----:B------:R-:W-:-:S07]  /*2ecc0*/  IMAD.MOV.U32 R3, RZ, RZ, R14 ;  /* 0x000000ffff037224 */ /* 0x000fce00078e000e */
[----:B------:R-:W-:Y:S05]  /*2ecd0*/  WARPSYNC.COLLECTIVE R15, `(.L_x_2100) ;  /* 0x000000000f087348 */ /* 0x000fea0003c00000 */
[----:B------:R0:W1:Y:S02]  /*2ece0*/  SHFL.IDX P6, R14, R13, R12, R11 ;  /* 0x0000000c0d0e7389 */ /* 0x00006400000c000b */
[----:B01----:R-:W-:Y:S01]  /*2ecf0*/  ENDCOLLECTIVE ;  /* 0x000000000000791b */ /* 0x003fe20003800000 */
.L_x_2100:
        /* <DEDUP_REMOVED lines=13> */
[----:B0-----:R-:W-:-:S12]  /*2edd0*/  IMAD.MOV.U32 R2, RZ, RZ, R14 ;  /* 0x000000ffff027224 */ /* 0x001fd800078e000e */
[----:B------:R-:W-:Y:S05]  /*2ede0*/  WARPSYNC.COLLECTIVE R15, `(.L_x_2101) ;  /* 0x000000000f087348 */ /* 0x000fea0003c00000 */
[----:B------:R0:W1:Y:S02]  /*2edf0*/  SHFL.IDX P6, R14, R13, R12, R11 ;  /* 0x0000000c0d0e7389 */ /* 0x00006400000c000b */
[----:B01----:R-:W-:Y:S01]  /*2ee00*/  ENDCOLLECTIVE ;  /* 0x000000000000791b */ /* 0x003fe20003800000 */
.L_x_2101:
[----:B------:R-:W-:Y:S01]  /*2ee10*/  MOV R13, R4 ;  /* 0x00000004000d7202 */ /* 0x000fe20000000f00 */
[----:B------:R-:W-:Y:S02]  /*2ee20*/  IMAD.MOV.U32 R12, RZ, RZ, 0x2 ;  /* 0x00000002ff0c7424 */ /* 0x000fe400078e00ff */
[----:B------:R-:W-:-:S07]  /*2ee30*/  IMAD.MOV.U32 R3, RZ, RZ, R14 ;  /* 0x000000ffff037224 */ /* 0x000fce00078e000e */
[----:B------:R-:W-:Y:S05]  /*2ee40*/  WARPSYNC.COLLECTIVE R15, `(.L_x_2102) ;  /* 0x000000000f087348 */ /* 0x000fea0003c00000 */
[----:B------:R0:W1:Y:S02]  /*2ee50*/  SHFL.IDX P6, R14, R13, R12, R11 ;  /* 0x0000000c0d0e7389 */ /* 0x00006400000c000b */
[----:B01----:R-:W-:Y:S01]  /*2ee60*/  ENDCOLLECTIVE ;  /* 0x000000000000791b */ /* 0x003fe20003800000 */
.L_x_2102:
        /* <DEDUP_REMOVED lines=11> */
[----:B------:R0:W-:Y:S02]  /*2ef20*/  @!P2 LDGSTS.E.BYPASS.LTC128B.128 [R8+0x1cc00], desc[UR42][R2.64+0x80], !P1 ;  /* 0x1cc000800208afae */ /* 0x0001e4000c901d6a */
[----:B0-----:R-:W-:-:S05]  /*2ef30*/  VIADD R2, R17, 0x40 ;  /* 0x0000004011027836 */ /* 0x001fca0000000000 */
[----:B------:R-:W-:Y:S01]  /*2ef40*/  ISETP.GE.AND P2, PT, R2, R35, PT ;  /* 0x000000230200720c */ /* 0x000fe20003f46270 */
[----:B------:R-:W-:-:S12]  /*2ef50*/  IMAD.MOV.U32 R2, RZ, RZ, R14 ;  /* 0x000000ffff027224 */ /* 0x000fd800078e000e */
[----:B------:R-:W-:Y:S05]  /*2ef60*/  WARPSYNC.COLLECTIVE R15, `(.L_x_2103) ;  /* 0x000000000f087348 */ /* 0x000fea0003c00000 */
[----:B------:R0:W1:Y:S02]  /*2ef70*/  SHFL.IDX P6, R14, R13, R12, R11 ;  /* 0x0000000c0d0e7389 */ /* 0x00006400000c000b */
[----:B01----:R-:W-:Y:S01]  /*2ef80*/  ENDCOLLECTIVE ;  /* 0x000000000000791b */ /* 0x003fe20003800000 */
.L_x_2103:
[----:B------:R-:W-:Y:S02]  /*2ef90*/  IMAD.MOV.U32 R13, RZ, RZ, R4 ;  /* 0x000000ffff0d7224 */ /* 0x000fe400078e0004 */
[----:B------:R-:W-:Y:S02]  /*2efa0*/  IMAD.MOV.U32 R12, RZ, RZ, 0x3 ;  /* 0x00000003ff0c7424 */ /* 0x000fe400078e00ff */
[----:B------:R-:W-:-:S07]  /*2efb0*/  IMAD.MOV.U32 R3, RZ, RZ, R14 ;  /* 0x000000ffff037224 */ /* 0x000fce00078e000e */
[----:B------:R-:W-:Y:S05]  /*2efc0*/  WARPSYNC.COLLECTIVE R15, `(.L_x_2104) ;  /* 0x000000000f087348 */ /* 0x000fea0003c00000 */
[----:B------:R0:W1:Y:S02]  /*2efd0*/  SHFL.IDX P6, R14, R13, R12, R11 ;  /* 0x0000000c0d0e7389 */ /* 0x00006400000c000b */
[----:B01----:R-:W-:Y:S01]  /*2efe0*/  ENDCOLLECTIVE ;  /* 0x000000000000791b */ /* 0x003fe20003800000 */
.L_x_2104:
[----:B------:R-:W-:-:S05]  /*2eff0*/  @!P2 IADD3 R3, P4, R30, R3, RZ ;  /* 0x000000031e03a210 */ /* 0x000fca0007f9e0ff */
[----:B------:R-:W-:-:S05]  /*2f000*/  @!P2 IMAD.X R2, RZ, RZ, R2, P4 ;  /* 0x000000ffff02a224 */ /* 0x000fca00020e0602 */
[----:B------:R-:W-:Y:S01]  /*2f010*/  @!P2 LOP3.LUT R3, R3, R2, RZ, 0x3c, !PT ;  /* 0x000000020303a212 */ /* 0x000fe200078e3cff */
[----:B------:R-:W-:-:S03]  /*2f020*/  IMAD.MOV.U32 R13, RZ, RZ, R0 ;  /* 0x000000ffff0d7224 */ /* 0x000fc600078e0000 */
[----:B------:R-:W-:-:S04]  /*2f030*/  @!P2 LOP3.LUT R2, R3, R2, RZ, 0x3c, !PT ;  /* 0x000000020302a212 */ /* 0x000fc800078e3cff */
[----:B------:R-:W-:Y:S01]  /*2f040*/  @!P2 LOP3.LUT R3, R3, R2, RZ, 0x3c, !PT ;  /* 0x000000020303a212 */ /* 0x000fe200078e3cff */
[----:B------:R-:W-:-:S07]  /*2f050*/  IMAD.MOV.U32 R4, RZ, RZ, R14 ;  /* 0x000000ffff047224 */ /* 0x000fce00078e000e */
[----:B------:R-:W-:Y:S05]  /*2f060*/  WARPSYNC.COLLECTIVE R15, `(.L_x_2105) ;  /* 0x000000000f087348 */ /* 0x000fea0003c00000 */
[----:B------:R0:W1:Y:S02]  /*2f070*/  SHFL.IDX P6, R14, R13, R12, R11 ;  /* 0x0000000c0d0e7389 */ /* 0x00006400000c000b */
[----:B01----:R-:W-:Y:S01]  /*2f080*/  ENDCOLLECTIVE ;  /* 0x000000000000791b */ /* 0x003fe20003800000 */
.L_x_2105:
[----:B------:R-:W-:Y:S01]  /*2f090*/  @!PT LDS RZ, [RZ] ;  /* 0x00000000fffff984 */ /* 0x000fe20000000800 */
[----:B------:R-:W-:Y:S01]  /*2f0a0*/  @!PT LDS RZ, [RZ] ;  /* 0x00000000fffff984 */ /* 0x000fe20000000800 */
[----:B------:R-:W-:Y:S01]  /*2f0b0*/  @!PT LDS RZ, [RZ] ;  /* 0x00000000fffff984 */ /* 0x000fe20000000800 */
[----:B------:R1:W-:Y:S04]  /*2f0c0*/  @!P2 LDGSTS.E.BYPASS.LTC128B.128 [R8+0x19400], desc[UR42][R2.64], !P3 ;  /* 0x194000000208afae */ /* 0x0003e8000d901d6a */
[----:B------:R1:W-:Y:S04]  /*2f0d0*/  @!P2 LDGSTS.E.BYPASS.LTC128B.128 [R8+0x1b400], desc[UR42][R2.64+0x40], !P0 ;  /* 0x1b4000400208afae */ /* 0x0003e8000c101d6a */
[----:B------:R1:W-:Y:S01]  /*2f0e0*/  @!P2 LDGSTS.E.BYPASS.LTC128B.128 [R8+0x1d400], desc[UR42][R2.64+0x80], !P1 ;  /* 0x1d4000800208afae */ /* 0x0003e2000c901d6a */
[----:B------:R-:W-:Y:S01]  /*2f0f0*/  IMAD.MOV.U32 R0, RZ, RZ, R14 ;  /* 0x000000ffff007224 */ /* 0x000fe200078e000e */
[----:B------:R-:W-:Y:S06]  /*2f100*/  BRA `(.L_x_2106) ;  /* 0xffffff9000a07947 */ /* 0x000fec000383ffff */
.L_x_1906:
[----:B0-----:R0:W1:Y:S02]  /*2f110*/  SYNCS.PHASECHK.TRANS64.TRYWAIT P1, [R22+URZ+0x2a820], R3 ;  /* 0x02a82003160075a7 */ /* 0x001064000802017f */
[----:B-1----:R-:W-:Y:S05]  /*2f120*/  @!P1 NANOSLEEP.SYNCS 0x989680 ;  /* 0x009896800000995d */ /* 0x002fea0003900000 */
[----:B------:R-:W1:Y:S02]  /*2f130*/  @!P1 SYNCS.PHASECHK.TRANS64 P1, [R22+URZ+0x2a820], R3 ;  /* 0x02a82003160095a7 */ /* 0x000e64000802007f */
[----:B-1----:R-:W-:Y:S05]  /*2f140*/  @!P1 BRA `(.L_x_1906) ;  /* 0xfffffffc00f09947 */ /* 0x002fea000383ffff */
[----:B------:R-:W-:Y:S05]  /*2f150*/  BRA `(.L_x_2107) ;  /* 0xffffff94001c7947 */ /* 0x000fea000383ffff */
.L_x_1910:
[----:B0-----:R0:W1:Y:S02]  /*2f160*/  SYNCS.PHASECHK.TRANS64.TRYWAIT P0, [R4+URZ+0x2a880], R17 ;  /* 0x02a88011040075a7 */ /* 0x001064000800017f */
[----:B-1----:R-:W-:Y:S05]  /*2f170*/  @!P0 NANOSLEEP.SYNCS 0x989680 ;  /* 0x009896800000895d */ /* 0x002fea0003900000 */
[----:B------:R-:W1:Y:S02]  /*2f180*/  @!P0 SYNCS.PHASECHK.TRANS64 P0, [R4+URZ+0x2a880], R17 ;  /* 0x02a88011040085a7 */ /* 0x000e64000800007f */
[----:B-1----:R-:W-:Y:S05]  /*2f190*/  @!P0 BRA `(.L_x_1910) ;  /* 0xfffffffc00f08947 */ /* 0x002fea000383ffff */
[----:B------:R-:W-:Y:S05]  /*2f1a0*/  BRA `(.L_x_2108) ;  /* 0xffffff9400cc7947 */ /* 0x000fea000383ffff */
.L_x_1911:
        /* <DEDUP_REMOVED lines=8> */
.L_x_2110:
[----:B------:R-:W-:Y:S05]  /*2f230*/  BSYNC B0 ;  /* 0x0000000000007941 */ /* 0x000fea0003800000 */
.L_x_2109:
[----:B------:R-:W-:Y:S01]  /*2f240*/  IMAD.MOV.U32 R13, RZ, RZ, R21 ;  /* 0x000000ffff0d7224 */ /* 0x000fe200078e0015 */
[----:B------:R-:W-:Y:S01]  /*2f250*/  MOV R12, RZ ;  /* 0x000000ff000c7202 */ /* 0x000fe20000000f00 */
[----:B------:R-:W-:Y:S02]  /*2f260*/  IMAD.MOV.U32 R11, RZ, RZ, 0x1c1f ;  /* 0x00001c1fff0b7424 */ /* 0x000fe400078e00ff */
[----:B------:R-:W-:Y:S02]  /*2f270*/  IMAD.MOV.U32 R15, RZ, RZ, -0x1 ;  /* 0xffffffffff0f7424 */ /* 0x000fe400078e00ff */
[----:B------:R-:W-:-:S07]  /*2f280*/  IMAD.MOV.U32 R0, RZ, RZ, R14 ;  /* 0x000000ffff007224 */ /* 0x000fce00078e000e */
[----:B------:R-:W-:Y:S05]  /*2f290*/  WARPSYNC.COLLECTIVE R15, `(.L_x_2111) ;  /* 0x000000000f087348 */ /* 0x000fea0003c00000 */
[----:B------:R0:W1:Y:S02]  /*2f2a0*/  SHFL.IDX P6, R14, R13, R12, R11 ;  /* 0x0000000c0d0e7389 */ /* 0x00006400000c000b */
[----:B01----:R-:W-:Y:S01]  /*2f2b0*/  ENDCOLLECTIVE ;  /* 0x000000000000791b */ /* 0x003fe20003800000 */
.L_x_2111:
[----:B------:R-:W-:Y:S02]  /*2f2c0*/  IMAD.MOV.U32 R13, RZ, RZ, R27 ;  /* 0x000000ffff0d7224 */ /* 0x000fe400078e001b */
[----:B------:R-:W-:Y:S02]  /*2f2d0*/  IMAD.MOV.U32 R12, RZ, RZ, 0x1 ;  /* 0x00000001ff0c7424 */ /* 0x000fe400078e00ff */
[----:B------:R-:W-:-:S07]  /*2f2e0*/  IMAD.MOV.U32 R2, RZ, RZ, R14 ;  /* 0x000000ffff027224 */ /* 0x000fce00078e000e */
[----:B------:R-:W-:Y:S05]  /*2f2f0*/  WARPSYNC.COLLECTIVE R15, `(.L_x_2112) ;  /* 0x000000000f087348 */ /* 0x000fea0003c00000 */
[----:B------:R0:W1:Y:S02]  /*2f300*/  SHFL.IDX P6, R14, R13, R12, R11 ;  /* 0x0000000c0d0e7389 */ /* 0x00006400000c000b */
[----:B01----:R-:W-:Y:S01]  /*2f310*/  ENDCOLLECTIVE ;  /* 0x000000000000791b */ /* 0x003fe20003800000 */
.L_x_2112:
        /* <DEDUP_REMOVED lines=14> */
.L_x_2113:
[----:B------:R-:W-:Y:S02]  /*2f400*/  IMAD.MOV.U32 R13, RZ, RZ, R27 ;  /* 0x000000ffff0d7224 */ /* 0x000fe400078e001b */
[----:B------:R-:W-:Y:S02]  /*2f410*/  IMAD.MOV.U32 R12, RZ, RZ, 0x2 ;  /* 0x00000002ff0c7424 */ /* 0x000fe400078e00ff */
[----:B------:R-:W-:-:S07]  /*2f420*/  IMAD.MOV.U32 R2, RZ, RZ, R14 ;  /* 0x000000ffff027224 */ /* 0x000fce00078e000e */
[----:B------:R-:W-:Y:S05]  /*2f430*/  WARPSYNC.COLLECTIVE R15, `(.L_x_2114) ;  /* 0x000000000f087348 */ /* 0x000fea0003c00000 */
[----:B------:R0:W1:Y:S02]  /*2f440*/  SHFL.IDX P6, R14, R13, R12, R11 ;  /* 0x0000000c0d0e7389 */ /* 0x00006400000c000b */
[----:B01----:R-:W-:Y:S01]  /*2f450*/  ENDCOLLECTIVE ;  /* 0x000000000000791b */ /* 0x003fe20003800000 */
.L_x_2114:
        /* <DEDUP_REMOVED lines=13> */
.L_x_2115:
[----:B------:R-:W-:Y:S02]  /*2f530*/  IMAD.MOV.U32 R13, RZ, RZ, R27 ;  /* 0x000000ffff0d7224 */ /* 0x000fe400078e001b */
[----:B------:R-:W-:Y:S02]  /*2f540*/  IMAD.MOV.U32 R12, RZ, RZ, 0x3 ;  /* 0x00000003ff0c7424 */ /* 0x000fe400078e00ff */
[----:B------:R-:W-:-:S07]  /*2f550*/  IMAD.MOV.U32 R2, RZ, RZ, R14 ;  /* 0x000000ffff027224 */ /* 0x000fce00078e000e */
[----:B------:R-:W-:Y:S05]  /*2f560*/  WARPSYNC.COLLECTIVE R15, `(.L_x_2116) ;  /* 0x000000000f087348 */ /* 0x000fea0003c00000 */
[----:B------:R0:W1:Y:S02]  /*2f570*/  SHFL.IDX P6, R14, R13, R12, R11 ;  /* 0x0000000c0d0e7389 */ /* 0x00006400000c000b */
[----:B01----:R-:W-:Y:S01]  /*2f580*/  ENDCOLLECTIVE ;  /* 0x000000000000791b */ /* 0x003fe20003800000 */
.L_x_2116:
[----:B------:R-:W-:-:S04]  /*2f590*/  IADD3 R2, P0, R30, R2, RZ ;  /* 0x000000021e027210 */ /* 0x000fc80007f1e0ff */
[----:B------:R-:W-:-:S05]  /*2f5a0*/  IADD3.X R3, RZ, R35, RZ, P0, !PT ;  /* 0x00000023ff037210 */ /* 0x000fca00007fe4ff */
        /* <DEDUP_REMOVED lines=11> */
.L_x_2117:
[----:B------:R-:W-:Y:S01]  /*2f660*/  IMAD.MOV.U32 R2, RZ, RZ, R14 ;  /* 0x000000ffff027224 */ /* 0x000fe200078e000e */
[----:B------:R-:W-:Y:S06]  /*2f670*/  BRA `(.L_x_2118) ;  /* 0xffffff9400687947 */ /* 0x000fec000383ffff */
.L_x_1916:
[----:B---3--:R3:W4:Y:S02]  /*2f680*/  SYNCS.PHASECHK.TRANS64.TRYWAIT P0, [R4+URZ+0x2a840], R17 ;  /* 0x02a84011040075a7 */ /* 0x008724000800017f */
[----:B----4-:R-:W-:Y:S05]  /*2f690*/  @!P0 NANOSLEEP.SYNCS 0x989680 ;  /* 0x009896800000895d */ /* 0x010fea0003900000 */
[----:B------:R-:W4:Y:S02]  /*2f6a0*/  @!P0 SYNCS.PHASECHK.TRANS64 P0, [R4+URZ+0x2a840], R17 ;  /* 0x02a84011040085a7 */ /* 0x000f24000800007f */
[----:B----4-:R-:W-:Y:S05]  /*2f6b0*/  @!P0 BRA `(.L_x_1916) ;  /* 0xfffffffc00f08947 */ /* 0x010fea000383ffff */
[----:B------:R-:W-:Y:S05]  /*2f6c0*/  BRA `(.L_x_2119) ;  /* 0xffffff9400c07947 */ /* 0x000fea000383ffff */
.L_x_1917:
        /* <DEDUP_REMOVED lines=8> */
.L_x_2121:
[----:B------:R-:W-:Y:S05]  /*2f750*/  BSYNC B0 ;  /* 0x0000000000007941 */ /* 0x000fea0003800000 */
.L_x_2120:
        /* <DEDUP_REMOVED lines=8> */
.L_x_2122:
[----:B------:R-:W-:Y:S01]  /*2f7e0*/  MOV R13, R8 ;  /* 0x00000008000d7202 */ /* 0x000fe20000000f00 */
[----:B------:R-:W-:Y:S02]  /*2f7f0*/  IMAD.MOV.U32 R12, RZ, RZ, 0x1 ;  /* 0x00000001ff0c7424 */ /* 0x000fe400078e00ff */
[----:B------:R-:W-:-:S07]  /*2f800*/  IMAD.MOV.U32 R2, RZ, RZ, R14 ;  /* 0x000000ffff027224 */ /* 0x000fce00078e000e */
[----:B------:R-:W-:Y:S05]  /*2f810*/  WARPSYNC.COLLECTIVE R15, `(.L_x_2123) ;  /* 0x000000000f087348 */ /* 0x000fea0003c00000 */
[----:B------:R0:W1:Y:S02]  /*2f820*/  SHFL.IDX P6, R14, R13, R12, R11 ;  /* 0x0000000c0d0e7389 */ /* 0x00006400000c000b */
[----:B01----:R-:W-:Y:S01]  /*2f830*/  ENDCOLLECTIVE ;  /* 0x000000000000791b */ /* 0x003fe20003800000 */
.L_x_2123:
        /* <DEDUP_REMOVED lines=13> */
.L_x_2124:
[----:B------:R-:W-:Y:S02]  /*2f910*/  IMAD.MOV.U32 R13, RZ, RZ, R8 ;  /* 0x000000ffff0d7224 */ /* 0x000fe400078e0008 */
[----:B------:R-:W-:Y:S02]  /*2f920*/  IMAD.MOV.U32 R12, RZ, RZ, 0x2 ;  /* 0x00000002ff0c7424 */ /* 0x000fe400078e00ff */
[----:B------:R-:W-:-:S07]  /*2f930*/  IMAD.MOV.U32 R2, RZ, RZ, R14 ;  /* 0x000000ffff027224 */ /* 0x000fce00078e000e */
[----:B------:R-:W-:Y:S05]  /*2f940*/  WARPSYNC.COLLECTIVE R15, `(.L_x_2125) ;  /* 0x000000000f087348 */ /* 0x000fea0003c00000 */
[----:B------:R0:W1:Y:S02]  /*2f950*/  SHFL.IDX P6, R14, R13, R12, R11 ;  /* 0x0000000c0d0e7389 */ /* 0x00006400000c000b */
[----:B01----:R-:W-:Y:S01]  /*2f960*/  ENDCOLLECTIVE ;  /* 0x000000000000791b */ /* 0x003fe20003800000 */
.L_x_2125:
        /* <DEDUP_REMOVED lines=13> */
.L_x_2126:
[----:B------:R-:W-:Y:S02]  /*2fa40*/  IMAD.MOV.U32 R13, RZ, RZ, R8 ;  /* 0x000000ffff0d7224 */ /* 0x000fe400078e0008 */
[----:B------:R-:W-:Y:S02]  /*2fa50*/  IMAD.MOV.U32 R12, RZ, RZ, 0x3 ;  /* 0x00000003ff0c7424 */ /* 0x000fe400078e00ff */
[----:B------:R-:W-:-:S07]  /*2fa60*/  IMAD.MOV.U32 R2, RZ, RZ, R14 ;  /* 0x000000ffff027224 */ /* 0x000fce00078e000e */
[----:B------:R-:W-:Y:S05]  /*2fa70*/  WARPSYNC.COLLECTIVE R15, `(.L_x_2127) ;  /* 0x000000000f087348 */ /* 0x000fea0003c00000 */
[----:B------:R0:W1:Y:S02]  /*2fa80*/  SHFL.IDX P6, R14, R13, R12, R11 ;  /* 0x0000000c0d0e7389 */ /* 0x00006400000c000b */
[----:B01----:R-:W-:Y:S01]  /*2fa90*/  ENDCOLLECTIVE ;  /* 0x000000000000791b */ /* 0x003fe20003800000 */
.L_x_2127:
        /* <DEDUP_REMOVED lines=13> */
.L_x_2128:
[----:B------:R-:W-:Y:S01]  /*2fb70*/  IMAD.MOV.U32 R2, RZ, RZ, R14 ;  /* 0x000000ffff027224 */ /* 0x000fe200078e000e */
[----:B------:R-:W-:Y:S06]  /*2fb80*/  BRA `(.L_x_2129) ;  /* 0xffffff9400547947 */ /* 0x000fec000383ffff */
.L_x_1922:
[----:B------:R0:W0:Y:S02]  /*2fb90*/  SYNCS.PHASECHK.TRANS64.TRYWAIT P2, [R0+URZ+0x2a870], R2 ;  /* 0x02a87002000075a7 */ /* 0x000024000804017f */
[----:B0-----:R-:W-:Y:S05]  /*2fba0*/  @!P2 NANOSLEEP.SYNCS 0x989680 ;  /* 0x009896800000a95d */ /* 0x001fea0003900000 */
[----:B------:R-:W0:Y:S02]  /*2fbb0*/  @!P2 SYNCS.PHASECHK.TRANS64 P2, [R0+URZ+0x2a870], R2 ;  /* 0x02a870020000a5a7 */ /* 0x000e24000804007f */
[----:B0-----:R-:W-:Y:S05]  /*2fbc0*/  @!P2 BRA `(.L_x_1922) ;  /* 0xfffffffc00f0a947 */ /* 0x001fea000383ffff */
[----:B------:R-:W-:Y:S05]  /*2fbd0*/  BRA `(.L_x_2130) ;  /* 0xffffff9400c07947 */ /* 0x000fea000383ffff */
.L_x_1924:
[----:B------:R0:W0:Y:S02]  /*2fbe0*/  SYNCS.PHASECHK.TRANS64.TRYWAIT P2, [R0+URZ+0x2a860], R3 ;  /* 0x02a86003000075a7 */ /* 0x000024000804017f */
[----:B0-----:R-:W-:Y:S05]  /*2fbf0*/  @!P2 NANOSLEEP.SYNCS 0x989680 ;  /* 0x009896800000a95d */ /* 0x001fea0003900000 */
[----:B------:R-:W0:Y:S02]  /*2fc00*/  @!P2 SYNCS.PHASECHK.TRANS64 P2, [R0+URZ+0x2a860], R3 ;  /* 0x02a860030000a5a7 */ /* 0x000e24000804007f */
[----:B0-----:R-:W-:Y:S05]  /*2fc10*/  @!P2 BRA `(.L_x_1924) ;  /* 0xfffffffc00f0a947 */ /* 0x001fea000383ffff */
[----:B------:R-:W-:Y:S05]  /*2fc20*/  BRA `(.L_x_2131) ;  /* 0xffffff9400d07947 */ /* 0x000fea000383ffff */
.L_x_1932:
[----:B0-----:R0:W2:Y:S02]  /*2fc30*/  SYNCS.PHASECHK.TRANS64.TRYWAIT P1, [R12+URZ+0x2a870], R3 ;  /* 0x02a870030c0075a7 */ /* 0x0010a4000802017f */
[----:B--2---:R-:W-:Y:S05]  /*2fc40*/  @!P1 NANOSLEEP.SYNCS 0x989680 ;  /* 0x009896800000995d */ /* 0x004fea0003900000 */
[----:B------:R-:W2:Y:S02]  /*2fc50*/  @!P1 SYNCS.PHASECHK.TRANS64 P1, [R12+URZ+0x2a870], R3 ;  /* 0x02a870030c0095a7 */ /* 0x000ea4000802007f */
[----:B--2---:R-:W-:Y:S05]  /*2fc60*/  @!P1 BRA `(.L_x_1932) ;  /* 0xfffffffc00f09947 */ /* 0x004fea000383ffff */
[----:B------:R-:W-:Y:S05]  /*2fc70*/  BRA `(.L_x_2132) ;  /* 0xffffff9c00c47947 */ /* 0x000fea000383ffff */
.L_x_1934:
[----:B0-----:R0:W2:Y:S02]  /*2fc80*/  SYNCS.PHASECHK.TRANS64.TRYWAIT P1, [R12+URZ+0x2a860], R3 ;  /* 0x02a860030c0075a7 */ /* 0x0010a4000802017f */
[----:B--2---:R-:W-:Y:S05]  /*2fc90*/  @!P1 NANOSLEEP.SYNCS 0x989680 ;  /* 0x009896800000995d */ /* 0x004fea0003900000 */
[----:B------:R-:W2:Y:S02]  /*2fca0*/  @!P1 SYNCS.PHASECHK.TRANS64 P1, [R12+URZ+0x2a860], R3 ;  /* 0x02a860030c0095a7 */ /* 0x000ea4000802007f */
[----:B--2---:R-:W-:Y:S05]  /*2fcb0*/  @!P1 BRA `(.L_x_1934) ;  /* 0xfffffffc00f09947 */ /* 0x004fea000383ffff */
[----:B------:R-:W-:Y:S05]  /*2fcc0*/  BRA `(.L_x_2133) ;  /* 0xffffff9c00d07947 */ /* 0x000fea000383ffff */
.L_x_1939:
[----:B------:R-:W-:Y:S01]  /*2fcd0*/  BSSY B0, `(.L_x_2134) ;  /* 0x0000008000007945 */ /* 0x000fe20003800000 */
[----:B------:R-:W-:Y:S01]  /*2fce0*/  MOV R13, R16 ;  /* 0x00000010000d7202 */ /* 0x000fe20000000f00 */
[----:B--2---:R-:W-:Y:S02]  /*2fcf0*/  IMAD.MOV.U32 R12, RZ, RZ, RZ ;  /* 0x000000ffff0c7224 */ /* 0x004fe400078e00ff */
[----:B------:R-:W-:Y:S02]  /*2fd00*/  IMAD.MOV.U32 R11, RZ, RZ, 0x1f ;  /* 0x0000001fff0b7424 */ /* 0x000fe400078e00ff */
[----:B------:R-:W-:-:S07]  /*2fd10*/  IMAD.MOV.U32 R15, RZ, RZ, -0x1 ;  /* 0xffffffffff0f7424 */ /* 0x000fce00078e00ff */
[----:B-1----:R-:W-:Y:S05]  /*2fd20*/  WARPSYNC.COLLECTIVE R15, `(.L_x_2135) ;  /* 0x000000000f087348 */ /* 0x002fea0003c00000 */
[----:B------:R0:W2:Y:S02]  /*2fd30*/  SHFL.IDX P6, R14, R13, R12, R11 ;  /* 0x0000000c0d0e7389 */ /* 0x0000a400000c000b */
[----:B012---:R-:W-:Y:S01]  /*2fd40*/  ENDCOLLECTIVE ;  /* 0x000000000000791b */ /* 0x007fe20003800000 */
.L_x_2135:
[----:B------:R-:W-:Y:S05]  /*2fd50*/  BSYNC B0 ;  /* 0x0000000000007941 */ /* 0x000fea0003800000 */
.L_x_2134:
[----:B------:R-:W-:Y:S02]  /*2fd60*/  IMAD.MOV.U32 R13, RZ, RZ, R16 ;  /* 0x000000ffff0d7224 */ /* 0x000fe400078e0010 */
[----:B------:R-:W-:Y:S02]  /*2fd70*/  IMAD.MOV.U32 R12, RZ, RZ, 0x1 ;  /* 0x00000001ff0c7424 */ /* 0x000fe400078e00ff */
[----:B------:R-:W-:Y:S02]  /*2fd80*/  IMAD.MOV.U32 R11, RZ, RZ, 0x1f ;  /* 0x0000001fff0b7424 */ /* 0x000fe400078e00ff */
[----:B------:R-:W-:Y:S02]  /*2fd90*/  IMAD.MOV.U32 R15, RZ, RZ, -0x1 ;  /* 0xffffffffff0f7424 */ /* 0x000fe400078e00ff */
[----:B------:R-:W-:Y:S02]  /*2fda0*/  IMAD.IADD R7, R19, 0x1, R8 ;  /* 0x0000000113077824 */ /* 0x000fe400078e0208 */
[----:B------:R-:W-:-:S07]  /*2fdb0*/  IMAD.MOV.U32 R0, RZ, RZ, R14 ;  /* 0x000000ffff007224 */ /* 0x000fce00078e000e */
[----:B------:R-:W-:Y:S05]  /*2fdc0*/  WARPSYNC.COLLECTIVE R15, `(.L_x_2136) ;  /* 0x000000000f087348 */ /* 0x000fea0003c00000 */
[----:B------:R0:W1:Y:S02]  /*2fdd0*/  SHFL.IDX P6, R14, R13, R12, R11 ;  /* 0x0000000c0d0e7389 */ /* 0x00006400000c000b */
[----:B01----:R-:W-:Y:S01]  /*2fde0*/  ENDCOLLECTIVE ;  /* 0x000000000000791b */ /* 0x003fe20003800000 */
.L_x_2136:
[----:B------:R-:W-:Y:S02]  /*2fdf0*/  ULDC UR4, c[0x0][0xc3c] ;  /* 0x00030f0000047ab9 */ /* 0x000fe40000000800 */
[----:B------:R-:W-:-:S13]  /*2fe00*/  ISETP.GE.OR P1, PT, R7, UR4, !P0 ;  /* 0x0000000407007c0c */ /* 0x000fda000c726670 */
[----:B------:R-:W0:Y:S01]  /*2fe10*/  @!P1 LDC.64 R2, c[0x0][0xc80] ;  /* 0x00032000ff029b82 */ /* 0x000e220000000a00 */
[----:B------:R-:W-:Y:S02]  /*2fe20*/  IMAD.MOV.U32 R17, RZ, RZ, RZ ;  /* 0x000000ffff117224 */ /* 0x000fe400078e00ff */
[----:B------:R-:W-:Y:S02]  /*2fe30*/  IMAD.MOV.U32 R11, RZ, RZ, RZ ;  /* 0x000000ffff0b7224 */ /* 0x000fe400078e00ff */
[----:B------:R-:W-:Y:S02]  /*2fe40*/  IMAD.MOV.U32 R5, RZ, RZ, R14 ;  /* 0x000000ffff057224 */ /* 0x000fe400078e000e */
[----:B0-----:R-:W-:-:S06]  /*2fe50*/  @!P1 IMAD.WIDE R2, R7, 0x4, R2 ;  /* 0x0000000407029825 */ /* 0x001fcc00078e0202 */
[----:B------:R-:W2:Y:S01]  /*2fe60*/  @!P1 LDG.E R2, desc[UR42][R2.64] ;  /* 0x0000002a02029981 */ /* 0x000ea2000c1e1900 */
[C---:B------:R-:W-:Y:S02]  /*2fe70*/  ISETP.GE.U32.AND P2, PT, R8.reuse, 0x2, PT ;  /* 0x000000020800780c */ /* 0x040fe40003f46070 */
[C---:B------:R-:W-:Y:S02]  /*2fe80*/  ISETP.GE.U32.AND P3, PT, R8.reuse, 0x4, PT ;  /* 0x000000040800780c */ /* 0x040fe40003f66070 */
[C---:B------:R-:W-:Y:S02]  /*2fe90*/  ISETP.GE.U32.AND P4, PT, R8.reuse, 0x8, PT ;  /* 0x000000080800780c */ /* 0x040fe40003f86070 */
[C---:B------:R-:W-:Y:S01]  /*2fea0*/  ISETP.GE.U32.AND P5, PT, R8.reuse, 0x10, PT ;  /* 0x000000100800780c */ /* 0x040fe20003fa6070 */
[----:B--2---:R-:W-:Y:S01]  /*2feb0*/  @!P1 IMAD.MOV.U32 R17, RZ, RZ, R2 ;  /* 0x000000ffff119224 */ /* 0x004fe200078e0002 */
[----:B------:R-:W-:-:S03]  /*2fec0*/  ISETP.NE.AND P1, PT, R8, RZ, PT ;  /* 0x000000ff0800720c */ /* 0x000fc60003f25270 */
[----:B------:R-:W-:-:S10]  /*2fed0*/  IMAD.MOV.U32 R13, RZ, RZ, R17 ;  /* 0x000000ffff0d7224 */ /* 0x000fd400078e0011 */
[----:B------:R-:W-:Y:S05]  /*2fee0*/  WARPSYNC.COLLECTIVE R15, `(.L_x_2137) ;  /* 0x000000000f087348 */ /* 0x000fea0003c00000 */
[----:B------:R0:W1:Y:S02]  /*2fef0*/  SHFL.UP P6, R14, R13, R12, R11 ;  /* 0x0400000c0d0e7389 */ /* 0x00006400000c000b */
[----:B01----:R-:W-:Y:S01]  /*2ff00*/  ENDCOLLECTIVE ;  /* 0x000000000000791b */ /* 0x003fe20003800000 */
.L_x_2137:
[----:B------:R-:W-:Y:S02]  /*2ff10*/  MOV R12, 0x2 ;  /* 0x00000002000c7802 */ /* 0x000fe40000000f00 */
[----:B------:R-:W-:-:S05]  /*2ff20*/  SEL R4, R14, RZ, P1 ;  /* 0x000000ff0e047207 */ /* 0x000fca0000800000 */
[----:B------:R-:W-:-:S04]  /*2ff30*/  IMAD.IADD R4, R17, 0x1, R4 ;  /* 0x0000000111047824 */ /* 0x000fc800078e0204 */
[----:B------:R-:W-:-:S07]  /*2ff40*/  IMAD.MOV.U32 R13, RZ, RZ, R4 ;  /* 0x000000ffff0d7224 */ /* 0x000fce00078e0004 */
[----:B------:R-:W-:Y:S05]  /*2ff50*/  WARPSYNC.COLLECTIVE R15, `(.L_x_2138) ;  /* 0x000000000f087348 */ /* 0x000fea0003c00000 */
[----:B------:R0:W1:Y:S02]  /*2ff60*/  SHFL.UP P6, R14, R13, R12, R11 ;  /* 0x0400000c0d0e7389 */ /* 0x00006400000c000b */
[----:B01----:R-:W-:Y:S01]  /*2ff70*/  ENDCOLLECTIVE ;  /* 0x000000000000791b */ /* 0x003fe20003800000 */
.L_x_2138:
[----:B------:R-:W-:Y:S01]  /*2ff80*/  IMAD.MOV.U32 R12, RZ, RZ, 0x4 ;  /* 0x00000004ff0c7424 */ /* 0x000fe200078e00ff */
[----:B------:R-:W-:-:S05]  /*2ff90*/  SEL R3, R14, RZ, P2 ;  /* 0x000000ff0e037207 */ /* 0x000fca0001000000 */
[----:B------:R-:W-:-:S04]  /*2ffa0*/  IMAD.IADD R6, R4, 0x1, R3 ;  /* 0x0000000104067824 */ /* 0x000fc800078e0203 */
[----:B------:R-:W-:-:S07]  /*2ffb0*/  IMAD.MOV.U32 R13, RZ, RZ, R6 ;  /* 0x000000ffff0d7224 */ /* 0x000fce00078e0006 */
[----:B------:R-:W-:Y:S05]  /*2ffc0*/  WARPSYNC.COLLECTIVE R15, `(.L_x_2139) ;  /* 0x000000000f087348 */ /* 0x000fea0003c00000 */
[----:B------:R0:W1:Y:S02]  /*2ffd0*/  SHFL.UP P6, R14, R13, R12, R11 ;  /* 0x0400000c0d0e7389 */ /* 0x00006400000c000b */
[----:B01----:R-:W-:Y:S01]  /*2ffe0*/  ENDCOLLECTIVE ;  /* 0x000000000000791b */ /* 0x003fe20003800000 */
.L_x_2139:
[----:B------:R-:W-:Y:S01]  /*2fff0*/  IMAD.MOV.U32 R12, RZ, RZ, 0x8 ;  /* 0x00000008ff0c7424 */ /* 0x000fe200078e00ff */
[----:B------:R-:W-:-:S05]  /*30000*/  SEL R3, R14, RZ, P3 ;  /* 0x000000ff0e037207 */ /* 0x000fca0001800000 */
[----:B------:R-:W-:-:S04]  /*30010*/  IMAD.IADD R2, R6, 0x1, R3 ;  /* 0x0000000106027824 */ /* 0x000fc800078e0203 */
[----:B------:R-:W-:-:S07]  /*30020*/  IMAD.MOV.U32 R13, RZ, RZ, R2 ;  /* 0x000000ffff0d7224 */ /* 0x000fce00078e0002 */
[----:B------:R-:W-:Y:S05]  /*30030*/  WARPSYNC.COLLECTIVE R15, `(.L_x_2140) ;  /* 0x000000000f087348 */ /* 0x000fea0003c00000 */
[----:B------:R0:W1:Y:S02]  /*30040*/  SHFL.UP P6, R14, R13, R12, R11 ;  /* 0x0400000c0d0e7389 */ /* 0x00006400000c000b */
[----:B01----:R-:W-:Y:S01]  /*30050*/  ENDCOLLECTIVE ;  /* 0x000000000000791b */ /* 0x003fe20003800000 */
.L_x_2140:
[----:B------:R-:W-:Y:S01]  /*30060*/  IMAD.MOV.U32 R12, RZ, RZ, 0x10 ;  /* 0x00000010ff0c7424 */ /* 0x000fe200078e00ff */
[----:B------:R-:W-:-:S05]  /*30070*/  SEL R3, R14, RZ, P4 ;  /* 0x000000ff0e037207 */ /* 0x000fca0002000000 */
[----:B------:R-:W-:-:S04]  /*30080*/  IMAD.IADD R3, R2, 0x1, R3 ;  /* 0x0000000102037824 */ /* 0x000fc800078e0203 */
[----:B------:R-:W-:-:S07]  /*30090*/  IMAD.MOV.U32 R13, RZ, RZ, R3 ;  /* 0x000000ffff0d7224 */ /* 0x000fce00078e0003 */
[----:B------:R-:W-:Y:S05]  /*300a0*/  WARPSYNC.COLLECTIVE R15, `(.L_x_2141) ;  /* 0x000000000f087348 */ /* 0x000fea0003c00000 */
[----:B------:R0:W1:Y:S02]  /*300b0*/  SHFL.UP P6, R14, R13, R12, R11 ;  /* 0x0400000c0d0e7389 */ /* 0x00006400000c000b */
[----:B01----:R-:W-:Y:S01]  /*300c0*/  ENDCOLLECTIVE ;  /* 0x000000000000791b */ /* 0x003fe20003800000 */
.L_x_2141:
[----:B------:R-:W-:Y:S02]  /*300d0*/  IMAD.MOV.U32 R12, RZ, RZ, 0x1f ;  /* 0x0000001fff0c7424 */ /* 0x000fe400078e00ff */
[----:B------:R-:W-:Y:S01]  /*300e0*/  IMAD.MOV.U32 R11, RZ, RZ, 0x1f ;  /* 0x0000001fff0b7424 */ /* 0x000fe200078e00ff */
[----:B------:R-:W-:-:S05]  /*300f0*/  SEL R14, R14, RZ, P5 ;  /* 0x000000ff0e0e7207 */ /* 0x000fca0002800000 */
[----:B------:R-:W-:-:S04]  /*30100*/  IMAD.IADD R3, R3, 0x1, R14 ;  /* 0x0000000103037824 */ /* 0x000fc800078e020e */
[----:B------:R-:W-:-:S07]  /*30110*/  IMAD.MOV.U32 R13, RZ, RZ, R3 ;  /* 0x000000ffff0d7224 */ /* 0x000fce00078e0003 */
[----:B------:R-:W-:Y:S05]  /*30120*/  WARPSYNC.COLLECTIVE R15, `(.L_x_2142) ;  /* 0x000000000f087348 */ /* 0x000fea0003c00000 */
[----:B------:R0:W1:Y:S02]  /*30130*/  SHFL.IDX P6, R14, R13, R12, R11 ;  /* 0x0000000c0d0e7389 */ /* 0x00006400000c000b */
[----:B01----:R-:W-:Y:S01]  /*30140*/  ENDCOLLECTIVE ;  /* 0x000000000000791b */ /* 0x003fe20003800000 */
.L_x_2142:
[----:B------:R-:W-:Y:S05]  /*30150*/  BRA `(.L_x_2143) ;  /* 0xffffffa4000c7947 */ /* 0x000fea000383ffff */
.L_x_1944:
[----:B------:R-:W-:Y:S01]  /*30160*/  BSSY B0, `(.L_x_2144) ;  /* 0x0000008000007945 */ /* 0x000fe20003800000 */
[----:B-----5:R-:W-:Y:S01]  /*30170*/  IMAD.MOV.U32 R13, RZ, RZ, R17 ;  /* 0x000000ffff0d7224 */ /* 0x020fe200078e0011 */
[----:B------:R-:W-:Y:S01]  /*30180*/  MOV R15, 0xffffffff ;  /* 0xffffffff000f7802 */ /* 0x000fe20000000f00 */
[----:B--2---:R-:W-:Y:S02]  /*30190*/  IMAD.MOV.U32 R12, RZ, RZ, 0x1 ;  /* 0x00000001ff0c7424 */ /* 0x004fe400078e00ff */
[----:B------:R-:W-:-:S07]  /*301a0*/  IMAD.MOV.U32 R11, RZ, RZ, RZ ;  /* 0x000000ffff0b7224 */ /* 0x000fce00078e00ff */
[----:B01----:R-:W-:Y:S05]  /*301b0*/  WARPSYNC.COLLECTIVE R15, `(.L_x_2145) ;  /* 0x000000000f087348 */ /* 0x003fea0003c00000 */
[----:B------:R2:W3:Y:S02]  /*301c0*/  SHFL.UP P6, R14, R13, R12, R11 ;  /* 0x0400000c0d0e7389 */ /* 0x0004e400000c000b */
[----:B0123--:R-:W-:Y:S01]  /*301d0*/  ENDCOLLECTIVE ;  /* 0x000000000000791b */ /* 0x00ffe20003800000 */
.L_x_2145:
[----:B------:R-:W-:Y:S05]  /*301e0*/  BSYNC B0 ;  /* 0x0000000000007941 */ /* 0x000fea0003800000 */
.L_x_2144:
[----:B------:R-:W-:Y:S01]  /*301f0*/  SEL R14, R14, RZ, P1 ;  /* 0x000000ff0e0e7207 */ /* 0x000fe20000800000 */
[----:B------:R-:W-:Y:S02]  /*30200*/  IMAD.MOV.U32 R12, RZ, RZ, 0x2 ;  /* 0x00000002ff0c7424 */ /* 0x000fe400078e00ff */
[----:B------:R-:W-:Y:S02]  /*30210*/  IMAD.MOV.U32 R11, RZ, RZ, RZ ;  /* 0x000000ffff0b7224 */ /* 0x000fe400078e00ff */
[----:B------:R-:W-:Y:S02]  /*30220*/  IMAD.IADD R13, R17, 0x1, R14 ;  /* 0x00000001110d7824 */ /* 0x000fe400078e020e */
[----:B------:R-:W-:-:S07]  /*30230*/  IMAD.MOV.U32 R15, RZ, RZ, -0x1 ;  /* 0xffffffffff0f7424 */ /* 0x000fce00078e00ff */
[----:B------:R-:W-:Y:S05]  /*30240*/  WARPSYNC.COLLECTIVE R15, `(.L_x_2146) ;  /* 0x000000000f087348 */ /* 0x000fea0003c00000 */
[----:B------:R0:W1:Y:S02]  /*30250*/  SHFL.UP P6, R14, R13, R12, R11 ;  /* 0x0400000c0d0e7389 */ /* 0x00006400000c000b */
[----:B01----:R-:W-:Y:S01]  /*30260*/  ENDCOLLECTIVE ;  /* 0x000000000000791b */ /* 0x003fe20003800000 */
.L_x_2146:
[----:B------:R-:W-:Y:S01]  /*30270*/  IMAD.MOV.U32 R12, RZ, RZ, 0x4 ;  /* 0x00000004ff0c7424 */ /* 0x000fe200078e00ff */
[----:B------:R-:W-:-:S05]  /*30280*/  SEL R2, R14, RZ, P2 ;  /* 0x000000ff0e027207 */ /* 0x000fca0001000000 */
[----:B------:R-:W-:-:S04]  /*30290*/  IMAD.IADD R2, R13, 0x1, R2 ;  /* 0x000000010d027824 */ /* 0x000fc800078e0202 */
[----:B------:R-:W-:-:S07]  /*302a0*/  IMAD.MOV.U32 R13, RZ, RZ, R2 ;  /* 0x000000ffff0d7224 */ /* 0x000fce00078e0002 */
[----:B------:R-:W-:Y:S05]  /*302b0*/  WARPSYNC.COLLECTIVE R15, `(.L_x_2147) ;  /* 0x000000000f087348 */ /* 0x000fea0003c00000 */
[----:B------:R0:W1:Y:S02]  /*302c0*/  SHFL.UP P6, R14, R13, R12, R11 ;  /* 0x0400000c0d0e7389 */ /* 0x00006400000c000b */
[----:B01----:R-:W-:Y:S01]  /*302d0*/  ENDCOLLECTIVE ;  /* 0x000000000000791b */ /* 0x003fe20003800000 */
.L_x_2147:
[----:B------:R-:W-:Y:S01]  /*302e0*/  IMAD.MOV.U32 R12, RZ, RZ, 0x8 ;  /* 0x00000008ff0c7424 */ /* 0x000fe200078e00ff */
[----:B------:R-:W-:-:S05]  /*302f0*/  SEL R3, R14, RZ, P3 ;  /* 0x000000ff0e037207 */ /* 0x000fca0001800000 */
[----:B------:R-:W-:-:S04]  /*30300*/  IMAD.IADD R3, R2, 0x1, R3 ;  /* 0x0000000102037824 */ /* 0x000fc800078e0203 */
[----:B------:R-:W-:-:S07]  /*30310*/  IMAD.MOV.U32 R13, RZ, RZ, R3 ;  /* 0x000000ffff0d7224 */ /* 0x000fce00078e0003 */
[----:B------:R-:W-:Y:S05]  /*30320*/  WARPSYNC.COLLECTIVE R15, `(.L_x_2148) ;  /* 0x000000000f087348 */ /* 0x000fea0003c00000 */
[----:B------:R0:W1:Y:S02]  /*30330*/  SHFL.UP P6, R14, R13, R12, R11 ;  /* 0x0400000c0d0e7389 */ /* 0x00006400000c000b */
[----:B01----:R-:W-:Y:S01]  /*30340*/  ENDCOLLECTIVE ;  /* 0x000000000000791b */ /* 0x003fe20003800000 */
.L_x_2148:
[----:B------:R-:W-:Y:S01]  /*30350*/  IMAD.MOV.U32 R12, RZ, RZ, 0x10 ;  /* 0x00000010ff0c7424 */ /* 0x000fe200078e00ff */
[----:B------:R-:W-:-:S05]  /*30360*/  SEL R4, R14, RZ, P4 ;  /* 0x000000ff0e047207 */ /* 0x000fca0002000000 */
[----:B------:R-:W-:-:S04]  /*30370*/  IMAD.IADD R4, R3, 0x1, R4 ;  /* 0x0000000103047824 */ /* 0x000fc800078e0204 */
[----:B------:R-:W-:-:S07]  /*30380*/  IMAD.MOV.U32 R13, RZ, RZ, R4 ;  /* 0x000000ffff0d7224 */ /* 0x000fce00078e0004 */
[----:B------:R-:W-:Y:S05]  /*30390*/  WARPSYNC.COLLECTIVE R15, `(.L_x_2149) ;  /* 0x000000000f087348 */ /* 0x000fea0003c00000 */
[----:B------:R0:W1:Y:S02]  /*303a0*/  SHFL.UP P6, R14, R13, R12, R11 ;  /* 0x0400000c0d0e7389 */ /* 0x00006400000c000b */
[----:B01----:R-:W-:Y:S01]  /*303b0*/  ENDCOLLECTIVE ;  /* 0x000000000000791b */ /* 0x003fe20003800000 */
.L_x_2149:
[----:B------:R-:W-:Y:S01]  /*303c0*/  IMAD.MOV.U32 R12, RZ, RZ, 0x1f ;  /* 0x0000001fff0c7424 */ /* 0x000fe200078e00ff */
[----:B------:R-:W-:Y:S02]  /*303d0*/  MOV R11, 0x1f ;  /* 0x0000001f000b7802 */ /* 0x000fe40000000f00 */
[----:B------:R-:W-:-:S05]  /*303e0*/  SEL R3, R14, RZ, P5 ;  /* 0x000000ff0e037207 */ /* 0x000fca0002800000 */
[----:B------:R-:W-:-:S04]  /*303f0*/  IMAD.IADD R3, R4, 0x1, R3 ;  /* 0x0000000104037824 */ /* 0x000fc800078e0203 */
[----:B------:R-:W-:-:S07]  /*30400*/  IMAD.MOV.U32 R13, RZ, RZ, R3 ;  /* 0x000000ffff0d7224 */ /* 0x000fce00078e0003 */
[----:B------:R-:W-:Y:S05]  /*30410*/  WARPSYNC.COLLECTIVE R15, `(.L_x_2150) ;  /* 0x000000000f087348 */ /* 0x000fea0003c00000 */
[----:B------:R0:W1:Y:S02]  /*30420*/  SHFL.IDX P6, R14, R13, R12, R11 ;  /* 0x0000000c0d0e7389 */ /* 0x00006400000c000b */
[----:B01----:R-:W-:Y:S01]  /*30430*/  ENDCOLLECTIVE ;  /* 0x000000000000791b */ /* 0x003fe20003800000 */
.L_x_2150:
[----:B------:R-:W-:Y:S05]  /*30440*/  BRA `(.L_x_2151) ;  /* 0xffffffa000ec7947 */ /* 0x000fea000383ffff */
.L_x_1946:
[----:B------:R-:W-:Y:S01]  /*30450*/  BSSY B0, `(.L_x_2152) ;  /* 0x0000006000007945 */ /* 0x000fe20003800000 */
[----:B------:R-:W-:Y:S01]  /*30460*/  PLOP3.LUT P6, PT, P6, PT, PT, 0x8, 0x0 ;  /* 0x000000000000781c */ /* 0x000fe200037ce170 */
[----:B------:R-:W-:-:S12]  /*30470*/  IMAD.MOV.U32 R15, RZ, RZ, -0x1 ;  /* 0xffffffffff0f7424 */ /* 0x000fd800078e00ff */
[----:B012---:R-:W-:Y:S05]  /*30480*/  WARPSYNC.COLLECTIVE R15, `(.L_x_2153) ;  /* 0x000000000f087348 */ /* 0x007fea0003c00000 */
[----:B------:R-:W-:Y:S01]  /*30490*/  VOTE.ANY R14, PT, P6 ;  /* 0x00000000000e7806 */ /* 0x000fe200030e0100 */
[----:B012---:R-:W-:Y:S06]  /*304a0*/  ENDCOLLECTIVE ;  /* 0x000000000000791b */ /* 0x007fec0003800000 */
.L_x_2153:
[----:B------:R-:W-:Y:S05]  /*304b0*/  BSYNC B0 ;  /* 0x0000000000007941 */ /* 0x000fea0003800000 */
.L_x_2152:
[----:B------:R-:W-:Y:S02]  /*304c0*/  IMAD.MOV.U32 R2, RZ, RZ, R14 ;  /* 0x000000ffff027224 */ /* 0x000fe400078e000e */
[----:B------:R-:W-:Y:S02]  /*304d0*/  IMAD.MOV.U32 R13, RZ, RZ, R17 ;  /* 0x000000ffff0d7224 */ /* 0x000fe400078e0011 */
[----:B------:R-:W0:Y:S01]  /*304e0*/  POPC R6, R2 ;  /* 0x0000000200067309 */ /* 0x000e220000000000 */
[----:B------:R-:W-:Y:S02]  /*304f0*/  IMAD.MOV.U32 R11, RZ, RZ, 0x1f ;  /* 0x0000001fff0b7424 */ /* 0x000fe400078e00ff */
[----:B------:R-:W-:Y:S02]  /*30500*/  IMAD.MOV.U32 R15, RZ, RZ, -0x1 ;  /* 0xffffffffff0f7424 */ /* 0x000fe400078e00ff */
[----:B0-----:R-:W-:-:S07]  /*30510*/  IMAD.MOV.U32 R12, RZ, RZ, R6 ;  /* 0x000000ffff0c7224 */ /* 0x001fce00078e0006 */
[----:B------:R-:W-:Y:S05]  /*30520*/  WARPSYNC.COLLECTIVE R15, `(.L_x_2154) ;  /* 0x000000000f087348 */ /* 0x000fea0003c00000 */
[----:B------:R0:W1:Y:S02]  /*30530*/  SHFL.IDX P6, R14, R13, R12, R11 ;  /* 0x0000000c0d0e7389 */ /* 0x00006400000c000b */
[----:B01----:R-:W-:Y:S01]  /*30540*/  ENDCOLLECTIVE ;  /* 0x000000000000791b */ /* 0x003fe20003800000 */
.L_x_2154:
[----:B------:R-:W-:Y:S01]  /*30550*/  IMAD.MOV.U32 R17, RZ, RZ, R14 ;  /* 0x000000ffff117224 */ /* 0x000fe200078e000e */
[----:B------:R-:W-:Y:S06]  /*30560*/  BRA `(.L_x_2155) ;  /* 0xffffffa000dc7947 */ /* 0x000fec000383ffff */
.L_x_1948:
[----:B------:R-:W-:Y:S01]  /*30570*/  BSSY B0, `(.L_x_2156) ;  /* 0x0000007000007945 */ /* 0x000fe20003800000 */
[----:B------:R-:W-:Y:S02]  /*30580*/  IMAD.MOV.U32 R13, RZ, RZ, R3 ;  /* 0x000000ffff0d7224 */ /* 0x000fe400078e0003 */
[----:B------:R-:W-:Y:S02]  /*30590*/  IMAD.MOV.U32 R11, RZ, RZ, 0x1f ;  /* 0x0000001fff0b7424 */ /* 0x000fe400078e00ff */
[----:B------:R-:W-:-:S07]  /*305a0*/  IMAD.MOV.U32 R15, RZ, RZ, -0x1 ;  /* 0xffffffffff0f7424 */ /* 0x000fce00078e00ff */
[----:B01-34-:R-:W-:Y:S05]  /*305b0*/  WARPSYNC.COLLECTIVE R15, `(.L_x_2157) ;  /* 0x000000000f087348 */ /* 0x01bfea0003c00000 */
[----:B------:R2:W0:Y:S02]  /*305c0*/  SHFL.IDX P6, R14, R13, R12, R11 ;  /* 0x0000000c0d0e7389 */ /* 0x00042400000c000b */
[----:B01234-:R-:W-:Y:S01]  /*305d0*/  ENDCOLLECTIVE ;  /* 0x000000000000791b */ /* 0x01ffe20003800000 */
.L_x_2157:
[----:B------:R-:W-:Y:S05]  /*305e0*/  BSYNC B0 ;  /* 0x0000000000007941 */ /* 0x000fea0003800000 */
.L_x_2156:
[----:B------:R-:W-:Y:S05]  /*305f0*/  BRA `(.L_x_1947) ;  /* 0xffffffa000d47947 */ /* 0x000fea000383ffff */
.L_x_1952:
[----:B0-----:R0:W2:Y:S02]  /*30600*/  SYNCS.PHASECHK.TRANS64.TRYWAIT P0, [R5+URZ+0x2a820], R0 ;  /* 0x02a82000050075a7 */ /* 0x0010a4000800017f */
[----:B--2---:R-:W-:Y:S05]  /*30610*/  @!P0 NANOSLEEP.SYNCS 0x989680 ;  /* 0x009896800000895d */ /* 0x004fea0003900000 */
[----:B------:R-:W2:Y:S02]  /*30620*/  @!P0 SYNCS.PHASECHK.TRANS64 P0, [R5+URZ+0x2a820], R0 ;  /* 0x02a82000050085a7 */ /* 0x000ea4000800007f */
[----:B--2---:R-:W-:Y:S05]  /*30630*/  @!P0 BRA `(.L_x_1952) ;  /* 0xfffffffc00f08947 */ /* 0x004fea000383ffff */
[----:B------:R-:W-:Y:S05]  /*30640*/  BRA `(.L_x_2158) ;  /* 0xffffffa8004c7947 */ /* 0x000fea000383ffff */
.L_x_1953:
        /* <DEDUP_REMOVED lines=8> */
[----:B01--4-:R-:W-:Y:S05]  /*306d0*/  WARPSYNC.COLLECTIVE R15, `(.L_x_2160) ;  /* 0x000000000f087348 */ /* 0x013fea0003c00000 */
[----:B------:R2:W3:Y:S02]  /*306e0*/  SHFL.IDX P6, R14, R13, R12, R11 ;  /* 0x0000000c0d0e7389 */ /* 0x0004e400000c000b */
[----:B01234-:R-:W-:Y:S01]  /*306f0*/  ENDCOLLECTIVE ;  /* 0x000000000000791b */ /* 0x01ffe20003800000 */
.L_x_2160:
[----:B------:R-:W-:Y:S05]  /*30700*/  BSYNC B0 ;  /* 0x0000000000007941 */ /* 0x000fea0003800000 */
.L_x_2159:
[----:B------:R-:W-:Y:S05]  /*30710*/  BRA `(.L_x_2161) ;  /* 0xffffffa800347947 */ /* 0x000fea000383ffff */
.L_x_1954:
[----:B------:R-:W-:Y:S01]  /*30720*/  BSSY B0, `(.L_x_2162) ;  /* 0x0000006000007945 */ /* 0x000fe20003800000 */
[----:B------:R-:W-:-:S07]  /*30730*/  IMAD.MOV.U32 R15, RZ, RZ, -0x1 ;  /* 0xffffffffff0f7424 */ /* 0x000fce00078e00ff */
[----:B01--4-:R-:W-:Y:S05]  /*30740*/  WARPSYNC.COLLECTIVE R15, `(.L_x_2163) ;  /* 0x000000000f0c7348 */ /* 0x013fea0003c00000 */
[----:B------:R-:W-:Y:S02]  /*30750*/  ELECT P6, UR62, PT ;  /* 0x00000000003e782f */ /* 0x000fe400038c0000 */
[----:B------:R-:W-:Y:S01]  /*30760*/  MOV R14, UR62 ;  /* 0x0000003e000e7c02 */ /* 0x000fe20008000f00 */
[----:B01--4-:R-:W-:Y:S10]  /*30770*/  ENDCOLLECTIVE ;  /* 0x000000000000791b */ /* 0x013ff40003800000 */
.L_x_2163:
[----:B------:R-:W-:Y:S05]  /*30780*/  BSYNC B0 ;  /* 0x0000000000007941 */ /* 0x000fea0003800000 */
.L_x_2162:
[----:B------:R-:W-:Y:S05]  /*30790*/  BRA `(.L_x_2164) ;  /* 0xffffffa800287947 */ /* 0x000fea000383ffff */
.L_x_1956:
[----:B0-----:R0:W2:Y:S02]  /*307a0*/  SYNCS.PHASECHK.TRANS64.TRYWAIT P1, [R3+URZ+0x2a840], R2 ;  /* 0x02a84002030075a7 */ /* 0x0010a4000802017f */
[----:B--2---:R-:W-:Y:S05]  /*307b0*/  @!P1 NANOSLEEP.SYNCS 0x989680 ;  /* 0x009896800000995d */ /* 0x004fea0003900000 */
[----:B------:R-:W2:Y:S02]  /*307c0*/  @!P1 SYNCS.PHASECHK.TRANS64 P1, [R3+URZ+0x2a840], R2 ;  /* 0x02a84002030095a7 */ /* 0x000ea4000802007f */
[----:B--2---:R-:W-:Y:S05]  /*307d0*/  @!P1 BRA `(.L_x_1956) ;  /* 0xfffffffc00f09947 */ /* 0x004fea000383ffff */
[----:B------:R-:W-:Y:S05]  /*307e0*/  BRA `(.L_x_2165) ;  /* 0xffffffa800487947 */ /* 0x000fea000383ffff */
.L_x_1958:
[----:B--2---:R2:W3:Y:S02]  /*307f0*/  SYNCS.PHASECHK.TRANS64.TRYWAIT P1, [R23+URZ+0x2a840], R0 ;  /* 0x02a84000170075a7 */ /* 0x0044e4000802017f */
[----:B---3--:R-:W-:Y:S05]  /*30800*/  @!P1 NANOSLEEP.SYNCS 0x989680 ;  /* 0x009896800000995d */ /* 0x008fea0003900000 */
[----:B------:R-:W3:Y:S02]  /*30810*/  @!P1 SYNCS.PHASECHK.TRANS64 P1, [R23+URZ+0x2a840], R0 ;  /* 0x02a84000170095a7 */ /* 0x000ee4000802007f */
[----:B---3--:R-:W-:Y:S05]  /*30820*/  @!P1 BRA `(.L_x_1958) ;  /* 0xfffffffc00f09947 */ /* 0x008fea000383ffff */
[----:B------:R-:W-:Y:S05]  /*30830*/  BRA `(.L_x_2166) ;  /* 0xffffffa800547947 */ /* 0x000fea000383ffff */
.L_x_1960:
[----:B---3--:R3:W0:Y:S02]  /*30840*/  SYNCS.PHASECHK.TRANS64.TRYWAIT P1, [R3+URZ+0x2a860], R2 ;  /* 0x02a86002030075a7 */ /* 0x008624000802017f */
[----:B0-----:R-:W-:Y:S05]  /*30850*/  @!P1 NANOSLEEP.SYNCS 0x989680 ;  /* 0x009896800000995d */ /* 0x001fea0003900000 */
[----:B------:R-:W0:Y:S02]  /*30860*/  @!P1 SYNCS.PHASECHK.TRANS64 P1, [R3+URZ+0x2a860], R2 ;  /* 0x02a86002030095a7 */ /* 0x000e24000802007f */
[----:B0-----:R-:W-:Y:S05]  /*30870*/  @!P1 BRA `(.L_x_1960) ;  /* 0xfffffffc00f09947 */ /* 0x001fea000383ffff */
[----:B------:R-:W-:Y:S05]  /*30880*/  BRA `(.L_x_2167) ;  /* 0xffffffa800507947 */ /* 0x000fea000383ffff */
.L_x_1962:
[----:B------:R0:W0:Y:S02]  /*30890*/  SYNCS.PHASECHK.TRANS64.TRYWAIT P1, [R23+URZ+0x2a860], R0 ;  /* 0x02a86000170075a7 */ /* 0x000024000802017f */
[----:B0-----:R-:W-:Y:S05]  /*308a0*/  @!P1 NANOSLEEP.SYNCS 0x989680 ;  /* 0x009896800000995d */ /* 0x001fea0003900000 */
[----:B------:R-:W0:Y:S02]  /*308b0*/  @!P1 SYNCS.PHASECHK.TRANS64 P1, [R23+URZ+0x2a860], R0 ;  /* 0x02a86000170095a7 */ /* 0x000e24000802007f */
[----:B0-----:R-:W-:Y:S05]  /*308c0*/  @!P1 BRA `(.L_x_1962) ;  /* 0xfffffffc00f09947 */ /* 0x001fea000383ffff */
[----:B------:R-:W-:Y:S05]  /*308d0*/  BRA `(.L_x_2168) ;  /* 0xffffffa8004c7947 */ /* 0x000fea000383ffff */
.L_x_1964:
[----:B------:R0:W0:Y:S02]  /*308e0*/  SYNCS.PHASECHK.TRANS64.TRYWAIT P1, [R3+URZ+0x2a880], R2 ;  /* 0x02a88002030075a7 */ /* 0x000024000802017f */
[----:B0-----:R-:W-:Y:S05]  /*308f0*/  @!P1 NANOSLEEP.SYNCS 0x989680 ;  /* 0x009896800000995d */ /* 0x001fea0003900000 */
[----:B------:R-:W0:Y:S02]  /*30900*/  @!P1 SYNCS.PHASECHK.TRANS64 P1, [R3+URZ+0x2a880], R2 ;  /* 0x02a88002030095a7 */ /* 0x000e24000802007f */
[----:B0-----:R-:W-:Y:S05]  /*30910*/  @!P1 BRA `(.L_x_1964) ;  /* 0xfffffffc00f09947 */ /* 0x001fea000383ffff */
[----:B------:R-:W-:Y:S05]  /*30920*/  BRA `(.L_x_2169) ;  /* 0xffffffa800487947 */ /* 0x000fea000383ffff */
.L_x_2170:
        /* <DEDUP_REMOVED lines=13> */
.L_x_3251:


//--------------------- .text._ZN7cutlass13device_kernelIN5flash11enable_sm90INS1_16FlashAttnFwdSm90INS1_25CollectiveMainloopFwdSm90ILi2EN4cute5tupleIJNS5_1CILi1EEES8_S8_EEENS6_IJNS7_ILi128EEENS7_ILi160EEENS7_ILi192EEEEEELi192ENS_12float_e4m3_tEfNS_4arch4Sm90ELb1ELb0ELb1ELb0ELb1ELb0ELb0ELb1ELb1ELb1ELb0ELb0EEENS1_21CollectiveEpilogueFwdINS6_IJSA_SC_SB_EEES9_NS_10bfloat16_tESG_Li256ELb0ELb1ELb0ELb1EEENS1_30DynamicPersistentTileSchedulerILi256ELi128ELb0ELb1ELb1EEEEEEEEEvNT_6ParamsE --------------------------
	.section	.text._ZN7cutlass13device_kernelIN5flash11enable_sm90INS1_16FlashAttnFwdSm90INS1_25CollectiveMainloopFwdSm90ILi2EN4cute5tupleIJNS5_1CILi1EEES8_S8_EEENS6_IJNS7_ILi128EEENS7_ILi160EEENS7_ILi192EEEEEELi192ENS_12float_e4m3_tEfNS_4arch4Sm90ELb1ELb0ELb1ELb0ELb1ELb0ELb0ELb1ELb1ELb1ELb0ELb0EEENS1_21CollectiveEpilogueFwdINS6_IJSA_SC_SB_EEES9_NS_10bfloat16_tESG_Li256ELb0ELb1ELb0ELb1EEENS1_30DynamicPersistentTileSchedulerILi256ELi128ELb0ELb1ELb1EEEEEEEEEvNT_6ParamsE,"ax",@progbits
	.align	128
.text._ZN7cutlass13device_kernelIN5flash11enable_sm90INS1_16FlashAttnFwdSm90INS1_25CollectiveMainloopFwdSm90ILi2EN4cute5tupleIJNS5_1CILi1EEES8_S8_EEENS6_IJNS7_ILi128EEENS7_ILi160EEENS7_ILi192EEEEEELi192ENS_12float_e4m3_tEfNS_4arch4Sm90ELb1ELb0ELb1ELb0ELb1ELb0ELb0ELb1ELb1ELb1ELb0ELb0EEENS1_21CollectiveEpilogueFwdINS6_IJSA_SC_SB_EEES9_NS_10bfloat16_tESG_Li256ELb0ELb1ELb0ELb1EEENS1_30DynamicPersistentTileSchedulerILi256ELi128ELb0ELb1ELb1EEEEEEEEEvNT_6ParamsE:
        .type           _ZN7cutlass13device_kernelIN5flash11enable_sm90INS1_16FlashAttnFwdSm90INS1_25CollectiveMainloopFwdSm90ILi2EN4cute5tupleIJNS5_1CILi1EEES8_S8_EEENS6_IJNS7_ILi128EEENS7_ILi160EEENS7_ILi192EEEEEELi192ENS_12float_e4m3_tEfNS_4arch4Sm90ELb1ELb0ELb1ELb0ELb1ELb0ELb0ELb1ELb1ELb1ELb0ELb0EEENS1_21CollectiveEpilogueFwdINS6_IJSA_SC_SB_EEES9_NS_10bfloat16_tESG_Li256ELb0ELb1ELb0ELb1EEENS1_30DynamicPersistentTileSchedulerILi256ELi128ELb0ELb1ELb1EEEEEEEEEvNT_6ParamsE,@function
        .size           _ZN7cutlass13device_kernelIN5flash11enable_sm90INS1_16FlashAttnFwdSm90INS1_25CollectiveMainloopFwdSm90ILi2EN4cute5tupleIJNS5_1CILi1EEES8_S8_EEENS6_IJNS7_ILi128EEENS7_ILi160EEENS7_ILi192EEEEEELi192ENS_12float_e4m3_tEfNS_4arch4Sm90ELb1ELb0ELb1ELb0ELb1ELb0ELb0ELb1ELb1ELb1ELb0ELb0EEENS1_21CollectiveEpilogueFwdINS6_IJSA_SC_SB_EEES9_NS_10bfloat16_tESG_Li256ELb0ELb1ELb0ELb1EEENS1_30DynamicPersistentTileSchedulerILi256ELi128ELb0ELb1ELb1EEEEEEEEEvNT_6ParamsE,(.L_x_3252 - _ZN7cutlass13device_kernelIN5flash11enable_sm90INS1_16FlashAttnFwdSm90INS1_25CollectiveMainloopFwdSm90ILi2EN4cute5tupleIJNS5_1CILi1EEES8_S8_EEENS6_IJNS7_ILi128EEENS7_ILi160EEENS7_ILi192EEEEEELi192ENS_12float_e4m3_tEfNS_4arch4Sm90ELb1ELb0ELb1ELb0ELb1ELb0ELb0ELb1ELb1ELb1ELb0ELb0EEENS1_21CollectiveEpilogueFwdINS6_IJSA_SC_SB_EEES9_NS_10bfloat16_tESG_Li256ELb0ELb1ELb0ELb1EEENS1_30DynamicPersistentTileSchedulerILi256ELi128ELb0ELb1ELb1EEEEEEEEEvNT_6ParamsE)
        .other          _ZN7cutlass13device_kernelIN5flash11enable_sm90INS1_16FlashAttnFwdSm90INS1_25CollectiveMainloopFwdSm90ILi2EN4cute5tupleIJNS5_1CILi1EEES8_S8_EEENS6_IJNS7_ILi128EEENS7_ILi160EEENS7_ILi192EEEEEELi192ENS_12float_e4m3_tEfNS_4arch4Sm90ELb1ELb0ELb1ELb0ELb1ELb0ELb0ELb1ELb1ELb1ELb0ELb0EEENS1_21CollectiveEpilogueFwdINS6_IJSA_SC_SB_EEES9_NS_10bfloat16_tESG_Li256ELb0ELb1ELb0ELb1EEENS1_30DynamicPersistentTileSchedulerILi256ELi128ELb0ELb1ELb1EEEEEEEEEvNT_6ParamsE,@"STO_CUDA_ENTRY STV_DEFAULT"
_ZN7cutlass13device_kernelIN5flash11enable_sm90INS1_16FlashAttnFwdSm90INS1_25CollectiveMainloopFwdSm90ILi2EN4cute5tupleIJNS5_1CILi1EEES8_S8_EEENS6_IJNS7_ILi128EEENS7_ILi160EEENS7_ILi192EEEEEELi192ENS_12float_e4m3_tEfNS_4arch4Sm90ELb1ELb0ELb1ELb0ELb1ELb0ELb0ELb1ELb1ELb1ELb0ELb0EEENS1_21CollectiveEpilogueFwdINS6_IJSA_SC_SB_EEES9_NS_10bfloat16_tESG_Li256ELb0ELb1ELb0ELb1EEENS1_30DynamicPersistentTileSchedulerILi256ELi128ELb0ELb1ELb1EEEEEEEEEvNT_6ParamsE:
        /* <DEDUP_REMOVED lines=45> */
.L_x_2171:
        /* <DEDUP_REMOVED lines=22> */
.L_x_2172:
        /* <DEDUP_REMOVED lines=18> */
.L_x_2173:
        /* <DEDUP_REMOVED lines=22> */
.L_x_2174:
        /* <DEDUP_REMOVED lines=24> */
.L_x_2175:
        /* <DEDUP_REMOVED lines=9> */
.L_x_2177:
        /* <DEDUP_REMOVED lines=69> */
.L_x_2234:
        /* <DEDUP_REMOVED lines=21> */
.L_x_2178:
[----:B------:R-:W-:Y:S01]  /*0e60*/  ULDC UR8, c[0x0][0xc54] ;  /* 0x0003150000087ab9 */ /* 0x000fe20000000800 */
[----:B------:R-:W-:Y:S01]  /*0e70*/  UMOV UR4, UR9 ;  /* 0x0000000900047c82 */ /* 0x000fe20008000000 */
[----:B------:R-:W-:-:S11]  /*0e80*/  UISETP.NE.AND UP0, UPT, UR8, 0x1, UPT ;  /* 0x000000010800788c */ /* 0x000fd6000bf05270 */
[----:B------:R-:W-:Y:S02]  /*0e90*/  @UP0 ULDC.64 UR10, c[0x0][0xc58] ;  /* 0x00031600000a0ab9 */ /* 0x000fe40000000a00 */
[----:B------:R-:W-:-:S04]  /*0ea0*/  UIMAD.WIDE.U32 UR6, UR9, UR10, URZ ;  /* 0x0000000a090672a5 */ /* 0x000fc8000f8e003f */
[----:B------:R-:W-:-:S04]  /*0eb0*/  @UP0 USHF.R.U32.HI UR4, URZ, UR11, UR7 ;  /* 0x0000000b3f040299 */ /* 0x000fc80008011607 */
[----:B------:R-:W-:-:S12]  /*0ec0*/  UIMAD UR6, UR4, UR8, URZ ;  /* 0x00000008040672a4 */ /* 0x000fd8000f8e023f */
.L_x_2179:
[----:B------:R-:W-:Y:S01]  /*0ed0*/  ULOP3.LUT UR4, URZ, UR4, URZ, 0x33, !UPT ;  /* 0x000000043f047292 */ /* 0x000fe2000f8e333f */
[----:B------:R-:W-:Y:S01]  /*0ee0*/  PLOP3.LUT P0, PT, PT, PT, PT, 0x80, 0x0 ;  /* 0x000000000000781c */ /* 0x000fe20003f0f070 */
[----:B------:R-:W-:Y:S01]  /*0ef0*/  UIADD3 UR10, UR9, -UR6, URZ ;  /* 0x80000006090a7290 */ /* 0x000fe2000fffe03f */
[----:B------:R-:W-:Y:S01]  /*0f00*/  IMAD.MOV.U32 R0, RZ, RZ, RZ ;  /* 0x000000ffff007224 */ /* 0x000fe200078e00ff */
[----:B------:R-:W-:Y:S01]  /*0f10*/  ULDC UR7, c[0x0][0x448] ;  /* 0x0001120000077ab9 */ /* 0x000fe20000000800 */
[----:B------:R-:W-:Y:S01]  /*0f20*/  ULDC UR6, c[0x0][0xc3c] ;  /* 0x00030f0000067ab9 */ /* 0x000fe20000000800 */
[----:B------:R-:W-:Y:S01]  /*0f30*/  UISETP.NE.AND UP2, UPT, UR7, 0x1, UPT ;  /* 0x000000010700788c */ /* 0x000fe2000bf45270 */
[----:B------:R-:W-:Y:S01]  /*0f40*/  IMAD.MOV.U32 R2, RZ, RZ, RZ ;  /* 0x000000ffff027224 */ /* 0x000fe200078e00ff */
[----:B------:R-:W-:Y:S01]  /*0f50*/  UIADD3 UR4, UR4, UR6, URZ ;  /* 0x0000000604047290 */ /* 0x000fe2000fffe03f */
[----:B------:R-:W-:Y:S01]  /*0f60*/  CS2R R118, SRZ ;  /* 0x0000000000767805 */ /* 0x000fe2000001ff00 */
[----:B------:R-:W-:Y:S01]  /*0f70*/  ULDC.64 UR12, c[0x0][0x418] ;  /* 0x00010600000c7ab9 */ /* 0x000fe20000000a00 */
[----:B------:R-:W-:Y:S01]  /*0f80*/  ULDC UR48, c[0x0][0x424] ;  /* 0x0001090000307ab9 */ /* 0x000fe20000000800 */
[----:B------:R-:W-:Y:S01]  /*0f90*/  UISETP.NE.U32.AND UP0, UPT, UR12, URZ, UPT ;  /* 0x0000003f0c00728c */ /* 0x000fe2000bf05070 */
[----:B------:R-:W-:Y:S01]  /*0fa0*/  CS2R R6, SRZ ;  /* 0x0000000000067805 */ /* 0x000fe2000001ff00 */
[----:B------:R-:W-:Y:S01]  /*0fb0*/  USHF.L.U32 UR37, UR4, 0x7, URZ ;  /* 0x0000000704257899 */ /* 0x000fe2000800063f */
[----:B------:R-:W-:Y:S01]  /*0fc0*/  CS2R R116, SRZ ;  /* 0x0000000000747805 */ /* 0x000fe2000001ff00 */
[----:B------:R-:W-:Y:S01]  /*0fd0*/  UISETP.NE.AND.EX UP0, UPT, UR13, URZ, UPT, UP0 ;  /* 0x0000003f0d00728c */ /* 0x000fe2000bf05300 */
[----:B------:R-:W-:Y:S01]  /*0fe0*/  CS2R R8, SRZ ;  /* 0x0000000000087805 */ /* 0x000fe2000001ff00 */
[----:B------:R-:W-:Y:S01]  /*0ff0*/  UIADD3 UR4, UR37, 0x7f, URZ ;  /* 0x0000007f25047890 */ /* 0x000fe2000fffe03f */
[----:B------:R-:W-:Y:S01]  /*1000*/  CS2R R110, SRZ ;  /* 0x00000000006e7805 */ /* 0x000fe2000001ff00 */
[----:B------:R-:W-:Y:S01]  /*1010*/  ULDC UR8, c[0x0][0x288] ;  /* 0x0000a20000087ab9 */ /* 0x000fe20000000800 */
[----:B------:R-:W-:Y:S01]  /*1020*/  @UP2 ULDC UR6, c[0x0][0x44c] ;  /* 0x0001130000062ab9 */ /* 0x000fe20000000800 */
[----:B------:R-:W-:Y:S01]  /*1030*/  UIADD3 UR8, -UR8, 0xa0, URZ ;  /* 0x000000a008087890 */ /* 0x000fe2000fffe13f */
[----:B------:R-:W-:Y:S01]  /*1040*/  CS2R R10, SRZ ;  /* 0x00000000000a7805 */ /* 0x000fe2000001ff00 */
[----:B------:R-:W-:Y:S01]  /*1050*/  UIMAD.WIDE.U32 UR6, UR4, UR6, URZ ;  /* 0x00000006040672a5 */ /* 0x000fe2000f8e003f */
[----:B------:R-:W-:Y:S01]  /*1060*/  CS2R R108, SRZ ;  /* 0x00000000006c7805 */ /* 0x000fe2000001ff00 */
[----:B------:R-:W-:Y:S01]  /*1070*/  USEL UR48, UR48, 0x1, UP0 ;  /* 0x0000000130307887 */ /* 0x000fe20008000000 */
[----:B------:R-:W-:Y:S01]  /*1080*/  CS2R R12, SRZ ;  /* 0x00000000000c7805 */ /* 0x000fe2000001ff00 */
[----:B------:R-:W-:Y:S01]  /*1090*/  ULDC UR9, c[0x0][0x2f0] ;  /* 0x0000bc0000097ab9 */ /* 0x000fe20000000800 */
[----:B------:R-:W-:Y:S01]  /*10a0*/  @UP2 ULDC UR12, c[0x0][0x450] ;  /* 0x00011400000c2ab9 */ /* 0x000fe20000000800 */
[----:B------:R-:W-:Y:S01]  /*10b0*/  UIMAD UR8, UR48, UR9, UR8 ;  /* 0x00000009300872a4 */ /* 0x000fe2000f8e0208 */
[----:B------:R-:W-:Y:S01]  /*10c0*/  CS2R R102, SRZ ;  /* 0x0000000000667805 */ /* 0x000fe2000001ff00 */
[----:B------:R-:W-:Y:S01]  /*10d0*/  @UP2 USHF.R.U32.HI UR4, URZ, UR12, UR7 ;  /* 0x0000000c3f042299 */ /* 0x000fe20008011607 */
[----:B------:R-:W-:Y:S01]  /*10e0*/  CS2R R14, SRZ ;  /* 0x00000000000e7805 */ /* 0x000fe2000001ff00 */
[----:B------:R-:W-:Y:S01]  /*10f0*/  UIMAD UR6, UR48, UR9, 0x9f ;  /* 0x0000009f300674a4 */ /* 0x000fe2000f8e0209 */
[----:B------:R-:W-:Y:S01]  /*1100*/  CS2R R100, SRZ ;  /* 0x0000000000647805 */ /* 0x000fe2000001ff00 */
[----:B------:R-:W-:Y:S01]  /*1110*/  UIADD3 UR8, UR8, UR4, URZ ;  /* 0x0000000408087290 */ /* 0x000fe2000fffe03f */
[----:B------:R-:W-:Y:S01]  /*1120*/  CS2R R20, SRZ ;  /* 0x0000000000147805 */ /* 0x000fe2000001ff00 */
[----:B------:R-:W-:Y:S01]  /*1130*/  UIMAD.WIDE UR6, UR6, 0x66666667, URZ ;  /* 0x66666667060678a5 */ /* 0x000fe2000f8e023f */
[----:B------:R-:W-:Y:S01]  /*1140*/  CS2R R94, SRZ ;  /* 0x00000000005e7805 */ /* 0x000fe2000001ff00 */
[----:B------:R-:W-:Y:S01]  /*1150*/  UIMAD.WIDE UR8, UR8, 0x66666667, URZ ;  /* 0x66666667080878a5 */ /* 0x000fe2000f8e023f */
[----:B------:R-:W-:Y:S01]  /*1160*/  CS2R R24, SRZ ;  /* 0x0000000000187805 */ /* 0x000fe2000001ff00 */
[----:B------:R-:W-:Y:S01]  /*1170*/  ULDC UR11, c[0x0][0xc54] ;  /* 0x00031500000b7ab9 */ /* 0x000fe20000000800 */
[----:B------:R-:W-:Y:S01]  /*1180*/  USHF.R.U32.HI UR4, URZ, 0x1f, UR7 ;  /* 0x0000001f3f047899 */ /* 0x000fe20008011607 */
[----:B------:R-:W-:Y:S01]  /*1190*/  CS2R R92, SRZ ;  /* 0x00000000005c7805 */ /* 0x000fe2000001ff00 */
[----:B------:R-:W-:Y:S01]  /*11a0*/  UIMAD UR11, UR5, UR11, UR10 ;  /* 0x0000000b050b72a4 */ /* 0x000fe2000f8e020a */
[----:B------:R-:W-:Y:S01]  /*11b0*/  CS2R R28, SRZ ;  /* 0x00000000001c7805 */ /* 0x000fe2000001ff00 */
[----:B------:R-:W-:Y:S01]  /*11c0*/  USHF.R.U32.HI UR5, URZ, 0x1f, UR9 ;  /* 0x0000001f3f057899 */ /* 0x000fe20008011609 */
[----:B------:R-:W-:Y:S01]  /*11d0*/  CS2R R86, SRZ ;  /* 0x0000000000567805 */ /* 0x000fe2000001ff00 */
[----:B------:R-:W-:Y:S01]  /*11e0*/  ULEA.HI.SX32 UR7, UR7, UR4, 0x1a ;  /* 0x0000000407077291 */ /* 0x000fe2000f8fd23f */
[----:B------:R-:W-:Y:S01]  /*11f0*/  CS2R R26, SRZ ;  /* 0x00000000001a7805 */ /* 0x000fe2000001ff00 */
[----:B------:R-:W-:Y:S01]  /*1200*/  ULEA.HI.SX32 UR9, UR9, UR5, 0x1a ;  /* 0x0000000509097291 */ /* 0x000fe2000f8fd23f */
[----:B------:R-:W-:Y:S01]  /*1210*/  CS2R R84, SRZ ;  /* 0x0000000000547805 */ /* 0x000fe2000001ff00 */
[----:B------:R-:W-:Y:S01]  /*1220*/  ULDC UR38, c[0x0][0xc48] ;  /* 0x0003120000267ab9 */ /* 0x000fe20000000800 */
[----:B------:R-:W-:Y:S01]  /*1230*/  UMOV UR42, UR11 ;  /* 0x0000000b002a7c82 */ /* 0x000fe20008000000 */
[----:B------:R-:W-:Y:S01]  /*1240*/  UISETP.LT.AND UP0, UPT, UR7, UR9, UPT ;  /* 0x000000090700728c */ /* 0x000fe2000bf01270 */
[----:B------:R-:W-:Y:S01]  /*1250*/  CS2R R32, SRZ ;  /* 0x0000000000207805 */ /* 0x000fe2000001ff00 */
[----:B------:R-:W-:Y:S01]  /*1260*/  UISETP.NE.AND UP1, UPT, UR38, 0x1, UPT ;  /* 0x000000012600788c */ /* 0x000fe2000bf25270 */
[----:B------:R-:W-:Y:S01]  /*1270*/  CS2R R78, SRZ ;  /* 0x00000000004e7805 */ /* 0x000fe2000001ff00 */
[----:B------:R-:W-:Y:S01]  /*1280*/  USEL UR52, UR7, UR9, UP0 ;  /* 0x0000000907347287 */ /* 0x000fe20008000000 */
[----:B------:R-:W-:Y:S01]  /*1290*/  CS2R R30, SRZ ;  /* 0x00000000001e7805 */ /* 0x000fe2000001ff00 */
[----:B------:R-:W-:Y:S01]  /*12a0*/  UP2UR UR49, UPR, URZ, 0x4 ;  /* 0x000000043f317883 */ /* 0x000fe20008000000 */
[----:B------:R-:W-:Y:S01]  /*12b0*/  CS2R R76, SRZ ;  /* 0x00000000004c7805 */ /* 0x000fe2000001ff00 */
[----:B------:R-:W-:Y:S01]  /*12c0*/  UISETP.GE.AND UP0, UPT, UR52, 0x1, UPT ;  /* 0x000000013400788c */ /* 0x000fe2000bf06270 */
[----:B------:R-:W-:-:S02]  /*12d0*/  CS2R R36, SRZ ;  /* 0x0000000000247805 */ /* 0x000fc4000001ff00 */
[----:B------:R-:W-:Y:S02]  /*12e0*/  CS2R R70, SRZ ;  /* 0x0000000000467805 */ /* 0x000fe4000001ff00 */
[----:B------:R-:W-:Y:S02]  /*12f0*/  CS2R R38, SRZ ;  /* 0x0000000000267805 */ /* 0x000fe4000001ff00 */
[----:B------:R-:W-:Y:S01]  /*1300*/  CS2R R68, SRZ ;  /* 0x0000000000447805 */ /* 0x000fe2000001ff00 */
[----:B------:R-:W-:Y:S01]  /*1310*/  @UP1 ULDC UR10, c[0x0][0xc4c] ;  /* 0x00031300000a1ab9 */ /* 0x000fe20000000800 */
[----:B------:R-:W-:Y:S01]  /*1320*/  PLOP3.LUT P1, PT, PT, PT, UP0, 0x80, 0x0 ;  /* 0x000000000000781c */ /* 0x000fe20003f2f008 */
[----:B------:R-:W-:Y:S01]  /*1330*/  UIMAD.WIDE.U32 UR4, UR11, UR10, URZ ;  /* 0x0000000a0b0472a5 */ /* 0x000fe2000f8e003f */
[----:B------:R-:W-:Y:S01]  /*1340*/  CS2R R40, SRZ ;  /* 0x0000000000287805 */ /* 0x000fe2000001ff00 */
[----:B------:R-:W-:Y:S01]  /*1350*/  @UP1 ULDC UR6, c[0x0][0xc50] ;  /* 0x0003140000061ab9 */ /* 0x000fe20000000800 */
[----:B------:R-:W-:Y:S01]  /*1360*/  IMAD.MOV.U32 R35, RZ, RZ, RZ ;  /* 0x000000ffff237224 */ /* 0x000fe200078e00ff */
[----:B------:R-:W-:Y:S01]  /*1370*/  @UP1 USHF.R.U32.HI UR42, URZ, UR6, UR5 ;  /* 0x000000063f2a1299 */ /* 0x000fe20008011605 */
[----:B------:R-:W-:-:S02]  /*1380*/  CS2R R62, SRZ ;  /* 0x00000000003e7805 */ /* 0x000fc4000001ff00 */
[----:B------:R-:W-:Y:S02]  /*1390*/  CS2R R42, SRZ ;  /* 0x00000000002a7805 */ /* 0x000fe4000001ff00 */
[----:B------:R-:W-:Y:S01]  /*13a0*/  CS2R R60, SRZ ;  /* 0x00000000003c7805 */ /* 0x000fe2000001ff00 */
[----:B------:R-:W-:Y:S01]  /*13b0*/  UIADD3 UR4, -UR42, URZ, URZ ;  /* 0x0000003f2a047290 */ /* 0x000fe2000fffe13f */
[----:B------:R-:W-:Y:S02]  /*13c0*/  CS2R R44, SRZ ;  /* 0x00000000002c7805 */ /* 0x000fe4000001ff00 */
[----:B------:R-:W-:Y:S02]  /*13d0*/  CS2R R54, SRZ ;  /* 0x0000000000367805 */ /* 0x000fe4000001ff00 */
[----:B------:R-:W-:Y:S01]  /*13e0*/  CS2R R46, SRZ ;  /* 0x00000000002e7805 */ /* 0x000fe2000001ff00 */
[----:B------:R-:W-:Y:S01]  /*13f0*/  UIMAD UR38, UR38, UR4, UR11 ;  /* 0x00000004262672a4 */ /* 0x000fe2000f8e020b */
        /* <DEDUP_REMOVED lines=11> */
[----:B------:R-:W-:Y:S01]  /*14b0*/  IMAD.MOV.U32 R88, RZ, RZ, RZ ;  /* 0x000000ffff587224 */ /* 0x000fe200078e00ff */
[----:B------:R-:W-:Y:S01]  /*14c0*/  CS2R R130, SRZ ;  /* 0x0000000000827805 */ /* 0x000fe2000001ff00 */
[----:B------:R-:W-:Y:S02]  /*14d0*/  IMAD.MOV.U32 R96, RZ, RZ, RZ ;  /* 0x000000ffff607224 */ /* 0x000fe400078e00ff */
        /* <DEDUP_REMOVED lines=33> */
.L_x_2181:
        /* <DEDUP_REMOVED lines=19> */
[----:B------:R-:W-:Y:S02]  /*1820*/  @UP1 UIMAD.WIDE.U32 UR10, UR42, UR14, URZ ;  /* 0x0000000e2a0a12a5 */ /* 0x000fe4000f8e003f */
[----:B------:R-:W-:Y:S02]  /*1830*/  @UP1 UIMAD UR18, UR42, UR15, UR12 ;  /* 0x0000000f2a1212a4 */ /* 0x000fe4000f8e020c */
[----:B------:R-:W-:Y:S01]  /*1840*/  @UP1 USHF.R.S32.HI UR19, URZ, 0x1f, UR38 ;  /* 0x0000001f3f131899 */ /* 0x000fe20008011426 */
[----:B------:R-:W-:Y:S01]  /*1850*/  @UP0 ULDC.64 UR14, c[0x0][0x9b0] ;  /* 0x00026c00000e0ab9 */ /* 0x000fe20000000a00 */
[----:B------:R-:W-:Y:S01]  /*1860*/  @UP1 ULDC.64 UR12, c[0x0][0x9c0] ;  /* 0x00027000000c1ab9 */ /* 0x000fe20000000a00 */
[----:B------:R-:W-:Y:S02]  /*1870*/  @UP0 UIMAD UR16, UR16, UR14, URZ ;  /* 0x0000000e101002a4 */ /* 0x000fe4000f8e023f */
[----:B------:R-:W-:-:S02]  /*1880*/  @UP0 UIADD3 UR9, UR9, UR17, URZ ;  /* 0x0000001109090290 */ /* 0x000fc4000fffe03f */
        /* <DEDUP_REMOVED lines=30> */
.L_x_2320:
[----:B------:R-:W-:Y:S05]  /*1a70*/  @!P0 BRA `(.L_x_2183) ;  /* 0x0000000000048947 */ /* 0x000fea0003800000 */
[----:B------:R-:W-:Y:S01]  /*1a80*/  BPT.TRAP 0x1 ;  /* 0x000000040000795c */ /* 0x000fe20000300000 */
.L_x_2183:
[----:B------:R-:W-:Y:S02]  /*1a90*/  IMAD.U32 R2, RZ, RZ, UR43 ;  /* 0x0000002bff027e24 */ /* 0x000fe4000f8e00ff */
[----:B0-----:R-:W-:-:S03]  /*1aa0*/  IMAD.U32 R3, RZ, RZ, UR44 ;  /* 0x0000002cff037e24 */ /* 0x001fc6000f8e00ff */
[----:B------:R-:W-:Y:S02]  /*1ab0*/  LEA R2, R2, UR41, 0x3 ;  /* 0x0000002902027c11 */ /* 0x000fe4000f8e18ff */
[----:B------:R-:W-:-:S04]  /*1ac0*/  SHF.L.U32 R3, R3, 0x1f, RZ ;  /* 0x0000001f03037819 */ /* 0x000fc800000006ff */
[----:B------:R0:W1:Y:S01]  /*1ad0*/  SYNCS.PHASECHK.TRANS64.TRYWAIT P1, [R2+URZ+0x33430], R3 ;  /* 0x03343003020075a7 */ /* 0x000062000802017f */
[----:B------:R-:W-:Y:S05]  /*1ae0*/  @!P0 BRA `(.L_x_2184) ;  /* 0x0000000000048947 */ /* 0x000fea0003800000 */
[----:B------:R-:W-:Y:S01]  /*1af0*/  BPT.TRAP 0x1 ;  /* 0x000000040000795c */ /* 0x000fe20000300000 */
.L_x_2184:
[----:B-1----:R-:W-:Y:S05]  /*1b00*/  @P1 BRA `(.L_x_2185) ;  /* 0x0000000000081947 */ /* 0x002fea0003800000 */
[----:B------:R-:W1:Y:S02]  /*1b10*/  SYNCS.PHASECHK.TRANS64.TRYWAIT P1, [R2+URZ+0x33430], R3 ;  /* 0x03343003020075a7 */ /* 0x000e64000802017f */
[----:B-1----:R-:W-:Y:S05]  /*1b20*/  @!P1 BRA `(.L_x_2186) ;  /* 0x0000014c002c9947 */ /* 0x002fea0003800000 */
.L_x_2185:
        /* <DEDUP_REMOVED lines=204> */
.L_x_2187:
[----:B------:R-:W-:Y:S01]  /*27f0*/  UISETP.NE.AND UP0, UPT, UR49, URZ, UPT ;  /* 0x0000003f3100728c */ /* 0x000fe2000bf05270 */
[C---:B------:R-:W-:Y:S01]  /*2800*/  FMUL.FTZ R74, R0.reuse, R74 ;  /* 0x0000004a004a7220 */ /* 0x040fe20000410000 */
[C---:B------:R-:W-:Y:S01]  /*2810*/  FMUL.FTZ R13, R0.reuse, R76 ;  /* 0x0000004c000d7220 */ /* 0x040fe20000410000 */
[----:B01----:R-:W-:Y:S01]  /*2820*/  FMUL.FTZ R3, R0, R88 ;  /* 0x0000005800037220 */ /* 0x003fe20000410000 */
[----:B------:R-:W-:Y:S01]  /*2830*/  VIADD R76, R18, UR37 ;  /* 0x00000025124c7c36 */ /* 0x000fe20008000000 */
[----:B------:R0:W-:Y:S01]  /*2840*/  MUFU.TANH R88, R74 ;  /* 0x0000004a00587308 */ /* 0x0001e20000002400 */
[----:B------:R-:W-:Y:S01]  /*2850*/  PLOP3.LUT P1, PT, PT, PT, UP0, 0x80, 0x0 ;  /* 0x000000000000781c */ /* 0x000fe20003f2f008 */
[C---:B------:R-:W-:Y:S01]  /*2860*/  FMUL.FTZ R63, R0.reuse, R63 ;  /* 0x0000003f003f7220 */ /* 0x040fe20000410000 */
[----:B------:R-:W-:Y:S01]  /*2870*/  PLOP3.LUT P2, PT, PT, PT, UP0, 0x80, 0x0 ;  /* 0x000000000000781c */ /* 0x000fe20003f4f008 */
[C---:B------:R-:W-:Y:S01]  /*2880*/  FMUL.FTZ R78, R0.reuse, R78 ;  /* 0x0000004e004e7220 */ /* 0x040fe20000410000 */
[----:B------:R-:W-:Y:S01]  /*2890*/  ULDC UR14, c[0x0][0x2f0] ;  /* 0x0000bc00000e7ab9 */ /* 0x000fe20000000800 */
[----:B------:R-:W-:Y:S01]  /*28a0*/  @UP0 ULDC UR6, c[0x0][0x44c] ;  /* 0x0001130000060ab9 */ /* 0x000fe20000000800 */
[C---:B------:R-:W-:Y:S01]  /*28b0*/  FMUL.FTZ R12, R0.reuse, R73 ;  /* 0x00000049000c7220 */ /* 0x040fe20000410000 */
[----:B------:R1:W-:Y:S01]  /*28c0*/  MUFU.TANH R106, R63 ;  /* 0x0000003f006a7308 */ /* 0x0003e20000002400 */
[C---:B0-----:R-:W-:Y:S01]  /*28d0*/  FMUL.FTZ R74, R0.reuse, R58 ;  /* 0x0000003a004a7220 */ /* 0x041fe20000410000 */
[C---:B------:R-:W-:Y:S01]  /*28e0*/  FMUL.FTZ R58, R0.reuse, R61 ;  /* 0x0000003d003a7220 */ /* 0x040fe20000410000 */
[C---:B------:R-:W-:Y:S01]  /*28f0*/  FMUL.FTZ R14, R0.reuse, R77 ;  /* 0x0000004d000e7220 */ /* 0x040fe20000410000 */
[C---:B------:R-:W-:Y:S01]  /*2900*/  FMUL.FTZ R73, R0.reuse, R56 ;  /* 0x0000003800497220 */ /* 0x040fe20000410000 */
[----:B------:R-:W-:Y:S01]  /*2910*/  FMUL.FTZ R67, R0, R67 ;  /* 0x0000004300437220 */ /* 0x000fe20000410000 */
[----:B------:R-:W-:Y:S01]  /*2920*/  @P1 IMAD.HI.U32 R61, R76, UR6, RZ ;  /* 0x000000064c3d1c27 */ /* 0x000fe2000f8e00ff */
[----:B------:R-:W-:Y:S01]  /*2930*/  @UP0 ULDC UR6, c[0x0][0x450] ;  /* 0x0001140000060ab9 */ /* 0x000fe20000000800 */
[----:B------:R0:W-:Y:S02]  /*2940*/  MUFU.TANH R77, R78 ;  /* 0x0000004e004d7308 */ /* 0x0001e40000002400 */
[C---:B------:R-:W-:Y:S01]  /*2950*/  FMUL.FTZ R56, R0.reuse, R57 ;  /* 0x0000003900387220 */ /* 0x040fe20000410000 */
[C---:B------:R-:W-:Y:S01]  /*2960*/  FMUL.FTZ R57, R0.reuse, R60 ;  /* 0x0000003c00397220 */ /* 0x040fe20000410000 */
[----:B------:R-:W-:Y:S01]  /*2970*/  @P2 SHF.R.U32.HI R76, RZ, UR6, R61 ;  /* 0x00000006ff4c2c19 */ /* 0x000fe2000801163d */
[----:B------:R-:W-:Y:S01]  /*2980*/  UIMAD UR6, UR52, -0xa0, URZ ;  /* 0xffffff60340678a4 */ /* 0x000fe2000f8e023f */
[C---:B------:R-:W-:Y:S01]  /*2990*/  FMUL.FTZ R90, R0.reuse, R90 ;  /* 0x0000005a005a7220 */ /* 0x040fe20000410000 */
[C---:B------:R-:W-:Y:S01]  /*29a0*/  FMUL.FTZ R91, R0.reuse, R91 ;  /* 0x0000005b005b7220 */ /* 0x040fe20000410000 */
[C---:B------:R-:W-:Y:S01]  /*29b0*/  FMUL.FTZ R60, R0.reuse, R65 ;  /* 0x00000041003c7220 */ /* 0x040fe20000410000 */
[----:B-1----:R-:W1:Y:S01]  /*29c0*/  SHFL.IDX PT, R63, R76, 0x1, 0x1c1f ;  /* 0x003c1f004c3f7f89 */ /* 0x002e6200000e0000 */
[----:B------:R-:W-:Y:S01]  /*29d0*/  UIADD3 UR7, UR6, 0xa1, URZ ;  /* 0x000000a106077890 */ /* 0x000fe2000fffe03f */
[----:B------:R2:W-:Y:S01]  /*29e0*/  MUFU.TANH R65, R67 ;  /* 0x0000004300417308 */ /* 0x0005e20000002400 */
[----:B------:R-:W-:Y:S01]  /*29f0*/  UIMAD UR6, UR48, UR14, UR6 ;  /* 0x0000000e300672a4 */ /* 0x000fe2000f8e0206 */
[C---:B------:R-:W-:Y:S01]  /*2a00*/  FMUL.FTZ R94, R0.reuse, R94 ;  /* 0x0000005e005e7220 */ /* 0x040fe20000410000 */
[C---:B------:R-:W-:Y:S01]  /*2a10*/  FMUL.FTZ R15, R0.reuse, R80 ;  /* 0x00000050000f7220 */ /* 0x040fe20000410000 */
[C---:B------:R-:W-:Y:S01]  /*2a20*/  FMUL.FTZ R95, R0.reuse, R95 ;  /* 0x0000005f005f7220 */ /* 0x040fe20000410000 */
[----:B0-----:R-:W-:Y:S01]  /*2a30*/  IMAD.U32 R78, RZ, RZ, UR7 ;  /* 0x00000007ff4e7e24 */ /* 0x001fe2000f8e00ff */
[----:B------:R-:W-:Y:S01]  /*2a40*/  UIADD3 UR6, UR6, 0xa0, URZ ;  /* 0x000000a006067890 */ /* 0x000fe2000fffe03f */
[----:B------:R-:W-:Y:S01]  /*2a50*/  FMUL.FTZ R82, R0, R82 ;  /* 0x0000005200527220 */ /* 0x000fe20000410000 */
[----:B------:R-:W0:Y:S01]  /*2a60*/  MUFU.TANH R90, R90 ;  /* 0x0000005a005a7308 */ /* 0x000e220000002400 */
[----:B--2---:R-:W-:Y:S01]  /*2a70*/  IMAD.U32 R67, RZ, RZ, UR14 ;  /* 0x0000000eff437e24 */ /* 0x004fe2000f8e00ff */
[----:B------:R-:W-:Y:S01]  /*2a80*/  ULDC UR15, c[0x0][0x288] ;  /* 0x0000a200000f7ab9 */ /* 0x000fe20000000800 */
[----:B------:R-:W-:-:S02]  /*2a90*/  IMAD R78, R17, -0x2, R78 ;  /* 0xfffffffe114e7824 */ /* 0x000fc400078e024e */
[C---:B------:R-:W-:Y:S01]  /*2aa0*/  FMUL.FTZ R98, R0.reuse, R98 ;  /* 0x0000006200627220 */ /* 0x040fe20000410000 */
[----:B------:R-:W-:Y:S02]  /*2ab0*/  IMAD.U32 R80, RZ, RZ, UR6 ;  /* 0x00000006ff507e24 */ /* 0x000fe4000f8e00ff */
[C---:B------:R-:W-:Y:S01]  /*2ac0*/  FMUL.FTZ R7, R0.reuse, R96 ;  /* 0x0000006000077220 */ /* 0x040fe20000410000 */
[----:B------:R-:W-:Y:S01]  /*2ad0*/  IMAD R78, R67, UR48, R78 ;  /* 0x00000030434e7c24 */ /* 0x000fe2000f8e024e */
[----:B------:R-:W-:Y:S01]  /*2ae0*/  MUFU.TANH R91, R91 ;  /* 0x0000005b005b7308 */ /* 0x000fe20000002400 */
[----:B------:R-:W-:Y:S02]  /*2af0*/  IMAD R80, R17, -0x2, R80 ;  /* 0xfffffffe11507824 */ /* 0x000fe400078e0250 */
[C---:B------:R-:W-:Y:S01]  /*2b00*/  FMUL.FTZ R99, R0.reuse, R99 ;  /* 0x0000006300637220 */ /* 0x040fe20000410000 */
[C---:B------:R-:W-:Y:S01]  /*2b10*/  FMUL.FTZ R75, R0.reuse, R75 ;  /* 0x0000004b004b7220 */ /* 0x040fe20000410000 */
[C---:B------:R-:W-:Y:S01]  /*2b20*/  FMUL.FTZ R6, R0.reuse, R93 ;  /* 0x0000005d00067220 */ /* 0x040fe20000410000 */
[C---:B------:R-:W-:Y:S01]  /*2b30*/  FMUL.FTZ R9, R0.reuse, R101 ;  /* 0x0000006500097220 */ /* 0x040fe20000410000 */
[----:B-1----:R-:W-:Y:S01]  /*2b40*/  IADD3 R63, R63, -UR15, R78 ;  /* 0x8000000f3f3f7c10 */ /* 0x002fe2000fffe04e */
        /* <DEDUP_REMOVED lines=25> */
[----:B------:R-:W4:Y:S01]  /*2ce0*/  MUFU.TANH R98, R98 ;  /* 0x0000006200627308 */ /* 0x000f220000002400 */
[----:B---3--:R-:W-:Y:S01]  /*2cf0*/  VIMNMX R82, R80, R63, PT ;  /* 0x0000003f50527248 */ /* 0x008fe20003fe0100 */
[C---:B------:R-:W-:Y:S01]  /*2d00*/  FMUL.FTZ R63, R0.reuse, R40 ;  /* 0x00000028003f7220 */ /* 0x040fe20000410000 */
[C---:B------:R-:W-:Y:S01]  /*2d10*/  FMUL.FTZ R40, R0.reuse, R41 ;  /* 0x0000002900287220 */ /* 0x040fe20000410000 */
[----:B------:R-:W-:Y:S01]  /*2d20*/  FMUL.FTZ R46, R0, R46 ;  /* 0x0000002e002e7220 */ /* 0x000fe20000410000 */
[----:B------:R-:W-:Y:S01]  /*2d30*/  ISETP.GT.AND P1, PT, R82, RZ, PT ;  /* 0x000000ff5200720c */ /* 0x000fe20003f24270 */
[----:B------:R-:W-:Y:S01]  /*2d40*/  FMUL.FTZ R50, R0, R50 ;  /* 0x0000003200327220 */ /* 0x000fe20000410000 */
[C---:B------:R-:W-:Y:S01]  /*2d50*/  ISETP.GT.AND P2, PT, R82.reuse, 0x1, PT ;  /* 0x000000015200780c */ /* 0x040fe20003f44270 */
[----:B------:R3:W5:Y:S01]  /*2d60*/  MUFU.TANH R93, R99 ;  /* 0x00000063005d7308 */ /* 0x0007620000002400 */
[----:B------:R-:W-:Y:S01]  /*2d70*/  ISETP.GT.AND P3, PT, R82, 0x8, PT ;  /* 0x000000085200780c */ /* 0x000fe20003f64270 */
[----:B------:R-:W-:Y:S01]  /*2d80*/  FMUL.FTZ R26, R0, R26 ;  /* 0x0000001a001a7220 */ /* 0x000fe20000410000 */
[----:B0-----:R-:W-:Y:S01]  /*2d90*/  FSEL R101, R90, -INF , P1 ;  /* 0xff8000005a657808 */ /* 0x001fe20000800000 */
[----:B------:R-:W-:Y:S01]  /*2da0*/  FMUL.FTZ R51, R0, R51 ;  /* 0x0000003300337220 */ /* 0x000fe20000410000 */
[----:B------:R-:W-:Y:S01]  /*2db0*/  ISETP.GT.AND P1, PT, R82, 0x9, PT ;  /* 0x000000095200780c */ /* 0x000fe20003f24270 */
[----:B------:R-:W-:Y:S01]  /*2dc0*/  FMUL.FTZ R54, R0, R54 ;  /* 0x0000003600367220 */ /* 0x000fe20000410000 */
[----:B-1----:R-:W-:Y:S01]  /*2dd0*/  FSEL R97, R94, -INF , P3 ;  /* 0xff8000005e617808 */ /* 0x002fe20001800000 */
[----:B------:R0:W-:Y:S01]  /*2de0*/  MUFU.TANH R92, R75 ;  /* 0x0000004b005c7308 */ /* 0x0001e20000002400 */
[----:B---3--:R-:W-:Y:S01]  /*2df0*/  FSEL R99, R91, -INF , P2 ;  /* 0xff8000005b637808 */ /* 0x008fe20001000000 */
[----:B------:R-:W-:Y:S01]  /*2e00*/  FMUL.FTZ R55, R0, R55 ;  /* 0x0000003700377220 */ /* 0x000fe20000410000 */
[----:B------:R-:W-:Y:S01]  /*2e10*/  ISETP.GT.AND P2, PT, R82, 0x10, PT ;  /* 0x000000105200780c */ /* 0x000fe20003f44270 */
[C---:B------:R-:W-:Y:S01]  /*2e20*/  FMUL.FTZ R30, R0.reuse, R30 ;  /* 0x0000001e001e7220 */ /* 0x040fe20000410000 */
[----:B--2---:R-:W-:Y:S01]  /*2e30*/  FSEL R95, R95, -INF , P1 ;  /* 0xff8000005f5f7808 */ /* 0x004fe20000800000 */
[----:B------:R-:W-:Y:S01]  /*2e40*/  FMUL.FTZ R31, R0, R31 ;  /* 0x0000001f001f7220 */ /* 0x000fe20000410000 */
[----:B------:R-:W-:Y:S01]  /*2e50*/  ISETP.GT.AND P1, PT, R82, 0x11, PT ;  /* 0x000000115200780c */ /* 0x000fe20003f24270 */
[----:B------:R-:W1:Y:S01]  /*2e60*/  MUFU.TANH R89, R102 ;  /* 0x0000006600597308 */ /* 0x000e620000002400 */
[C---:B0-----:R-:W-:Y:S01]  /*2e70*/  FMUL.FTZ R75, R0.reuse, R59 ;  /* 0x0000003b004b7220 */ /* 0x041fe20000410000 */
[C---:B------:R-:W-:Y:S01]  /*2e80*/  FMUL.FTZ R59, R0.reuse, R64 ;  /* 0x00000040003b7220 */ /* 0x040fe20000410000 */
[----:B------:R-:W-:Y:S01]  /*2e90*/  FMNMX.FTZ R64, R101, R99, !PT ;  /* 0x0000006365407209 */ /* 0x000fe20007810000 */
[----:B------:R-:W-:Y:S01]  /*2ea0*/  FMUL.FTZ R34, R0, R34 ;  /* 0x0000002200227220 */ /* 0x000fe20000410000 */
[----:B----4-:R-:W-:Y:S01]  /*2eb0*/  FSEL R91, R98, -INF , P2 ;  /* 0xff800000625b7808 */ /* 0x010fe20001000000 */
[----:B------:R-:W-:Y:S01]  /*2ec0*/  FMUL.FTZ R45, R0, R45 ;  /* 0x0000002d002d7220 */ /* 0x000fe20000410000 */
[----:B------:R-:W-:Y:S01]  /*2ed0*/  FMNMX.FTZ R64, R97, R64, !PT ;  /* 0x0000004061407209 */ /* 0x000fe20007810000 */
[----:B------:R-:W0:Y:S01]  /*2ee0*/  MUFU.TANH R103, R103 ;  /* 0x0000006700677308 */ /* 0x000e220000002400 */
[----:B------:R-:W-:Y:S01]  /*2ef0*/  ISETP.GT.AND P2, PT, R82, 0x18, PT ;  /* 0x000000185200780c */ /* 0x000fe20003f44270 */
[----:B------:R-:W-:Y:S01]  /*2f00*/  SHFL.IDX PT, R76, R76, RZ, 0x1c1f ;  /* 0x001c1fff4c4c7589 */ /* 0x000fe200000e0000 */
[----:B------:R-:W-:Y:S01]  /*2f10*/  FMNMX.FTZ R64, R95, R64, !PT ;  /* 0x000000405f407209 */ /* 0x000fe20007810000 */
[----:B------:R-:W-:Y:S01]  /*2f20*/  FMUL.FTZ R25, R0, R25 ;  /* 0x0000001900197220 */ /* 0x000fe20000410000 */
[----:B-----5:R-:W-:Y:S01]  /*2f30*/  FSEL R93, R93, -INF , P1 ;  /* 0xff8000005d5d7808 */ /* 0x020fe20000800000 */
[----:B------:R-:W-:Y:S01]  /*2f40*/  ULDC UR6, c[0x0][0x988] ;  /* 0x0002620000067ab9 */ /* 0x000fe20000000800 */
[----:B------:R-:W-:Y:S01]  /*2f50*/  FMNMX.FTZ R64, R91, R64, !PT ;  /* 0x000000405b407209 */ /* 0x000fe20007810000 */
[----:B------:R-:W2:Y:S01]  /*2f60*/  MUFU.TANH R79, R79 ;  /* 0x0000004f004f7308 */ /* 0x000ea20000002400 */
[----:B------:R-:W-:Y:S01]  /*2f70*/  ISETP.GT.AND P1, PT, R82, 0x19, PT ;  /* 0x000000195200780c */ /* 0x000fe20003f24270 */
[C---:B------:R-:W-:Y:S01]  /*2f80*/  FMUL.FTZ R48, R0.reuse, R48 ;  /* 0x0000003000307220 */ /* 0x040fe20000410000 */
[----:B-1----:R-:W-:Y:S01]  /*2f90*/  FSEL R89, R89, -INF , P2 ;  /* 0xff80000059597808 */ /* 0x002fe20001000000 */
[C---:B------:R-:W-:Y:S01]  /*2fa0*/  FMUL.FTZ R49, R0.reuse, R49 ;  /* 0x0000003100317220 */ /* 0x040fe20000410000 */
[----:B------:R-:W-:Y:S01]  /*2fb0*/  FMNMX.FTZ R64, R93, R64, !PT ;  /* 0x000000405d407209 */ /* 0x000fe20007810000 */
[----:B------:R-:W-:Y:S01]  /*2fc0*/  FMUL.FTZ R52, R0, R52 ;  /* 0x0000003400347220 */ /* 0x000fe20000410000 */
[----:B------:R-:W-:Y:S01]  /*2fd0*/  ISETP.GT.AND P2, PT, R82, 0x20, PT ;  /* 0x000000205200780c */ /* 0x000fe20003f44270 */
[----:B------:R0:W-:Y:S01]  /*2fe0*/  MUFU.TANH R84, R87 ;  /* 0x0000005700547308 */ /* 0x0001e20000002400 */
[----:B------:R-:W-:Y:S01]  /*2ff0*/  FMNMX.FTZ R64, R89, R64, !PT ;  /* 0x0000004059407209 */ /* 0x000fe20007810000 */
[----:B------:R-:W-:Y:S01]  /*3000*/  FMUL.FTZ R53, R0, R53 ;  /* 0x0000003500357220 */ /* 0x000fe20000410000 */
[----:B------:R-:W-:Y:S01]  /*3010*/  FSEL R85, R88, -INF , P2 ;  /* 0xff80000058557808 */ /* 0x000fe20001000000 */
[----:B------:R-:W-:Y:S01]  /*3020*/  @UP0 ULDC UR10, c[0x0][0x44c] ;  /* 0x00011300000a0ab9 */ /* 0x000fe20000000800 */
[----:B------:R-:W-:Y:S01]  /*3030*/  ISETP.GT.AND P2, PT, R82, 0x28, PT ;  /* 0x000000285200780c */ /* 0x000fe20003f44270 */
[----:B------:R-:W-:Y:S01]  /*3040*/  UIMAD.WIDE.U32 UR10, UR37, UR10, URZ ;  /* 0x0000000a250a72a5 */ /* 0x000fe2000f8e003f */
[----:B------:R-:W-:Y:S01]  /*3050*/  R2UR UR18, R2 ;  /* 0x00000000021272ca */ /* 0x000fe200000e0000 */
[----:B------:R1:W3:Y:S01]  /*3060*/  MUFU.TANH R100, R83 ;  /* 0x0000005300647308 */ /* 0x0002e20000002400 */
[----:B0-----:R-:W-:Y:S01]  /*3070*/  FSEL R87, R103, -INF , P1 ;  /* 0xff80000067577808 */ /* 0x001fe20000800000 */
[----:B------:R-:W-:Y:S01]  /*3080*/  @UP0 ULDC UR19, c[0x0][0x450] ;  /* 0x0001140000130ab9 */ /* 0x000fe20000000800 */
[----:B------:R-:W-:Y:S01]  /*3090*/  ISETP.GT.AND P1, PT, R82, 0x21, PT ;  /* 0x000000215200780c */ /* 0x000fe20003f24270 */
[----:B------:R-:W-:Y:S01]  /*30a0*/  UMOV UR7, UR37 ;  /* 0x0000002500077c82 */ /* 0x000fe20008000000 */
[----:B------:R-:W-:Y:S01]  /*30b0*/  FMNMX.FTZ R64, R87, R64, !PT ;  /* 0x0000004057407209 */ /* 0x000fe20007810000 */
[----:B------:R-:W-:Y:S01]  /*30c0*/  UIMAD UR14, UR48, UR14, -UR15 ;  /* 0x0000000e300e72a4 */ /* 0x000fe2000f8e0a0f */
[----:B------:R-:W-:Y:S01]  /*30d0*/  FSEL R81, R77, -INF , P2 ;  /* 0xff8000004d517808 */ /* 0x000fe20001000000 */
[----:B------:R-:W0:Y:S01]  /*30e0*/  MUFU.TANH R86, R86 ;  /* 0x0000005600567308 */ /* 0x000e220000002400 */
[----:B-1----:R-:W-:Y:S01]  /*30f0*/  FSEL R83, R92, -INF , P1 ;  /* 0xff8000005c537808 */ /* 0x002fe20000800000 */
[----:B------:R-:W-:Y:S01]  /*3100*/  @UP0 USHF.R.U32.HI UR7, URZ, UR19, UR11 ;  /* 0x000000133f070299 */ /* 0x000fe2000801160b */
[----:B------:R-:W-:Y:S01]  /*3110*/  FMNMX.FTZ R64, R85, R64, !PT ;  /* 0x0000004055407209 */ /* 0x000fe20007810000 */
[----:B------:R-:W-:Y:S01]  /*3120*/  UIADD3 UR56, UR52, -0x2, URZ ;  /* 0xfffffffe34387890 */ /* 0x000fe2000fffe03f */
[C---:B------:R-:W-:Y:S01]  /*3130*/  ISETP.GT.AND P1, PT, R82.reuse, 0x29, PT ;  /* 0x000000295200780c */ /* 0x040fe20003f24270 */
[----:B------:R-:W-:Y:S01]  /*3140*/  UIADD3 UR10, UR14, UR7, URZ ;  /* 0x000000070e0a7290 */ /* 0x000fe2000fffe03f */
[----:B------:R-:W-:Y:S01]  /*3150*/  FMNMX.FTZ R64, R83, R64, !PT ;  /* 0x0000004053407209 */ /* 0x000fe20007810000 */
[----:B------:R-:W-:Y:S01]  /*3160*/  MUFU.TANH R102, R74 ;  /* 0x0000004a00667308 */ /* 0x000fe20000002400 */
[----:B------:R-:W-:Y:S01]  /*3170*/  ISETP.GT.AND P2, PT, R82, 0x30, PT ;  /* 0x000000305200780c */ /* 0x000fe20003f44270 */
[----:B------:R-:W-:Y:S01]  /*3180*/  UIMAD.WIDE UR10, UR10, 0x66666667, URZ ;  /* 0x666666670a0a78a5 */ /* 0x000fe2000f8e023f */
[----:B--2---:R-:W-:-:S02]  /*3190*/  FSEL R79, R79, -INF , P1 ;  /* 0xff8000004f4f7808 */ /* 0x004fc40000800000 */
[----:B------:R-:W-:Y:S02]  /*31a0*/  CS2R R118, SRZ ;  /* 0x0000000000767805 */ /* 0x000fe4000001ff00 */
[----:B------:R-:W-:Y:S01]  /*31b0*/  FMNMX.FTZ R64, R81, R64, !PT ;  /* 0x0000004051407209 */ /* 0x000fe20007810000 */
[----:B------:R-:W-:Y:S01]  /*31c0*/  USHF.R.U32.HI UR7, URZ, 0x1f, UR11 ;  /* 0x0000001f3f077899 */ /* 0x000fe2000801160b */
[----:B------:R-:W-:Y:S01]  /*31d0*/  ISETP.GT.AND P1, PT, R82, 0x31, PT ;  /* 0x000000315200780c */ /* 0x000fe20003f24270 */
[----:B------:R3:W1:Y:S01]  /*31e0*/  MUFU.TANH R104, R75 ;  /* 0x0000004b00687308 */ /* 0x0006620000002400 */
[----:B------:R-:W-:Y:S01]  /*31f0*/  FSEL R77, R96, -INF , P2 ;  /* 0xff800000604d7808 */ /* 0x000fe20001000000 */
[----:B------:R-:W-:Y:S01]  /*3200*/  ULEA.HI.SX32 UR11, UR11, UR7, 0x1a ;  /* 0x000000070b0b7291 */ /* 0x000fe2000f8fd23f */
[----:B------:R-:W-:Y:S01]  /*3210*/  FMNMX.FTZ R64, R79, R64, !PT ;  /* 0x000000404f407209 */ /* 0x000fe20007810000 */
[----:B------:R-:W-:Y:S01]  /*3220*/  UIADD3 UR7, UR18, 0x33440, URZ ;  /* 0x0003344012077890 */ /* 0x000fe2000fffe03f */
[----:B------:R-:W-:Y:S01]  /*3230*/  ISETP.GT.AND P2, PT, R82, 0x38, PT ;  /* 0x000000385200780c */ /* 0x000fe20003f44270 */
[----:B------:R-:W-:Y:S01]  /*3240*/  UISETP.LT.AND UP0, UPT, URZ, UR11, UPT ;  /* 0x0000000b3f00728c */ /* 0x000fe2000bf01270 */
[----:B------:R-:W-:Y:S01]  /*3250*/  FMNMX.FTZ R64, R77, R64, !PT ;  /* 0x000000404d407209 */ /* 0x000fe20007810000 */
[----:B------:R2:W4:Y:S01]  /*3260*/  MUFU.TANH R105, R62 ;  /* 0x0000003e00697308 */ /* 0x0005220000002400 */
[----:B---3--:R-:W-:Y:S01]  /*3270*/  FSEL R75, R100, -INF , P1 ;  /* 0xff800000644b7808 */ /* 0x008fe20000800000 */
[----:B------:R-:W-:Y:S01]  /*3280*/  FMUL.FTZ R100, R0, R24 ;  /* 0x0000001800647220 */ /* 0x000fe20000410000 */
[----:B------:R-:W-:Y:S01]  /*3290*/  ISETP.GT.AND P1, PT, R82, 0x39, PT ;  /* 0x000000395200780c */ /* 0x000fe20003f24270 */
[----:B------:R-:W-:Y:S01]  /*32a0*/  USEL UR54, URZ, UR11, !UP0 ;  /* 0x0000000b3f367287 */ /* 0x000fe2000c000000 */
[----:B0-----:R-:W-:Y:S01]  /*32b0*/  FSEL R74, R86, -INF , P2 ;  /* 0xff800000564a7808 */ /* 0x001fe20001000000 */
[----:B------:R-:W-:Y:S01]  /*32c0*/  UPRMT UR7, UR39, 0x654, UR7 ;  /* 0x0000065427077896 */ /* 0x000fe20008000007 */
[----:B------:R-:W-:Y:S01]  /*32d0*/  FMNMX.FTZ R41, R75, R64, !PT ;  /* 0x000000404b297209 */ /* 0x000fe20007810000 */
[----:B------:R0:W-:Y:S01]  /*32e0*/  MUFU.TANH R108, R71 ;  /* 0x00000047006c7308 */ /* 0x0001e20000002400 */
[----:B------:R-:W-:Y:S01]  /*32f0*/  ISETP.GT.AND P2, PT, R82, 0x40, PT ;  /* 0x000000405200780c */ /* 0x000fe20003f44270 */
[----:B--2---:R-:W-:Y:S01]  /*3300*/  FMUL.FTZ R62, R0, R68 ;  /* 0x00000044003e7220 */ /* 0x004fe20000410000 */
[----:B------:R-:W-:Y:S01]  /*3310*/  UISETP.GE.AND UP0, UPT, UR56, UR54, UPT ;  /* 0x000000363800728c */ /* 0x000fe2000bf06270 */
[----:B------:R-:W-:-:S02]  /*3320*/  CS2R R116, SRZ ;  /* 0x0000000000747805 */ /* 0x000fc4000001ff00 */
[----:B------:R-:W-:Y:S02]  /*3330*/  CS2R R114, SRZ ;  /* 0x0000000000727805 */ /* 0x000fe4000001ff00 */
[----:B------:R-:W-:Y:S01]  /*3340*/  CS2R R112, SRZ ;  /* 0x0000000000707805 */ /* 0x000fe2000001ff00 */
[----:B------:R-:W-:Y:S01]  /*3350*/  SYNCS.ARRIVE.TRANS64.RED.A1T0 RZ, [UR7], RZ ;  /* 0x000000ffffff79a7 */ /* 0x000fe20008100407 */
[----:B------:R2:W-:Y:S01]  /*3360*/  MUFU.TANH R90, R42 ;  /* 0x0000002a005a7308 */ /* 0x0005e20000002400 */
[----:B0-----:R-:W-:Y:S02]  /*3370*/  FSEL R71, R84, -INF , P1 ;  /* 0xff80000054477808 */ /* 0x001fe40000800000 */
[----:B------:R-:W-:Y:S02]  /*3380*/  CS2R R110, SRZ ;  /* 0x00000000006e7805 */ /* 0x000fe4000001ff00 */
[----:B------:R-:W-:-:S04]  /*3390*/  ISETP.GT.AND P1, PT, R82, 0x41, PT ;  /* 0x000000415200780c */ /* 0x000fc80003f24270 */
[----:B-1----:R-:W-:Y:S01]  /*33a0*/  FSEL R69, R104, -INF , P1 ;  /* 0xff80000068457808 */ /* 0x002fe20000800000 */
[----:B------:R-:W0:Y:S01]  /*33b0*/  MUFU.TANH R66, R66 ;  /* 0x0000004200427308 */ /* 0x000e220000002400 */
[----:B--2---:R-:W-:Y:S02]  /*33c0*/  FMNMX.FTZ R42, R74, R41, !PT ;  /* 0x000000294a2a7209 */ /* 0x004fe40007810000 */
[----:B------:R-:W-:Y:S02]  /*33d0*/  ISETP.GT.AND P1, PT, R82, 0x49, PT ;  /* 0x000000495200780c */ /* 0x000fe40003f24270 */
[----:B------:R-:W-:Y:S02]  /*33e0*/  FMNMX.FTZ R41, R71, R42, !PT ;  /* 0x0000002a47297209 */ /* 0x000fe40007810000 */
[----:B------:R-:W-:Y:S01]  /*33f0*/  FSEL R67, R106, -INF , P1 ;  /* 0xff8000006a437808 */ /* 0x000fe20000800000 */
[----:B------:R1:W2:Y:S01]  /*3400*/  MUFU.TANH R107, R70 ;  /* 0x00000046006b7308 */ /* 0x0002a20000002400 */
[----:B------:R-:W-:-:S07]  /*3410*/  ISETP.GT.AND P1, PT, R82, 0x51, PT ;  /* 0x000000515200780c */ /* 0x000fce0003f24270 */
[----:B------:R-:W3:Y:S01]  /*3420*/  MUFU.TANH R94, R43 ;  /* 0x0000002b005e7308 */ /* 0x000ee20000002400 */
[----:B-1----:R-:W-:Y:S02]  /*3430*/  FSEL R70, R102, -INF , P2 ;  /* 0xff80000066467808 */ /* 0x002fe40001000000 */
[----:B------:R-:W-:Y:S02]  /*3440*/  ISETP.GT.AND P2, PT, R82, 0x48, PT ;  /* 0x000000485200780c */ /* 0x000fe40003f44270 */
[----:B------:R-:W-:Y:S02]  /*3450*/  FMNMX.FTZ R42, R70, R41, !PT ;  /* 0x00000029462a7209 */ /* 0x000fe40007810000 */
[----:B----4-:R-:W-:Y:S01]  /*3460*/  FSEL R68, R105, -INF , P2 ;  /* 0xff80000069447808 */ /* 0x010fe20001000000 */
[----:B------:R1:W4:Y:S01]  /*3470*/  MUFU.TANH R92, R47 ;  /* 0x0000002f005c7308 */ /* 0x0003220000002400 */
[----:B------:R-:W-:Y:S02]  /*3480*/  FMNMX.FTZ R41, R69, R42, !PT ;  /* 0x0000002a45297209 */ /* 0x000fe40007810000 */
[----:B------:R-:W-:-:S02]  /*3490*/  ISETP.GT.AND P2, PT, R82, 0x50, PT ;  /* 0x000000505200780c */ /* 0x000fc40003f44270 */
[----:B------:R-:W-:Y:S02]  /*34a0*/  FMNMX.FTZ R42, R68, R41, !PT ;  /* 0x00000029442a7209 */ /* 0x000fe40007810000 */
[----:B0-----:R-:W-:Y:S01]  /*34b0*/  FSEL R66, R66, -INF , P2 ;  /* 0xff80000042427808 */ /* 0x001fe20001000000 */
[----:B------:R0:W5:Y:S01]  /*34c0*/  MUFU.TANH R88, R46 ;  /* 0x0000002e00587308 */ /* 0x0001620000002400 */
[----:B------:R-:W-:Y:S02]  /*34d0*/  FMNMX.FTZ R41, R67, R42, !PT ;  /* 0x0000002a43297209 */ /* 0x000fe40007810000 */
[----:B------:R-:W-:Y:S02]  /*34e0*/  ISETP.GT.AND P2, PT, R82, 0x58, PT ;  /* 0x000000585200780c */ /* 0x000fe40003f44270 */
[----:B-1----:R-:W-:Y:S02]  /*34f0*/  FSEL R47, R65, -INF , P1 ;  /* 0xff800000412f7808 */ /* 0x002fe40000800000 */
[----:B------:R-:W-:Y:S01]  /*3500*/  FMNMX.FTZ R42, R66, R41, !PT ;  /* 0x00000029422a7209 */ /* 0x000fe20007810000 */
[----:B------:R-:W1:Y:S01]  /*3510*/  MUFU.TANH R96, R50 ;  /* 0x0000003200607308 */ /* 0x000e620000002400 */
[----:B------:R-:W-:Y:S01]  /*3520*/  ISETP.GT.AND P1, PT, R82, 0x59, PT ;  /* 0x000000595200780c */ /* 0x000fe20003f24270 */
[----:B0-----:R-:W-:Y:S01]  /*3530*/  FMUL.FTZ R46, R0, R27 ;  /* 0x0000001b002e7220 */ /* 0x001fe20000410000 */
[----:B--2---:R-:W-:-:S02]  /*3540*/  FSEL R43, R107, -INF , P2 ;  /* 0xff8000006b2b7808 */ /* 0x004fc40001000000 */
[----:B------:R-:W-:Y:S02]  /*3550*/  FMNMX.FTZ R42, R47, R42, !PT ;  /* 0x0000002a2f2a7209 */ /* 0x000fe40007810000 */
[----:B------:R-:W-:Y:S01]  /*3560*/  ISETP.GT.AND P2, PT, R82, 0x60, PT ;  /* 0x000000605200780c */ /* 0x000fe20003f44270 */
[----:B------:R0:W-:Y:S01]  /*3570*/  MUFU.TANH R86, R26 ;  /* 0x0000001a00567308 */ /* 0x0001e20000002400 */
[----:B------:R-:W-:Y:S02]  /*3580*/  FSEL R41, R108, -INF , P1 ;  /* 0xff8000006c297808 */ /* 0x000fe40000800000 */
[----:B------:R-:W-:Y:S02]  /*3590*/  CS2R R108, SRZ ;  /* 0x00000000006c7805 */ /* 0x000fe4000001ff00 */
[----:B------:R-:W-:Y:S02]  /*35a0*/  FMNMX.FTZ R42, R43, R42, !PT ;  /* 0x0000002a2b2a7209 */ /* 0x000fe40007810000 */
[----:B------:R-:W-:-:S02]  /*35b0*/  ISETP.GT.AND P1, PT, R82, 0x61, PT ;  /* 0x000000615200780c */ /* 0x000fc40003f24270 */
[----:B------:R-:W-:Y:S01]  /*35c0*/  FSEL R27, R90, -INF , P2 ;  /* 0xff8000005a1b7808 */ /* 0x000fe20001000000 */
[----:B------:R2:W1:Y:S01]  /*35d0*/  MUFU.TANH R64, R51 ;  /* 0x0000003300407308 */ /* 0x0004620000002400 */
[----:B0-----:R-:W-:Y:S02]  /*35e0*/  FMNMX.FTZ R26, R41, R42, !PT ;  /* 0x0000002a291a7209 */ /* 0x001fe40007810000 */
[----:B------:R-:W-:Y:S02]  /*35f0*/  ISETP.GT.AND P2, PT, R82, 0x68, PT ;  /* 0x000000685200780c */ /* 0x000fe40003f44270 */
[----:B---3--:R-:W-:Y:S02]  /*3600*/  FSEL R42, R94, -INF , P1 ;  /* 0xff8000005e2a7808 */ /* 0x008fe40000800000 */
[----:B------:R-:W-:Y:S01]  /*3610*/  ISETP.GT.AND P1, PT, R82, 0x69, PT ;  /* 0x000000695200780c */ /* 0x000fe20003f24270 */
[----:B------:R-:W0:Y:S01]  /*3620*/  MUFU.TANH R54, R54 ;  /* 0x0000003600367308 */ /* 0x000e220000002400 */
[----:B--2---:R-:W-:-:S02]  /*3630*/  FMNMX.FTZ R51, R27, R26, !PT ;  /* 0x0000001a1b337209 */ /* 0x004fc40007810000 */
[----:B----4-:R-:W-:Y:S02]  /*3640*/  FSEL R50, R92, -INF , P1 ;  /* 0xff8000005c327808 */ /* 0x010fe40000800000 */
[----:B------:R-:W-:Y:S02]  /*3650*/  FMNMX.FTZ R51, R42, R51, !PT ;  /* 0x000000332a337209 */ /* 0x000fe40007810000 */
[----:B------:R-:W-:Y:S01]  /*3660*/  ISETP.GT.AND P1, PT, R82, 0x71, PT ;  /* 0x000000715200780c */ /* 0x000fe20003f24270 */
[----:B------:R5:W-:Y:S08]  /*3670*/  MUFU.TANH R98, R46 ;  /* 0x0000002e00627308 */ /* 0x000bf00000002400 */
[----:B------:R2:W3:Y:S01]  /*3680*/  MUFU.TANH R84, R55 ;  /* 0x0000003700547308 */ /* 0x0004e20000002400 */
[----:B-----5:R-:W-:-:S02]  /*3690*/  FSEL R46, R88, -INF , P2 ;  /* 0xff800000582e7808 */ /* 0x020fc40001000000 */
[----:B------:R-:W-:Y:S02]  /*36a0*/  ISETP.GT.AND P2, PT, R82, 0x70, PT ;  /* 0x000000705200780c */ /* 0x000fe40003f44270 */
[----:B------:R-:W-:Y:S02]  /*36b0*/  FMNMX.FTZ R51, R46, R51, !PT ;  /* 0x000000332e337209 */ /* 0x000fe40007810000 */
[----:B-1----:R-:W-:Y:S01]  /*36c0*/  FSEL R65, R96, -INF , P2 ;  /* 0xff80000060417808 */ /* 0x002fe20001000000 */
[----:B------:R1:W4:Y:S01]  /*36d0*/  MUFU.TANH R90, R30 ;  /* 0x0000001e005a7308 */ /* 0x0003220000002400 */
[----:B------:R-:W-:Y:S01]  /*36e0*/  FMNMX.FTZ R26, R50, R51, !PT ;  /* 0x00000033321a7209 */ /* 0x000fe20007810000 */
[----:B------:R-:W-:Y:S01]  /*36f0*/  FMUL.FTZ R96, R0, R44 ;  /* 0x0000002c00607220 */ /* 0x000fe20000410000 */
[----:B------:R-:W-:Y:S02]  /*3700*/  ISETP.GT.AND P2, PT, R82, 0x78, PT ;  /* 0x000000785200780c */ /* 0x000fe40003f44270 */
[----:B--2---:R-:W-:-:S02]  /*3710*/  FSEL R55, R64, -INF , P1 ;  /* 0xff80000040377808 */ /* 0x004fc40000800000 */
[----:B------:R-:W-:Y:S01]  /*3720*/  ISETP.GT.AND P1, PT, R82, 0x79, PT ;  /* 0x000000795200780c */ /* 0x000fe20003f24270 */
[----:B------:R2:W5:Y:S01]  /*3730*/  MUFU.TANH R88, R31 ;  /* 0x0000001f00587308 */ /* 0x0005620000002400 */
[----:B-1----:R-:W-:Y:S01]  /*3740*/  FMNMX.FTZ R30, R65, R26, !PT ;  /* 0x0000001a411e7209 */ /* 0x002fe20007810000 */
[----:B------:R-:W-:Y:S01]  /*3750*/  FMUL.FTZ R26, R0, R35 ;  /* 0x00000023001a7220 */ /* 0x000fe20000410000 */
[----:B0-----:R-:W-:Y:S02]  /*3760*/  FSEL R54, R54, -INF , P2 ;  /* 0xff80000036367808 */ /* 0x001fe40001000000 */
[----:B------:R-:W-:Y:S02]  /*3770*/  ISETP.GT.AND P2, PT, R82, 0x80, PT ;  /* 0x000000805200780c */ /* 0x000fe40003f44270 */
[----:B---3--:R-:W-:Y:S01]  /*3780*/  FSEL R35, R84, -INF , P1 ;  /* 0xff80000054237808 */ /* 0x008fe20000800000 */
[----:B------:R0:W1:Y:S01]  /*3790*/  MUFU.TANH R92, R34 ;  /* 0x00000022005c7308 */ /* 0x0000620000002400 */
[----:B--2---:R-:W-:Y:S01]  /*37a0*/  FMNMX.FTZ R31, R55, R30, !PT ;  /* 0x0000001e371f7209 */ /* 0x004fe20007810000 */
[----:B------:R-:W-:Y:S01]  /*37b0*/  FMUL.FTZ R30, R0, R38 ;  /* 0x00000026001e7220 */ /* 0x000fe20000410000 */
[----:B------:R-:W-:-:S02]  /*37c0*/  ISETP.GT.AND P1, PT, R82, 0x81, PT ;  /* 0x000000815200780c */ /* 0x000fc40003f24270 */
[----:B------:R-:W-:Y:S01]  /*37d0*/  FSEL R64, R86, -INF , P2 ;  /* 0xff80000056407808 */ /* 0x000fe20001000000 */
[----:B------:R-:W-:Y:S01]  /*37e0*/  FMUL.FTZ R86, R0, R33 ;  /* 0x0000002100567220 */ /* 0x000fe20000410000 */
[----:B------:R-:W-:Y:S01]  /*37f0*/  ISETP.GT.AND P2, PT, R82, 0x88, PT ;  /* 0x000000885200780c */ /* 0x000fe20003f44270 */
[----:B------:R2:W3:Y:S01]  /*3800*/  MUFU.TANH R94, R26 ;  /* 0x0000001a005e7308 */ /* 0x0004e20000002400 */
[----:B0-----:R-:W-:Y:S01]  /*3810*/  FMNMX.FTZ R34, R54, R31, !PT ;  /* 0x0000001f36227209 */ /* 0x001fe20007810000 */
[----:B------:R-:W-:Y:S01]  /*3820*/  VIADD R33, R78, -UR15 ;  /* 0x8000000f4e217c36 */ /* 0x000fe20008000000 */
[----:B------:R-:W-:Y:S01]  /*3830*/  FSEL R51, R98, -INF , P1 ;  /* 0xff80000062337808 */ /* 0x000fe20000800000 */
[----:B------:R-:W-:Y:S01]  /*3840*/  FMUL.FTZ R98, R0, R28 ;  /* 0x0000001c00627220 */ /* 0x000fe20000410000 */
[----:B------:R-:W-:Y:S02]  /*3850*/  FMNMX.FTZ R31, R35, R34, !PT ;  /* 0x00000022231f7209 */ /* 0x000fe40007810000 */
[----:B------:R-:W-:Y:S01]  /*3860*/  ISETP.GT.AND P1, PT, R82, 0x89, PT ;  /* 0x000000895200780c */ /* 0x000fe20003f24270 */
[----:B------:R3:W0:Y:S01]  /*3870*/  MUFU.TANH R84, R30 ;  /* 0x0000001e00547308 */ /* 0x0006220000002400 */
[----:B------:R-:W-:Y:S01]  /*3880*/  FMNMX.FTZ R34, R64, R31, !PT ;  /* 0x0000001f40227209 */ /* 0x000fe20007810000 */
[----:B--2---:R-:W-:Y:S01]  /*3890*/  FMUL.FTZ R26, R0, R39 ;  /* 0x00000027001a7220 */ /* 0x004fe20000410000 */
[----:B----4-:R-:W-:-:S02]  /*38a0*/  FSEL R39, R90, -INF , P2 ;  /* 0xff8000005a277808 */ /* 0x010fc40001000000 */
[----:B------:R-:W-:Y:S02]  /*38b0*/  FMNMX.FTZ R34, R51, R34, !PT ;  /* 0x0000002233227209 */ /* 0x000fe40007810000 */
[----:B------:R-:W-:Y:S01]  /*38c0*/  ISETP.GT.AND P2, PT, R82, 0x90, PT ;  /* 0x000000905200780c */ /* 0x000fe20003f44270 */
[----:B------:R-:W2:Y:S01]  /*38d0*/  MUFU.TANH R26, R26 ;  /* 0x0000001a001a7308 */ /* 0x000ea20000002400 */
[----:B-----5:R-:W-:Y:S01]  /*38e0*/  FSEL R38, R88, -INF , P1 ;  /* 0xff80000058267808 */ /* 0x020fe20000800000 */
[----:B------:R-:W-:Y:S01]  /*38f0*/  FMUL.FTZ R88, R0, R37 ;  /* 0x0000002500587220 */ /* 0x000fe20000410000 */
[----:B------:R-:W-:Y:S02]  /*3900*/  FMNMX.FTZ R103, R39, R34, !PT ;  /* 0x0000002227677209 */ /* 0x000fe40007810000 */
[----:B------:R-:W-:Y:S02]  /*3910*/  ISETP.GT.AND P1, PT, R82, 0x91, PT ;  /* 0x000000915200780c */ /* 0x000fe40003f24270 */
[----:B-1----:R-:W-:Y:S01]  /*3920*/  FSEL R31, R92, -INF , P2 ;  /* 0xff8000005c1f7808 */ /* 0x002fe20001000000 */
[----:B------:R1:W-:Y:S01]  /*3930*/  MUFU.TANH R102, R45 ;  /* 0x0000002d00667308 */ /* 0x0003e20000002400 */
[----:B------:R-:W-:Y:S01]  /*3940*/  FMNMX.FTZ R34, R38, R103, !PT ;  /* 0x0000006726227209 */ /* 0x000fe20007810000 */
[----:B------:R-:W-:Y:S01]  /*3950*/  FMUL.FTZ R92, R0, R36 ;  /* 0x00000024005c7220 */ /* 0x000fe20000410000 */
[----:B------:R-:W-:-:S02]  /*3960*/  ISETP.GT.AND P2, PT, R82, 0x98, PT ;  /* 0x000000985200780c */ /* 0x000fc40003f44270 */
[----:B---3--:R-:W-:Y:S01]  /*3970*/  FSEL R30, R94, -INF , P1 ;  /* 0xff8000005e1e7808 */ /* 0x008fe20000800000 */
[----:B------:R-:W-:Y:S01]  /*3980*/  FMUL.FTZ R94, R0, R29 ;  /* 0x0000001d005e7220 */ /* 0x000fe20000410000 */
[----:B------:R-:W-:Y:S01]  /*3990*/  FMNMX.FTZ R103, R31, R34, !PT ;  /* 0x000000221f677209 */ /* 0x000fe20007810000 */
[----:B------:R-:W3:Y:S01]  /*39a0*/  MUFU.TANH R3, R3 ;  /* 0x0000000300037308 */ /* 0x000ee20000002400 */
[----:B------:R-:W-:Y:S02]  /*39b0*/  ISETP.GT.AND P1, PT, R82, 0x99, PT ;  /* 0x000000995200780c */ /* 0x000fe40003f24270 */
[----:B0-----:R-:W-:Y:S01]  /*39c0*/  FSEL R34, R84, -INF , P2 ;  /* 0xff80000054227808 */ /* 0x001fe20001000000 */
[----:B------:R-:W-:Y:S01]  /*39d0*/  FMUL.FTZ R84, R0, R32 ;  /* 0x0000002000547220 */ /* 0x000fe20000410000 */
[----:B------:R-:W-:Y:S02]  /*39e0*/  FMNMX.FTZ R103, R30, R103, !PT ;  /* 0x000000671e677209 */ /* 0x000fe40007810000 */
[----:B--2---:R-:W-:Y:S01]  /*39f0*/  FSEL R26, R26, -INF , P1 ;  /* 0xff8000001a1a7808 */ /* 0x004fe20000800000 */
[----:B------:R-:W0:Y:S01]  /*3a00*/  MUFU.TANH R4, R4 ;  /* 0x0000000400047308 */ /* 0x000e220000002400 */
[----:B------:R-:W-:-:S04]  /*3a10*/  FMNMX.FTZ R103, R34, R103, !PT ;  /* 0x0000006722677209 */ /* 0x000fc80007810000 */
[----:B------:R-:W-:-:S03]  /*3a20*/  FMNMX.FTZ R103, R26, R103, !PT ;  /* 0x000000671a677209 */ /* 0x000fc60007810000 */
[----:B------:R-:W2:Y:S02]  /*3a30*/  MUFU.TANH R5, R5 ;  /* 0x0000000500057308 */ /* 0x000ea40000002400 */
[----:B------:R-:W4:Y:S06]  /*3a40*/  SHFL.BFLY PT, R44, R103, 0x2, 0x1f ;  /* 0x0c401f00672c7f89 */ /* 0x000f2c00000e0000 */
[----:B------:R-:W5:Y:S08]  /*3a50*/  MUFU.TANH R6, R6 ;  /* 0x0000000600067308 */ /* 0x000f700000002400 */
[----:B------:R-:W5:Y:S08]  /*3a60*/  MUFU.TANH R7, R7 ;  /* 0x0000000700077308 */ /* 0x000f700000002400 */
[----:B------:R-:W5:Y:S01]  /*3a70*/  MUFU.TANH R8, R8 ;  /* 0x0000000800087308 */ /* 0x000f620000002400 */
[----:B----4-:R-:W-:-:S05]  /*3a80*/  FMNMX.FTZ R44, R103, R44, !PT ;  /* 0x0000002c672c7209 */ /* 0x010fca0007810000 */
[----:B-1----:R-:W1:Y:S02]  /*3a90*/  SHFL.BFLY PT, R45, R44, 0x1, 0x1f ;  /* 0x0c201f002c2d7f89 */ /* 0x002e6400000e0000 */
[----:B------:R4:W-:Y:S08]  /*3aa0*/  MUFU.TANH R103, R25 ;  /* 0x0000001900677308 */ /* 0x0009f00000002400 */
[----:B------:R-:W5:Y:S01]  /*3ab0*/  MUFU.TANH R10, R10 ;  /* 0x0000000a000a7308 */ /* 0x000f620000002400 */
[----:B----4-:R-:W-:-:S07]  /*3ac0*/  IMAD.U32 R25, RZ, RZ, UR6 ;  /* 0x00000006ff197e24 */ /* 0x010fce000f8e00ff */
[----:B------:R4:W-:Y:S01]  /*3ad0*/  MUFU.TANH R104, R48 ;  /* 0x0000003000687308 */ /* 0x0009e20000002400 */
[----:B-1----:R-:W-:-:S07]  /*3ae0*/  FMNMX.FTZ R120, R44, R45, !PT ;  /* 0x0000002d2c787209 */ /* 0x002fce0007810000 */
[----:B------:R-:W-:Y:S01]  /*3af0*/  MUFU.TANH R9, R9 ;  /* 0x0000000900097308 */ /* 0x000fe20000002400 */
[C---:B------:R-:W-:Y:S01]  /*3b00*/  FSETP.NEU.FTZ.AND P1, PT, R120.reuse, -INF , PT ;  /* 0xff8000007800780b */ /* 0x040fe20003f3d000 */
[----:B------:R-:W-:-:S06]  /*3b10*/  FFMA.FTZ R24, R120, R25, -8 ;  /* 0xc100000078187423 */ /* 0x000fcc0000010019 */
[----:B------:R-:W1:Y:S01]  /*3b20*/  MUFU.TANH R11, R11 ;  /* 0x0000000b000b7308 */ /* 0x000e620000002400 */
[----:B------:R-:W-:-:S05]  /*3b30*/  FSEL R24, R24, RZ, P1 ;  /* 0x000000ff18187208 */ /* 0x000fca0000800000 */
[----:B------:R-:W-:Y:S01]  /*3b40*/  FFMA.FTZ R32, R95, UR6, -R24 ;  /* 0x000000065f207c23 */ /* 0x000fe20008010818 */
[----:B------:R-:W-:Y:S01]  /*3b50*/  VIADDMNMX R95, R76, R33, R80, PT ;  /* 0x000000214c5f7246 */ /* 0x000fe20003800150 */
[----:B------:R1:W-:Y:S01]  /*3b60*/  MUFU.TANH R105, R49 ;  /* 0x0000003100697308 */ /* 0x0003e20000002400 */
[----:B------:R-:W-:-:S01]  /*3b70*/  FFMA.FTZ R70, R70, UR6, -R24 ;  /* 0x0000000646467c23 */ /* 0x000fc20008010818 */
[--C-:B------:R-:W-:Y:S01]  /*3b80*/  FFMA.FTZ R71, R71, UR6, -R24.reuse ;  /* 0x0000000647477c23 */ /* 0x100fe20008010818 */
[----:B------:R-:W-:Y:S01]  /*3b90*/  ISETP.GT.AND P1, PT, R95, RZ, PT ;  /* 0x000000ff5f00720c */ /* 0x000fe20003f24270 */
[--C-:B------:R-:W-:Y:S01]  /*3ba0*/  FFMA.FTZ R75, R75, UR6, -R24.reuse ;  /* 0x000000064b4b7c23 */ /* 0x100fe20008010818 */
[----:B------:R-:W-:Y:S01]  /*3bb0*/  ISETP.GT.AND P2, PT, R95, 0x1, PT ;  /* 0x000000015f00780c */ /* 0x000fe20003f44270 */
[--C-:B------:R-:W-:Y:S01]  /*3bc0*/  FFMA.FTZ R85, R85, UR6, -R24.reuse ;  /* 0x0000000655557c23 */ /* 0x100fe20008010818 */
[----:B------:R-:W-:Y:S01]  /*3bd0*/  ISETP.GT.AND P3, PT, R95, 0x8, PT ;  /* 0x000000085f00780c */ /* 0x000fe20003f64270 */
[----:B------:R-:W1:Y:S01]  /*3be0*/  MUFU.TANH R12, R12 ;  /* 0x0000000c000c7308 */ /* 0x000e620000002400 */
[----:B---3--:R-:W-:Y:S01]  /*3bf0*/  FSEL R44, R3, -INF , P1 ;  /* 0xff800000032c7808 */ /* 0x008fe20000800000 */
[--C-:B------:R-:W-:Y:S01]  /*3c00*/  FFMA.FTZ R3, R89, UR6, -R24.reuse ;  /* 0x0000000659037c23 */ /* 0x100fe20008010818 */
[----:B0-----:R-:W-:Y:S01]  /*3c10*/  FSEL R45, R4, -INF , P2 ;  /* 0xff800000042d7808 */ /* 0x001fe20001000000 */
[--C-:B------:R-:W-:Y:S01]  /*3c20*/  FFMA.FTZ R33, R91, UR6, -R24.reuse ;  /* 0x000000065b217c23 */ /* 0x100fe20008010818 */
[----:B------:R-:W-:Y:S01]  /*3c30*/  ISETP.GT.AND P1, PT, R95, 0x9, PT ;  /* 0x000000095f00780c */ /* 0x000fe20003f24270 */
[--C-:B------:R-:W-:Y:S01]  /*3c40*/  FFMA.FTZ R25, R101, UR6, -R24.reuse ;  /* 0x0000000665197c23 */ /* 0x100fe20008010818 */
[----:B--2---:R-:W-:Y:S01]  /*3c50*/  FSEL R37, R5, -INF , P3 ;  /* 0xff80000005257808 */ /* 0x004fe20001800000 */
[----:B------:R-:W0:Y:S01]  /*3c60*/  MUFU.TANH R13, R13 ;  /* 0x0000000d000d7308 */ /* 0x000e220000002400 */
[----:B----4-:R-:W-:Y:S01]  /*3c70*/  FMNMX.FTZ R48, R44, R45, !PT ;  /* 0x0000002d2c307209 */ /* 0x010fe20007810000 */
[--C-:B------:R-:W-:Y:S01]  /*3c80*/  FFMA.FTZ R28, R99, UR6, -R24.reuse ;  /* 0x00000006631c7c23 */ /* 0x100fe20008010818 */
[----:B------:R-:W-:Y:S01]  /*3c90*/  ISETP.GT.AND P2, PT, R95, 0x10, PT ;  /* 0x000000105f00780c */ /* 0x000fe20003f44270 */
[--C-:B------:R-:W-:Y:S01]  /*3ca0*/  FFMA.FTZ R29, R97, UR6, -R24.reuse ;  /* 0x00000006611d7c23 */ /* 0x100fe20008010818 */
[----:B-----5:R-:W-:Y:S01]  /*3cb0*/  FSEL R36, R6, -INF , P1 ;  /* 0xff80000006247808 */ /* 0x020fe20000800000 */
[--C-:B------:R-:W-:Y:S01]  /*3cc0*/  FFMA.FTZ R6, R87, UR6, -R24.reuse ;  /* 0x0000000657067c23 */ /* 0x100fe20008010818 */
[----:B------:R-:W-:Y:S01]  /*3cd0*/  FMNMX.FTZ R5, R37, R48, !PT ;  /* 0x0000003025057209 */ /* 0x000fe20007810000 */
[----:B------:R2:W-:Y:S01]  /*3ce0*/  MUFU.TANH R106, R52 ;  /* 0x00000034006a7308 */ /* 0x0005e20000002400 */
[----:B------:R-:W-:Y:S01]  /*3cf0*/  ISETP.GT.AND P1, PT, R95, 0x11, PT ;  /* 0x000000115f00780c */ /* 0x000fe20003f24270 */
[--C-:B------:R-:W-:Y:S01]  /*3d00*/  FFMA.FTZ R93, R93, UR6, -R24.reuse ;  /* 0x000000065d5d7c23 */ /* 0x100fe20008010818 */
[----:B------:R-:W-:Y:S01]  /*3d10*/  FSEL R48, R7, -INF , P2 ;  /* 0xff80000007307808 */ /* 0x000fe20001000000 */
[--C-:B------:R-:W-:Y:S01]  /*3d20*/  FFMA.FTZ R43, R43, UR6, -R24.reuse ;  /* 0x000000062b2b7c23 */ /* 0x100fe20008010818 */
[----:B------:R-:W-:Y:S01]  /*3d30*/  FMNMX.FTZ R5, R36, R5, !PT ;  /* 0x0000000524057209 */ /* 0x000fe20007810000 */
[--C-:B------:R-:W-:Y:S01]  /*3d40*/  FFMA.FTZ R27, R27, UR6, -R24.reuse ;  /* 0x000000061b1b7c23 */ /* 0x100fe20008010818 */
[----:B-1----:R-:W-:Y:S01]  /*3d50*/  FSEL R49, R8, -INF , P1 ;  /* 0xff80000008317808 */ /* 0x002fe20000800000 */
[----:B------:R-:W1:Y:S01]  /*3d60*/  MUFU.TANH R14, R14 ;  /* 0x0000000e000e7308 */ /* 0x000e620000002400 */
[C---:B------:R-:W-:Y:S01]  /*3d70*/  ISETP.GT.AND P2, PT, R95.reuse, 0x18, PT ;  /* 0x000000185f00780c */ /* 0x040fe20003f44270 */
[--C-:B------:R-:W-:Y:S01]  /*3d80*/  FFMA.FTZ R42, R42, UR6, -R24.reuse ;  /* 0x000000062a2a7c23 */ /* 0x100fe20008010818 */
[----:B------:R-:W-:Y:S01]  /*3d90*/  FMNMX.FTZ R8, R48, R5, !PT ;  /* 0x0000000530087209 */ /* 0x000fe20007810000 */
[--C-:B------:R-:W-:Y:S01]  /*3da0*/  FFMA.FTZ R50, R50, UR6, -R24.reuse ;  /* 0x0000000632327c23 */ /* 0x100fe20008010818 */
[----:B------:R-:W-:Y:S01]  /*3db0*/  ISETP.GT.AND P1, PT, R95, 0x19, PT ;  /* 0x000000195f00780c */ /* 0x000fe20003f24270 */
[--C-:B------:R-:W-:Y:S01]  /*3dc0*/  FFMA.FTZ R55, R55, UR6, -R24.reuse ;  /* 0x0000000637377c23 */ /* 0x100fe20008010818 */
[----:B--2---:R-:W-:Y:S01]  /*3dd0*/  FSEL R52, R10, -INF , P2 ;  /* 0xff8000000a347808 */ /* 0x004fe20001000000 */
[----:B------:R2:W-:Y:S01]  /*3de0*/  MUFU.TANH R107, R53 ;  /* 0x00000035006b7308 */ /* 0x0005e20000002400 */
[----:B------:R-:W-:Y:S01]  /*3df0*/  FMNMX.FTZ R5, R49, R8, !PT ;  /* 0x0000000831057209 */ /* 0x000fe20007810000 */
[--C-:B------:R-:W-:Y:S01]  /*3e00*/  FFMA.FTZ R54, R54, UR6, -R24.reuse ;  /* 0x0000000636367c23 */ /* 0x100fe20008010818 */
[----:B------:R-:W-:Y:S01]  /*3e10*/  ISETP.GT.AND P2, PT, R95, 0x20, PT ;  /* 0x000000205f00780c */ /* 0x000fe20003f44270 */
[--C-:B------:R-:W-:Y:S01]  /*3e20*/  FFMA.FTZ R39, R39, UR6, -R24.reuse ;  /* 0x0000000627277c23 */ /* 0x100fe20008010818 */
[----:B------:R-:W-:Y:S01]  /*3e30*/  FMNMX.FTZ R8, R52, R5, !PT ;  /* 0x0000000534087209 */ /* 0x000fe20007810000 */
[--C-:B------:R-:W-:Y:S01]  /*3e40*/  FFMA.FTZ R38, R38, UR6, -R24.reuse ;  /* 0x0000000626267c23 */ /* 0x100fe20008010818 */
[----:B------:R-:W-:Y:S01]  /*3e50*/  FSEL R76, R11, -INF , P2 ;  /* 0xff8000000b4c7808 */ /* 0x000fe20001000000 */
[----:B------:R-:W3:Y:S01]  /*3e60*/  MUFU.TANH R15, R15 ;  /* 0x0000000f000f7308 */ /* 0x000ee20000002400 */
[----:B--2---:R-:W-:Y:S01]  /*3e70*/  FSEL R53, R9, -INF , P1 ;  /* 0xff80000009357808 */ /* 0x004fe20000800000 */
[--C-:B------:R-:W-:Y:S01]  /*3e80*/  FFMA.FTZ R11, R81, UR6, -R24.reuse ;  /* 0x00000006510b7c23 */ /* 0x100fe20008010818 */
[----:B------:R-:W-:Y:S01]  /*3e90*/  ISETP.GT.AND P1, PT, R95, 0x21, PT ;  /* 0x000000215f00780c */ /* 0x000fe20003f24270 */
[--C-:B------:R-:W-:Y:S01]  /*3ea0*/  FFMA.FTZ R31, R31, UR6, -R24.reuse ;  /* 0x000000061f1f7c23 */ /* 0x100fe20008010818 */
[----:B------:R-:W-:Y:S01]  /*3eb0*/  FMNMX.FTZ R7, R53, R8, !PT ;  /* 0x0000000835077209 */ /* 0x000fe20007810000 */
[--C-:B------:R-:W-:Y:S01]  /*3ec0*/  FFMA.FTZ R8, R83, UR6, -R24.reuse ;  /* 0x0000000653087c23 */ /* 0x100fe20008010818 */
[C---:B------:R-:W-:Y:S01]  /*3ed0*/  ISETP.GT.AND P2, PT, R95.reuse, 0x28, PT ;  /* 0x000000285f00780c */ /* 0x040fe20003f44270 */
[----:B------:R-:W2:Y:S01]  /*3ee0*/  MUFU.TANH R20, R20 ;  /* 0x0000001400147308 */ /* 0x000ea20000002400 */
[----:B------:R-:W-:Y:S01]  /*3ef0*/  FSEL R78, R12, -INF , P1 ;  /* 0xff8000000c4e7808 */ /* 0x000fe20000800000 */
[--C-:B------:R-:W-:Y:S01]  /*3f00*/  FFMA.FTZ R30, R30, UR6, -R24.reuse ;  /* 0x000000061e1e7c23 */ /* 0x100fe20008010818 */
[----:B------:R-:W-:Y:S01]  /*3f10*/  FMNMX.FTZ R7, R76, R7, !PT ;  /* 0x000000074c077209 */ /* 0x000fe20007810000 */
[--C-:B------:R-:W-:Y:S01]  /*3f20*/  FFMA.FTZ R34, R34, UR6, -R24.reuse ;  /* 0x0000000622227c23 */ /* 0x100fe20008010818 */
[----:B------:R-:W-:Y:S01]  /*3f30*/  ISETP.GT.AND P1, PT, R95, 0x29, PT ;  /* 0x000000295f00780c */ /* 0x000fe20003f24270 */
[--C-:B------:R-:W-:Y:S01]  /*3f40*/  FFMA.FTZ R26, R26, UR6, -R24.reuse ;  /* 0x000000061a1a7c23 */ /* 0x100fe20008010818 */
[----:B0-----:R-:W-:Y:S01]  /*3f50*/  FSEL R80, R13, -INF , P2 ;  /* 0xff8000000d507808 */ /* 0x001fe20001000000 */
[----:B------:R-:W0:Y:S01]  /*3f60*/  MUFU.TANH R72, R72 ;  /* 0x0000004800487308 */ /* 0x000e220000002400 */
[----:B------:R-:W-:Y:S01]  /*3f70*/  FMNMX.FTZ R7, R78, R7, !PT ;  /* 0x000000074e077209 */ /* 0x000fe20007810000 */
[----:B------:R-:W-:Y:S01]  /*3f80*/  FFMA.FTZ R13, R79, UR6, -R24 ;  /* 0x000000064f0d7c23 */ /* 0x000fe20008010818 */
[----:B------:R-:W-:-:S02]  /*3f90*/  ISETP.GT.AND P2, PT, R95, 0x30, PT ;  /* 0x000000305f00780c */ /* 0x000fc40003f44270 */
[----:B-1----:R-:W-:Y:S02]  /*3fa0*/  FSEL R82, R14, -INF , P1 ;  /* 0xff8000000e527808 */ /* 0x002fe40000800000 */
[----:B------:R-:W-:Y:S01]  /*3fb0*/  FMNMX.FTZ R9, R80, R7, !PT ;  /* 0x0000000750097209 */ /* 0x000fe20007810000 */
[----:B------:R-:W1:Y:S01]  /*3fc0*/  MUFU.TANH R21, R21 ;  /* 0x0000001500157308 */ /* 0x000e620000002400 */
[----:B------:R-:W-:Y:S02]  /*3fd0*/  ISETP.GT.AND P1, PT, R95, 0x31, PT ;  /* 0x000000315f00780c */ /* 0x000fe40003f24270 */
[----:B---3--:R-:W-:Y:S02]  /*3fe0*/  FSEL R81, R15, -INF , P2 ;  /* 0xff8000000f517808 */ /* 0x008fe40001000000 */
[----:B------:R-:W-:Y:S02]  /*3ff0*/  FMNMX.FTZ R10, R82, R9, !PT ;  /* 0x00000009520a7209 */ /* 0x000fe40007810000 */
[----:B------:R-:W-:Y:S01]  /*4000*/  ISETP.GT.AND P2, PT, R95, 0x38, PT ;  /* 0x000000385f00780c */ /* 0x000fe20003f44270 */
[----:B------:R-:W3:Y:S01]  /*4010*/  MUFU.TANH R73, R73 ;  /* 0x0000004900497308 */ /* 0x000ee20000002400 */
[----:B--2---:R-:W-:-:S02]  /*4020*/  FSEL R83, R20, -INF , P1 ;  /* 0xff80000014537808 */ /* 0x004fc40000800000 */
[----:B------:R-:W-:Y:S02]  /*4030*/  FMNMX.FTZ R12, R81, R10, !PT ;  /* 0x0000000a510c7209 */ /* 0x000fe40007810000 */
[----:B------:R-:W-:Y:S02]  /*4040*/  ISETP.GT.AND P1, PT, R95, 0x39, PT ;  /* 0x000000395f00780c */ /* 0x000fe40003f24270 */
[----:B0-----:R-:W-:Y:S01]  /*4050*/  FSEL R72, R72, -INF , P2 ;  /* 0xff80000048487808 */ /* 0x001fe20001000000 */
[----:B------:R-:W-:Y:S01]  /*4060*/  MUFU.TANH R56, R56 ;  /* 0x0000003800387308 */ /* 0x000fe20000002400 */
[----:B------:R-:W-:Y:S02]  /*4070*/  FMNMX.FTZ R9, R83, R12, !PT ;  /* 0x0000000c53097209 */ /* 0x000fe40007810000 */
[----:B------:R-:W-:Y:S02]  /*4080*/  ISETP.GT.AND P2, PT, R95, 0x40, PT ;  /* 0x000000405f00780c */ /* 0x000fe40003f44270 */
[----:B-1----:R-:W-:Y:S01]  /*4090*/  FSEL R79, R21, -INF , P1 ;  /* 0xff800000154f7808 */ /* 0x002fe20000800000 */
[----:B------:R-:W-:Y:S01]  /*40a0*/  FFMA.FTZ R21, R68, UR6, -R24 ;  /* 0x0000000644157c23 */ /* 0x000fe20008010818 */
[----:B------:R-:W-:Y:S01]  /*40b0*/  FMNMX.FTZ R12, R72, R9, !PT ;  /* 0x00000009480c7209 */ /* 0x000fe20007810000 */
[----:B------:R-:W0:Y:S01]  /*40c0*/  MUFU.TANH R57, R57 ;  /* 0x0000003900397308 */ /* 0x000e220000002400 */
[----:B------:R-:W-:-:S02]  /*40d0*/  ISETP.GT.AND P1, PT, R95, 0x41, PT ;  /* 0x000000415f00780c */ /* 0x000fc40003f24270 */
[----:B---3--:R-:W-:Y:S02]  /*40e0*/  FSEL R73, R73, -INF , P2 ;  /* 0xff80000049497808 */ /* 0x008fe40001000000 */
[----:B------:R-:W-:Y:S02]  /*40f0*/  FMNMX.FTZ R12, R79, R12, !PT ;  /* 0x0000000c4f0c7209 */ /* 0x000fe40007810000 */
[----:B------:R-:W-:Y:S01]  /*4100*/  ISETP.GT.AND P2, PT, R95, 0x48, PT ;  /* 0x000000485f00780c */ /* 0x000fe20003f44270 */
[----:B------:R-:W1:Y:S01]  /*4110*/  MUFU.TANH R58, R58 ;  /* 0x0000003a003a7308 */ /* 0x000e620000002400 */
[----:B------:R-:W-:-:S07]  /*4120*/  FMNMX.FTZ R14, R73, R12, !PT ;  /* 0x0000000c490e7209 */ /* 0x000fce0007810000 */
[----:B------:R-:W2:Y:S01]  /*4130*/  MUFU.TANH R59, R59 ;  /* 0x0000003b003b7308 */ /* 0x000ea20000002400 */
[----:B0-----:R-:W-:Y:S02]  /*4140*/  FSEL R57, R57, -INF , P2 ;  /* 0xff80000039397808 */ /* 0x001fe40001000000 */
[----:B------:R-:W-:-:S05]  /*4150*/  ISETP.GT.AND P2, PT, R95, 0x50, PT ;  /* 0x000000505f00780c */ /* 0x000fca0003f44270 */
[----:B------:R0:W-:Y:S08]  /*4160*/  MUFU.EX2 R7, R11 ;  /* 0x0000000b00077308 */ /* 0x0001f00000000800 */
[----:B------:R-:W3:Y:S01]  /*4170*/  MUFU.TANH R60, R60 ;  /* 0x0000003c003c7308 */ /* 0x000ee20000002400 */
[----:B0-----:R-:W-:-:S01]  /*4180*/  FFMA.FTZ R11, R77, UR6, -R24 ;  /* 0x000000064d0b7c23 */ /* 0x001fc20008010818 */
[----:B------:R-:W-:Y:S01]  /*4190*/  FSEL R77, R56, -INF , P1 ;  /* 0xff800000384d7808 */ /* 0x000fe20000800000 */
[----:B------:R-:W-:-:S01]  /*41a0*/  FFMA.FTZ R56, R67, UR6, -R24 ;  /* 0x0000000643387c23 */ /* 0x000fc20008010818 */
[----:B------:R-:W-:-:S02]  /*41b0*/  ISETP.GT.AND P1, PT, R95, 0x49, PT ;  /* 0x000000495f00780c */ /* 0x000fc40003f24270 */
[----:B------:R-:W-:Y:S02]  /*41c0*/  FMNMX.FTZ R14, R77, R14, !PT ;  /* 0x0000000e4d0e7209 */ /* 0x000fe40007810000 */
[----:B------:R-:W0:Y:S01]  /*41d0*/  MUFU.TANH R62, R62 ;  /* 0x0000003e003e7308 */ /* 0x000e220000002400 */
[----:B-1----:R-:W-:Y:S02]  /*41e0*/  FSEL R58, R58, -INF , P1 ;  /* 0xff8000003a3a7808 */ /* 0x002fe40000800000 */
[----:B------:R-:W-:Y:S02]  /*41f0*/  ISETP.GT.AND P1, PT, R95, 0x51, PT ;  /* 0x000000515f00780c */ /* 0x000fe40003f24270 */
[----:B--2---:R-:W-:Y:S02]  /*4200*/  FSEL R59, R59, -INF , P2 ;  /* 0xff8000003b3b7808 */ /* 0x004fe40001000000 */
[----:B------:R-:W-:Y:S01]  /*4210*/  ISETP.GT.AND P2, PT, R95, 0x58, PT ;  /* 0x000000585f00780c */ /* 0x000fe20003f44270 */
[----:B------:R-:W1:Y:S01]  /*4220*/  MUFU.TANH R61, R61 ;  /* 0x0000003d003d7308 */ /* 0x000e620000002400 */
[----:B---3--:R-:W-:-:S02]  /*4230*/  FSEL R60, R60, -INF , P1 ;  /* 0xff8000003c3c7808 */ /* 0x008fc40000800000 */
[----:B------:R-:W-:-:S05]  /*4240*/  ISETP.GT.AND P1, PT, R95, 0x59, PT ;  /* 0x000000595f00780c */ /* 0x000fca0003f24270 */
[----:B------:R2:W3:Y:S01]  /*4250*/  MUFU.EX2 R10, R13 ;  /* 0x0000000d000a7308 */ /* 0x0004e20000000800 */
[----:B0-----:R-:W-:Y:S02]  /*4260*/  FSEL R62, R62, -INF , P2 ;  /* 0xff8000003e3e7808 */ /* 0x001fe40001000000 */
[----:B------:R-:W-:-:S05]  /*4270*/  ISETP.GT.AND P2, PT, R95, 0x60, PT ;  /* 0x000000605f00780c */ /* 0x000fca0003f44270 */
[----:B------:R-:W0:Y:S01]  /*4280*/  MUFU.TANH R63, R63 ;  /* 0x0000003f003f7308 */ /* 0x000e220000002400 */
[----:B--2---:R-:W-:Y:S02]  /*4290*/  FMNMX.FTZ R13, R57, R14, !PT ;  /* 0x0000000e390d7209 */ /* 0x004fe40007810000 */
[----:B-1----:R-:W-:Y:S02]  /*42a0*/  FSEL R89, R61, -INF , P1 ;  /* 0xff8000003d597808 */ /* 0x002fe40000800000 */
[----:B------:R-:W-:Y:S02]  /*42b0*/  FMNMX.FTZ R14, R58, R13, !PT ;  /* 0x0000000d3a0e7209 */ /* 0x000fe40007810000 */
[----:B------:R-:W-:Y:S01]  /*42c0*/  ISETP.GT.AND P1, PT, R95, 0x61, PT ;  /* 0x000000615f00780c */ /* 0x000fe20003f24270 */
[----:B------:R-:W1:Y:S01]  /*42d0*/  MUFU.TANH R40, R40 ;  /* 0x0000002800287308 */ /* 0x000e620000002400 */
[----:B------:R-:W-:Y:S02]  /*42e0*/  FMNMX.FTZ R13, R59, R14, !PT ;  /* 0x0000000e3b0d7209 */ /* 0x000fe40007810000 */
[----:B---3--:R-:W-:-:S02]  /*42f0*/  F2FP.SATFINITE.E4M3.F32.PACK_AB_MERGE_C R213, R10, R7, RZ ;  /* 0x000000070ad5723e */ /* 0x008fc400048070ff */
[----:B------:R-:W-:-:S03]  /*4300*/  FMNMX.FTZ R13, R60, R13, !PT ;  /* 0x0000000d3c0d7209 */ /* 0x000fc60007810000 */
[----:B------:R-:W2:Y:S01]  /*4310*/  MUFU.TANH R96, R96 ;  /* 0x0000006000607308 */ /* 0x000ea20000002400 */
[----:B------:R-:W-:Y:S02]  /*4320*/  FMNMX.FTZ R20, R62, R13, !PT ;  /* 0x0000000d3e147209 */ /* 0x000fe40007810000 */
[----:B0-----:R-:W-:Y:S02]  /*4330*/  FSEL R90, R63, -INF , P2 ;  /* 0xff8000003f5a7808 */ /* 0x001fe40001000000 */
[----:B------:R-:W-:Y:S01]  /*4340*/  FMNMX.FTZ R15, R89, R20, !PT ;  /* 0x00000014590f7209 */ /* 0x000fe20007810000 */
[----:B------:R-:W-:Y:S01]  /*4350*/  FFMA.FTZ R20, R69, UR6, -R24 ;  /* 0x0000000645147c23 */ /* 0x000fe20008010818 */
[----:B------:R-:W-:Y:S01]  /*4360*/  ISETP.GT.AND P2, PT, R95, 0x68, PT ;  /* 0x000000685f00780c */ /* 0x000fe20003f44270 */
[----:B------:R-:W0:Y:S01]  /*4370*/  MUFU.TANH R100, R100 ;  /* 0x0000006400647308 */ /* 0x000e220000002400 */
[----:B-1----:R-:W-:Y:S02]  /*4380*/  FSEL R63, R40, -INF , P1 ;  /* 0xff800000283f7808 */ /* 0x002fe40000800000 */
[----:B------:R-:W-:-:S02]  /*4390*/  FMNMX.FTZ R40, R90, R15, !PT ;  /* 0x0000000f5a287209 */ /* 0x000fc40007810000 */
[----:B------:R-:W-:Y:S02]  /*43a0*/  ISETP.GT.AND P1, PT, R95, 0x69, PT ;  /* 0x000000695f00780c */ /* 0x000fe40003f24270 */
[----:B------:R-:W-:Y:S01]  /*43b0*/  FMNMX.FTZ R40, R63, R40, !PT ;  /* 0x000000283f287209 */ /* 0x000fe20007810000 */
[----:B------:R1:W-:Y:S01]  /*43c0*/  MUFU.EX2 R13, R70 ;  /* 0x00000046000d7308 */ /* 0x0003e20000000800 */
[----:B--2---:R-:W-:Y:S02]  /*43d0*/  FSEL R69, R96, -INF , P2 ;  /* 0xff80000060457808 */ /* 0x004fe40001000000 */
[----:B------:R-:W-:Y:S02]  /*43e0*/  ISETP.GT.AND P2, PT, R95, 0x70, PT ;  /* 0x000000705f00780c */ /* 0x000fe40003f44270 */
[----:B------:R-:W-:Y:S02]  /*43f0*/  FSEL R61, R102, -INF , P1 ;  /* 0xff800000663d7808 */ /* 0x000fe40000800000 */
[----:B------:R-:W-:Y:S01]  /*4400*/  FMNMX.FTZ R40, R69, R40, !PT ;  /* 0x0000002845287209 */ /* 0x000fe20007810000 */
[----:B------:R-:W2:Y:S01]  /*4410*/  MUFU.TANH R98, R98 ;  /* 0x0000006200627308 */ /* 0x000ea20000002400 */
[----:B------:R-:W-:-:S02]  /*4420*/  ISETP.GT.AND P1, PT, R95, 0x71, PT ;  /* 0x000000715f00780c */ /* 0x000fc40003f24270 */
[----:B------:R-:W-:Y:S02]  /*4430*/  FSEL R68, R104, -INF , P2 ;  /* 0xff80000068447808 */ /* 0x000fe40001000000 */
[----:B------:R-:W-:Y:S02]  /*4440*/  FMNMX.FTZ R15, R61, R40, !PT ;  /* 0x000000283d0f7209 */ /* 0x000fe40007810000 */
[----:B------:R-:W-:Y:S01]  /*4450*/  ISETP.GT.AND P2, PT, R95, 0x78, PT ;  /* 0x000000785f00780c */ /* 0x000fe20003f44270 */
[----:B------:R-:W3:Y:S01]  /*4460*/  MUFU.TANH R94, R94 ;  /* 0x0000005e005e7308 */ /* 0x000ee20000002400 */
[----:B-1----:R-:W-:Y:S02]  /*4470*/  FSEL R70, R105, -INF , P1 ;  /* 0xff80000069467808 */ /* 0x002fe40000800000 */
[----:B------:R-:W-:Y:S02]  /*4480*/  CS2R R104, SRZ ;  /* 0x0000000000687805 */ /* 0x000fe4000001ff00 */
[----:B------:R-:W-:-:S02]  /*4490*/  FMNMX.FTZ R15, R68, R15, !PT ;  /* 0x0000000f440f7209 */ /* 0x000fc40007810000 */
[C---:B------:R-:W-:Y:S02]  /*44a0*/  ISETP.GT.AND P1, PT, R95.reuse, 0x79, PT ;  /* 0x000000795f00780c */ /* 0x040fe40003f24270 */
[----:B------:R-:W-:Y:S01]  /*44b0*/  FSEL R67, R106, -INF , P2 ;  /* 0xff8000006a437808 */ /* 0x000fe20001000000 */
[----:B------:R1:W-:Y:S01]  /*44c0*/  MUFU.EX2 R14, R71 ;  /* 0x00000047000e7308 */ /* 0x0003e20000000800 */
[----:B------:R-:W-:Y:S01]  /*44d0*/  FMNMX.FTZ R40, R70, R15, !PT ;  /* 0x0000000f46287209 */ /* 0x000fe20007810000 */
[----:B------:R-:W-:Y:S01]  /*44e0*/  FFMA.FTZ R15, R66, UR6, -R24 ;  /* 0x00000006420f7c23 */ /* 0x000fe20008010818 */
[----:B------:R-:W-:Y:S02]  /*44f0*/  ISETP.GT.AND P2, PT, R95, 0x80, PT ;  /* 0x000000805f00780c */ /* 0x000fe40003f44270 */
[----:B------:R-:W-:-:S03]  /*4500*/  FMNMX.FTZ R40, R67, R40, !PT ;  /* 0x0000002843287209 */ /* 0x000fc60007810000 */
[----:B------:R4:W-:Y:S01]  /*4510*/  MUFU.EX2 R9, R11 ;  /* 0x0000000b00097308 */ /* 0x0009e20000000800 */
[----:B-1----:R-:W-:Y:S02]  /*4520*/  FSEL R71, R107, -INF , P1 ;  /* 0xff8000006b477808 */ /* 0x002fe40000800000 */
[----:B------:R-:W-:Y:S02]  /*4530*/  CS2R R106, SRZ ;  /* 0x00000000006a7805 */ /* 0x000fe4000001ff00 */
[----:B------:R-:W-:-:S04]  /*4540*/  ISETP.GT.AND P1, PT, R95, 0x81, PT ;  /* 0x000000815f00780c */ /* 0x000fc80003f24270 */
[----:B------:R-:W-:Y:S01]  /*4550*/  FSEL R66, R103, -INF , P1 ;  /* 0xff80000067427808 */ /* 0x000fe20000800000 */
[----:B------:R-:W-:Y:S01]  /*4560*/  MUFU.TANH R84, R84 ;  /* 0x0000005400547308 */ /* 0x000fe20000002400 */
[----:B----4-:R-:W-:-:S01]  /*4570*/  FFMA.FTZ R11, R74, UR6, -R24 ;  /* 0x000000064a0b7c23 */ /* 0x010fc20008010818 */
[----:B0-----:R-:W-:Y:S02]  /*4580*/  FSEL R74, R100, -INF , P2 ;  /* 0xff800000644a7808 */ /* 0x001fe40001000000 */
[----:B------:R-:W-:Y:S02]  /*4590*/  CS2R R102, SRZ ;  /* 0x0000000000667805 */ /* 0x000fe4000001ff00 */
[C---:B------:R-:W-:Y:S02]  /*45a0*/  ISETP.GT.AND P2, PT, R95.reuse, 0x88, PT ;  /* 0x000000885f00780c */ /* 0x040fe40003f44270 */
[----:B------:R-:W-:Y:S02]  /*45b0*/  CS2R R100, SRZ ;  /* 0x0000000000647805 */ /* 0x000fe4000001ff00 */
[----:B------:R-:W-:Y:S01]  /*45c0*/  ISETP.GT.AND P1, PT, R95, 0x89, PT ;  /* 0x000000895f00780c */ /* 0x000fe20003f24270 */
[----:B------:R0:W-:Y:S08]  /*45d0*/  MUFU.EX2 R12, R75 ;  /* 0x0000004b000c7308 */ /* 0x0001f00000000800 */
[----:B------:R-:W1:Y:S01]  /*45e0*/  MUFU.TANH R86, R86 ;  /* 0x0000005600567308 */ /* 0x000e620000002400 */
[----:B0-----:R-:W-:Y:S01]  /*45f0*/  FMNMX.FTZ R75, R71, R40, !PT ;  /* 0x00000028474b7209 */ /* 0x001fe20007810000 */
[----:B------:R-:W-:Y:S01]  /*4600*/  FFMA.FTZ R40, R47, UR6, -R24 ;  /* 0x000000062f287c23 */ /* 0x000fe20008010818 */
[----:B--2---:R-:W-:-:S02]  /*4610*/  FSEL R47, R98, -INF , P2 ;  /* 0xff800000622f7808 */ /* 0x004fc40001000000 */
[----:B------:R-:W-:Y:S02]  /*4620*/  CS2R R98, SRZ ;  /* 0x0000000000627805 */ /* 0x000fe4000001ff00 */
[----:B------:R-:W-:Y:S02]  /*4630*/  FMNMX.FTZ R75, R74, R75, !PT ;  /* 0x0000004b4a4b7209 */ /* 0x000fe40007810000 */
[----:B------:R-:W-:Y:S01]  /*4640*/  ISETP.GT.AND P2, PT, R95, 0x90, PT ;  /* 0x000000905f00780c */ /* 0x000fe20003f44270 */
[----:B------:R-:W0:Y:S01]  /*4650*/  MUFU.TANH R92, R92 ;  /* 0x0000005c005c7308 */ /* 0x000e220000002400 */
[----:B------:R-:W-:Y:S02]  /*4660*/  FMNMX.FTZ R96, R66, R75, !PT ;  /* 0x0000004b42607209 */ /* 0x000fe40007810000 */
[----:B---3--:R-:W-:Y:S02]  /*4670*/  FSEL R75, R94, -INF , P1 ;  /* 0xff8000005e4b7808 */ /* 0x008fe40000800000 */
[----:B------:R-:W-:-:S02]  /*4680*/  FMNMX.FTZ R96, R47, R96, !PT ;  /* 0x000000602f607209 */ /* 0x000fc40007810000 */
[----:B------:R-:W-:Y:S01]  /*4690*/  ISETP.GT.AND P1, PT, R95, 0x91, PT ;  /* 0x000000915f00780c */ /* 0x000fe20003f24270 */
[----:B------:R-:W2:Y:S01]  /*46a0*/  MUFU.TANH R88, R88 ;  /* 0x0000005800587308 */ /* 0x000ea20000002400 */
[----:B------:R-:W-:Y:S02]  /*46b0*/  FMNMX.FTZ R96, R75, R96, !PT ;  /* 0x000000604b607209 */ /* 0x000fe40007810000 */
[----:B-1----:R-:W-:Y:S02]  /*46c0*/  FSEL R86, R86, -INF , P1 ;  /* 0xff80000056567808 */ /* 0x002fe40000800000 */
[----:B------:R-:W-:-:S03]  /*46d0*/  ISETP.GT.AND P1, PT, R95, 0x99, PT ;  /* 0x000000995f00780c */ /* 0x000fc60003f24270 */
[----:B------:R1:W-:Y:S08]  /*46e0*/  MUFU.EX2 R5, R85 ;  /* 0x0000005500057308 */ /* 0x0003f00000000800 */
[----:B------:R-:W-:Y:S01]  /*46f0*/  MUFU.EX2 R25, R25 ;  /* 0x0000001900197308 */ /* 0x000fe20000000800 */
[----:B-1----:R-:W-:Y:S01]  /*4700*/  FSEL R85, R84, -INF , P2 ;  /* 0xff80000054557808 */ /* 0x002fe20001000000 */
[----:B------:R-:W-:Y:S01]  /*4710*/  FFMA.FTZ R84, R41, UR6, -R24 ;  /* 0x0000000629547c23 */ /* 0x000fe20008010818 */
[----:B------:R-:W-:-:S02]  /*4720*/  ISETP.GT.AND P2, PT, R95, 0x98, PT ;  /* 0x000000985f00780c */ /* 0x000fc40003f44270 */
[----:B------:R-:W-:Y:S02]  /*4730*/  FMNMX.FTZ R41, R85, R96, !PT ;  /* 0x0000006055297209 */ /* 0x000fe40007810000 */
[----:B0-----:R-:W-:Y:S01]  /*4740*/  FSEL R87, R92, -INF , P2 ;  /* 0xff8000005c577808 */ /* 0x001fe20001000000 */
[----:B------:R-:W0:Y:S01]  /*4750*/  MUFU.EX2 R28, R28 ;  /* 0x0000001c001c7308 */ /* 0x000e220000000800 */
[----:B------:R-:W-:Y:S02]  /*4760*/  FMNMX.FTZ R92, R86, R41, !PT ;  /* 0x00000029565c7209 */ /* 0x000fe40007810000 */
[----:B--2---:R-:W-:Y:S02]  /*4770*/  FSEL R88, R88, -INF , P1 ;  /* 0xff80000058587808 */ /* 0x004fe40000800000 */
[----:B------:R-:W-:-:S03]  /*4780*/  FMNMX.FTZ R41, R87, R92, !PT ;  /* 0x0000005c57297209 */ /* 0x000fc60007810000 */
[----:B------:R-:W-:Y:S01]  /*4790*/  MUFU.EX2 R29, R29 ;  /* 0x0000001d001d7308 */ /* 0x000fe20000000800 */
[----:B------:R-:W-:Y:S01]  /*47a0*/  FMNMX.FTZ R91, R88, R41, !PT ;  /* 0x00000029585b7209 */ /* 0x000fe20007810000 */
[--C-:B------:R-:W-:Y:S01]  /*47b0*/  FFMA.FTZ R41, R46, UR6, -R24.reuse ;  /* 0x000000062e297c23 */ /* 0x100fe20008010818 */
[----:B------:R-:W-:-:S01]  /*47c0*/  FFMA.FTZ R46, R65, UR6, -R24 ;  /* 0x00000006412e7c23 */ /* 0x000fc20008010818 */
[--C-:B------:R-:W-:Y:S01]  /*47d0*/  FFMA.FTZ R65, R35, UR6, -R24.reuse ;  /* 0x0000000623417c23 */ /* 0x100fe20008010818 */
[----:B------:R-:W-:-:S01]  /*47e0*/  FFMA.FTZ R35, R64, UR6, -R24 ;  /* 0x0000000640237c23 */ /* 0x000fc20008010818 */
[----:B------:R-:W1:Y:S01]  /*47f0*/  SHFL.BFLY PT, R92, R91, 0x2, 0x1f ;  /* 0x0c401f005b5c7f89 */ /* 0x000e6200000e0000 */
[----:B------:R-:W-:-:S01]  /*4800*/  FFMA.FTZ R64, R51, UR6, -R24 ;  /* 0x0000000633407c23 */ /* 0x000fc20008010818 */
[----:B------:R-:W2:Y:S01]  /*4810*/  MUFU.EX2 R32, R32 ;  /* 0x0000002000207308 */ /* 0x000ea20000000800 */
[----:B0-----:R-:W-:-:S07]  /*4820*/  FADD.FTZ R96, R25, R28 ;  /* 0x0000001c19607221 */ /* 0x001fce0000010000 */
[----:B------:R-:W-:Y:S08]  /*4830*/  MUFU.EX2 R33, R33 ;  /* 0x0000002100217308 */ /* 0x000ff00000000800 */
[----:B------:R-:W-:Y:S01]  /*4840*/  MUFU.EX2 R4, R93 ;  /* 0x0000005d00047308 */ /* 0x000fe20000000800 */
[----:B--2---:R-:W-:-:S04]  /*4850*/  F2FP.SATFINITE.E4M3.F32.PACK_AB_MERGE_C R217, R32, R29, RZ ;  /* 0x0000001d20d9723e */ /* 0x004fc800048070ff */
[----:B------:R-:W-:Y:S02]  /*4860*/  F2FP.SATFINITE.E4M3.F32.PACK_AB_MERGE_C R217, R28, R25, R217 ;  /* 0x000000191cd9723e */ /* 0x000fe400048070d9 */
[----:B-1----:R-:W-:Y:S01]  /*4870*/  FMNMX.FTZ R92, R91, R92, !PT ;  /* 0x0000005c5b5c7209 */ /* 0x002fe20007810000 */
[----:B------:R-:W-:Y:S04]  /*4880*/  MUFU.EX2 R3, R3 ;  /* 0x0000000300037308 */ /* 0x000fe80000000800 */
[----:B------:R-:W0:Y:S04]  /*4890*/  SHFL.BFLY PT, R121, R92, 0x1, 0x1f ;  /* 0x0c201f005c797f89 */ /* 0x000e2800000e0000 */
[----:B------:R-:W1:Y:S08]  /*48a0*/  MUFU.EX2 R6, R6 ;  /* 0x0000000600067308 */ /* 0x000e700000000800 */
[----:B------:R-:W2:Y:S08]  /*48b0*/  MUFU.EX2 R8, R8 ;  /* 0x0000000800087308 */ /* 0x000eb00000000800 */
[----:B------:R-:W-:Y:S01]  /*48c0*/  MUFU.EX2 R11, R11 ;  /* 0x0000000b000b7308 */ /* 0x000fe20000000800 */
[----:B-1----:R-:W-:-:S02]  /*48d0*/  F2FP.SATFINITE.E4M3.F32.PACK_AB_MERGE_C R219, R6, R3, RZ ;  /* 0x0000000306db723e */ /* 0x002fc400048070ff */
[----:B0-----:R-:W-:Y:S01]  /*48e0*/  FMNMX.FTZ R121, R92, R121, !PT ;  /* 0x000000795c797209 */ /* 0x001fe20007810000 */
[----:B------:R-:W-:Y:S01]  /*48f0*/  IMAD.U32 R92, RZ, RZ, UR6 ;  /* 0x00000006ff5c7e24 */ /* 0x000fe2000f8e00ff */
[----:B------:R-:W-:Y:S02]  /*4900*/  F2FP.SATFINITE.E4M3.F32.PACK_AB_MERGE_C R219, R4, R33, R219 ;  /* 0x0000002104db723e */ /* 0x000fe400048070db */
[C---:B------:R-:W-:Y:S01]  /*4910*/  FSETP.NEU.FTZ.AND P1, PT, R121.reuse, -INF , PT ;  /* 0xff8000007900780b */ /* 0x040fe20003f3d000 */
[----:B------:R-:W-:Y:S01]  /*4920*/  FFMA.FTZ R51, R121, R92, -8 ;  /* 0xc100000079337423 */ /* 0x000fe2000001005c */
[----:B------:R-:W-:Y:S01]  /*4930*/  MUFU.EX2 R20, R20 ;  /* 0x0000001400147308 */ /* 0x000fe20000000800 */
[----:B--2---:R-:W-:-:S03]  /*4940*/  F2FP.SATFINITE.E4M3.F32.PACK_AB_MERGE_C R213, R8, R5, R213 ;  /* 0x0000000508d5723e */ /* 0x004fc600048070d5 */
[----:B------:R-:W-:Y:S02]  /*4950*/  FSEL R92, R51, RZ, P1 ;  /* 0x000000ff335c7208 */ /* 0x000fe40000800000 */
[----:B------:R-:W-:Y:S02]  /*4960*/  PLOP3.LUT P1, PT, PT, PT, UP0, 0x80, 0x0 ;  /* 0x000000000000781c */ /* 0x000fe40003f2f008 */
        /* <DEDUP_REMOVED lines=44> */
[----:B------:R-:W-:-:S04]  /*4c30*/  FFMA.FTZ R88, R88, UR6, -R92 ;  /* 0x0000000658587c23 */ /* 0x000fc8000801085c */
[----:B------:R-:W2:Y:S01]  /*4c40*/  MUFU.EX2 R37, R37 ;  /* 0x0000002500257308 */ /* 0x000ea20000000800 */
[----:B0-----:R-:W-:-:S04]  /*4c50*/  F2FP.SATFINITE.E4M3.F32.PACK_AB_MERGE_C R216, R94, R51, RZ ;  /* 0x000000335ed8723e */ /* 0x001fc800048070ff */
[----:B------:R-:W-:-:S03]  /*4c60*/  F2FP.SATFINITE.E4M3.F32.PACK_AB_MERGE_C R216, R45, R44, R216 ;  /* 0x0000002c2dd8723e */ /* 0x000fc600048070d8 */
[----:B------:R0:W-:Y:S08]  /*4c70*/  MUFU.EX2 R93, R82 ;  /* 0x00000052005d7308 */ /* 0x0001f00000000800 */
[----:B------:R-:W-:Y:S01]  /*4c80*/  MUFU.EX2 R91, R78 ;  /* 0x0000004e005b7308 */ /* 0x000fe20000000800 */
[----:B0-----:R-:W-:-:S01]  /*4c90*/  FADD.FTZ R82, R44, R45 ;  /* 0x0000002d2c527221 */ /* 0x001fc20000010000 */
[----:B------:R-:W-:-:S03]  /*4ca0*/  CS2R R44, SRZ ;  /* 0x00000000002c7805 */ /* 0x000fc6000001ff00 */
[----:B------:R-:W-:-:S03]  /*4cb0*/  FADD.FTZ R59, R51, R82 ;  /* 0x00000052333b7221 */ /* 0x000fc60000010000 */
[----:B------:R0:W-:Y:S01]  /*4cc0*/  MUFU.EX2 R78, R77 ;  /* 0x0000004d004e7308 */ /* 0x0001e20000000800 */
[----:B------:R-:W-:-:S01]  /*4cd0*/  FADD.FTZ R59, R94, R59 ;  /* 0x0000003b5e3b7221 */ /* 0x000fc20000010000 */
[----:B------:R-:W-:-:S03]  /*4ce0*/  CS2R R94, SRZ ;  /* 0x00000000005e7805 */ /* 0x000fc6000001ff00 */
[----:B-1----:R-:W-:-:S03]  /*4cf0*/  FADD.FTZ R2, R36, R59 ;  /* 0x0000003b24027221 */ /* 0x002fc60000010000 */
[----:B------:R-:W1:Y:S01]  /*4d00*/  MUFU.EX2 R52, R52 ;  /* 0x0000003400347308 */ /* 0x000e620000000800 */
[----:B0-----:R-:W-:-:S01]  /*4d10*/  FADD.FTZ R77, R29, R96 ;  /* 0x000000601d4d7221 */ /* 0x001fc20000010000 */
[----:B--2---:R-:W-:-:S03]  /*4d20*/  FADD.FTZ R59, R37, R2 ;  /* 0x00000002253b7221 */ /* 0x004fc60000010000 */
[----:B------:R-:W-:-:S03]  /*4d30*/  FADD.FTZ R82, R32, R77 ;  /* 0x0000004d20527221 */ /* 0x000fc60000010000 */
[----:B------:R-:W0:Y:S01]  /*4d40*/  MUFU.EX2 R53, R53 ;  /* 0x0000003500357308 */ /* 0x000e220000000800 */
[----:B------:R-:W-:-:S04]  /*4d50*/  FADD.FTZ R77, R33, R82 ;  /* 0x00000052214d7221 */ /* 0x000fc80000010000 */
[----:B------:R-:W-:-:S03]  /*4d60*/  FADD.FTZ R82, R4, R77 ;  /* 0x0000004d04527221 */ /* 0x000fc60000010000 */
[----:B------:R-:W2:Y:S01]  /*4d70*/  MUFU.EX2 R76, R76 ;  /* 0x0000004c004c7308 */ /* 0x000ea20000000800 */
[----:B------:R-:W-:-:S01]  /*4d80*/  FADD.FTZ R77, R3, R82 ;  /* 0x00000052034d7221 */ /* 0x000fc20000010000 */
[----:B-1----:R-:W-:-:S03]  /*4d90*/  FADD.FTZ R2, R52, R59 ;  /* 0x0000003b34027221 */ /* 0x002fc60000010000 */
[----:B------:R-:W-:-:S03]  /*4da0*/  FADD.FTZ R24, R6, R77 ;  /* 0x0000004d06187221 */ /* 0x000fc60000010000 */
[----:B------:R-:W1:Y:S01]  /*4db0*/  MUFU.EX2 R80, R80 ;  /* 0x0000005000507308 */ /* 0x000e620000000800 */
[----:B0-----:R-:W-:-:S01]  /*4dc0*/  FADD.FTZ R59, R53, R2 ;  /* 0x00000002353b7221 */ /* 0x001fc20000010000 */
[----:B------:R-:W-:Y:S01]  /*4dd0*/  FADD.FTZ R77, R5, R24 ;  /* 0x00000018054d7221 */ /* 0x000fe20000010000 */
[----:B------:R-:W-:-:S03]  /*4de0*/  F2FP.SATFINITE.E4M3.F32.PACK_AB_MERGE_C R218, R53, R52, RZ ;  /* 0x0000003435da723e */ /* 0x000fc600048070ff */
[----:B------:R-:W-:Y:S01]  /*4df0*/  FADD.FTZ R82, R8, R77 ;  /* 0x0000004d08527221 */ /* 0x000fe20000010000 */
[----:B------:R-:W-:Y:S01]  /*4e00*/  F2FP.SATFINITE.E4M3.F32.PACK_AB_MERGE_C R218, R37, R36, R218 ;  /* 0x0000002425da723e */ /* 0x000fe200048070da */
[----:B------:R-:W0:Y:S01]  /*4e10*/  MUFU.EX2 R48, R48 ;  /* 0x0000003000307308 */ /* 0x000e220000000800 */
[----:B--2---:R-:W-:-:S01]  /*4e20*/  FADD.FTZ R24, R76, R59 ;  /* 0x0000003b4c187221 */ /* 0x004fc20000010000 */
[----:B------:R-:W-:Y:S01]  /*4e30*/  FADD.FTZ R77, R7, R82 ;  /* 0x00000052074d7221 */ /* 0x000fe20000010000 */
[----:B------:R-:W-:Y:S02]  /*4e40*/  CS2R R36, SRZ ;  /* 0x0000000000247805 */ /* 0x000fe4000001ff00 */
[----:B------:R-:W-:Y:S01]  /*4e50*/  FADD.FTZ R59, R91, R24 ;  /* 0x000000185b3b7221 */ /* 0x000fe20000010000 */
[----:B------:R-:W-:-:S01]  /*4e60*/  FADD.FTZ R96, R10, R77 ;  /* 0x0000004d0a607221 */ /* 0x000fc20000010000 */
[----:B------:R-:W-:Y:S01]  /*4e70*/  FFMA.FTZ R24, R47, UR6, -R92 ;  /* 0x000000062f187c23 */ /* 0x000fe2000801085c */
[----:B------:R-:W2:Y:S01]  /*4e80*/  MUFU.EX2 R83, R83 ;  /* 0x0000005300537308 */ /* 0x000ea20000000800 */
[----:B-1----:R-:W-:-:S01]  /*4e90*/  FADD.FTZ R82, R80, R59 ;  /* 0x0000003b50527221 */ /* 0x002fc20000010000 */
[----:B------:R-:W-:-:S02]  /*4ea0*/  F2FP.SATFINITE.E4M3.F32.PACK_AB_MERGE_C R212, R93, R80, RZ ;  /* 0x000000505dd4723e */ /* 0x000fc400048070ff */
[----:B------:R-:W-:Y:S01]  /*4eb0*/  CS2R R80, SRZ ;  /* 0x0000000000507805 */ /* 0x000fe2000001ff00 */
[----:B------:R-:W-:Y:S01]  /*4ec0*/  FADD.FTZ R59, R93, R82 ;  /* 0x000000525d3b7221 */ /* 0x000fe20000010000 */
[----:B------:R-:W-:Y:S02]  /*4ed0*/  F2FP.SATFINITE.E4M3.F32.PACK_AB_MERGE_C R212, R91, R76, R212 ;  /* 0x0000004c5bd4723e */ /* 0x000fe400048070d4 */
[----:B------:R-:W-:Y:S01]  /*4ee0*/  CS2R R92, SRZ ;  /* 0x00000000005c7805 */ /* 0x000fe2000001ff00 */
[----:B------:R-:W1:Y:S01]  /*4ef0*/  MUFU.EX2 R72, R72 ;  /* 0x0000004800487308 */ /* 0x000e620000000800 */
[----:B0-----:R-:W-:-:S01]  /*4f00*/  FADD.FTZ R82, R48, R59 ;  /* 0x0000003b30527221 */ /* 0x001fc20000010000 */
[----:B------:R-:W-:-:S06]  /*4f10*/  CS2R R76, SRZ ;  /* 0x00000000004c7805 */ /* 0x000fcc000001ff00 */
[----:B------:R-:W0:Y:S01]  /*4f20*/  MUFU.EX2 R79, R79 ;  /* 0x0000004f004f7308 */ /* 0x000e220000000800 */
[----:B--2---:R-:W-:-:S07]  /*4f30*/  FADD.FTZ R59, R83, R82 ;  /* 0x00000052533b7221 */ /* 0x004fce0000010000 */
[----:B------:R2:W-:Y:S08]  /*4f40*/  MUFU.EX2 R2, R61 ;  /* 0x0000003d00027308 */ /* 0x0005f00000000800 */
[----:B------:R-:W3:Y:S01]  /*4f50*/  MUFU.EX2 R73, R73 ;  /* 0x0000004900497308 */ /* 0x000ee20000000800 */
[----:B--2---:R-:W-:-:S04]  /*4f60*/  FADD.FTZ R61, R9, R96 ;  /* 0x00000060093d7221 */ /* 0x004fc80000010000 */
[----:B------:R-:W-:-:S03]  /*4f70*/  FADD.FTZ R96, R12, R61 ;  /* 0x0000003d0c607221 */ /* 0x000fc60000010000 */
[----:B------:R-:W2:Y:S01]  /*4f80*/  MUFU.EX2 R57, R57 ;  /* 0x0000003900397308 */ /* 0x000ea20000000800 */
[----:B------:R-:W-:-:S01]  /*4f90*/  FADD.FTZ R61, R11, R96 ;  /* 0x000000600b3d7221 */ /* 0x000fc20000010000 */
[----:B------:R-:W-:-:S03]  /*4fa0*/  CS2R R96, SRZ ;  /* 0x0000000000607805 */ /* 0x000fc6000001ff00 */
[C---:B------:R-:W-:Y:S01]  /*4fb0*/  FADD.FTZ R32, R14.reuse, R61 ;  /* 0x0000003d0e207221 */ /* 0x040fe20000010000 */
[----:B------:R-:W-:Y:S02]  /*4fc0*/  F2FP.SATFINITE.E4M3.F32.PACK_AB_MERGE_C R14, R14, R11, RZ ;  /* 0x0000000b0e0e723e */ /* 0x000fe400048070ff */
[----:B------:R1:W-:Y:S01]  /*4fd0*/  MUFU.EX2 R47, R70 ;  /* 0x00000046002f7308 */ /* 0x0003e20000000800 */
[----:B------:R-:W-:-:S01]  /*4fe0*/  FADD.FTZ R29, R13, R32 ;  /* 0x000000200d1d7221 */ /* 0x000fc20000010000 */
[----:B------:R-:W-:-:S03]  /*4ff0*/  F2FP.SATFINITE.E4M3.F32.PACK_AB_MERGE_C R215, R12, R9, R14 ;  /* 0x000000090cd7723e */ /* 0x000fc6000480700e */
[----:B------:R-:W-:-:S03]  /*5000*/  FADD.FTZ R52, R20, R29 ;  /* 0x0000001d14347221 */ /* 0x000fc60000010000 */
[----:B------:R-:W4:Y:S01]  /*5010*/  MUFU.EX2 R56, R56 ;  /* 0x0000003800387308 */ /* 0x000f220000000800 */
[----:B-1----:R-:W-:-:S01]  /*5020*/  FADD.FTZ R70, R72, R59 ;  /* 0x0000003b48467221 */ /* 0x002fc20000010000 */
[----:B------:R-:W-:Y:S01]  /*5030*/  FADD.FTZ R29, R21, R52 ;  /* 0x00000034151d7221 */ /* 0x000fe20000010000 */
[C---:B0-----:R-:W-:Y:S02]  /*5040*/  F2FP.SATFINITE.E4M3.F32.PACK_AB_MERGE_C R72, R79.reuse, R72, RZ ;  /* 0x000000484f48723e */ /* 0x041fe400048070ff */
[----:B------:R-:W-:Y:S01]  /*5050*/  CS2R R52, SRZ ;  /* 0x0000000000347805 */ /* 0x000fe2000001ff00 */
[----:B------:R-:W-:-:S01]  /*5060*/  FADD.FTZ R70, R79, R70 ;  /* 0x000000464f467221 */ /* 0x000fc20000010000 */
[----:B------:R-:W-:Y:S01]  /*5070*/  F2FP.SATFINITE.E4M3.F32.PACK_AB_MERGE_C R214, R83, R48, R72 ;  /* 0x0000003053d6723e */ /* 0x000fe20004807048 */
[----:B------:R-:W0:Y:S02]  /*5080*/  MUFU.EX2 R58, R58 ;  /* 0x0000003a003a7308 */ /* 0x000e240000000800 */
[----:B---3--:R-:W-:-:S01]  /*5090*/  FADD.FTZ R3, R73, R70 ;  /* 0x0000004649037221 */ /* 0x008fc20000010000 */
[----:B------:R-:W-:-:S03]  /*50a0*/  CS2R R82, SRZ ;  /* 0x0000000000527805 */ /* 0x000fc6000001ff00 */
[----:B------:R-:W-:Y:S02]  /*50b0*/  FADD.FTZ R32, R78, R3 ;  /* 0x000000034e207221 */ /* 0x000fe40000010000 */
[----:B------:R-:W1:Y:S02]  /*50c0*/  MUFU.EX2 R15, R15 ;  /* 0x0000000f000f7308 */ /* 0x000e640000000800 */
[----:B--2---:R-:W-:-:S01]  /*50d0*/  FADD.FTZ R3, R57, R32 ;  /* 0x0000002039037221 */ /* 0x004fc20000010000 */
[C---:B----4-:R-:W-:Y:S01]  /*50e0*/  FADD.FTZ R32, R56.reuse, R29 ;  /* 0x0000001d38207221 */ /* 0x050fe20000010000 */
[----:B------:R-:W-:Y:S02]  /*50f0*/  F2FP.SATFINITE.E4M3.F32.PACK_AB_MERGE_C R21, R56, R21, RZ ;  /* 0x000000153815723e */ /* 0x000fe400048070ff */
[----:B------:R-:W-:Y:S02]  /*5100*/  CS2R R28, SRZ ;  /* 0x00000000001c7805 */ /* 0x000fe4000001ff00 */
[----:B------:R-:W-:Y:S01]  /*5110*/  F2FP.SATFINITE.E4M3.F32.PACK_AB_MERGE_C R209, R20, R13, R21 ;  /* 0x0000000d14d1723e */ /* 0x000fe20004807015 */
[----:B------:R-:W2:Y:S01]  /*5120*/  MUFU.EX2 R49, R49 ;  /* 0x0000003100317308 */ /* 0x000ea20000000800 */
[----:B0-----:R-:W-:-:S01]  /*5130*/  FADD.FTZ R10, R58, R3 ;  /* 0x000000033a0a7221 */ /* 0x001fc20000010000 */
[----:B------:R-:W-:-:S02]  /*5140*/  F2FP.SATFINITE.E4M3.F32.PACK_AB_MERGE_C R57, R58, R57, RZ ;  /* 0x000000393a39723e */ /* 0x000fc400048070ff */
[----:B------:R-:W-:Y:S02]  /*5150*/  CS2R R58, SRZ ;  /* 0x00000000003a7805 */ /* 0x000fe4000001ff00 */
[----:B------:R-:W-:Y:S02]  /*5160*/  F2FP.SATFINITE.E4M3.F32.PACK_AB_MERGE_C R208, R78, R73, R57 ;  /* 0x000000494ed0723e */ /* 0x000fe40004807039 */
[----:B------:R-:W-:Y:S01]  /*5170*/  CS2R R78, SRZ ;  /* 0x00000000004e7805 */ /* 0x000fe2000001ff00 */
[----:B------:R-:W0:Y:S01]  /*5180*/  MUFU.EX2 R40, R40 ;  /* 0x0000002800287308 */ /* 0x000e220000000800 */
[----:B-1----:R-:W-:-:S01]  /*5190*/  FADD.FTZ R11, R15, R32 ;  /* 0x000000200f0b7221 */ /* 0x002fc20000010000 */
[----:B------:R-:W-:Y:S02]  /*51a0*/  CS2R R72, SRZ ;  /* 0x0000000000487805 */ /* 0x000fe4000001ff00 */
[----:B------:R-:W-:Y:S02]  /*51b0*/  CS2R R56, SRZ ;  /* 0x0000000000387805 */ /* 0x000fe4000001ff00 */
[----:B------:R-:W-:-:S02]  /*51c0*/  CS2R R32, SRZ ;  /* 0x0000000000207805 */ /* 0x000fc4000001ff00 */
        /* <DEDUP_REMOVED lines=11> */
[C---:B-1----:R-:W-:Y:S01]  /*5280*/  F2FP.SATFINITE.E4M3.F32.PACK_AB_MERGE_C R43, R84.reuse, R43, RZ ;  /* 0x0000002b542b723e */ /* 0x042fe200048070ff */
[----:B------:R-:W-:-:S03]  /*5290*/  FADD.FTZ R84, R84, R11 ;  /* 0x0000000b54547221 */ /* 0x000fc60000010000 */
[----:B------:R-:W-:-:S03]  /*52a0*/  F2FP.SATFINITE.E4M3.F32.PACK_AB_MERGE_C R211, R40, R15, R43 ;  /* 0x0000000f28d3723e */ /* 0x000fc6000480702b */
[----:B------:R-:W1:Y:S01]  /*52b0*/  MUFU.EX2 R90, R90 ;  /* 0x0000005a005a7308 */ /* 0x000e620000000800 */
[C---:B--2---:R-:W-:Y:S01]  /*52c0*/  F2FP.SATFINITE.E4M3.F32.PACK_AB_MERGE_C R62, R89.reuse, R62, RZ ;  /* 0x0000003e593e723e */ /* 0x044fe200048070ff */
[----:B------:R-:W-:-:S03]  /*52d0*/  FADD.FTZ R89, R89, R4 ;  /* 0x0000000459597221 */ /* 0x000fc60000010000 */
[----:B------:R-:W-:Y:S02]  /*52e0*/  F2FP.SATFINITE.E4M3.F32.PACK_AB_MERGE_C R210, R60, R49, R62 ;  /* 0x000000313cd2723e */ /* 0x000fe4000480703e */
[----:B------:R-:W-:Y:S02]  /*52f0*/  CS2R R60, SRZ ;  /* 0x00000000003c7805 */ /* 0x000fe4000001ff00 */
[----:B------:R-:W-:Y:S01]  /*5300*/  CS2R R48, SRZ ;  /* 0x0000000000307805 */ /* 0x000fe2000001ff00 */
        /* <DEDUP_REMOVED lines=12> */
[----:B------:R-:W-:-:S03]  /*53d0*/  F2FP.SATFINITE.E4M3.F32.PACK_AB_MERGE_C R69, R2, R69, RZ ;  /* 0x000000450245723e */ /* 0x000fc600048070ff */
[----:B------:R-:W-:Y:S01]  /*53e0*/  FADD.FTZ R5, R2, R5 ;  /* 0x0000000502057221 */ /* 0x000fe20000010000 */
[----:B------:R-:W-:Y:S02]  /*53f0*/  F2FP.SATFINITE.E4M3.F32.PACK_AB_MERGE_C R204, R63, R90, R69 ;  /* 0x0000005a3fcc723e */ /* 0x000fe40004807045 */
[----:B------:R-:W-:Y:S01]  /*5400*/  CS2R R90, SRZ ;  /* 0x00000000005a7805 */ /* 0x000fe2000001ff00 */
[----:B------:R-:W2:Y:S01]  /*5410*/  MUFU.EX2 R68, R68 ;  /* 0x0000004400447308 */ /* 0x000ea20000000800 */
[----:B0-----:R-:W-:-:S01]  /*5420*/  FADD.FTZ R7, R50, R7 ;  /* 0x0000000732077221 */ /* 0x001fc20000010000 */
[----:B------:R-:W-:Y:S02]  /*5430*/  F2FP.SATFINITE.E4M3.F32.PACK_AB_MERGE_C R41, R50, R41, RZ ;  /* 0x000000293229723e */ /* 0x000fe400048070ff */
[----:B------:R-:W-:Y:S02]  /*5440*/  CS2R R62, SRZ ;  /* 0x00000000003e7805 */ /* 0x000fe4000001ff00 */
[----:B------:R-:W-:-:S02]  /*5450*/  CS2R R50, SRZ ;  /* 0x0000000000327805 */ /* 0x000fc4000001ff00 */
[----:B------:R-:W-:Y:S02]  /*5460*/  F2FP.SATFINITE.E4M3.F32.PACK_AB_MERGE_C R205, R42, R27, R41 ;  /* 0x0000001b2acd723e */ /* 0x000fe40004807029 */
[----:B------:R-:W-:Y:S01]  /*5470*/  CS2R R42, SRZ ;  /* 0x00000000002a7805 */ /* 0x000fe2000001ff00 */
[----:B------:R-:W0:Y:S01]  /*5480*/  MUFU.EX2 R55, R55 ;  /* 0x0000003700377308 */ /* 0x000e220000000800 */
[----:B-1----:R-:W-:-:S01]  /*5490*/  FADD.FTZ R4, R46, R7 ;  /* 0x000000072e047221 */ /* 0x002fc20000010000 */
[----:B------:R-:W-:-:S06]  /*54a0*/  CS2R R40, SRZ ;  /* 0x0000000000287805 */ /* 0x000fcc000001ff00 */
[----:B------:R-:W1:Y:S01]  /*54b0*/  MUFU.EX2 R54, R54 ;  /* 0x0000003600367308 */ /* 0x000e620000000800 */
[----:B--2---:R-:W-:-:S04]  /*54c0*/  FADD.FTZ R2, R68, R5 ;  /* 0x0000000544027221 */ /* 0x004fc80000010000 */
[----:B------:R-:W-:-:S03]  /*54d0*/  FADD.FTZ R2, R47, R2 ;  /* 0x000000022f027221 */ /* 0x000fc60000010000 */
[----:B------:R-:W2:Y:S01]  /*54e0*/  MUFU.EX2 R67, R67 ;  /* 0x0000004300437308 */ /* 0x000ea20000000800 */
[----:B0-----:R-:W-:-:S07]  /*54f0*/  FADD.FTZ R5, R55, R4 ;  /* 0x0000000437057221 */ /* 0x001fce0000010000 */
[----:B------:R-:W0:Y:S01]  /*5500*/  MUFU.EX2 R65, R65 ;  /* 0x0000004100417308 */ /* 0x000e220000000800 */
[----:B-1----:R-:W-:-:S07]  /*5510*/  FADD.FTZ R4, R54, R5 ;  /* 0x0000000536047221 */ /* 0x002fce0000010000 */
[----:B------:R1:W3:Y:S01]  /*5520*/  MUFU.EX2 R6, R71 ;  /* 0x0000004700067308 */ /* 0x0002e20000000800 */
[----:B--2---:R-:W-:-:S07]  /*5530*/  FADD.FTZ R5, R67, R2 ;  /* 0x0000000243057221 */ /* 0x004fce0000010000 */
[----:B------:R-:W2:Y:S01]  /*5540*/  MUFU.EX2 R35, R35 ;  /* 0x0000002300237308 */ /* 0x000ea20000000800 */
[----:B0-----:R-:W-:-:S01]  /*5550*/  FADD.FTZ R4, R65, R4 ;  /* 0x0000000441047221 */ /* 0x001fc20000010000 */
[----:B------:R-:W-:Y:S02]  /*5560*/  F2FP.SATFINITE.E4M3.F32.PACK_AB_MERGE_C R54, R65, R54, RZ ;  /* 0x000000364136723e */ /* 0x000fe400048070ff */
[----:B-1----:R-:W-:Y:S02]  /*5570*/  CS2R R70, SRZ ;  /* 0x0000000000467805 */ /* 0x002fe4000001ff00 */
[----:B------:R-:W-:Y:S02]  /*5580*/  F2FP.SATFINITE.E4M3.F32.PACK_AB_MERGE_C R207, R55, R46, R54 ;  /* 0x0000002e37cf723e */ /* 0x000fe40004807036 */
[----:B------:R-:W-:Y:S01]  /*5590*/  CS2R R54, SRZ ;  /* 0x0000000000367805 */ /* 0x000fe2000001ff00 */
[----:B------:R-:W0:Y:S01]  /*55a0*/  MUFU.EX2 R74, R74 ;  /* 0x0000004a004a7308 */ /* 0x000e220000000800 */
[----:B---3--:R-:W-:-:S01]  /*55b0*/  FADD.FTZ R5, R6, R5 ;  /* 0x0000000506057221 */ /* 0x008fc20000010000 */
[----:B------:R-:W-:-:S04]  /*55c0*/  F2FP.SATFINITE.E4M3.F32.PACK_AB_MERGE_C R67, R6, R67, RZ ;  /* 0x000000430643723e */ /* 0x000fc800048070ff */
[----:B------:R-:W-:Y:S02]  /*55d0*/  F2FP.SATFINITE.E4M3.F32.PACK_AB_MERGE_C R206, R47, R68, R67 ;  /* 0x000000442fce723e */ /* 0x000fe40004807043 */
[----:B------:R-:W-:Y:S01]  /*55e0*/  CS2R R68, SRZ ;  /* 0x0000000000447805 */ /* 0x000fe2000001ff00 */
[----:B------:R-:W1:Y:S01]  /*55f0*/  MUFU.EX2 R64, R64 ;  /* 0x0000004000407308 */ /* 0x000e620000000800 */
[----:B--2---:R-:W-:-:S01]  /*5600*/  FADD.FTZ R7, R35, R4 ;  /* 0x0000000423077221 */ /* 0x004fc20000010000 */
[----:B------:R-:W-:-:S06]  /*5610*/  CS2R R46, SRZ ;  /* 0x00000000002e7805 */ /* 0x000fcc000001ff00 */
[----:B------:R2:W3:Y:S01]  /*5620*/  MUFU.EX2 R3, R66 ;  /* 0x0000004200037308 */ /* 0x0004e20000000800 */
[----:B0-----:R-:W-:-:S07]  /*5630*/  FADD.FTZ R2, R74, R5 ;  /* 0x000000054a027221 */ /* 0x001fce0000010000 */
[----:B------:R-:W0:Y:S01]  /*5640*/  MUFU.EX2 R39, R39 ;  /* 0x0000002700277308 */ /* 0x000e220000000800 */
[----:B-1----:R-:W-:-:S01]  /*5650*/  FADD.FTZ R4, R64, R7 ;  /* 0x0000000740047221 */ /* 0x002fc20000010000 */
[----:B--2---:R-:W-:-:S06]  /*5660*/  CS2R R66, SRZ ;  /* 0x0000000000427805 */ /* 0x004fcc000001ff00 */
[----:B------:R-:W1:Y:S01]  /*5670*/  MUFU.EX2 R24, R24 ;  /* 0x0000001800187308 */ /* 0x000e620000000800 */
[----:B---3--:R-:W-:-:S07]  /*5680*/  FADD.FTZ R7, R3, R2 ;  /* 0x0000000203077221 */ /* 0x008fce0000010000 */
[----:B------:R-:W2:Y:S01]  /*5690*/  MUFU.EX2 R38, R38 ;  /* 0x0000002600267308 */ /* 0x000ea20000000800 */
[----:B0-----:R-:W-:-:S07]  /*56a0*/  FADD.FTZ R9, R39, R4 ;  /* 0x0000000427097221 */ /* 0x001fce0000010000 */
[----:B------:R-:W0:Y:S01]  /*56b0*/  MUFU.EX2 R75, R75 ;  /* 0x0000004b004b7308 */ /* 0x000e220000000800 */
[----:B-1----:R-:W-:-:S07]  /*56c0*/  FADD.FTZ R2, R24, R7 ;  /* 0x0000000718027221 */ /* 0x002fce0000010000 */
[----:B------:R-:W1:Y:S01]  /*56d0*/  MUFU.EX2 R31, R31 ;  /* 0x0000001f001f7308 */ /* 0x000e620000000800 */
[C---:B--2---:R-:W-:Y:S01]  /*56e0*/  F2FP.SATFINITE.E4M3.F32.PACK_AB_MERGE_C R39, R38.reuse, R39, RZ ;  /* 0x000000272627723e */ /* 0x044fe200048070ff */
[----:B------:R-:W-:-:S03]  /*56f0*/  FADD.FTZ R38, R38, R9 ;  /* 0x0000000926267221 */ /* 0x000fc60000010000 */
[----:B------:R-:W-:Y:S02]  /*5700*/  F2FP.SATFINITE.E4M3.F32.PACK_AB_MERGE_C R201, R64, R35, R39 ;  /* 0x0000002340c9723e */ /* 0x000fe40004807027 */
[----:B------:R-:W-:Y:S01]  /*5710*/  CS2R R64, SRZ ;  /* 0x0000000000407805 */ /* 0x000fe2000001ff00 */
[----:B------:R-:W2:Y:S01]  /*5720*/  MUFU.EX2 R85, R85 ;  /* 0x0000005500557308 */ /* 0x000ea20000000800 */
[----:B0-----:R-:W-:-:S01]  /*5730*/  FADD.FTZ R2, R75, R2 ;  /* 0x000000024b027221 */ /* 0x001fc20000010000 */
[----:B------:R-:W-:-:S04]  /*5740*/  F2FP.SATFINITE.E4M3.F32.PACK_AB_MERGE_C R24, R75, R24, RZ ;  /* 0x000000184b18723e */ /* 0x000fc800048070ff */
[----:B------:R-:W-:Y:S02]  /*5750*/  F2FP.SATFINITE.E4M3.F32.PACK_AB_MERGE_C R200, R3, R74, R24 ;  /* 0x0000004a03c8723e */ /* 0x000fe40004807018 */
[----:B------:R-:W-:Y:S01]  /*5760*/  CS2R R74, SRZ ;  /* 0x00000000004a7805 */ /* 0x000fe2000001ff00 */
[----:B------:R-:W0:Y:S01]  /*5770*/  MUFU.EX2 R30, R30 ;  /* 0x0000001e001e7308 */ /* 0x000e220000000800 */
[----:B-1----:R-:W-:-:S01]  /*5780*/  FADD.FTZ R9, R31, R38 ;  /* 0x000000261f097221 */ /* 0x002fc20000010000 */
[----:B------:R-:W-:Y:S02]  /*5790*/  CS2R R38, SRZ ;  /* 0x0000000000267805 */ /* 0x000fe4000001ff00 */
[----:B------:R-:W-:-:S04]  /*57a0*/  CS2R R24, SRZ ;  /* 0x0000000000187805 */ /* 0x000fc8000001ff00 */
[----:B------:R-:W1:Y:S01]  /*57b0*/  MUFU.EX2 R86, R86 ;  /* 0x0000005600567308 */ /* 0x000e620000000800 */
[----:B--2---:R-:W-:-:S07]  /*57c0*/  FADD.FTZ R7, R85, R2 ;  /* 0x0000000255077221 */ /* 0x004fce0000010000 */
[----:B------:R-:W-:Y:S01]  /*57d0*/  MUFU.EX2 R34, R34 ;  /* 0x0000002200227308 */ /* 0x000fe20000000800 */
[----:B0-----:R-:W-:-:S07]  /*57e0*/  FADD.FTZ R9, R30, R9 ;  /* 0x000000091e097221 */ /* 0x001fce0000010000 */
[----:B------:R0:W2:Y:S01]  /*57f0*/  MUFU.EX2 R5, R26 ;  /* 0x0000001a00057308 */ /* 0x0000a20000000800 */
[----:B-1----:R-:W-:-:S07]  /*5800*/  FADD.FTZ R2, R86, R7 ;  /* 0x0000000756027221 */ /* 0x002fce0000010000 */
[----:B------:R-:W1:Y:S01]  /*5810*/  MUFU.EX2 R87, R87 ;  /* 0x0000005700577308 */ /* 0x000e620000000800 */
[----:B0-----:R-:W-:-:S07]  /*5820*/  CS2R R26, SRZ ;  /* 0x00000000001a7805 */ /* 0x001fce000001ff00 */
[----:B------:R-:W0:Y:S01]  /*5830*/  MUFU.EX2 R88, R88 ;  /* 0x0000005800587308 */ /* 0x000e220000000800 */
[----:B--2---:R-:W-:Y:S01]  /*5840*/  F2FP.SATFINITE.E4M3.F32.PACK_AB_MERGE_C R6, R5, R34, RZ ;  /* 0x000000220506723e */ /* 0x004fe200048070ff */
[----:B------:R-:W-:-:S03]  /*5850*/  FADD.FTZ R34, R34, R9 ;  /* 0x0000000922227221 */ /* 0x000fc60000010000 */
[----:B------:R-:W-:Y:S02]  /*5860*/  F2FP.SATFINITE.E4M3.F32.PACK_AB_MERGE_C R203, R30, R31, R6 ;  /* 0x0000001f1ecb723e */ /* 0x000fe40004807006 */
[----:B------:R-:W-:Y:S01]  /*5870*/  CS2R R30, SRZ ;  /* 0x00000000001e7805 */ /* 0x000fe2000001ff00 */
[----:B-1----:R-:W-:Y:S01]  /*5880*/  FADD.FTZ R3, R87, R2 ;  /* 0x0000000257037221 */ /* 0x002fe20000010000 */
[----:B------:R-:W-:-:S01]  /*5890*/  FADD.FTZ R2, R5, R34 ;  /* 0x0000002205027221 */ /* 0x000fc20000010000 */
[----:B------:R-:W-:Y:S02]  /*58a0*/  CS2R R34, SRZ ;  /* 0x0000000000227805 */ /* 0x000fe4000001ff00 */
[C---:B0-----:R-:W-:Y:S01]  /*58b0*/  F2FP.SATFINITE.E4M3.F32.PACK_AB_MERGE_C R4, R88.reuse, R87, RZ ;  /* 0x000000575804723e */ /* 0x041fe200048070ff */
[----:B------:R-:W-:Y:S01]  /*58c0*/  FADD.FTZ R3, R88, R3 ;  /* 0x0000000358037221 */ /* 0x000fe20000010000 */
[----:B------:R-:W-:Y:S02]  /*58d0*/  CS2R R88, SRZ ;  /* 0x0000000000587805 */ /* 0x000fe4000001ff00 */
[----:B------:R-:W-:-:S02]  /*58e0*/  F2FP.SATFINITE.E4M3.F32.PACK_AB_MERGE_C R202, R86, R85, R4 ;  /* 0x0000005556ca723e */ /* 0x000fc40004807004 */
        /* <DEDUP_REMOVED lines=9> */
[----:B------:R-:W-:-:S05]  /*5980*/  ULDC UR52, c[0x0][0x988] ;  /* 0x0002620000347ab9 */ /* 0x000fca0000000800 */
.L_x_2199:
[----:B------:R-:W-:Y:S01]  /*5990*/  ISETP.NE.AND P2, PT, RZ, UR40, PT ;  /* 0x00000028ff007c0c */ /* 0x000fe2000bf45270 */
[----:B------:R-:W-:-:S04]  /*59a0*/  UISETP.NE.AND UP0, UPT, UR55, 0x1, UPT ;  /* 0x000000013700788c */ /* 0x000fc8000bf05270 */
[----:B------:R-:W-:-:S04]  /*59b0*/  USEL UR44, URZ, 0x1, UP0 ;  /* 0x000000013f2c7887 */ /* 0x000fc80008000000 */
[----:B------:R-:W-:-:S04]  /*59c0*/  ULOP3.LUT UR44, UR57, UR44, URZ, 0x3c, !UPT ;  /* 0x0000002c392c7292 */ /* 0x000fc8000f8e3c3f */
[----:B------:R-:W-:Y:S08]  /*59d0*/  @P2 BRA `(.L_x_2189) ;  /* 0x0000000000382947 */ /* 0x000ff00003800000 */
[----:B------:R-:W-:Y:S05]  /*59e0*/  @!P0 BRA `(.L_x_2190) ;  /* 0x0000000000048947 */ /* 0x000fea0003800000 */
[----:B------:R-:W-:Y:S01]  /*59f0*/  BPT.TRAP 0x1 ;  /* 0x000000040000795c */ /* 0x000fe20000300000 */
.L_x_2190:
        /* <DEDUP_REMOVED lines=9> */
.L_x_2191:
[----:B-1----:R-:W-:Y:S05]  /*5a90*/  @P1 BRA `(.L_x_2189) ;  /* 0x0000000000081947 */ /* 0x002fea0003800000 */
[----:B------:R-:W1:Y:S02]  /*5aa0*/  SYNCS.PHASECHK.TRANS64.TRYWAIT P1, [UR6+0x33430], R6 ;  /* 0x03343006ff0075a7 */ /* 0x000e640008020146 */
[----:B-1----:R-:W-:Y:S05]  /*5ab0*/  @!P1 BRA `(.L_x_2192) ;  /* 0x0000010c005c9947 */ /* 0x002fea0003800000 */
.L_x_2189:
[----:B-1----:R-:W1:Y:S01]  /*5ac0*/  S2R R7, SR_TID.X ;  /* 0x0000000000077919 */ /* 0x002e620000002100 */
[----:B------:R-:W-:Y:S01]  /*5ad0*/  UIADD3 UR43, UR55, 0x1, URZ ;  /* 0x00000001372b7890 */ /* 0x000fe2000fffe03f */
[----:B------:R-:W-:Y:S01]  /*5ae0*/  UMOV UR27, 0x80000020 ;  /* 0x80000020001b7882 */ /* 0x000fe20000000000 */
[----:B------:R-:W-:Y:S02]  /*5af0*/  UMOV UR28, UR24 ;  /* 0x00000018001c7c82 */ /* 0x000fe40008000000 */
[----:B------:R-:W-:Y:S01]  /*5b00*/  UISETP.NE.AND UP0, UPT, UR43, 0x2, UPT ;  /* 0x000000022b00788c */ /* 0x000fe2000bf05270 */
[----:B------:R-:W-:Y:S01]  /*5b10*/  UMOV UR29, UR25 ;  /* 0x00000019001d7c82 */ /* 0x000fe20008000000 */
[----:B------:R-:W-:Y:S02]  /*5b20*/  UMOV UR31, 0x80000020 ;  /* 0x80000020001f7882 */ /* 0x000fe40000000000 */
[----:B------:R-:W-:Y:S01]  /*5b30*/  USEL UR43, UR43, URZ, UP0 ;  /* 0x0000003f2b2b7287 */ /* 0x000fe20008000000 */
[----:B------:R-:W-:Y:S01]  /*5b40*/  UMOV UR32, UR24 ;  /* 0x0000001800207c82 */ /* 0x000fe20008000000 */
[----:B------:R-:W-:-:S02]  /*5b50*/  UMOV UR33, UR25 ;  /* 0x0000001900217c82 */ /* 0x000fc40008000000 */
[----:B------:R-:W-:Y:S01]  /*5b60*/  UIMAD UR58, UR43, 0x780, UR47 ;  /* 0x000007802b3a78a4 */ /* 0x000fe2000f8e022f */
[----:B------:R-:W-:Y:S01]  /*5b70*/  UMOV UR35, 0x80000020 ;  /* 0x8000002000237882 */ /* 0x000fe20000000000 */
[----:B------:R-:W-:Y:S02]  /*5b80*/  UMOV UR7, 0x80000020 ;  /* 0x8000002000077882 */ /* 0x000fe40000000000 */
[----:B------:R-:W-:Y:S02]  /*5b90*/  UIADD3 UR30, UR58, 0x80, URZ ;  /* 0x000000803a1e7890 */ /* 0x000fe4000fffe03f */
[----:B------:R-:W-:Y:S02]  /*5ba0*/  UIADD3 UR34, UR58, 0x100, URZ ;  /* 0x000001003a227890 */ /* 0x000fe4000fffe03f */
[----:B------:R-:W-:Y:S01]  /*5bb0*/  UMOV UR26, UR58 ;  /* 0x0000003a001a7c82 */ /* 0x000fe20008000000 */
[----:B------:R-:W-:Y:S02]  /*5bc0*/  UIADD3 UR6, UR58, 0x200, URZ ;  /* 0x000002003a067890 */ /* 0x000fe4000fffe03f */
[----:B------:R-:W-:Y:S01]  /*5bd0*/  UIADD3 UR10, UR58, 0x202, URZ ;  /* 0x000002023a0a7890 */ /* 0x000fe2000fffe03f */
[----:B------:R-:W-:Y:S01]  /*5be0*/  UMOV UR11, 0x80000020 ;  /* 0x80000020000b7882 */ /* 0x000fe20000000000 */
[----:B------:R-:W-:Y:S01]  /*5bf0*/  UIADD3 UR14, UR58, 0x282, URZ ;  /* 0x000002823a0e7890 */ /* 0x000fe2000fffe03f */
[----:B------:R-:W-:Y:S01]  /*5c00*/  UMOV UR15, 0x80000020 ;  /* 0x80000020000f7882 */ /* 0x000fe20000000000 */
[----:B------:R-:W-:Y:S01]  /*5c10*/  UIADD3 UR18, UR58, 0x500, URZ ;  /* 0x000005003a127890 */ /* 0x000fe2000fffe03f */
[----:B-1----:R-:W-:Y:S01]  /*5c20*/  SHF.R.U32.HI R7, RZ, 0x7, R7 ;  /* 0x00000007ff077819 */ /* 0x002fe20000011607 */
[----:B------:R-:W-:Y:S01]  /*5c30*/  UMOV UR19, 0x80000020 ;  /* 0x8000002000137882 */ /* 0x000fe20000000000 */
[----:B------:R-:W-:Y:S01]  /*5c40*/  UIADD3 UR22, UR58, 0x502, URZ ;  /* 0x000005023a167890 */ /* 0x000fe2000fffe03f */
[----:B------:R-:W-:-:S02]  /*5c50*/  UMOV UR23, 0x80000020 ;  /* 0x8000002000177882 */ /* 0x000fc40000000000 */
[----:B0-----:R-:W-:-:S05]  /*5c60*/  VIADD R6, R7, 0x8 ;  /* 0x0000000807067836 */ /* 0x001fca0000000000 */
[----:B------:R0:W-:Y:S06]  /*5c70*/  BAR.SYNC.DEFER_BLOCKING R6, 0x100 ;  /* 0x000400060000751d */ /* 0x0001ec0000010000 */
[----:B------:R-:W-:-:S06]  /*5c80*/  WARPGROUP.ARRIVE ;  /* 0x00000000000079c5 */ /* 0x000fcc0000000000 */
[----:B------:R-:W-:Y:S01]  /*5c90*/  QGMMA.64x32x32.F32.E4M3.E4M3 R184, gdesc[UR24], RZ, !UPT, gsb0 ;  /* 0x0060000018b879f3 */ /* 0x000fe2000c0008ff */
[----:B------:R-:W-:Y:S01]  /*5ca0*/  UIADD3 UR26, UR58, 0x180, URZ ;  /* 0x000001803a1a7890 */ /* 0x000fe2000fffe03f */
        /* <DEDUP_REMOVED lines=160> */
.L_x_2194:
[----:B------:R-:W-:Y:S01]  /*66b0*/  ULEA UR6, UR55, UR41, 0x3 ;  /* 0x0000002937067291 */ /* 0x000fe2000f8e183f */
[----:B------:R-:W-:-:S05]  /*66c0*/  IMAD.U32 R6, RZ, RZ, UR57 ;  /* 0x00000039ff067e24 */ /* 0x000fca000f8e00ff */
[----:B------:R-:W-:-:S04]  /*66d0*/  SHF.L.U32 R6, R6, 0x1f, RZ ;  /* 0x0000001f06067819 */ /* 0x000fc800000006ff */
[----:B------:R0:W1:Y:S01]  /*66e0*/  SYNCS.PHASECHK.TRANS64.TRYWAIT P1, [UR6+0x33450], R6 ;  /* 0x03345006ff0075a7 */ /* 0x0000620008020146 */
[----:B------:R-:W-:Y:S05]  /*66f0*/  @!P0 BRA `(.L_x_2195) ;  /* 0x0000000000048947 */ /* 0x000fea0003800000 */
[----:B------:R-:W-:Y:S01]  /*6700*/  BPT.TRAP 0x1 ;  /* 0x000000040000795c */ /* 0x000fe20000300000 */
.L_x_2195:
[----:B-1----:R-:W-:Y:S05]  /*6710*/  @P1 BRA `(.L_x_2193) ;  /* 0x0000000000081947 */ /* 0x002fea0003800000 */
[----:B------:R-:W1:Y:S02]  /*6720*/  SYNCS.PHASECHK.TRANS64.TRYWAIT P1, [UR6+0x33450], R6 ;  /* 0x03345006ff0075a7 */ /* 0x000e640008020146 */
[----:B-1----:R-:W-:Y:S05]  /*6730*/  @!P1 BRA `(.L_x_2196) ;  /* 0x0000010000549947 */ /* 0x002fea0003800000 */
.L_x_2193:
        /* <DEDUP_REMOVED lines=36> */
.L_x_2197:
[----:B------:R-:W-:Y:S01]  /*6980*/  UISETP.NE.AND UP0, UPT, UR49, URZ, UPT ;  /* 0x0000003f3100728c */ /* 0x000fe2000bf05270 */
[C---:B------:R-:W-:Y:S01]  /*6990*/  FMUL.FTZ R13, R0.reuse, R191 ;  /* 0x000000bf000d7220 */ /* 0x040fe20000410000 */
[C---:B------:R-:W-:Y:S01]  /*69a0*/  FMUL.FTZ R191, R0.reuse, R156 ;  /* 0x0000009c00bf7220 */ /* 0x040fe20000410000 */
[----:B------:R-:W-:Y:S01]  /*69b0*/  FMUL.FTZ R11, R0, R189 ;  /* 0x000000bd000b7220 */ /* 0x000fe20000410000 */
[----:B------:R-:W-:Y:S02]  /*69c0*/  VIADD R156, R18, UR37 ;  /* 0x00000025129c7c36 */ /* 0x000fe40008000000 */
[C---:B------:R-:W-:Y:S01]  /*69d0*/  FMUL.FTZ R189, R0.reuse, R152 ;  /* 0x0000009800bd7220 */ /* 0x040fe20000410000 */
[----:B------:R-:W-:Y:S01]  /*69e0*/  PLOP3.LUT P1, PT, PT, PT, UP0, 0x80, 0x0 ;  /* 0x000000000000781c */ /* 0x000fe20003f2f008 */
[C---:B------:R-:W-:Y:S01]  /*69f0*/  FMUL.FTZ R152, R0.reuse, R154 ;  /* 0x0000009a00987220 */ /* 0x040fe20000410000 */
[----:B------:R-:W-:Y:S01]  /*6a00*/  PLOP3.LUT P2, PT, PT, PT, UP0, 0x80, 0x0 ;  /* 0x000000000000781c */ /* 0x000fe20003f4f008 */
[C---:B------:R-:W-:Y:S01]  /*6a10*/  FMUL.FTZ R154, R0.reuse, R158 ;  /* 0x0000009e009a7220 */ /* 0x040fe20000410000 */
[C---:B0-----:R-:W-:Y:S01]  /*6a20*/  FMUL.FTZ R6, R0.reuse, R184 ;  /* 0x000000b800067220 */ /* 0x041fe20000410000 */
[----:B------:R-:W-:Y:S01]  /*6a30*/  @UP0 ULDC UR6, c[0x0][0x44c] ;  /* 0x0001130000060ab9 */ /* 0x000fe20000000800 */
[C---:B------:R-:W-:Y:S01]  /*6a40*/  FMUL.FTZ R184, R0.reuse, R196 ;  /* 0x000000c400b87220 */ /* 0x040fe20000410000 */
[C---:B------:R-:W-:Y:S01]  /*6a50*/  FMUL.FTZ R12, R0.reuse, R190 ;  /* 0x000000be000c7220 */ /* 0x040fe20000410000 */
[----:B------:R-:W0:Y:S01]  /*6a60*/  LDC R196, c[0x0][0x2f0] ;  /* 0x0000bc00ffc47b82 */ /* 0x000e220000000800 */
[C---:B------:R-:W-:Y:S01]  /*6a70*/  FMUL.FTZ R190, R0.reuse, R157 ;  /* 0x0000009d00be7220 */ /* 0x040fe20000410000 */
[C---:B------:R-:W-:Y:S01]  /*6a80*/  FMUL.FTZ R157, R0.reuse, R162 ;  /* 0x000000a2009d7220 */ /* 0x040fe20000410000 */
[C---:B------:R-:W-:Y:S01]  /*6a90*/  FMUL.FTZ R10, R0.reuse, R188 ;  /* 0x000000bc000a7220 */ /* 0x040fe20000410000 */
[----:B------:R-:W-:Y:S01]  /*6aa0*/  FMUL.FTZ R188, R0, R177 ;  /* 0x000000b100bc7220 */ /* 0x000fe20000410000 */
[----:B------:R-:W-:Y:S01]  /*6ab0*/  @P1 IMAD.HI.U32 R158, R156, UR6, RZ ;  /* 0x000000069c9e1c27 */ /* 0x000fe2000f8e00ff */
[----:B------:R-:W-:-:S03]  /*6ac0*/  @UP0 ULDC UR6, c[0x0][0x450] ;  /* 0x0001140000060ab9 */ /* 0x000fc60000000800 */
[C---:B------:R-:W-:Y:S01]  /*6ad0*/  FMUL.FTZ R177, R0.reuse, R178 ;  /* 0x000000b200b17220 */ /* 0x040fe20000410000 */
[C---:B------:R-:W-:Y:S01]  /*6ae0*/  FMUL.FTZ R178, R0.reuse, R179 ;  /* 0x000000b300b27220 */ /* 0x040fe20000410000 */
[C---:B------:R-:W-:Y:S01]  /*6af0*/  FMUL.FTZ R179, R0.reuse, R180 ;  /* 0x000000b400b37220 */ /* 0x040fe20000410000 */
[----:B------:R-:W-:Y:S01]  /*6b00*/  @P2 SHF.R.U32.HI R156, RZ, UR6, R158 ;  /* 0x00000006ff9c2c19 */ /* 0x000fe2000801169e */
[----:B------:R-:W-:Y:S01]  /*6b10*/  UMOV UR6, 0x1 ;  /* 0x0000000100067882 */ /* 0x000fe20000000000 */
[C---:B------:R-:W-:Y:S01]  /*6b20*/  FMUL.FTZ R15, R0.reuse, R193 ;  /* 0x000000c1000f7220 */ /* 0x040fe20000410000 */
[C---:B------:R-:W-:Y:S01]  /*6b30*/  FMUL.FTZ R180, R0.reuse, R181 ;  /* 0x000000b500b47220 */ /* 0x040fe20000410000 */
[----:B------:R-:W-:Y:S01]  /*6b40*/  UIMAD UR6, UR56, -0xa0, UR6 ;  /* 0xffffff60380678a4 */ /* 0x000fe2000f8e0206 */
[----:B------:R-:W1:Y:S01]  /*6b50*/  SHFL.IDX PT, R162, R156, RZ, 0x1c1f ;  /* 0x001c1fff9ca27589 */ /* 0x000e6200000e0000 */
[C---:B------:R-:W-:Y:S01]  /*6b60*/  FMUL.FTZ R181, R0.reuse, R182 ;  /* 0x000000b600b57220 */ /* 0x040fe20000410000 */
[C---:B------:R-:W-:Y:S01]  /*6b70*/  FMUL.FTZ R193, R0.reuse, R160 ;  /* 0x000000a000c17220 */ /* 0x040fe20000410000 */
[----:B------:R-:W-:Y:S01]  /*6b80*/  FMUL.FTZ R182, R0, R183 ;  /* 0x000000b700b67220 */ /* 0x000fe20000410000 */
[----:B------:R-:W-:-:S02]  /*6b90*/  IMAD.MOV.U32 R160, RZ, RZ, -0x2 ;  /* 0xfffffffeffa07424 */ /* 0x000fc400078e00ff */
[C---:B------:R-:W-:Y:S01]  /*6ba0*/  FMUL.FTZ R183, R0.reuse, R153 ;  /* 0x0000009900b77220 */ /* 0x040fe20000410000 */
[C---:B------:R-:W-:Y:S01]  /*6bb0*/  FMUL.FTZ R7, R0.reuse, R185 ;  /* 0x000000b900077220 */ /* 0x040fe20000410000 */
[C---:B------:R-:W-:Y:S01]  /*6bc0*/  FMUL.FTZ R153, R0.reuse, R155 ;  /* 0x0000009b00997220 */ /* 0x040fe20000410000 */
[C---:B------:R-:W-:Y:S01]  /*6bd0*/  FMUL.FTZ R155, R0.reuse, R159 ;  /* 0x0000009f009b7220 */ /* 0x040fe20000410000 */
[----:B------:R-:W2:Y:S01]  /*6be0*/  MUFU.TANH R6, R6 ;  /* 0x0000000600067308 */ /* 0x000ea20000002400 */
[----:B------:R-:W-:Y:S02]  /*6bf0*/  IMAD R159, R17, R160, UR6 ;  /* 0x00000006119f7e24 */ /* 0x000fe4000f8e02a0 */
[C---:B------:R-:W-:Y:S01]  /*6c00*/  FMUL.FTZ R14, R0.reuse, R192 ;  /* 0x000000c0000e7220 */ /* 0x040fe20000410000 */
[C---:B------:R-:W-:Y:S01]  /*6c10*/  FMUL.FTZ R158, R0.reuse, R163 ;  /* 0x000000a3009e7220 */ /* 0x040fe20000410000 */
[----:B------:R-:W-:Y:S01]  /*6c20*/  FMUL.FTZ R185, R0, R197 ;  /* 0x000000c500b97220 */ /* 0x000fe20000410000 */
[----:B0-----:R-:W-:-:S02]  /*6c30*/  IMAD R159, R196, UR48, R159 ;  /* 0x00000030c49f7c24 */ /* 0x001fc4000f8e029f */
        /* <DEDUP_REMOVED lines=8> */
[----:B------:R-:W-:Y:S01]  /*6cc0*/  FMUL.FTZ R169, R0, R169 ;  /* 0x000000a900a97220 */ /* 0x000fe20000410000 */
[--C-:B-1----:R-:W-:Y:S01]  /*6cd0*/  IADD3 R162, R162, -UR53, R159.reuse ;  /* 0x80000035a2a27c10 */ /* 0x102fe2000fffe09f */
[----:B------:R-:W1:Y:S01]  /*6ce0*/  MUFU.TANH R10, R10 ;  /* 0x0000000a000a7308 */ /* 0x000e620000002400 */
[C---:B------:R-:W-:Y:S01]  /*6cf0*/  FMUL.FTZ R172, R0.reuse, R172 ;  /* 0x000000ac00ac7220 */ /* 0x040fe20000410000 */
[----:B------:R-:W-:Y:S01]  /*6d00*/  FMUL.FTZ R173, R0, R173 ;  /* 0x000000ad00ad7220 */ /* 0x000fe20000410000 */
[----:B------:R-:W-:Y:S01]  /*6d10*/  ISETP.GT.AND P1, PT, R162, RZ, PT ;  /* 0x000000ffa200720c */ /* 0x000fe20003f24270 */
[----:B------:R-:W-:Y:S01]  /*6d20*/  FMUL.FTZ R176, R0, R176 ;  /* 0x000000b000b07220 */ /* 0x000fe20000410000 */
[----:B------:R-:W-:Y:S01]  /*6d30*/  ISETP.GT.AND P2, PT, R162, 0x1, PT ;  /* 0x00000001a200780c */ /* 0x000fe20003f44270 */
[----:B------:R-:W-:Y:S01]  /*6d40*/  FMUL.FTZ R192, R0, R161 ;  /* 0x000000a100c07220 */ /* 0x000fe20000410000 */
[----:B--2---:R-:W-:Y:S01]  /*6d50*/  FSEL R163, R6, -INF , P1 ;  /* 0xff80000006a37808 */ /* 0x004fe20000800000 */
[----:B------:R-:W2:Y:S01]  /*6d60*/  MUFU.TANH R11, R11 ;  /* 0x0000000b000b7308 */ /* 0x000ea20000002400 */
[----:B------:R-:W-:Y:S01]  /*6d70*/  ISETP.GT.AND P1, PT, R162, 0x8, PT ;  /* 0x00000008a200780c */ /* 0x000fe20003f24270 */
[C---:B------:R-:W-:Y:S01]  /*6d80*/  FMUL.FTZ R161, R0.reuse, R167 ;  /* 0x000000a700a17220 */ /* 0x040fe20000410000 */
[----:B0-----:R-:W-:Y:S01]  /*6d90*/  FSEL R7, R7, -INF , P2 ;  /* 0xff80000007077808 */ /* 0x001fe20001000000 */
[C---:B------:R-:W-:Y:S01]  /*6da0*/  FMUL.FTZ R167, R0.reuse, R140 ;  /* 0x0000008c00a77220 */ /* 0x040fe20000410000 */
[----:B------:R-:W-:Y:S01]  /*6db0*/  FMNMX.FTZ R6, R163, R4, !PT ;  /* 0x00000004a3067209 */ /* 0x000fe20007810000 */
[----:B------:R-:W-:Y:S01]  /*6dc0*/  FMUL.FTZ R21, R0, R195 ;  /* 0x000000c300157220 */ /* 0x000fe20000410000 */
[----:B------:R-:W-:Y:S01]  /*6dd0*/  ISETP.GT.AND P2, PT, R162, 0x9, PT ;  /* 0x00000009a200780c */ /* 0x000fe20003f44270 */
[----:B------:R-:W0:Y:S01]  /*6de0*/  MUFU.TANH R14, R14 ;  /* 0x0000000e000e7308 */ /* 0x000e220000002400 */
[----:B-1----:R-:W-:Y:S01]  /*6df0*/  FSEL R10, R10, -INF , P1 ;  /* 0xff8000000a0a7808 */ /* 0x002fe20000800000 */
[C---:B------:R-:W-:Y:S01]  /*6e00*/  FMUL.FTZ R195, R0.reuse, R141 ;  /* 0x0000008d00c37220 */ /* 0x040fe20000410000 */
[----:B------:R-:W-:Y:S01]  /*6e10*/  FMNMX.FTZ R137, R7, R6, !PT ;  /* 0x0000000607897209 */ /* 0x000fe20007810000 */
[----:B------:R-:W-:Y:S01]  /*6e20*/  FMUL.FTZ R6, R0, R138 ;  /* 0x0000008a00067220 */ /* 0x000fe20000410000 */
[----:B------:R-:W-:Y:S01]  /*6e30*/  ISETP.GT.AND P1, PT, R162, 0x10, PT ;  /* 0x00000010a200780c */ /* 0x000fe20003f24270 */
[----:B------:R-:W-:Y:S01]  /*6e40*/  FMUL.FTZ R196, R0, R144 ;  /* 0x0000009000c47220 */ /* 0x000fe20000410000 */
[----:B------:R-:W-:Y:S01]  /*6e50*/  FMNMX.FTZ R136, R10, R137, !PT ;  /* 0x000000890a887209 */ /* 0x000fe20007810000 */
[----:B------:R-:W1:Y:S01]  /*6e60*/  MUFU.TANH R15, R15 ;  /* 0x0000000f000f7308 */ /* 0x000e620000002400 */
[----:B--2---:R-:W-:Y:S01]  /*6e70*/  FSEL R11, R11, -INF , P2 ;  /* 0xff8000000b0b7808 */ /* 0x004fe20001000000 */
[----:B------:R-:W-:Y:S01]  /*6e80*/  FMUL.FTZ R197, R0, R145 ;  /* 0x0000009100c57220 */ /* 0x000fe20000410000 */
[----:B------:R-:W-:Y:S01]  /*6e90*/  ISETP.GT.AND P2, PT, R162, 0x11, PT ;  /* 0x00000011a200780c */ /* 0x000fe20003f44270 */
[C---:B------:R-:W-:Y:S01]  /*6ea0*/  FMUL.FTZ R8, R0.reuse, R186 ;  /* 0x000000ba00087220 */ /* 0x040fe20000410000 */
[----:B------:R-:W-:Y:S01]  /*6eb0*/  FMNMX.FTZ R137, R11, R136, !PT ;  /* 0x000000880b897209 */ /* 0x000fe20007810000 */
[C---:B------:R-:W-:Y:S01]  /*6ec0*/  FMUL.FTZ R136, R0.reuse, R139 ;  /* 0x0000008b00887220 */ /* 0x040fe20000410000 */
[----:B------:R-:W-:Y:S01]  /*6ed0*/  FMUL.FTZ R186, R0, R198 ;  /* 0x000000c600ba7220 */ /* 0x000fe20000410000 */
[----:B------:R-:W2:Y:S01]  /*6ee0*/  MUFU.TANH R184, R184 ;  /* 0x000000b800b87308 */ /* 0x000ea20000002400 */
[----:B0-----:R-:W-:Y:S01]  /*6ef0*/  FSEL R14, R14, -INF , P1 ;  /* 0xff8000000e0e7808 */ /* 0x001fe20000800000 */
[----:B------:R-:W-:Y:S01]  /*6f00*/  FMUL.FTZ R198, R0, R148 ;  /* 0x0000009400c67220 */ /* 0x000fe20000410000 */
[----:B------:R-:W-:Y:S01]  /*6f10*/  ISETP.GT.AND P1, PT, R162, 0x18, PT ;  /* 0x00000018a200780c */ /* 0x000fe20003f24270 */
[----:B------:R-:W-:Y:S01]  /*6f20*/  FMUL.FTZ R148, R0, R124 ;  /* 0x0000007c00947220 */ /* 0x000fe20000410000 */
[----:B------:R-:W-:Y:S01]  /*6f30*/  FMNMX.FTZ R138, R14, R137, !PT ;  /* 0x000000890e8a7209 */ /* 0x000fe20007810000 */
[C---:B------:R-:W-:Y:S01]  /*6f40*/  FMUL.FTZ R149, R0.reuse, R149 ;  /* 0x0000009500957220 */ /* 0x040fe20000410000 */
[----:B------:R-:W-:Y:S01]  /*6f50*/  FMUL.FTZ R121, R0, R121 ;  /* 0x0000007900797220 */ /* 0x000fe20000410000 */
[----:B------:R-:W0:Y:S01]  /*6f60*/  MUFU.TANH R185, R185 ;  /* 0x000000b900b97308 */ /* 0x000e220000002400 */
[----:B-1----:R-:W-:Y:S01]  /*6f70*/  FSEL R15, R15, -INF , P2 ;  /* 0xff8000000f0f7808 */ /* 0x002fe20001000000 */
[----:B------:R-:W1:Y:S01]  /*6f80*/  SHFL.IDX PT, R156, R156, 0x1, 0x1c1f ;  /* 0x003c1f009c9c7f89 */ /* 0x000e6200000e0000 */
[----:B------:R-:W-:Y:S01]  /*6f90*/  ISETP.GT.AND P2, PT, R162, 0x19, PT ;  /* 0x00000019a200780c */ /* 0x000fe20003f44270 */
[C---:B------:R-:W-:Y:S01]  /*6fa0*/  FMUL.FTZ R9, R0.reuse, R187 ;  /* 0x000000bb00097220 */ /* 0x040fe20000410000 */
[----:B------:R-:W-:Y:S01]  /*6fb0*/  FMNMX.FTZ R137, R15, R138, !PT ;  /* 0x0000008a0f897209 */ /* 0x000fe20007810000 */
[----:B------:R-:W-:Y:S01]  /*6fc0*/  UMOV UR6, UR52 ;  /* 0x0000003400067c82 */ /* 0x000fe20008000000 */
[----:B------:R-:W-:Y:S01]  /*6fd0*/  FMUL.FTZ R187, R0, R199 ;  /* 0x000000c700bb7220 */ /* 0x000fe20000410000 */
[----:B------:R-:W3:Y:S01]  /*6fe0*/  MUFU.TANH R168, R168 ;  /* 0x000000a800a87308 */ /* 0x000ee20000002400 */
[----:B--2---:R-:W-:Y:S01]  /*6ff0*/  FSEL R184, R184, -INF , P1 ;  /* 0xff800000b8b87808 */ /* 0x004fe20000800000 */
[----:B------:R-:W-:Y:S01]  /*7000*/  FMUL.FTZ R170, R0, R170 ;  /* 0x000000aa00aa7220 */ /* 0x000fe20000410000 */
[----:B------:R-:W-:Y:S01]  /*7010*/  ISETP.GT.AND P1, PT, R162, 0x20, PT ;  /* 0x00000020a200780c */ /* 0x000fe20003f24270 */
[----:B------:R-:W-:Y:S01]  /*7020*/  FMUL.FTZ R171, R0, R171 ;  /* 0x000000ab00ab7220 */ /* 0x000fe20000410000 */
[----:B------:R-:W-:Y:S01]  /*7030*/  FMNMX.FTZ R138, R184, R137, !PT ;  /* 0x00000089b88a7209 */ /* 0x000fe20007810000 */
[C---:B------:R-:W-:Y:S01]  /*7040*/  FMUL.FTZ R174, R0.reuse, R174 ;  /* 0x000000ae00ae7220 */ /* 0x040fe20000410000 */
[C---:B------:R-:W-:Y:S01]  /*7050*/  FMUL.FTZ R175, R0.reuse, R175 ;  /* 0x000000af00af7220 */ /* 0x040fe20000410000 */
[----:B------:R-:W2:Y:S01]  /*7060*/  MUFU.TANH R169, R169 ;  /* 0x000000a900a97308 */ /* 0x000ea20000002400 */
[----:B0-----:R-:W-:Y:S01]  /*7070*/  FSEL R185, R185, -INF , P2 ;  /* 0xff800000b9b97808 */ /* 0x001fe20001000000 */
[----:B------:R-:W-:Y:S01]  /*7080*/  FMUL.FTZ R146, R0, R146 ;  /* 0x0000009200927220 */ /* 0x000fe20000410000 */
[----:B------:R-:W-:Y:S01]  /*7090*/  ISETP.GT.AND P2, PT, R162, 0x21, PT ;  /* 0x00000021a200780c */ /* 0x000fe20003f44270 */
[C---:B------:R-:W-:Y:S01]  /*70a0*/  FMUL.FTZ R147, R0.reuse, R147 ;  /* 0x0000009300937220 */ /* 0x040fe20000410000 */
[----:B------:R-:W-:Y:S01]  /*70b0*/  FMNMX.FTZ R137, R185, R138, !PT ;  /* 0x0000008ab9897209 */ /* 0x000fe20007810000 */
[C---:B------:R-:W-:Y:S01]  /*70c0*/  FMUL.FTZ R150, R0.reuse, R150 ;  /* 0x0000009600967220 */ /* 0x040fe20000410000 */
[----:B------:R-:W-:Y:S01]  /*70d0*/  FMUL.FTZ R151, R0, R151 ;  /* 0x0000009700977220 */ /* 0x000fe20000410000 */
[----:B------:R-:W0:Y:S01]  /*70e0*/  MUFU.TANH R172, R172 ;  /* 0x000000ac00ac7308 */ /* 0x000e220000002400 */
[----:B---3--:R-:W-:Y:S01]  /*70f0*/  FSEL R168, R168, -INF , P1 ;  /* 0xff800000a8a87808 */ /* 0x008fe20000800000 */
[----:B------:R-:W-:Y:S01]  /*7100*/  FMUL.FTZ R122, R0, R122 ;  /* 0x0000007a007a7220 */ /* 0x000fe20000410000 */
[----:B------:R-:W-:Y:S01]  /*7110*/  ISETP.GT.AND P1, PT, R162, 0x28, PT ;  /* 0x00000028a200780c */ /* 0x000fe20003f24270 */
[----:B------:R-:W-:Y:S01]  /*7120*/  FMUL.FTZ R123, R0, R123 ;  /* 0x0000007b007b7220 */ /* 0x000fe20000410000 */
[----:B------:R-:W-:Y:S01]  /*7130*/  FMNMX.FTZ R138, R168, R137, !PT ;  /* 0x00000089a88a7209 */ /* 0x000fe20007810000 */
[----:B------:R-:W-:Y:S01]  /*7140*/  FMUL.FTZ R126, R0, R126 ;  /* 0x0000007e007e7220 */ /* 0x000fe20000410000 */
[----:B-1----:R-:W-:Y:S01]  /*7150*/  IADD3 R159, R156, -UR53, R159 ;  /* 0x800000359c9f7c10 */ /* 0x002fe2000fffe09f */
[----:B------:R-:W1:Y:S01]  /*7160*/  MUFU.TANH R173, R173 ;  /* 0x000000ad00ad7308 */ /* 0x000e620000002400 */
[----:B--2---:R-:W-:Y:S01]  /*7170*/  FSEL R169, R169, -INF , P2 ;  /* 0xff800000a9a97808 */ /* 0x004fe20001000000 */
[----:B------:R-:W-:Y:S01]  /*7180*/  FMUL.FTZ R127, R0, R127 ;  /* 0x0000007f007f7220 */ /* 0x000fe20000410000 */
[----:B------:R-:W-:Y:S01]  /*7190*/  ISETP.GT.AND P2, PT, R162, 0x29, PT ;  /* 0x00000029a200780c */ /* 0x000fe20003f44270 */
[C---:B------:R-:W-:Y:S01]  /*71a0*/  FMUL.FTZ R130, R0.reuse, R130 ;  /* 0x0000008200827220 */ /* 0x040fe20000410000 */
[----:B------:R-:W-:Y:S01]  /*71b0*/  FMNMX.FTZ R137, R169, R138, !PT ;  /* 0x0000008aa9897209 */ /* 0x000fe20007810000 */
[----:B------:R-:W-:Y:S01]  /*71c0*/  FMUL.FTZ R131, R0, R131 ;  /* 0x0000008300837220 */ /* 0x000fe20000410000 */
[----:B------:R-:W-:Y:S01]  /*71d0*/  ISETP.GT.AND P3, PT, R159, 0x1, PT ;  /* 0x000000019f00780c */ /* 0x000fe20003f64270 */
[----:B------:R-:W2:Y:S01]  /*71e0*/  MUFU.TANH R176, R176 ;  /* 0x000000b000b07308 */ /* 0x000ea20000002400 */
[----:B0-----:R-:W-:Y:S01]  /*71f0*/  FSEL R172, R172, -INF , P1 ;  /* 0xff800000acac7808 */ /* 0x001fe20000800000 */
[----:B------:R-:W-:Y:S01]  /*7200*/  FMUL.FTZ R135, R0, R135 ;  /* 0x0000008700877220 */ /* 0x000fe20000410000 */
[----:B------:R-:W-:Y:S01]  /*7210*/  ISETP.GT.AND P1, PT, R162, 0x30, PT ;  /* 0x00000030a200780c */ /* 0x000fe20003f24270 */
[----:B------:R-:W-:Y:S01]  /*7220*/  ULEA UR7, UR43, UR41, 0x3 ;  /* 0x000000292b077291 */ /* 0x000fe2000f8e183f */
[----:B------:R-:W-:-:S03]  /*7230*/  FMNMX.FTZ R138, R172, R137, !PT ;  /* 0x00000089ac8a7209 */ /* 0x000fc60007810000 */
[----:B------:R-:W0:Y:S01]  /*7240*/  MUFU.TANH R188, R188 ;  /* 0x000000bc00bc7308 */ /* 0x000e220000002400 */
[----:B-1----:R-:W-:Y:S01]  /*7250*/  FSEL R173, R173, -INF , P2 ;  /* 0xff800000adad7808 */ /* 0x002fe20001000000 */
[----:B------:R-:W-:Y:S01]  /*7260*/  UIADD3 UR7, UR7, 0x33440, URZ ;  /* 0x0003344007077890 */ /* 0x000fe2000fffe03f */
[----:B------:R-:W-:Y:S02]  /*7270*/  ISETP.GT.AND P2, PT, R162, 0x31, PT ;  /* 0x00000031a200780c */ /* 0x000fe40003f44270 */
[----:B------:R-:W-:Y:S01]  /*7280*/  FMNMX.FTZ R137, R173, R138, !PT ;  /* 0x0000008aad897209 */ /* 0x000fe20007810000 */
[----:B------:R-:W-:Y:S02]  /*7290*/  UPRMT UR7, UR39, 0x654, UR7 ;  /* 0x0000065427077896 */ /* 0x000fe40008000007 */
[----:B------:R-:W1:Y:S01]  /*72a0*/  MUFU.TANH R179, R179 ;  /* 0x000000b300b37308 */ /* 0x000e620000002400 */
[----:B--2---:R-:W-:Y:S02]  /*72b0*/  FSEL R176, R176, -INF , P1 ;  /* 0xff800000b0b07808 */ /* 0x004fe40000800000 */
[----:B------:R-:W-:-:S02]  /*72c0*/  ISETP.GT.AND P1, PT, R162, 0x38, PT ;  /* 0x00000038a200780c */ /* 0x000fc40003f24270 */
[----:B------:R-:W-:Y:S02]  /*72d0*/  FMNMX.FTZ R137, R176, R137, !PT ;  /* 0x00000089b0897209 */ /* 0x000fe40007810000 */
[----:B------:R-:W-:Y:S01]  /*72e0*/  SYNCS.ARRIVE.TRANS64.RED.A1T0 RZ, [UR7], RZ ;  /* 0x000000ffffff79a7 */ /* 0x000fe20008100407 */
[----:B------:R-:W2:Y:S01]  /*72f0*/  MUFU.TANH R180, R180 ;  /* 0x000000b400b47308 */ /* 0x000ea20000002400 */
[----:B0-----:R-:W-:Y:S02]  /*7300*/  FSEL R188, R188, -INF , P2 ;  /* 0xff800000bcbc7808 */ /* 0x001fe40001000000 */
[----:B------:R-:W-:Y:S02]  /*7310*/  ISETP.GT.AND P2, PT, R162, 0x39, PT ;  /* 0x00000039a200780c */ /* 0x000fe40003f44270 */
[----:B------:R-:W-:-:S03]  /*7320*/  FMNMX.FTZ R138, R188, R137, !PT ;  /* 0x00000089bc8a7209 */ /* 0x000fc60007810000 */
[----:B------:R-:W0:Y:S01]  /*7330*/  MUFU.TANH R189, R189 ;  /* 0x000000bd00bd7308 */ /* 0x000e220000002400 */
[----:B-1----:R-:W-:Y:S02]  /*7340*/  FSEL R179, R179, -INF , P1 ;  /* 0xff800000b3b37808 */ /* 0x002fe40000800000 */
[----:B------:R-:W-:Y:S02]  /*7350*/  ISETP.GT.AND P1, PT, R162, 0x40, PT ;  /* 0x00000040a200780c */ /* 0x000fe40003f24270 */
[----:B------:R-:W-:-:S03]  /*7360*/  FMNMX.FTZ R137, R179, R138, !PT ;  /* 0x0000008ab3897209 */ /* 0x000fc60007810000 */
[----:B------:R-:W1:Y:S01]  /*7370*/  MUFU.TANH R183, R183 ;  /* 0x000000b700b77308 */ /* 0x000e620000002400 */
[----:B--2---:R-:W-:Y:S02]  /*7380*/  FSEL R180, R180, -INF , P2 ;  /* 0xff800000b4b47808 */ /* 0x004fe40001000000 */
[----:B------:R-:W-:Y:S02]  /*7390*/  ISETP.GT.AND P2, PT, R162, 0x41, PT ;  /* 0x00000041a200780c */ /* 0x000fe40003f44270 */
[----:B------:R-:W-:-:S03]  /*73a0*/  FMNMX.FTZ R138, R180, R137, !PT ;  /* 0x00000089b48a7209 */ /* 0x000fc60007810000 */
        /* <DEDUP_REMOVED lines=13> */
[----:B0-----:R-:W-:Y:S01]  /*7480*/  FSEL R138, R190, -INF , P2 ;  /* 0xff800000be8a7808 */ /* 0x001fe20001000000 */
[----:B------:R-:W-:Y:S01]  /*7490*/  FMUL.FTZ R190, R0, R120 ;  /* 0x0000007800be7220 */ /* 0x000fe20000410000 */
        /* <DEDUP_REMOVED lines=15> */
[----:B-1----:R-:W-:Y:S01]  /*7590*/  FSEL R141, R164, -INF , P2 ;  /* 0xff800000a48d7808 */ /* 0x002fe20001000000 */
[----:B------:R-:W-:Y:S01]  /*75a0*/  FMUL.FTZ R164, R0, R125 ;  /* 0x0000007d00a47220 */ /* 0x000fe20000410000 */
[----:B------:R-:W-:Y:S02]  /*75b0*/  ISETP.GT.AND P2, PT, R162, 0x61, PT ;  /* 0x00000061a200780c */ /* 0x000fe40003f44270 */
[----:B------:R-:W-:-:S03]  /*75c0*/  FMNMX.FTZ R145, R141, R144, !PT ;  /* 0x000000908d917209 */ /* 0x000fc60007810000 */
[----:B------:R-:W1:Y:S01]  /*75d0*/  MUFU.TANH R167, R167 ;  /* 0x000000a700a77308 */ /* 0x000e620000002400 */
[----:B--2---:R-:W-:Y:S01]  /*75e0*/  FSEL R124, R165, -INF , P1 ;  /* 0xff800000a57c7808 */ /* 0x004fe20000800000 */
[----:B------:R-:W-:Y:S01]  /*75f0*/  FMUL.FTZ R165, R0, R128 ;  /* 0x0000008000a57220 */ /* 0x000fe20000410000 */
        /* <DEDUP_REMOVED lines=10> */
[----:B------:R-:W-:Y:S01]  /*76a0*/  MUFU.TANH R197, R197 ;  /* 0x000000c500c57308 */ /* 0x000fe20000002400 */
[----:B--2---:R-:W-:Y:S02]  /*76b0*/  FSEL R145, R195, -INF , P2 ;  /* 0xff800000c3917808 */ /* 0x004fe40001000000 */
[----:B------:R-:W-:Y:S02]  /*76c0*/  ISETP.GT.AND P2, PT, R162, 0x71, PT ;  /* 0x00000071a200780c */ /* 0x000fe40003f44270 */
[----:B------:R-:W-:Y:S01]  /*76d0*/  FMNMX.FTZ R167, R145, R166, !PT ;  /* 0x000000a691a77209 */ /* 0x000fe20007810000 */
[----:B------:R-:W-:Y:S02]  /*76e0*/  FMUL.FTZ R166, R0, R129 ;  /* 0x0000008100a67220 */ /* 0x000fe40000410000 */
[----:B------:R-:W1:Y:S01]  /*76f0*/  MUFU.TANH R198, R198 ;  /* 0x000000c600c67308 */ /* 0x000e620000002400 */
[----:B0-----:R-:W-:Y:S02]  /*7700*/  FSEL R128, R196, -INF , P1 ;  /* 0xff800000c4807808 */ /* 0x001fe40000800000 */
[----:B------:R-:W-:-:S02]  /*7710*/  ISETP.GT.AND P1, PT, R162, 0x78, PT ;  /* 0x00000078a200780c */ /* 0x000fc40003f24270 */
[----:B------:R-:W-:-:S03]  /*7720*/  FMNMX.FTZ R167, R128, R167, !PT ;  /* 0x000000a780a77209 */ /* 0x000fc60007810000 */
[----:B------:R-:W0:Y:S08]  /*7730*/  MUFU.TANH R149, R149 ;  /* 0x0000009500957308 */ /* 0x000e300000002400 */
[----:B------:R-:W2:Y:S01]  /*7740*/  MUFU.TANH R190, R190 ;  /* 0x000000be00be7308 */ /* 0x000ea20000002400 */
[----:B-1----:R-:W-:Y:S02]  /*7750*/  FSEL R129, R198, -INF , P1 ;  /* 0xff800000c6817808 */ /* 0x002fe40000800000 */
[----:B------:R-:W-:-:S05]  /*7760*/  ISETP.GT.AND P1, PT, R162, 0x80, PT ;  /* 0x00000080a200780c */ /* 0x000fca0003f24270 */
[----:B------:R-:W1:Y:S08]  /*7770*/  MUFU.TANH R121, R121 ;  /* 0x0000007900797308 */ /* 0x000e700000002400 */
[----:B------:R3:W4:Y:S08]  /*7780*/  MUFU.TANH R191, R148 ;  /* 0x0000009400bf7308 */ /* 0x0007300000002400 */
[----:B------:R5:W4:Y:S01]  /*7790*/  MUFU.TANH R192, R164 ;  /* 0x000000a400c07308 */ /* 0x000b220000002400 */
[----:B---3--:R-:W-:-:S02]  /*77a0*/  FSEL R148, R197, -INF , P2 ;  /* 0xff800000c5947808 */ /* 0x008fc40001000000 */
[----:B------:R-:W-:-:S04]  /*77b0*/  ISETP.GT.AND P2, PT, R162, 0x79, PT ;  /* 0x00000079a200780c */ /* 0x000fc80003f44270 */
[----:B0-----:R-:W-:Y:S01]  /*77c0*/  FSEL R149, R149, -INF , P2 ;  /* 0xff80000095957808 */ /* 0x001fe20001000000 */
[----:B------:R0:W3:Y:S01]  /*77d0*/  MUFU.TANH R193, R165 ;  /* 0x000000a500c17308 */ /* 0x0000e20000002400 */
[----:B-----5:R-:W-:Y:S01]  /*77e0*/  FMNMX.FTZ R164, R148, R167, !PT ;  /* 0x000000a794a47209 */ /* 0x020fe20007810000 */
[----:B------:R-:W-:Y:S01]  /*77f0*/  FMUL.FTZ R167, R0, R132 ;  /* 0x0000008400a77220 */ /* 0x000fe20000410000 */
[----:B------:R-:W-:Y:S02]  /*7800*/  ISETP.GT.AND P2, PT, R162, 0x81, PT ;  /* 0x00000081a200780c */ /* 0x000fe40003f44270 */
[----:B------:R-:W-:Y:S02]  /*7810*/  FMNMX.FTZ R164, R129, R164, !PT ;  /* 0x000000a481a47209 */ /* 0x000fe40007810000 */
[----:B--2---:R-:W-:Y:S01]  /*7820*/  FSEL R132, R190, -INF , P1 ;  /* 0xff800000be847808 */ /* 0x004fe20000800000 */
[----:B------:R2:W5:Y:S01]  /*7830*/  MUFU.TANH R194, R166 ;  /* 0x000000a600c27308 */ /* 0x0005620000002400 */
[----:B0-----:R-:W-:-:S02]  /*7840*/  FMNMX.FTZ R165, R149, R164, !PT ;  /* 0x000000a495a57209 */ /* 0x001fc40007810000 */
[----:B------:R-:W-:Y:S02]  /*7850*/  ISETP.GT.AND P1, PT, R162, 0x88, PT ;  /* 0x00000088a200780c */ /* 0x000fe40003f24270 */
[----:B-1----:R-:W-:Y:S01]  /*7860*/  FSEL R164, R121, -INF , P2 ;  /* 0xff80000079a47808 */ /* 0x002fe20001000000 */
[----:B------:R-:W-:Y:S01]  /*7870*/  FMUL.FTZ R121, R0, R133 ;  /* 0x0000008500797220 */ /* 0x000fe20000410000 */
[----:B------:R-:W-:Y:S01]  /*7880*/  FMNMX.FTZ R165, R132, R165, !PT ;  /* 0x000000a584a57209 */ /* 0x000fe20007810000 */
[----:B------:R3:W0:Y:S01]  /*7890*/  MUFU.TANH R195, R167 ;  /* 0x000000a700c37308 */ /* 0x0006220000002400 */
[----:B------:R-:W-:Y:S02]  /*78a0*/  ISETP.GT.AND P2, PT, R162, 0x89, PT ;  /* 0x00000089a200780c */ /* 0x000fe40003f44270 */
[----:B----4-:R-:W-:Y:S02]  /*78b0*/  FSEL R133, R191, -INF , P1 ;  /* 0xff800000bf857808 */ /* 0x010fe40000800000 */
[----:B--2---:R-:W-:-:S02]  /*78c0*/  FMNMX.FTZ R166, R164, R165, !PT ;  /* 0x000000a5a4a67209 */ /* 0x004fc40007810000 */
[----:B------:R-:W-:Y:S01]  /*78d0*/  ISETP.GT.AND P1, PT, R162, 0x90, PT ;  /* 0x00000090a200780c */ /* 0x000fe20003f24270 */
[----:B------:R1:W2:Y:S01]  /*78e0*/  MUFU.TANH R191, R121 ;  /* 0x0000007900bf7308 */ /* 0x0002a20000002400 */
[----:B------:R-:W-:Y:S02]  /*78f0*/  FSEL R165, R192, -INF , P2 ;  /* 0xff800000c0a57808 */ /* 0x000fe40001000000 */
[----:B------:R-:W-:Y:S01]  /*7900*/  FMNMX.FTZ R190, R133, R166, !PT ;  /* 0x000000a685be7209 */ /* 0x000fe20007810000 */
[----:B------:R-:W-:Y:S01]  /*7910*/  FMUL.FTZ R166, R0, R142 ;  /* 0x0000008e00a67220 */ /* 0x000fe20000410000 */
[----:B------:R-:W-:Y:S02]  /*7920*/  ISETP.GT.AND P2, PT, R162, 0x91, PT ;  /* 0x00000091a200780c */ /* 0x000fe40003f44270 */
[----:B---3--:R-:W-:Y:S01]  /*7930*/  FSEL R167, R193, -INF , P1 ;  /* 0xff800000c1a77808 */ /* 0x008fe20000800000 */
[----:B------:R-:W3:Y:S01]  /*7940*/  MUFU.TANH R8, R8 ;  /* 0x0000000800087308 */ /* 0x000ee20000002400 */
[----:B------:R-:W-:-:S02]  /*7950*/  FMNMX.FTZ R190, R165, R190, !PT ;  /* 0x000000bea5be7209 */ /* 0x000fc40007810000 */
[----:B------:R-:W-:Y:S02]  /*7960*/  ISETP.GT.AND P1, PT, R162, 0x98, PT ;  /* 0x00000098a200780c */ /* 0x000fe40003f24270 */
[----:B-----5:R-:W-:Y:S02]  /*7970*/  FSEL R142, R194, -INF , P2 ;  /* 0xff800000c28e7808 */ /* 0x020fe40001000000 */
[----:B-1----:R-:W-:Y:S01]  /*7980*/  FMNMX.FTZ R121, R167, R190, !PT ;  /* 0x000000bea7797209 */ /* 0x002fe20007810000 */
[----:B------:R-:W-:Y:S01]  /*7990*/  FMUL.FTZ R190, R0, R143 ;  /* 0x0000008f00be7220 */ /* 0x000fe20000410000 */
[----:B------:R-:W-:Y:S01]  /*79a0*/  ISETP.GT.AND P2, PT, R162, 0x99, PT ;  /* 0x00000099a200780c */ /* 0x000fe20003f44270 */
[----:B------:R-:W1:Y:S01]  /*79b0*/  MUFU.TANH R9, R9 ;  /* 0x0000000900097308 */ /* 0x000e620000002400 */
[----:B0-----:R-:W-:Y:S02]  /*79c0*/  FSEL R162, R195, -INF , P1 ;  /* 0xff800000c3a27808 */ /* 0x001fe40000800000 */
[----:B------:R-:W-:-:S02]  /*79d0*/  FMNMX.FTZ R121, R142, R121, !PT ;  /* 0x000000798e797209 */ /* 0x000fc40007810000 */
[----:B--2---:R-:W-:Y:S02]  /*79e0*/  FSEL R143, R191, -INF , P2 ;  /* 0xff800000bf8f7808 */ /* 0x004fe40001000000 */
[----:B------:R-:W-:Y:S01]  /*79f0*/  FMNMX.FTZ R192, R162, R121, !PT ;  /* 0x00000079a2c07209 */ /* 0x000fe20007810000 */
[----:B------:R-:W0:Y:S01]  /*7a00*/  MUFU.TANH R12, R12 ;  /* 0x0000000c000c7308 */ /* 0x000e220000002400 */
[----:B------:R-:W-:Y:S02]  /*7a10*/  ISETP.GT.AND P2, PT, R159, RZ, PT ;  /* 0x000000ff9f00720c */ /* 0x000fe40003f44270 */
[----:B------:R-:W-:Y:S02]  /*7a20*/  FMNMX.FTZ R192, R143, R192, !PT ;  /* 0x000000c08fc07209 */ /* 0x000fe40007810000 */
[----:B---3--:R-:W-:Y:S02]  /*7a30*/  FSEL R8, R8, -INF , P2 ;  /* 0xff80000008087808 */ /* 0x008fe40001000000 */
[----:B------:R-:W-:Y:S01]  /*7a40*/  ISETP.GT.AND P2, PT, R159, 0x8, PT ;  /* 0x000000089f00780c */ /* 0x000fe20003f44270 */
[----:B------:R-:W2:Y:S01]  /*7a50*/  SHFL.BFLY PT, R121, R192, 0x2, 0x1f ;  /* 0x0c401f00c0797f89 */ /* 0x000ea200000e0000 */
[----:B------:R-:W3:Y:S01]  /*7a60*/  MUFU.TANH R13, R13 ;  /* 0x0000000d000d7308 */ /* 0x000ee20000002400 */
[----:B-1----:R-:W-:-:S02]  /*7a70*/  FSEL R9, R9, -INF , P3 ;  /* 0xff80000009097808 */ /* 0x002fc40001800000 */
[----:B------:R-:W-:-:S05]  /*7a80*/  ISETP.GT.AND P3, PT, R159, 0x9, PT ;  /* 0x000000099f00780c */ /* 0x000fca0003f64270 */
[----:B------:R-:W1:Y:S01]  /*7a90*/  MUFU.TANH R20, R20 ;  /* 0x0000001400147308 */ /* 0x000e620000002400 */
[----:B0-----:R-:W-:Y:S02]  /*7aa0*/  FSEL R156, R12, -INF , P2 ;  /* 0xff8000000c9c7808 */ /* 0x001fe40001000000 */
[----:B------:R-:W-:-:S05]  /*7ab0*/  ISETP.GT.AND P2, PT, R159, 0x10, PT ;  /* 0x000000109f00780c */ /* 0x000fca0003f44270 */
[----:B------:R-:W0:Y:S01]  /*7ac0*/  MUFU.TANH R21, R21 ;  /* 0x0000001500157308 */ /* 0x000e220000002400 */
[----:B---3--:R-:W-:Y:S02]  /*7ad0*/  FSEL R13, R13, -INF , P3 ;  /* 0xff8000000d0d7808 */ /* 0x008fe40001800000 */
[----:B------:R-:W-:Y:S02]  /*7ae0*/  ISETP.GT.AND P3, PT, R159, 0x11, PT ;  /* 0x000000119f00780c */ /* 0x000fe40003f64270 */
[----:B--2---:R-:W-:-:S03]  /*7af0*/  FMNMX.FTZ R191, R192, R121, !PT ;  /* 0x00000079c0bf7209 */ /* 0x004fc60007810000 */
[----:B------:R-:W2:Y:S01]  /*7b00*/  MUFU.TANH R186, R186 ;  /* 0x000000ba00ba7308 */ /* 0x000ea20000002400 */
[----:B-1----:R-:W-:Y:S02]  /*7b10*/  FSEL R20, R20, -INF , P2 ;  /* 0xff80000014147808 */ /* 0x002fe40001000000 */
[----:B------:R-:W-:Y:S01]  /*7b20*/  ISETP.GT.AND P2, PT, R159, 0x18, PT ;  /* 0x000000189f00780c */ /* 0x000fe20003f44270 */
[----:B------:R-:W1:Y:S04]  /*7b30*/  SHFL.BFLY PT, R192, R191, 0x1, 0x1f ;  /* 0x0c201f00bfc07f89 */ /* 0x000e6800000e0000 */
[----:B------:R-:W3:Y:S01]  /*7b40*/  MUFU.TANH R187, R187 ;  /* 0x000000bb00bb7308 */ /* 0x000ee20000002400 */
[----:B0-----:R-:W-:Y:S02]  /*7b50*/  FSEL R21, R21, -INF , P3 ;  /* 0xff80000015157808 */ /* 0x001fe40001800000 */
[----:B------:R-:W-:-:S05]  /*7b60*/  ISETP.GT.AND P3, PT, R159, 0x19, PT ;  /* 0x000000199f00780c */ /* 0x000fca0003f64270 */
[----:B------:R-:W0:Y:S01]  /*7b70*/  MUFU.TANH R170, R170 ;  /* 0x000000aa00aa7308 */ /* 0x000e220000002400 */
[----:B--2---:R-:W-:Y:S02]  /*7b80*/  FSEL R186, R186, -INF , P2 ;  /* 0xff800000baba7808 */ /* 0x004fe40001000000 */
[----:B------:R-:W-:-:S05]  /*7b90*/  ISETP.GT.AND P2, PT, R159, 0x20, PT ;  /* 0x000000209f00780c */ /* 0x000fca0003f44270 */
[----:B------:R-:W2:Y:S01]  /*7ba0*/  MUFU.TANH R171, R171 ;  /* 0x000000ab00ab7308 */ /* 0x000ea20000002400 */
[----:B---3--:R-:W-:Y:S02]  /*7bb0*/  FSEL R187, R187, -INF , P3 ;  /* 0xff800000bbbb7808 */ /* 0x008fe40001800000 */
[----:B------:R-:W-:Y:S02]  /*7bc0*/  ISETP.GT.AND P3, PT, R159, 0x21, PT ;  /* 0x000000219f00780c */ /* 0x000fe40003f64270 */
[----:B-1----:R-:W-:Y:S01]  /*7bd0*/  FMNMX.FTZ R121, R191, R192, !PT ;  /* 0x000000c0bf797209 */ /* 0x002fe20007810000 */
[----:B------:R-:W-:Y:S01]  /*7be0*/  FMUL.FTZ R191, R0, R134 ;  /* 0x0000008600bf7220 */ /* 0x000fe20000410000 */
[----:B------:R-:W-:Y:S01]  /*7bf0*/  IMAD.U32 R134, RZ, RZ, UR6 ;  /* 0x00000006ff867e24 */ /* 0x000fe2000f8e00ff */
[----:B------:R-:W1:Y:S01]  /*7c00*/  MUFU.TANH R174, R174 ;  /* 0x000000ae00ae7308 */ /* 0x000e620000002400 */
[C---:B------:R-:W-:Y:S02]  /*7c10*/  FSETP.NEU.FTZ.AND P1, PT, R121.reuse, -INF , PT ;  /* 0xff8000007900780b */ /* 0x040fe40003f3d000 */
[----:B------:R-:W-:-:S01]  /*7c20*/  FFMA.FTZ R134, R121, R134, -8 ;  /* 0xc100000079867423 */ /* 0x000fc20000010086 */
[----:B0-----:R-:W-:-:S02]  /*7c30*/  FSEL R170, R170, -INF , P2 ;  /* 0xff800000aaaa7808 */ /* 0x001fc40001000000 */
[----:B------:R-:W-:Y:S02]  /*7c40*/  ISETP.GT.AND P2, PT, R159, 0x28, PT ;  /* 0x000000289f00780c */ /* 0x000fe40003f44270 */
[----:B------:R-:W-:Y:S01]  /*7c50*/  FSEL R134, R134, RZ, P1 ;  /* 0x000000ff86867208 */ /* 0x000fe20000800000 */
[----:B------:R-:W0:Y:S01]  /*7c60*/  MUFU.TANH R175, R175 ;  /* 0x000000af00af7308 */ /* 0x000e220000002400 */
[----:B--2---:R-:W-:Y:S02]  /*7c70*/  FSEL R171, R171, -INF , P3 ;  /* 0xff800000abab7808 */ /* 0x004fe40001800000 */
[----:B------:R-:W-:Y:S01]  /*7c80*/  ISETP.GT.AND P3, PT, R159, 0x29, PT ;  /* 0x000000299f00780c */ /* 0x000fe20003f64270 */
[----:B------:R-:W-:-:S01]  /*7c90*/  FFMA.FTZ R193, R184, UR6, -R134 ;  /* 0x00000006b8c17c23 */ /* 0x000fc20008010886 */
[----:B------:R-:W-:Y:S01]  /*7ca0*/  FMNMX.FTZ R184, R8, R5, !PT ;  /* 0x0000000508b87209 */ /* 0x000fe20007810000 */
[----:B------:R-:W-:-:S01]  /*7cb0*/  FFMA.FTZ R192, R163, UR6, -R134 ;  /* 0x00000006a3c07c23 */ /* 0x000fc20008010886 */
[--C-:B------:R-:W-:Y:S01]  /*7cc0*/  FFMA.FTZ R194, R185, UR6, -R134.reuse ;  /* 0x00000006b9c27c23 */ /* 0x100fe20008010886 */
[----:B------:R-:W2:Y:S01]  /*7cd0*/  MUFU.TANH R177, R177 ;  /* 0x000000b100b17308 */ /* 0x000ea20000002400 */
[----:B------:R-:W-:Y:S01]  /*7ce0*/  FMNMX.FTZ R163, R9, R184, !PT ;  /* 0x000000b809a37209 */ /* 0x000fe20007810000 */
[--C-:B------:R-:W-:Y:S01]  /*7cf0*/  FFMA.FTZ R195, R189, UR6, -R134.reuse ;  /* 0x00000006bdc37c23 */ /* 0x100fe20008010886 */
[----:B-1----:R-:W-:Y:S01]  /*7d00*/  FSEL R174, R174, -INF , P2 ;  /* 0xff800000aeae7808 */ /* 0x002fe20001000000 */
[--C-:B------:R-:W-:Y:S01]  /*7d10*/  FFMA.FTZ R7, R7, UR6, -R134.reuse ;  /* 0x0000000607077c23 */ /* 0x100fe20008010886 */
[----:B------:R-:W-:Y:S01]  /*7d20*/  FMNMX.FTZ R184, R156, R163, !PT ;  /* 0x000000a39cb87209 */ /* 0x000fe20007810000 */
[--C-:B------:R-:W-:Y:S01]  /*7d30*/  FFMA.FTZ R10, R10, UR6, -R134.reuse ;  /* 0x000000060a0a7c23 */ /* 0x100fe20008010886 */
[----:B------:R-:W-:Y:S01]  /*7d40*/  ISETP.GT.AND P2, PT, R159, 0x30, PT ;  /* 0x000000309f00780c */ /* 0x000fe20003f44270 */
[----:B------:R-:W1:Y:S01]  /*7d50*/  MUFU.TANH R178, R178 ;  /* 0x000000b200b27308 */ /* 0x000e620000002400 */
[----:B------:R-:W-:Y:S01]  /*7d60*/  FMNMX.FTZ R185, R13, R184, !PT ;  /* 0x000000b80db97209 */ /* 0x000fe20007810000 */
[--C-:B------:R-:W-:Y:S01]  /*7d70*/  FFMA.FTZ R11, R11, UR6, -R134.reuse ;  /* 0x000000060b0b7c23 */ /* 0x100fe20008010886 */
[----:B0-----:R-:W-:Y:S01]  /*7d80*/  FSEL R175, R175, -INF , P3 ;  /* 0xff800000afaf7808 */ /* 0x001fe20001800000 */
[--C-:B------:R-:W-:Y:S01]  /*7d90*/  FFMA.FTZ R14, R14, UR6, -R134.reuse ;  /* 0x000000060e0e7c23 */ /* 0x100fe20008010886 */
[----:B------:R-:W-:Y:S01]  /*7da0*/  FMNMX.FTZ R184, R20, R185, !PT ;  /* 0x000000b914b87209 */ /* 0x000fe20007810000 */
[--C-:B------:R-:W-:Y:S01]  /*7db0*/  FFMA.FTZ R15, R15, UR6, -R134.reuse ;  /* 0x000000060f0f7c23 */ /* 0x100fe20008010886 */
[----:B------:R-:W-:Y:S01]  /*7dc0*/  ISETP.GT.AND P3, PT, R159, 0x31, PT ;  /* 0x000000319f00780c */ /* 0x000fe20003f64270 */
[----:B------:R-:W0:Y:S01]  /*7dd0*/  MUFU.TANH R181, R181 ;  /* 0x000000b500b57308 */ /* 0x000e220000002400 */
[----:B------:R-:W-:Y:S01]  /*7de0*/  FMNMX.FTZ R185, R21, R184, !PT ;  /* 0x000000b815b97209 */ /* 0x000fe20007810000 */
[--C-:B------:R-:W-:Y:S01]  /*7df0*/  FFMA.FTZ R168, R168, UR6, -R134.reuse ;  /* 0x00000006a8a87c23 */ /* 0x100fe20008010886 */
[----:B--2---:R-:W-:Y:S01]  /*7e00*/  FSEL R177, R177, -INF , P2 ;  /* 0xff800000b1b17808 */ /* 0x004fe20001000000 */
[--C-:B------:R-:W-:Y:S01]  /*7e10*/  FFMA.FTZ R169, R169, UR6, -R134.reuse ;  /* 0x00000006a9a97c23 */ /* 0x100fe20008010886 */
[----:B------:R-:W-:Y:S01]  /*7e20*/  FMNMX.FTZ R184, R186, R185, !PT ;  /* 0x000000b9bab87209 */ /* 0x000fe20007810000 */
[--C-:B------:R-:W-:Y:S01]  /*7e30*/  FFMA.FTZ R172, R172, UR6, -R134.reuse ;  /* 0x00000006acac7c23 */ /* 0x100fe20008010886 */
[----:B------:R-:W-:Y:S01]  /*7e40*/  ISETP.GT.AND P2, PT, R159, 0x38, PT ;  /* 0x000000389f00780c */ /* 0x000fe20003f44270 */
        /* <DEDUP_REMOVED lines=29> */
[----:B------:R-:W-:Y:S01]  /*8020*/  ISETP.GT.AND P2, PT, R159, 0x48, PT ;  /* 0x000000489f00780c */ /* 0x000fe20003f44270 */
[--C-:B------:R-:W-:Y:S01]  /*8030*/  FFMA.FTZ R128, R128, UR6, -R134.reuse ;  /* 0x0000000680807c23 */ /* 0x100fe20008010886 */
[----:B------:R-:W-:-:S01]  /*8040*/  FFMA.FTZ R129, R129, UR6, -R134 ;  /* 0x0000000681817c23 */ /* 0x000fc20008010886 */
[----:B------:R-:W1:Y:S01]  /*8050*/  MUFU.TANH R155, R155 ;  /* 0x0000009b009b7308 */ /* 0x000e620000002400 */
[----:B0-----:R-:W-:Y:S01]  /*8060*/  FSEL R153, R153, -INF , P3 ;  /* 0xff80000099997808 */ /* 0x001fe20001800000 */
[--C-:B------:R-:W-:Y:S01]  /*8070*/  FFMA.FTZ R132, R132, UR6, -R134.reuse ;  /* 0x0000000684847c23 */ /* 0x100fe20008010886 */
[----:B------:R-:W-:Y:S01]  /*8080*/  ISETP.GT.AND P3, PT, R159, 0x49, PT ;  /* 0x000000499f00780c */ /* 0x000fe20003f64270 */
[--C-:B------:R-:W-:Y:S01]  /*8090*/  FFMA.FTZ R133, R133, UR6, -R134.reuse ;  /* 0x0000000685857c23 */ /* 0x100fe20008010886 */
[----:B------:R-:W-:-:S01]  /*80a0*/  FFMA.FTZ R142, R142, UR6, -R134 ;  /* 0x000000068e8e7c23 */ /* 0x000fc20008010886 */
[--C-:B------:R-:W-:Y:S01]  /*80b0*/  FFMA.FTZ R162, R162, UR6, -R134.reuse ;  /* 0x00000006a2a27c23 */ /* 0x100fe20008010886 */
[----:B------:R-:W-:-:S01]  /*80c0*/  FFMA.FTZ R143, R143, UR6, -R134 ;  /* 0x000000068f8f7c23 */ /* 0x000fc20008010886 */
[----:B------:R0:W-:Y:S01]  /*80d0*/  MUFU.EX2 R12, R193 ;  /* 0x000000c1000c7308 */ /* 0x0001e20000000800 */
[----:B--2---:R-:W-:-:S02]  /*80e0*/  FSEL R179, R154, -INF , P2 ;  /* 0xff8000009ab37808 */ /* 0x004fc40001000000 */
[----:B------:R-:W-:-:S05]  /*80f0*/  ISETP.GT.AND P2, PT, R159, 0x50, PT ;  /* 0x000000509f00780c */ /* 0x000fca0003f44270 */
[----:B------:R-:W-:Y:S01]  /*8100*/  MUFU.TANH R157, R157 ;  /* 0x0000009d009d7308 */ /* 0x000fe20000002400 */
[----:B0-----:R-:W-:Y:S02]  /*8110*/  FMNMX.FTZ R193, R181, R184, !PT ;  /* 0x000000b8b5c17209 */ /* 0x001fe40007810000 */
[----:B-1----:R-:W-:Y:S02]  /*8120*/  FSEL R155, R155, -INF , P3 ;  /* 0xff8000009b9b7808 */ /* 0x002fe40001800000 */
[----:B------:R-:W-:Y:S02]  /*8130*/  FMNMX.FTZ R193, R182, R193, !PT ;  /* 0x000000c1b6c17209 */ /* 0x000fe40007810000 */
[----:B------:R-:W-:Y:S01]  /*8140*/  ISETP.GT.AND P3, PT, R159, 0x51, PT ;  /* 0x000000519f00780c */ /* 0x000fe20003f64270 */
[----:B------:R-:W0:Y:S01]  /*8150*/  MUFU.TANH R158, R158 ;  /* 0x0000009e009e7308 */ /* 0x000e220000002400 */
[----:B------:R-:W-:-:S04]  /*8160*/  FMNMX.FTZ R184, R152, R193, !PT ;  /* 0x000000c198b87209 */ /* 0x000fc80007810000 */
[----:B------:R-:W-:-:S03]  /*8170*/  FMNMX.FTZ R184, R153, R184, !PT ;  /* 0x000000b899b87209 */ /* 0x000fc60007810000 */
[----:B------:R-:W1:Y:S01]  /*8180*/  MUFU.TANH R160, R160 ;  /* 0x000000a000a07308 */ /* 0x000e620000002400 */
[----:B------:R-:W-:-:S04]  /*8190*/  FMNMX.FTZ R184, R179, R184, !PT ;  /* 0x000000b8b3b87209 */ /* 0x000fc80007810000 */
[----:B------:R-:W-:-:S03]  /*81a0*/  FMNMX.FTZ R193, R155, R184, !PT ;  /* 0x000000b89bc17209 */ /* 0x000fc60007810000 */
[----:B------:R-:W2:Y:S01]  /*81b0*/  MUFU.TANH R161, R161 ;  /* 0x000000a100a17308 */ /* 0x000ea20000002400 */
[----:B0-----:R-:W-:Y:S02]  /*81c0*/  FSEL R158, R158, -INF , P3 ;  /* 0xff8000009e9e7808 */ /* 0x001fe40001800000 */
[----:B------:R-:W-:-:S05]  /*81d0*/  ISETP.GT.AND P3, PT, R159, 0x59, PT ;  /* 0x000000599f00780c */ /* 0x000fca0003f64270 */
[----:B------:R0:W-:Y:S08]  /*81e0*/  MUFU.EX2 R163, R194 ;  /* 0x000000c200a37308 */ /* 0x0001f00000000800 */
[----:B------:R-:W3:Y:S01]  /*81f0*/  MUFU.TANH R6, R6 ;  /* 0x0000000600067308 */ /* 0x000ee20000002400 */
[----:B0-----:R-:W-:-:S01]  /*8200*/  FFMA.FTZ R194, R180, UR6, -R134 ;  /* 0x00000006b4c27c23 */ /* 0x001fc20008010886 */
[----:B------:R-:W-:-:S02]  /*8210*/  FSEL R180, R157, -INF , P2 ;  /* 0xff8000009db47808 */ /* 0x000fc40001000000 */
[C---:B------:R-:W-:Y:S02]  /*8220*/  ISETP.GT.AND P2, PT, R159.reuse, 0x58, PT ;  /* 0x000000589f00780c */ /* 0x040fe40003f44270 */
[----:B------:R-:W-:Y:S02]  /*8230*/  FMNMX.FTZ R193, R180, R193, !PT ;  /* 0x000000c1b4c17209 */ /* 0x000fe40007810000 */
[----:B------:R-:W0:Y:S01]  /*8240*/  MUFU.TANH R136, R136 ;  /* 0x0000008800887308 */ /* 0x000e220000002400 */
[----:B-1----:R-:W-:Y:S02]  /*8250*/  FSEL R184, R160, -INF , P2 ;  /* 0xff800000a0b87808 */ /* 0x002fe40001000000 */
[----:B------:R-:W-:Y:S02]  /*8260*/  FMNMX.FTZ R193, R158, R193, !PT ;  /* 0x000000c19ec17209 */ /* 0x000fe40007810000 */
[----:B------:R-:W-:Y:S02]  /*8270*/  ISETP.GT.AND P2, PT, R159, 0x60, PT ;  /* 0x000000609f00780c */ /* 0x000fe40003f44270 */
[----:B--2---:R-:W-:Y:S01]  /*8280*/  FSEL R161, R161, -INF , P3 ;  /* 0xff800000a1a17808 */ /* 0x004fe20001800000 */
[----:B------:R-:W1:Y:S01]  /*8290*/  MUFU.TANH R166, R166 ;  /* 0x000000a600a67308 */ /* 0x000e620000002400 */
[----:B------:R-:W-:-:S02]  /*82a0*/  ISETP.GT.AND P3, PT, R159, 0x61, PT ;  /* 0x000000619f00780c */ /* 0x000fc40003f64270 */
[----:B---3--:R-:W-:Y:S02]  /*82b0*/  FSEL R6, R6, -INF , P2 ;  /* 0xff80000006067808 */ /* 0x008fe40001000000 */
[----:B------:R-:W-:-:S03]  /*82c0*/  ISETP.GT.AND P2, PT, R159, 0x68, PT ;  /* 0x000000689f00780c */ /* 0x000fc60003f44270 */
[----:B------:R-:W2:Y:S01]  /*82d0*/  MUFU.TANH R190, R190 ;  /* 0x000000be00be7308 */ /* 0x000ea20000002400 */
[----:B0-----:R-:W-:Y:S02]  /*82e0*/  FSEL R136, R136, -INF , P3 ;  /* 0xff80000088887808 */ /* 0x001fe40001800000 */
[----:B------:R-:W-:-:S05]  /*82f0*/  ISETP.GT.AND P3, PT, R159, 0x69, PT ;  /* 0x000000699f00780c */ /* 0x000fca0003f64270 */
[----:B------:R0:W-:Y:S01]  /*8300*/  MUFU.EX2 R154, R188 ;  /* 0x000000bc009a7308 */ /* 0x0001e20000000800 */
[----:B-1----:R-:W-:Y:S02]  /*8310*/  FSEL R166, R166, -INF , P2 ;  /* 0xff800000a6a67808 */ /* 0x002fe40001000000 */
[----:B------:R-:W-:-:S05]  /*8320*/  ISETP.GT.AND P2, PT, R159, 0x70, PT ;  /* 0x000000709f00780c */ /* 0x000fca0003f44270 */
[----:B------:R-:W1:Y:S01]  /*8330*/  MUFU.TANH R146, R146 ;  /* 0x0000009200927308 */ /* 0x000e620000002400 */
[----:B0-----:R-:W-:Y:S01]  /*8340*/  FMNMX.FTZ R188, R184, R193, !PT ;  /* 0x000000c1b8bc7209 */ /* 0x001fe20007810000 */
[----:B------:R-:W-:Y:S01]  /*8350*/  FFMA.FTZ R193, R120, UR6, -R134 ;  /* 0x0000000678c17c23 */ /* 0x000fe20008010886 */
[----:B--2---:R-:W-:Y:S02]  /*8360*/  FSEL R190, R190, -INF , P3 ;  /* 0xff800000bebe7808 */ /* 0x004fe40001800000 */
[----:B------:R-:W-:Y:S02]  /*8370*/  FMNMX.FTZ R189, R161, R188, !PT ;  /* 0x000000bca1bd7209 */ /* 0x000fe40007810000 */
[----:B------:R-:W-:Y:S01]  /*8380*/  ISETP.GT.AND P3, PT, R159, 0x71, PT ;  /* 0x000000719f00780c */ /* 0x000fe20003f64270 */
[----:B------:R-:W0:Y:S01]  /*8390*/  MUFU.TANH R147, R147 ;  /* 0x0000009300937308 */ /* 0x000e220000002400 */
[----:B------:R-:W-:-:S04]  /*83a0*/  FMNMX.FTZ R189, R6, R189, !PT ;  /* 0x000000bd06bd7209 */ /* 0x000fc80007810000 */
[----:B------:R-:W-:-:S03]  /*83b0*/  FMNMX.FTZ R189, R136, R189, !PT ;  /* 0x000000bd88bd7209 */ /* 0x000fc60007810000 */
[----:B------:R-:W2:Y:S01]  /*83c0*/  MUFU.TANH R150, R150 ;  /* 0x0000009600967308 */ /* 0x000ea20000002400 */
[----:B------:R-:W-:Y:S02]  /*83d0*/  FMNMX.FTZ R189, R166, R189, !PT ;  /* 0x000000bda6bd7209 */ /* 0x000fe40007810000 */
[----:B-1----:R-:W-:Y:S02]  /*83e0*/  FSEL R146, R146, -INF , P2 ;  /* 0xff80000092927808 */ /* 0x002fe40001000000 */
[----:B------:R-:W-:Y:S02]  /*83f0*/  FMNMX.FTZ R189, R190, R189, !PT ;  /* 0x000000bdbebd7209 */ /* 0x000fe40007810000 */
[----:B------:R-:W-:Y:S01]  /*8400*/  ISETP.GT.AND P2, PT, R159, 0x78, PT ;  /* 0x000000789f00780c */ /* 0x000fe20003f44270 */
[----:B------:R-:W1:Y:S01]  /*8410*/  MUFU.TANH R151, R151 ;  /* 0x0000009700977308 */ /* 0x000e620000002400 */
[----:B0-----:R-:W-:Y:S02]  /*8420*/  FSEL R147, R147, -INF , P3 ;  /* 0xff80000093937808 */ /* 0x001fe40001800000 */
[----:B------:R-:W-:-:S02]  /*8430*/  FMNMX.FTZ R120, R146, R189, !PT ;  /* 0x000000bd92787209 */ /* 0x000fc40007810000 */
[----:B------:R-:W-:Y:S02]  /*8440*/  ISETP.GT.AND P3, PT, R159, 0x79, PT ;  /* 0x000000799f00780c */ /* 0x000fe40003f64270 */
[----:B------:R-:W-:Y:S01]  /*8450*/  FMNMX.FTZ R189, R147, R120, !PT ;  /* 0x0000007893bd7209 */ /* 0x000fe20007810000 */
[----:B------:R-:W0:Y:S01]  /*8460*/  MUFU.TANH R122, R122 ;  /* 0x0000007a007a7308 */ /* 0x000e220000002400 */
[----:B--2---:R-:W-:Y:S02]  /*8470*/  FSEL R188, R150, -INF , P2 ;  /* 0xff80000096bc7808 */ /* 0x004fe40001000000 */
[----:B------:R-:W-:Y:S02]  /*8480*/  ISETP.GT.AND P2, PT, R159, 0x80, PT ;  /* 0x000000809f00780c */ /* 0x000fe40003f44270 */
[----:B------:R-:W-:-:S03]  /*8490*/  FMNMX.FTZ R120, R188, R189, !PT ;  /* 0x000000bdbc787209 */ /* 0x000fc60007810000 */
[----:B------:R-:W2:Y:S01]  /*84a0*/  MUFU.TANH R123, R123 ;  /* 0x0000007b007b7308 */ /* 0x000ea20000002400 */
[----:B-1----:R-:W-:Y:S02]  /*84b0*/  FSEL R151, R151, -INF , P3 ;  /* 0xff80000097977808 */ /* 0x002fe40001800000 */
[----:B------:R-:W-:Y:S02]  /*84c0*/  ISETP.GT.AND P3, PT, R159, 0x81, PT ;  /* 0x000000819f00780c */ /* 0x000fe40003f64270 */
[----:B------:R-:W-:-:S03]  /*84d0*/  FMNMX.FTZ R189, R151, R120, !PT ;  /* 0x0000007897bd7209 */ /* 0x000fc60007810000 */
[----:B------:R-:W-:Y:S01]  /*84e0*/  MUFU.TANH R126, R126 ;  /* 0x0000007e007e7308 */ /* 0x000fe20000002400 */
[----:B0-----:R-:W-:Y:S02]  /*84f0*/  FSEL R122, R122, -INF , P2 ;  /* 0xff8000007a7a7808 */ /* 0x001fe40001000000 */
[----:B------:R-:W-:Y:S02]  /*8500*/  ISETP.GT.AND P2, PT, R159, 0x88, PT ;  /* 0x000000889f00780c */ /* 0x000fe40003f44270 */
[----:B------:R-:W-:-:S03]  /*8510*/  FMNMX.FTZ R120, R122, R189, !PT ;  /* 0x000000bd7a787209 */ /* 0x000fc60007810000 */
[----:B------:R-:W0:Y:S01]  /*8520*/  MUFU.TANH R127, R127 ;  /* 0x0000007f007f7308 */ /* 0x000e220000002400 */
[----:B--2---:R-:W-:Y:S02]  /*8530*/  FSEL R123, R123, -INF , P3 ;  /* 0xff8000007b7b7808 */ /* 0x004fe40001800000 */
[----:B------:R-:W-:Y:S02]  /*8540*/  ISETP.GT.AND P3, PT, R159, 0x89, PT ;  /* 0x000000899f00780c */ /* 0x000fe40003f64270 */
[----:B------:R-:W-:-:S03]  /*8550*/  FMNMX.FTZ R189, R123, R120, !PT ;  /* 0x000000787bbd7209 */ /* 0x000fc60007810000 */
[----:B------:R-:W1:Y:S08]  /*8560*/  MUFU.TANH R130, R130 ;  /* 0x0000008200827308 */ /* 0x000e700000002400 */
[----:B------:R-:W2:Y:S01]  /*8570*/  MUFU.TANH R131, R131 ;  /* 0x0000008300837308 */ /* 0x000ea20000002400 */
[----:B0-----:R-:W-:Y:S02]  /*8580*/  FSEL R127, R127, -INF , P3 ;  /* 0xff8000007f7f7808 */ /* 0x001fe40001800000 */
[----:B------:R-:W-:-:S05]  /*8590*/  ISETP.GT.AND P3, PT, R159, 0x91, PT ;  /* 0x000000919f00780c */ /* 0x000fca0003f64270 */
[----:B------:R0:W-:Y:S08]  /*85a0*/  MUFU.EX2 R150, R193 ;  /* 0x000000c100967308 */ /* 0x0001f00000000800 */
[----:B------:R-:W3:Y:S01]  /*85b0*/  MUFU.TANH R191, R191 ;  /* 0x000000bf00bf7308 */ /* 0x000ee20000002400 */
[----:B0-----:R-:W-:-:S01]  /*85c0*/  FFMA.FTZ R193, R140, UR6, -R134 ;  /* 0x000000068cc17c23 */ /* 0x001fc20008010886 */
[----:B------:R-:W-:-:S02]  /*85d0*/  FSEL R140, R126, -INF , P2 ;  /* 0xff8000007e8c7808 */ /* 0x000fc40001000000 */
[----:B------:R-:W-:Y:S02]  /*85e0*/  ISETP.GT.AND P2, PT, R159, 0x90, PT ;  /* 0x000000909f00780c */ /* 0x000fe40003f44270 */
[----:B------:R-:W-:Y:S02]  /*85f0*/  FMNMX.FTZ R120, R140, R189, !PT ;  /* 0x000000bd8c787209 */ /* 0x000fe40007810000 */
[----:B------:R-:W0:Y:S01]  /*8600*/  MUFU.TANH R135, R135 ;  /* 0x0000008700877308 */ /* 0x000e220000002400 */
[----:B-1----:R-:W-:Y:S02]  /*8610*/  FSEL R130, R130, -INF , P2 ;  /* 0xff80000082827808 */ /* 0x002fe40001000000 */
[----:B------:R-:W-:Y:S02]  /*8620*/  FMNMX.FTZ R189, R127, R120, !PT ;  /* 0x000000787fbd7209 */ /* 0x000fe40007810000 */
[----:B------:R-:W-:Y:S02]  /*8630*/  ISETP.GT.AND P2, PT, R159, 0x98, PT ;  /* 0x000000989f00780c */ /* 0x000fe40003f44270 */
[----:B--2---:R-:W-:Y:S01]  /*8640*/  FSEL R131, R131, -INF , P3 ;  /* 0xff80000083837808 */ /* 0x004fe20001800000 */
[----:B------:R-:W-:Y:S01]  /*8650*/  MUFU.EX2 R192, R192 ;  /* 0x000000c000c07308 */ /* 0x000fe20000000800 */
[----:B------:R-:W-:-:S02]  /*8660*/  FMNMX.FTZ R120, R130, R189, !PT ;  /* 0x000000bd82787209 */ /* 0x000fc40007810000 */
[----:B------:R-:W-:Y:S01]  /*8670*/  ISETP.GT.AND P3, PT, R159, 0x99, PT ;  /* 0x000000999f00780c */ /* 0x000fe20003f64270 */
[----:B------:R-:W-:-:S01]  /*8680*/  FFMA.FTZ R159, R144, UR6, -R134 ;  /* 0x00000006909f7c23 */ /* 0x000fc20008010886 */
[----:B---3--:R-:W-:Y:S01]  /*8690*/  FSEL R191, R191, -INF , P2 ;  /* 0xff800000bfbf7808 */ /* 0x008fe20001000000 */
[----:B------:R-:W-:-:S01]  /*86a0*/  FFMA.FTZ R144, R145, UR6, -R134 ;  /* 0x0000000691907c23 */ /* 0x000fc20008010886 */
[----:B------:R-:W-:Y:S01]  /*86b0*/  FMNMX.FTZ R120, R131, R120, !PT ;  /* 0x0000007883787209 */ /* 0x000fe20007810000 */
[----:B------:R-:W-:-:S01]  /*86c0*/  FFMA.FTZ R145, R148, UR6, -R134 ;  /* 0x0000000694917c23 */ /* 0x000fc20008010886 */
[----:B0-----:R-:W-:Y:S01]  /*86d0*/  FSEL R135, R135, -INF , P3 ;  /* 0xff80000087877808 */ /* 0x001fe20001800000 */
[----:B------:R-:W-:-:S01]  /*86e0*/  FFMA.FTZ R148, R149, UR6, -R134 ;  /* 0x0000000695947c23 */ /* 0x000fc20008010886 */
[----:B------:R-:W-:Y:S01]  /*86f0*/  FMNMX.FTZ R120, R191, R120, !PT ;  /* 0x00000078bf787209 */ /* 0x000fe20007810000 */
[----:B------:R-:W-:-:S01]  /*8700*/  FFMA.FTZ R149, R164, UR6, -R134 ;  /* 0x00000006a4957c23 */ /* 0x000fc20008010886 */
[--C-:B------:R-:W-:Y:S01]  /*8710*/  FFMA.FTZ R164, R165, UR6, -R134.reuse ;  /* 0x00000006a5a47c23 */ /* 0x100fe20008010886 */
[----:B------:R-:W-:-:S01]  /*8720*/  FFMA.FTZ R165, R167, UR6, -R134 ;  /* 0x00000006a7a57c23 */ /* 0x000fc20008010886 */
[----:B------:R-:W-:Y:S01]  /*8730*/  FMNMX.FTZ R120, R135, R120, !PT ;  /* 0x0000007887787209 */ /* 0x000fe20007810000 */
[----:B------:R-:W-:Y:S01]  /*8740*/  IMAD.U32 R167, RZ, RZ, UR6 ;  /* 0x00000006ffa77e24 */ /* 0x000fe2000f8e00ff */
[----:B------:R-:W-:Y:S03]  /*8750*/  MUFU.EX2 R7, R7 ;  /* 0x0000000700077308 */ /* 0x000fe60000000800 */
[----:B------:R-:W0:Y:S05]  /*8760*/  SHFL.BFLY PT, R189, R120, 0x2, 0x1f ;  /* 0x0c401f0078bd7f89 */ /* 0x000e2a00000e0000 */
[----:B------:R-:W-:Y:S08]  /*8770*/  MUFU.EX2 R10, R10 ;  /* 0x0000000a000a7308 */ /* 0x000ff00000000800 */
[----:B------:R-:W-:Y:S08]  /*8780*/  MUFU.EX2 R11, R11 ;  /* 0x0000000b000b7308 */ /* 0x000ff00000000800 */
[----:B------:R-:W-:Y:S01]  /*8790*/  MUFU.EX2 R14, R14 ;  /* 0x0000000e000e7308 */ /* 0x000fe20000000800 */
[----:B0-----:R-:W-:-:S05]  /*87a0*/  FMNMX.FTZ R189, R120, R189, !PT ;  /* 0x000000bd78bd7209 */ /* 0x001fca0007810000 */
[----:B------:R-:W0:Y:S02]  /*87b0*/  SHFL.BFLY PT, R120, R189, 0x1, 0x1f ;  /* 0x0c201f00bd787f89 */ /* 0x000e2400000e0000 */
[----:B------:R-:W-:Y:S08]  /*87c0*/  MUFU.EX2 R15, R15 ;  /* 0x0000000f000f7308 */ /* 0x000ff00000000800 */
[----:B------:R-:W-:Y:S08]  /*87d0*/  MUFU.EX2 R168, R168 ;  /* 0x000000a800a87308 */ /* 0x000ff00000000800 */
[----:B------:R-:W-:Y:S01]  /*87e0*/  MUFU.EX2 R169, R169 ;  /* 0x000000a900a97308 */ /* 0x000fe20000000800 */
[----:B0-----:R-:W-:-:S07]  /*87f0*/  FMNMX.FTZ R120, R189, R120, !PT ;  /* 0x00000078bd787209 */ /* 0x001fce0007810000 */
[----:B------:R-:W-:Y:S01]  /*8800*/  MUFU.EX2 R126, R193 ;  /* 0x000000c1007e7308 */ /* 0x000fe20000000800 */
[C---:B------:R-:W-:Y:S01]  /*8810*/  FSETP.NEU.FTZ.AND P2, PT, R120.reuse, -INF , PT ;  /* 0xff8000007800780b */ /* 0x040fe20003f5d000 */
[----:B------:R-:W-:-:S06]  /*8820*/  FFMA.FTZ R167, R120, R167, -8 ;  /* 0xc100000078a77423 */ /* 0x000fcc00000100a7 */
[----:B------:R-:W-:Y:S01]  /*8830*/  MUFU.EX2 R172, R172 ;  /* 0x000000ac00ac7308 */ /* 0x000fe20000000800 */
[----:B------:R-:W-:-:S05]  /*8840*/  FSEL R167, R167, RZ, P2 ;  /* 0x000000ffa7a77208 */ /* 0x000fca0001000000 */
        /* <DEDUP_REMOVED lines=9> */
[----:B------:R-:W-:Y:S01]  /*88e0*/  MUFU.EX2 R189, R189 ;  /* 0x000000bd00bd7308 */ /* 0x000fe20000000800 */
[----:B------:R-:W-:Y:S01]  /*88f0*/  FSEL R187, R121, RZ, P1 ;  /* 0x000000ff79bb7208 */ /* 0x000fe20000800000 */
[--C-:B------:R-:W-:Y:S01]  /*8900*/  FFMA.FTZ R170, R170, UR6, -R167.reuse ;  /* 0x00000006aaaa7c23 */ /* 0x100fe200080108a7 */
[----:B------:R-:W-:-:S01]  /*8910*/  FFMA.FTZ R171, R171, UR6, -R167 ;  /* 0x00000006abab7c23 */ /* 0x000fc200080108a7 */
[----:B------:R-:W-:Y:S01]  /*8920*/  FADD.FTZ R186, -R186, R5 ;  /* 0x00000005baba7221 */ /* 0x000fe20000010100 */
[----:B------:R-:W-:-:S01]  /*8930*/  FFMA.FTZ R174, R174, UR6, -R167 ;  /* 0x00000006aeae7c23 */ /* 0x000fc200080108a7 */
[----:B------:R-:W-:Y:S01]  /*8940*/  FADD.FTZ R187, -R187, R4 ;  /* 0x00000004bbbb7221 */ /* 0x000fe20000010100 */
[----:B------:R-:W-:-:S01]  /*8950*/  FFMA.FTZ R4, R179, UR6, -R167 ;  /* 0x00000006b3047c23 */ /* 0x000fc200080108a7 */
[----:B------:R-:W-:Y:S01]  /*8960*/  FMUL.FTZ R186, R186, UR6 ;  /* 0x00000006baba7c20 */ /* 0x000fe20008410000 */
[----:B------:R-:W-:Y:S01]  /*8970*/  MUFU.EX2 R8, R8 ;  /* 0x0000000800087308 */ /* 0x000fe20000000800 */
[----:B------:R-:W-:Y:S01]  /*8980*/  FMUL.FTZ R187, R187, UR6 ;  /* 0x00000006bbbb7c20 */ /* 0x000fe20008410000 */
        /* <DEDUP_REMOVED lines=26> */
[----:B------:R-:W-:Y:S01]  /*8b30*/  FFMA.FTZ R135, R135, UR6, -R167 ;  /* 0x0000000687877c23 */ /* 0x000fe200080108a7 */
[----:B------:R-:W-:-:S03]  /*8b40*/  FADD.FTZ R187, R7, R184 ;  /* 0x000000b807bb7221 */ /* 0x000fc60000010000 */
[----:B------:R-:W0:Y:S01]  /*8b50*/  MUFU.EX2 R134, R134 ;  /* 0x0000008600867308 */ /* 0x000e220000000800 */
[----:B-1----:R-:W-:-:S01]  /*8b60*/  FFMA.FTZ R3, R186, R2, R189 ;  /* 0x00000002ba037223 */ /* 0x002fc200000100bd */
[----:B------:R-:W-:-:S03]  /*8b70*/  FADD.FTZ R184, R10, R187 ;  /* 0x000000bb0ab87221 */ /* 0x000fc60000010000 */
[----:B------:R-:W-:Y:S01]  /*8b80*/  FADD.FTZ R2, R8, R3 ;  /* 0x0000000308027221 */ /* 0x000fe20000010000 */
[----:B------:R-:W-:-:S02]  /*8b90*/  FADD.FTZ R187, R11, R184 ;  /* 0x000000b80bbb7221 */ /* 0x000fc40000010000 */
[----:B------:R-:W1:Y:S01]  /*8ba0*/  MUFU.EX2 R13, R13 ;  /* 0x0000000d000d7308 */ /* 0x000e620000000800 */
[----:B--2---:R-:W-:-:S01]  /*8bb0*/  FADD.FTZ R3, R9, R2 ;  /* 0x0000000209037221 */ /* 0x004fc20000010000 */
[----:B------:R-:W-:Y:S01]  /*8bc0*/  FADD.FTZ R184, R14, R187 ;  /* 0x000000bb0eb87221 */ /* 0x000fe20000010000 */
[----:B------:R-:W-:-:S03]  /*8bd0*/  FFMA.FTZ R187, R136, UR6, -R167 ;  /* 0x0000000688bb7c23 */ /* 0x000fc600080108a7 */
[----:B------:R-:W-:Y:S02]  /*8be0*/  FADD.FTZ R193, R15, R184 ;  /* 0x000000b80fc17221 */ /* 0x000fe40000010000 */
[----:B------:R-:W2:Y:S01]  /*8bf0*/  MUFU.EX2 R20, R20 ;  /* 0x0000001400147308 */ /* 0x000ea20000000800 */
[----:B0-----:R-:W-:-:S01]  /*8c00*/  FADD.FTZ R2, R134, R3 ;  /* 0x0000000386027221 */ /* 0x001fc20000010000 */
[----:B------:R-:W-:-:S04]  /*8c10*/  FADD.FTZ R136, R12, R193 ;  /* 0x000000c10c887221 */ /* 0x000fc80000010000 */
[----:B------:R-:W-:Y:S01]  /*8c20*/  FADD.FTZ R193, R163, R136 ;  /* 0x00000088a3c17221 */ /* 0x000fe20000010000 */
[----:B------:R-:W-:-:S01]  /*8c30*/  FFMA.FTZ R136, R166, UR6, -R167 ;  /* 0x00000006a6887c23 */ /* 0x000fc200080108a7 */
[----:B------:R-:W0:Y:S01]  /*8c40*/  MUFU.EX2 R21, R21 ;  /* 0x0000001500157308 */ /* 0x000e220000000800 */
[----:B-1----:R-:W-:-:S07]  /*8c50*/  FADD.FTZ R3, R13, R2 ;  /* 0x000000020d037221 */ /* 0x002fce0000010000 */
[----:B------:R-:W1:Y:S01]  /*8c60*/  MUFU.EX2 R156, R156 ;  /* 0x0000009c009c7308 */ /* 0x000e620000000800 */
[----:B--2---:R-:W-:-:S07]  /*8c70*/  FADD.FTZ R2, R20, R3 ;  /* 0x0000000314027221 */ /* 0x004fce0000010000 */
[----:B------:R-:W2:Y:S01]  /*8c80*/  MUFU.EX2 R170, R170 ;  /* 0x000000aa00aa7308 */ /* 0x000ea20000000800 */
[----:B0-----:R-:W-:-:S01]  /*8c90*/  FADD.FTZ R3, R21, R2 ;  /* 0x0000000215037221 */ /* 0x001fc20000010000 */
[----:B------:R-:W-:Y:S01]  /*8ca0*/  FADD.FTZ R2, R168, R193 ;  /* 0x000000c1a8027221 */ /* 0x000fe20000010000 */
[----:B------:R-:W-:-:S05]  /*8cb0*/  FFMA.FTZ R193, R190, UR6, -R167 ;  /* 0x00000006bec17c23 */ /* 0x000fca00080108a7 */
[----:B------:R-:W-:Y:S01]  /*8cc0*/  MUFU.EX2 R171, R171 ;  /* 0x000000ab00ab7308 */ /* 0x000fe20000000800 */
[----:B-1----:R-:W-:-:S07]  /*8cd0*/  FADD.FTZ R3, R156, R3 ;  /* 0x000000039c037221 */ /* 0x002fce0000010000 */
[----:B------:R-:W-:Y:S01]  /*8ce0*/  MUFU.EX2 R174, R174 ;  /* 0x000000ae00ae7308 */ /* 0x000fe20000000800 */
[----:B--2---:R-:W-:-:S01]  /*8cf0*/  FADD.FTZ R166, R170, R3 ;  /* 0x00000003aaa67221 */ /* 0x004fc20000010000 */
[----:B------:R-:W-:-:S04]  /*8d00*/  FADD.FTZ R3, R169, R2 ;  /* 0x00000002a9037221 */ /* 0x000fc80000010000 */
[----:B------:R-:W-:Y:S02]  /*8d10*/  FADD.FTZ R2, R172, R3 ;  /* 0x00000003ac027221 */ /* 0x000fe40000010000 */
[----:B------:R-:W0:Y:S08]  /*8d20*/  MUFU.EX2 R173, R173 ;  /* 0x000000ad00ad7308 */ /* 0x000e300000000800 */
[----:B------:R-:W-:Y:S08]  /*8d30*/  MUFU.EX2 R175, R175 ;  /* 0x000000af00af7308 */ /* 0x000ff00000000800 */
[----:B------:R-:W1:Y:S01]  /*8d40*/  MUFU.EX2 R176, R176 ;  /* 0x000000b000b07308 */ /* 0x000e620000000800 */
[----:B0-----:R-:W-:-:S07]  /*8d50*/  FADD.FTZ R3, R173, R2 ;  /* 0x00000002ad037221 */ /* 0x001fce0000010000 */
[----:B------:R-:W-:Y:S08]  /*8d60*/  MUFU.EX2 R177, R177 ;  /* 0x000000b100b17308 */ /* 0x000ff00000000800 */
[----:B------:R-:W0:Y:S01]  /*8d70*/  MUFU.EX2 R185, R185 ;  /* 0x000000b900b97308 */ /* 0x000e220000000800 */
[----:B-1----:R-:W-:-:S07]  /*8d80*/  FADD.FTZ R2, R176, R3 ;  /* 0x00000003b0027221 */ /* 0x002fce0000010000 */
[----:B------:R1:W-:Y:S08]  /*8d90*/  MUFU.EX2 R160, R195 ;  /* 0x000000c300a07308 */ /* 0x0003f00000000800 */
[----:B------:R-:W2:Y:S01]  /*8da0*/  MUFU.EX2 R178, R178 ;  /* 0x000000b200b27308 */ /* 0x000ea20000000800 */
[----:B-1----:R-:W-:-:S04]  /*8db0*/  FADD.FTZ R195, R171, R166 ;  /* 0x000000a6abc37221 */ /* 0x002fc80000010000 */
[----:B------:R-:W-:Y:S01]  /*8dc0*/  FADD.FTZ R166, R174, R195 ;  /* 0x000000c3aea67221 */ /* 0x000fe20000010000 */
[----:B0-----:R-:W-:-:S02]  /*8dd0*/  FADD.FTZ R195, R185, R2 ;  /* 0x00000002b9c37221 */ /* 0x001fc40000010000 */
[----:B------:R-:W0:Y:S01]  /*8de0*/  MUFU.EX2 R181, R181 ;  /* 0x000000b500b57308 */ /* 0x000e220000000800 */
[----:B------:R-:W-:-:S04]  /*8df0*/  FADD.FTZ R166, R175, R166 ;  /* 0x000000a6afa67221 */ /* 0x000fc80000010000 */
[----:B------:R-:W-:Y:S01]  /*8e00*/  FADD.FTZ R3, R177, R166 ;  /* 0x000000a6b1037221 */ /* 0x000fe20000010000 */
[----:B------:R-:W-:-:S02]  /*8e10*/  FADD.FTZ R166, R154, R195 ;  /* 0x000000c39aa67221 */ /* 0x000fc40000010000 */
[----:B------:R-:W1:Y:S01]  /*8e20*/  MUFU.EX2 R157, R194 ;  /* 0x000000c2009d7308 */ /* 0x000e620000000800 */
[----:B--2---:R-:W-:-:S07]  /*8e30*/  FADD.FTZ R2, R178, R3 ;  /* 0x00000003b2027221 */ /* 0x004fce0000010000 */
[----:B------:R-:W2:Y:S01]  /*8e40*/  MUFU.EX2 R182, R182 ;  /* 0x000000b600b67308 */ /* 0x000ea20000000800 */
[----:B0-----:R-:W-:-:S07]  /*8e50*/  FADD.FTZ R3, R181, R2 ;  /* 0x00000002b5037221 */ /* 0x001fce0000010000 */
[----:B------:R-:W0:Y:S01]  /*8e60*/  MUFU.EX2 R152, R152 ;  /* 0x0000009800987308 */ /* 0x000e220000000800 */
[----:B-1----:R-:W-:-:S01]  /*8e70*/  FADD.FTZ R195, R157, R166 ;  /* 0x000000a69dc37221 */ /* 0x002fc20000010000 */
[----:B------:R-:W-:-:S03]  /*8e80*/  FFMA.FTZ R166, R188, UR6, -R167 ;  /* 0x00000006bca67c23 */ /* 0x000fc600080108a7 */
        /* <DEDUP_REMOVED lines=15> */
[----:B------:R-:W-:-:S03]  /*8f80*/  FADD.FTZ R184, R150, R195 ;  /* 0x000000c396b87221 */ /* 0x000fc60000010000 */
        /* <DEDUP_REMOVED lines=76> */
[----:B-1----:R-:W-:-:S03]  /*9450*/  FADD.FTZ R3, R143, R2 ;  /* 0x000000028f037221 */ /* 0x002fc60000010000 */
[----:B--2---:R-:W-:Y:S01]  /*9460*/  FADD.FTZ R2, R135, R167 ;  /* 0x000000a787027221 */ /* 0x004fe20000010000 */
[----:B------:R-:W-:Y:S06]  /*9470*/  @!P0 BRA `(.L_x_2198) ;  /* 0x0000000000048947 */ /* 0x000fec0003800000 */
[----:B------:R-:W-:Y:S01]  /*9480*/  BPT.TRAP 0x1 ;  /* 0x000000040000795c */ /* 0x000fe20000300000 */
.L_x_2198:
[----:B------:R-:W-:Y:S01]  /*9490*/  UISETP.GT.AND UP0, UPT, UR56, UR54, UPT ;  /* 0x000000363800728c */ /* 0x000fe2000bf04270 */
[----:B------:R-:W-:Y:S01]  /*94a0*/  F2FP.SATFINITE.E4M3.F32.PACK_AB_MERGE_C R4, R155, R4, RZ ;  /* 0x000000049b04723e */ /* 0x000fe200048070ff */
[----:B------:R-:W-:Y:S01]  /*94b0*/  ULEA UR7, UR55, UR41, 0x3 ;  /* 0x0000002937077291 */ /* 0x000fe2000f8e183f */
[----:B------:R-:W-:Y:S01]  /*94c0*/  F2FP.SATFINITE.E4M3.F32.PACK_AB_MERGE_C R10, R11, R10, RZ ;  /* 0x0000000a0b0a723e */ /* 0x000fe200048070ff */
[----:B------:R-:W-:Y:S01]  /*94d0*/  UIADD3 UR56, UR56, -0x1, URZ ;  /* 0xffffffff38387890 */ /* 0x000fe2000fffe03f */
[----:B------:R-:W-:Y:S01]  /*94e0*/  F2FP.SATFINITE.E4M3.F32.PACK_AB_MERGE_C R9, R134, R9, RZ ;  /* 0x000000098609723e */ /* 0x000fe200048070ff */
[----:B------:R-:W-:Y:S01]  /*94f0*/  UIADD3 UR7, UR7, 0x33460, URZ ;  /* 0x0003346007077890 */ /* 0x000fe2000fffe03f */
[----:B------:R-:W-:Y:S01]  /*9500*/  PLOP3.LUT P1, PT, PT, PT, UP0, 0x80, 0x0 ;  /* 0x000000000000781c */ /* 0x000fe20003f2f008 */
[----:B------:R-:W-:Y:S01]  /*9510*/  UMOV UR57, UR44 ;  /* 0x0000002c00397c82 */ /* 0x000fe20008000000 */
[----:B------:R-:W-:Y:S01]  /*9520*/  F2FP.SATFINITE.E4M3.F32.PACK_AB_MERGE_C R12, R163, R12, RZ ;  /* 0x0000000ca30c723e */ /* 0x000fe200048070ff */
[----:B------:R-:W-:Y:S01]  /*9530*/  UPRMT UR7, UR39, 0x654, UR7 ;  /* 0x0000065427077896 */ /* 0x000fe20008000007 */
[----:B------:R-:W-:Y:S01]  /*9540*/  F2FP.SATFINITE.E4M3.F32.PACK_AB_MERGE_C R21, R156, R21, RZ ;  /* 0x000000159c15723e */ /* 0x000fe200048070ff */
[----:B------:R-:W-:Y:S01]  /*9550*/  UMOV UR55, UR43 ;  /* 0x0000002b00377c82 */ /* 0x000fe20008000000 */
        /* <DEDUP_REMOVED lines=132> */
[----:B------:R-:W-:-:S02]  /*9da0*/  IMAD.MOV.U32 R5, RZ, RZ, R120 ;  /* 0x000000ffff057224 */ /* 0x000fc400078e0078 */
[----:B------:R-:W-:Y:S01]  /*9db0*/  IMAD.MOV.U32 R4, RZ, RZ, R121 ;  /* 0x000000ffff047224 */ /* 0x000fe200078e0079 */
[----:B------:R-:W-:Y:S06]  /*9dc0*/  @P1 BRA `(.L_x_2199) ;  /* 0xffffffb800f01947 */ /* 0x000fec000383ffff */
.L_x_2188:
[----:B------:R-:W-:-:S13]  /*9dd0*/  ISETP.LE.AND P1, PT, RZ, UR56, PT ;  /* 0x00000038ff007c0c */ /* 0x000fda000bf23270 */
[----:B------:R-:W-:Y:S05]  /*9de0*/  @!P1 BRA `(.L_x_2200) ;  /* 0x0000003800449947 */ /* 0x000fea0003800000 */
[----:B------:R-:W-:Y:S01]  /*9df0*/  IMAD.MOV.U32 R5, RZ, RZ, R120 ;  /* 0x000000ffff057224 */ /* 0x000fe200078e0078 */
[----:B------:R-:W-:Y:S01]  /*9e00*/  UMOV UR52, UR44 ;  /* 0x0000002c00347c82 */ /* 0x000fe20008000000 */
[----:B------:R-:W-:Y:S01]  /*9e10*/  IMAD.MOV.U32 R4, RZ, RZ, R121 ;  /* 0x000000ffff047224 */ /* 0x000fe200078e0079 */
[----:B------:R-:W-:Y:S01]  /*9e20*/  UMOV UR49, UR43 ;  /* 0x0000002b00317c82 */ /* 0x000fe20008000000 */
[----:B------:R-:W-:-:S05]  /*9e30*/  ULDC UR48, c[0x0][0x988] ;  /* 0x0002620000307ab9 */ /* 0x000fca0000000800 */
.L_x_2211:
[----:B------:R-:W-:Y:S01]  /*9e40*/  ISETP.NE.AND P2, PT, RZ, UR40, PT ;  /* 0x00000028ff007c0c */ /* 0x000fe2000bf45270 */
[----:B------:R-:W-:-:S04]  /*9e50*/  UISETP.NE.AND UP0, UPT, UR49, 0x1, UPT ;  /* 0x000000013100788c */ /* 0x000fc8000bf05270 */
[----:B------:R-:W-:-:S04]  /*9e60*/  USEL UR44, URZ, 0x1, UP0 ;  /* 0x000000013f2c7887 */ /* 0x000fc80008000000 */
[----:B------:R-:W-:-:S04]  /*9e70*/  ULOP3.LUT UR44, UR52, UR44, URZ, 0x3c, !UPT ;  /* 0x0000002c342c7292 */ /* 0x000fc8000f8e3c3f */
[----:B------:R-:W-:Y:S08]  /*9e80*/  @P2 BRA `(.L_x_2201) ;  /* 0x0000000000382947 */ /* 0x000ff00003800000 */
[----:B------:R-:W-:Y:S05]  /*9e90*/  @!P0 BRA `(.L_x_2202) ;  /* 0x0000000000048947 */ /* 0x000fea0003800000 */
[----:B------:R-:W-:Y:S01]  /*9ea0*/  BPT.TRAP 0x1 ;  /* 0x000000040000795c */ /* 0x000fe20000300000 */
.L_x_2202:
        /* <DEDUP_REMOVED lines=9> */
.L_x_2203:
[----:B-1----:R-:W-:Y:S05]  /*9f40*/  @P1 BRA `(.L_x_2201) ;  /* 0x0000000000081947 */ /* 0x002fea0003800000 */
[----:B------:R-:W1:Y:S02]  /*9f50*/  SYNCS.PHASECHK.TRANS64.TRYWAIT P1, [UR6+0x33430], R6 ;  /* 0x03343006ff0075a7 */ /* 0x000e640008020146 */
[----:B-1----:R-:W-:Y:S05]  /*9f60*/  @!P1 BRA `(.L_x_2204) ;  /* 0x000000c800609947 */ /* 0x002fea0003800000 */
.L_x_2201:
        /* <DEDUP_REMOVED lines=191> */
.L_x_2206:
[----:B------:R-:W-:Y:S01]  /*ab60*/  ULEA UR6, UR49, UR41, 0x3 ;  /* 0x0000002931067291 */ /* 0x000fe2000f8e183f */
[----:B------:R-:W-:-:S05]  /*ab70*/  IMAD.U32 R6, RZ, RZ, UR52 ;  /* 0x00000034ff067e24 */ /* 0x000fca000f8e00ff */
[----:B------:R-:W-:-:S04]  /*ab80*/  SHF.L.U32 R6, R6, 0x1f, RZ ;  /* 0x0000001f06067819 */ /* 0x000fc800000006ff */
[----:B------:R0:W1:Y:S01]  /*ab90*/  SYNCS.PHASECHK.TRANS64.TRYWAIT P1, [UR6+0x33450], R6 ;  /* 0x03345006ff0075a7 */ /* 0x0000620008020146 */
[----:B------:R-:W-:Y:S05]  /*aba0*/  @!P0 BRA `(.L_x_2207) ;  /* 0x0000000000048947 */ /* 0x000fea0003800000 */
[----:B------:R-:W-:Y:S01]  /*abb0*/  BPT.TRAP 0x1 ;  /* 0x000000040000795c */ /* 0x000fe20000300000 */
.L_x_2207:
[----:B-1----:R-:W-:Y:S05]  /*abc0*/  @P1 BRA `(.L_x_2205) ;  /* 0x0000000000081947 */ /* 0x002fea0003800000 */
[----:B------:R-:W1:Y:S02]  /*abd0*/  SYNCS.PHASECHK.TRANS64.TRYWAIT P1, [UR6+0x33450], R6 ;  /* 0x03345006ff0075a7 */ /* 0x000e640008020146 */
[----:B-1----:R-:W-:Y:S05]  /*abe0*/  @!P1 BRA `(.L_x_2208) ;  /* 0x000000bc00589947 */ /* 0x002fea0003800000 */
.L_x_2205:
        /* <DEDUP_REMOVED lines=36> */
.L_x_2209:
        /* <DEDUP_REMOVED lines=111> */
[----:B0-----:R-:W-:Y:S01]  /*b520*/  FMNMX.FTZ R120, R184, R189, !PT ;  /* 0x000000bdb8787209 */ /* 0x001fe20007810000 */
[----:B------:R-:W-:Y:S02]  /*b530*/  FMUL.FTZ R189, R0, R121 ;  /* 0x0000007900bd7220 */ /* 0x000fe40000410000 */
[----:B------:R-:W-:Y:S04]  /*b540*/  SYNCS.ARRIVE.TRANS64.RED.A1T0 RZ, [UR7], RZ ;  /* 0x000000ffffff79a7 */ /* 0x000fe80008100407 */
        /* <DEDUP_REMOVED lines=129> */
[----:B--2---:R-:W-:Y:S02]  /*bd60*/  FMNMX.FTZ R190, R134, R191, !PT ;  /* 0x000000bf86be7209 */ /* 0x004fe40007810000 */
[----:B0-----:R-:W-:-:S05]  /*bd70*/  FMNMX.FTZ R191, R133, R120, !PT ;  /* 0x0000007885bf7209 */ /* 0x001fca0007810000 */
[----:B------:R-:W0:Y:S01]  /*bd80*/  SHFL.BFLY PT, R120, R191, 0x2, 0x1f ;  /* 0x0c401f00bf787f89 */ /* 0x000e2200000e0000 */
[----:B-1----:R-:W-:-:S05]  /*bd90*/  FMNMX.FTZ R190, R135, R190, !PT ;  /* 0x000000be87be7209 */ /* 0x002fca0007810000 */
[----:B------:R-:W1:Y:S01]  /*bda0*/  SHFL.BFLY PT, R121, R190, 0x2, 0x1f ;  /* 0x0c401f00be797f89 */ /* 0x000e6200000e0000 */
[----:B0-----:R-:W-:Y:S01]  /*bdb0*/  FMNMX.FTZ R192, R191, R120, !PT ;  /* 0x00000078bfc07209 */ /* 0x001fe20007810000 */
[----:B------:R-:W-:Y:S01]  /*bdc0*/  IMAD.U32 R191, RZ, RZ, UR6 ;  /* 0x00000006ffbf7e24 */ /* 0x000fe2000f8e00ff */
        /* <DEDUP_REMOVED lines=47> */
[C---:B------:R-:W-:Y:S01]  /*c0c0*/  FADD.FTZ R5, -R120.reuse, R5 ;  /* 0x0000000578057221 */ /* 0x040fe20000010100 */
[----:B------:R-:W-:-:S01]  /*c0d0*/  FFMA.FTZ R190, R120, R191, -8 ;  /* 0xc100000078be7423 */ /* 0x000fc200000100bf */
        /* <DEDUP_REMOVED lines=50> */
[----:B0-----:R-:W-:-:S01]  /*c400*/  FADD.FTZ R3, R6, R3 ;  /* 0x0000000306037221 */ /* 0x001fc20000010000 */
[----:B------:R-:W-:-:S06]  /*c410*/  FFMA.FTZ R135, R135, UR6, -R190 ;  /* 0x0000000687877c23 */ /* 0x000fcc00080108be */
        /* <DEDUP_REMOVED lines=150> */
[----:B--2---:R-:W-:-:S03]  /*cd80*/  FADD.FTZ R3, R133, R2 ;  /* 0x0000000285037221 */ /* 0x004fc60000010000 */
[----:B-1----:R-:W-:Y:S01]  /*cd90*/  FADD.FTZ R2, R135, R191 ;  /* 0x000000bf87027221 */ /* 0x002fe20000010000 */
[----:B------:R-:W-:Y:S06]  /*cda0*/  @!P0 BRA `(.L_x_2210) ;  /* 0x0000000000048947 */ /* 0x000fec0003800000 */
[----:B------:R-:W-:Y:S01]  /*cdb0*/  BPT.TRAP 0x1 ;  /* 0x000000040000795c */ /* 0x000fe20000300000 */
.L_x_2210:
        /* <DEDUP_REMOVED lines=148> */
.L_x_2200:
[----:B------:R-:W-:Y:S06]  /*d700*/  BAR.ARV 0x8, 0x180 ;  /* 0x0206000000007b1d */ /* 0x000fec0000002000 */
[----:B------:R-:W-:Y:S05]  /*d710*/  @!P0 BRA `(.L_x_2212) ;  /* 0x0000000000048947 */ /* 0x000fea0003800000 */
[----:B------:R-:W-:Y:S01]  /*d720*/  BPT.TRAP 0x1 ;  /* 0x000000040000795c */ /* 0x000fe20000300000 */
.L_x_2212:
[----:B------:R-:W-:Y:S01]  /*d730*/  ULEA UR11, UR43, UR41, 0x3 ;  /* 0x000000292b0b7291 */ /* 0x000fe2000f8e183f */
[----:B------:R-:W-:-:S05]  /*d740*/  IMAD.U32 R0, RZ, RZ, UR44 ;  /* 0x0000002cff007e24 */ /* 0x000fca000f8e00ff */
[----:B------:R-:W-:-:S04]  /*d750*/  SHF.L.U32 R0, R0, 0x1f, RZ ;  /* 0x0000001f00007819 */ /* 0x000fc800000006ff */
[----:B------:R0:W1:Y:S01]  /*d760*/  SYNCS.PHASECHK.TRANS64.TRYWAIT P1, [UR11+0x33450], R0 ;  /* 0x03345000ff0075a7 */ /* 0x000062000802014b */
[----:B------:R-:W-:Y:S05]  /*d770*/  @!P0 BRA `(.L_x_2213) ;  /* 0x0000000000048947 */ /* 0x000fea0003800000 */
[----:B------:R-:W-:Y:S01]  /*d780*/  BPT.TRAP 0x1 ;  /* 0x000000040000795c */ /* 0x000fe20000300000 */
.L_x_2213:
[----:B-1----:R-:W-:Y:S05]  /*d790*/  @P1 BRA `(.L_x_2214) ;  /* 0x0000000000081947 */ /* 0x002fea0003800000 */
[----:B------:R-:W1:Y:S02]  /*d7a0*/  SYNCS.PHASECHK.TRANS64.TRYWAIT P1, [UR11+0x33450], R0 ;  /* 0x03345000ff0075a7 */ /* 0x000e64000802014b */
[----:B-1----:R-:W-:Y:S05]  /*d7b0*/  @!P1 BRA `(.L_x_2215) ;  /* 0x00000090007c9947 */ /* 0x002fea0003800000 */
.L_x_2214:
        /* <DEDUP_REMOVED lines=12> */
[----:B------:R-:W-:Y:S02]  /*d880*/  UIADD3 UR4, UR10, 0x180, URZ ;  /* 0x000001800a047890 */ /* 0x000fe4000fffe03f */
[----:B------:R-:W-:Y:S01]  /*d890*/  @UP0 USHF.R.S32.HI UR7, URZ, 0x1f, UR42 ;  /* 0x0000001f3f070899 */ /* 0x000fe2000801142a */
[----:B------:R-:W-:Y:S01]  /*d8a0*/  UMOV UR14, UR10 ;  /* 0x0000000a000e7c82 */ /* 0x000fe20008000000 */
[----:B------:R-:W-:Y:S02]  /*d8b0*/  @UP0 ULDC.64 UR12, c[0x0][0x9c8] ;  /* 0x00027200000c0ab9 */ /* 0x000fe40000000a00 */
[----:B------:R-:W-:Y:S01]  /*d8c0*/  QGMMA.64x192x32.F32.E4M3.E4M3 R24, R216, gdesc[UR12], R24, gsb0 ;  /* 0x02e0000cd8187df3 */ /* 0x000fe20008000818 */
[----:B------:R-:W-:Y:S01]  /*d8d0*/  UMOV UR14, UR4 ;  /* 0x00000004000e7c82 */ /* 0x000fe20008000000 */
[----:B------:R-:W-:Y:S01]  /*d8e0*/  UMOV UR15, 0xc0000010 ;  /* 0xc0000010000f7882 */ /* 0x000fe20000000000 */
[----:B------:R-:W-:Y:S02]  /*d8f0*/  UIADD3 UR4, UR10, 0x300, URZ ;  /* 0x000003000a047890 */ /* 0x000fe4000fffe03f */
[----:B------:R-:W-:-:S04]  /*d900*/  @UP0 UIMAD UR7, UR7, UR12, URZ ;  /* 0x0000000c070702a4 */ /* 0x000fc8000f8e023f */
[----:B------:R-:W-:Y:S01]  /*d910*/  @UP0 UIMAD UR7, UR42, UR13, UR7 ;  /* 0x0000000d2a0702a4 */ /* 0x000fe2000f8e0207 */
[----:B------:R-:W-:Y:S02]  /*d920*/  WARPGROUP.DEPBAR.LE gsb0, 0x0 ;  /* 0x00008000000079c5 */ /* 0x000fe40000010000 */
[----:B------:R-:W-:-:S08]  /*d930*/  WARPGROUP.ARRIVE ;  /* 0x00000000000079c5 */ /* 0x000fd00000000000 */
[----:B------:R-:W-:Y:S01]  /*d940*/  QGMMA.64x192x32.F32.E4M3.E4M3 R24, R212, gdesc[UR12], R24, gsb0 ;  /* 0x02e0000cd4187df3 */ /* 0x000fe20008000818 */
[----:B------:R-:W-:Y:S01]  /*d950*/  UMOV UR14, UR4 ;  /* 0x00000004000e7c82 */ /* 0x000fe20008000000 */
[----:B------:R-:W-:Y:S01]  /*d960*/  UMOV UR15, 0xc0000010 ;  /* 0xc0000010000f7882 */ /* 0x000fe20000000000 */
[----:B------:R-:W-:-:S03]  /*d970*/  @UP0 UIMAD.WIDE.U32 UR4, UR42, UR12, URZ ;  /* 0x0000000c2a0402a5 */ /* 0x000fc6000f8e003f */
[----:B------:R-:W-:Y:S01]  /*d980*/  @UP0 ULDC.64 UR12, c[0x0][0x9d0] ;  /* 0x00027400000c0ab9 */ /* 0x000fe20000000a00 */
[----:B------:R-:W-:-:S04]  /*d990*/  @UP0 UIADD3 UR5, UR5, UR7, URZ ;  /* 0x0000000705050290 */ /* 0x000fc8000fffe03f */
[----:B------:R-:W-:-:S04]  /*d9a0*/  @UP0 UIMAD.WIDE.U32 UR4, UR38, UR12, UR4 ;  /* 0x0000000c260402a5 */ /* 0x000fc8000f8e0004 */
[----:B------:R-:W-:-:S06]  /*d9b0*/  @UP0 ULEA UR8, UP1, UR4, UR8, 0x2 ;  /* 0x0000000804080291 */ /* 0x000fcc000f82103f */
[----:B------:R-:W-:Y:S01]  /*d9c0*/  IMAD.U32 R4, RZ, RZ, UR8 ;  /* 0x00000008ff047e24 */ /* 0x000fe2000f8e00ff */
[----:B------:R-:W-:Y:S02]  /*d9d0*/  WARPGROUP.DEPBAR.LE gsb0, 0x0 ;  /* 0x00008000000079c5 */ /* 0x000fe40000010000 */
[----:B------:R-:W-:-:S06]  /*d9e0*/  WARPGROUP.ARRIVE ;  /* 0x00000000000079c5 */ /* 0x000fcc0000000000 */
[----:B------:R-:W-:Y:S01]  /*d9f0*/  QGMMA.64x192x32.F32.E4M3.E4M3 R24, R208, gdesc[UR12], R24, gsb0 ;  /* 0x02e0000cd0187df3 */ /* 0x000fe20008000818 */
[----:B------:R-:W-:-:S04]  /*da00*/  @UP0 USHF.R.S32.HI UR14, URZ, 0x1f, UR38 ;  /* 0x0000001f3f0e0899 */ /* 0x000fc80008011426 */
[----:B------:R-:W-:-:S04]  /*da10*/  @UP0 UIMAD UR7, UR14, UR12, URZ ;  /* 0x0000000c0e0702a4 */ /* 0x000fc8000f8e023f */
[----:B------:R-:W-:-:S04]  /*da20*/  @UP0 UIMAD UR7, UR38, UR13, UR7 ;  /* 0x0000000d260702a4 */ /* 0x000fc8000f8e0207 */
[----:B------:R-:W-:-:S04]  /*da30*/  @UP0 UIADD3 UR5, UR5, UR7, URZ ;  /* 0x0000000705050290 */ /* 0x000fc8000fffe03f */
[----:B------:R-:W-:-:S06]  /*da40*/  @UP0 ULEA.HI.X UR9, UR4, UR9, UR5, 0x2, UP1 ;  /* 0x0000000904090291 */ /* 0x000fcc00088f1405 */
        /* <DEDUP_REMOVED lines=49> */
.L_x_2216:
        /* <DEDUP_REMOVED lines=106> */
.L_x_2180:
        /* <DEDUP_REMOVED lines=487> */
.L_x_2220:
[----:B------:R-:W-:Y:S05]  /*10270*/  BSYNC B1 ;  /* 0x0000000000017941 */ /* 0x000fea0003800000 */
.L_x_2219:
        /* <DEDUP_REMOVED lines=17> */
.L_x_2222:
[----:B------:R-:W-:Y:S05]  /*10390*/  BSYNC B1 ;  /* 0x0000000000017941 */ /* 0x000fea0003800000 */
.L_x_2221:
        /* <DEDUP_REMOVED lines=17> */
.L_x_2224:
[----:B------:R-:W-:Y:S05]  /*104b0*/  BSYNC B1 ;  /* 0x0000000000017941 */ /* 0x000fea0003800000 */
.L_x_2223:
        /* <DEDUP_REMOVED lines=20> */
.L_x_2218:
        /* <DEDUP_REMOVED lines=50> */
.L_x_2227:
[----:B------:R-:W-:Y:S05]  /*10920*/  BSYNC B1 ;  /* 0x0000000000017941 */ /* 0x000fea0003800000 */
.L_x_2226:
        /* <DEDUP_REMOVED lines=59> */
.L_x_2229:
[----:B------:R-:W-:Y:S05]  /*10ce0*/  BSYNC B1 ;  /* 0x0000000000017941 */ /* 0x000fea0003800000 */
.L_x_2228:
        /* <DEDUP_REMOVED lines=17> */
.L_x_2231:
[----:B------:R-:W-:Y:S05]  /*10e00*/  BSYNC B1 ;  /* 0x0000000000017941 */ /* 0x000fea0003800000 */
.L_x_2230:
        /* <DEDUP_REMOVED lines=17> */
.L_x_2233:
[----:B------:R-:W-:Y:S05]  /*10f20*/  BSYNC B1 ;  /* 0x0000000000017941 */ /* 0x000fea0003800000 */
.L_x_2232:
        /* <DEDUP_REMOVED lines=18> */
.L_x_2225:
[----:B------:R-:W-:Y:S05]  /*11050*/  BSYNC B0 ;  /* 0x0000000000007941 */ /* 0x000fea0003800000 */
.L_x_2217:
[----:B------:R-:W-:Y:S02]  /*11060*/  ULDC UR5, c[0x0][0xc38] ;  /* 0x00030e0000057ab9 */ /* 0x000fe40000000800 */
[----:B------:R-:W-:-:S06]  /*11070*/  UISETP.GE.AND UP0, UPT, UR4, UR5, UPT ;  /* 0x000000050400728c */ /* 0x000fcc000bf06270 */
[----:B------:R-:W-:-:S13]  /*11080*/  PLOP3.LUT P0, PT, PT, PT, UP0, 0x80, 0x0 ;  /* 0x000000000000781c */ /* 0x000fda0003f0f008 */
[----:B------:R-:W-:Y:S05]  /*11090*/  @!P0 BRA `(.L_x_2234) ;  /* 0xfffffefc001c8947 */ /* 0x000fea000383ffff */
[----:B------:R-:W-:Y:S05]  /*110a0*/  EXIT ;  /* 0x000000000000794d */ /* 0x000fea0003800000 */
.L_x_2176:
[----:B------:R-:W-:-:S08]  /*110b0*/  NOP ;  /* 0x0000000000007918 */ /* 0x000fd00000000000 */
[----:B------:R-:W0:-:S00]  /*110c0*/  USETMAXREG.DEALLOC.CTAPOOL 0x28 ;  /* 0x00000028000079c8 */ /* 0x000e0000080e0500 */
[----:B0-----:R-:W-:-:S06]  /*110d0*/  LOP3.LUT R0, R0, 0x3, RZ, 0xc0, !PT ;  /* 0x0000000300007812 */ /* 0x001fcc00078ec0ff */
[----:B------:R-:W0:Y:S01]  /*110e0*/  S2UR UR5, SR_CTAID.X ;  /* 0x00000000000579c3 */ /* 0x000e220000002500 */
[----:B------:R-:W-:Y:S01]  /*110f0*/  LOP3.LUT R16, R16, 0xffffdfff, RZ, 0xc0, !PT ;  /* 0xffffdfff10107812 */ /* 0x000fe200078ec0ff */
[----:B------:R-:W-:Y:S01]  /*11100*/  STL [R1+0x14], RZ ;  /* 0x000014ff01007387 */ /* 0x000fe20000100800 */
[----:B------:R-:W-:Y:S02]  /*11110*/  IMAD.MOV.U32 R31, RZ, RZ, 0x1 ;  /* 0x00000001ff1f7424 */ /* 0x000fe400078e00ff */
[----:B------:R-:W-:Y:S01]  /*11120*/  IMAD.MOV.U32 R28, RZ, RZ, RZ ;  /* 0x000000ffff1c7224 */ /* 0x000fe200078e00ff */
        /* <DEDUP_REMOVED lines=11> */
[----:B------:R-:W-:Y:S01]  /*111e0*/  ULDC.64 UR10, c[0x0][0x418] ;  /* 0x00010600000a7ab9 */ /* 0x000fe20000000a00 */
[----:B------:R-:W-:Y:S01]  /*111f0*/  ULDC UR4, c[0x0][0x424] ;  /* 0x0001090000047ab9 */ /* 0x000fe20000000800 */
[----:B------:R-:W-:Y:S01]  /*11200*/  UISETP.NE.U32.AND UP0, UPT, UR10, URZ, UPT ;  /* 0x0000003f0a00728c */ /* 0x000fe2000bf05070 */
[----:B------:R-:W-:Y:S01]  /*11210*/  IMAD.MOV.U32 R31, RZ, RZ, 0x1 ;  /* 0x00000001ff1f7424 */ /* 0x000fe200078e00ff */
[----:B------:R-:W-:Y:S01]  /*11220*/  ULDC UR39, c[0x0][0x288] ;  /* 0x0000a20000277ab9 */ /* 0x000fe20000000800 */
[----:B------:R-:W-:Y:S01]  /*11230*/  ULDC UR38, c[0x0][0x448] ;  /* 0x0001120000267ab9 */ /* 0x000fe20000000800 */
[----:B------:R-:W-:Y:S01]  /*11240*/  UISETP.NE.AND.EX UP0, UPT, UR11, URZ, UPT, UP0 ;  /* 0x0000003f0b00728c */ /* 0x000fe2000bf05300 */
[----:B------:R-:W-:Y:S01]  /*11250*/  IMAD.MOV.U32 R28, RZ, RZ, RZ ;  /* 0x000000ffff1c7224 */ /* 0x000fe200078e00ff */
[----:B------:R-:W-:-:S02]  /*11260*/  UIMAD UR38, UR38, UR39, URZ ;  /* 0x00000027262672a4 */ /* 0x000fc4000f8e023f */
[----:B------:R-:W-:Y:S01]  /*11270*/  USEL UR4, UR4, 0x1, UP0 ;  /* 0x0000000104047887 */ /* 0x000fe20008000000 */
[----:B------:R-:W-:Y:S01]  /*11280*/  ULDC UR45, c[0x0][0xc] ;  /* 0x00000300002d7ab9 */ /* 0x000fe20000000800 */
[----:B------:R-:W-:Y:S02]  /*11290*/  ULOP3.LUT UR46, UR36, 0x2, URZ, 0xfc, !UPT ;  /* 0x00000002242e7892 */ /* 0x000fe4000f8efc3f */
[----:B------:R-:W-:Y:S02]  /*112a0*/  UIMAD UR37, UR4, UR6, URZ ;  /* 0x00000006042572a4 */ /* 0x000fe4000f8e023f */
[----:B------:R-:W-:Y:S02]  /*112b0*/  ULOP3.LUT UR47, UR36, 0x1, URZ, 0xfc, !UPT ;  /* 0x00000001242f7892 */ /* 0x000fe4000f8efc3f */
[----:B------:R-:W-:Y:S02]  /*112c0*/  UIADD3 UR4, UR37, 0x9f, URZ ;  /* 0x0000009f25047890 */ /* 0x000fe4000fffe03f */
[----:B------:R-:W-:Y:S01]  /*112d0*/  UIADD3 UR39, UR37, 0xa0, -UR39 ;  /* 0x000000a025277890 */ /* 0x000fe2000fffe827 */
[C---:B0-----:R-:W-:Y:S01]  /*112e0*/  IMAD.SHL.U32 R6, R10.reuse, 0x10, RZ ;  /* 0x000000100a067824 */ /* 0x041fe200078e00ff */
[----:B------:R-:W-:Y:S01]  /*112f0*/  SHF.R.U32.HI R3, RZ, 0x1, R10 ;  /* 0x00000001ff037819 */ /* 0x000fe2000001160a */
[----:B------:R-:W-:-:S02]  /*11300*/  IMAD.SHL.U32 R8, R10, 0x2, RZ ;  /* 0x000000020a087824 */ /* 0x000fc400078e00ff */
[----:B------:R-:W-:Y:S01]  /*11310*/  IMAD.SHL.U32 R0, R10, 0x40, RZ ;  /* 0x000000400a007824 */ /* 0x000fe200078e00ff */
[----:B------:R-:W-:Y:S01]  /*11320*/  LOP3.LUT R5, R6, 0x1b0, RZ, 0xc0, !PT ;  /* 0x000001b006057812 */ /* 0x000fe200078ec0ff */
[----:B------:R-:W-:Y:S01]  /*11330*/  IMAD.SHL.U32 R4, R10, 0x20, RZ ;  /* 0x000000200a047824 */ /* 0x000fe200078e00ff */
[----:B------:R-:W-:Y:S02]  /*11340*/  LOP3.LUT R33, R6, 0x30, RZ, 0xc0, !PT ;  /* 0x0000003006217812 */ /* 0x000fe400078ec0ff */
[----:B------:R-:W-:Y:S02]  /*11350*/  LOP3.LUT R7, R5, 0x30, R8, 0x78, !PT ;  /* 0x0000003005077812 */ /* 0x000fe400078e7808 */
[----:B------:R-:W-:Y:S02]  /*11360*/  LOP3.LUT R8, R33, 0x40, RZ, 0xfc, !PT ;  /* 0x0000004021087812 */ /* 0x000fe400078efcff */
[----:B------:R-:W-:Y:S02]  /*11370*/  LOP3.LUT R2, R0, 0x180, RZ, 0xc0, !PT ;  /* 0x0000018000027812 */ /* 0x000fe400078ec0ff */
[----:B------:R-:W-:-:S02]  /*11380*/  ISETP.GE.AND P2, PT, R8, UR7, PT ;  /* 0x0000000708007c0c */ /* 0x000fc4000bf46270 */
[----:B------:R-:W-:Y:S01]  /*11390*/  LOP3.LUT R2, R2, 0x30, R3, 0xf8, !PT ;  /* 0x0000003002027812 */ /* 0x000fe200078ef803 */
[----:B------:R-:W-:Y:S01]  /*113a0*/  IMAD.SHL.U32 R3, R10, 0x8, RZ ;  /* 0x000000080a037824 */ /* 0x000fe200078e00ff */
[----:B------:R-:W-:Y:S02]  /*113b0*/  ISETP.GE.AND P1, PT, R8, UR7, PT ;  /* 0x0000000708007c0c */ /* 0x000fe4000bf26270 */
[----:B------:R-:W-:Y:S02]  /*113c0*/  LOP3.LUT R5, R4, 0x80, RZ, 0xc0, !PT ;  /* 0x0000008004057812 */ /* 0x000fe400078ec0ff */
[----:B------:R-:W-:Y:S01]  /*113d0*/  LOP3.LUT R3, R2, 0x30, R3, 0x78, !PT ;  /* 0x0000003002037812 */ /* 0x000fe200078e7803 */
[----:B------:R-:W-:Y:S01]  /*113e0*/  IMAD.SHL.U32 R2, R10, 0x4, RZ ;  /* 0x000000040a027824 */ /* 0x000fe200078e00ff */
[----:B------:R-:W-:Y:S02]  /*113f0*/  LOP3.LUT R5, R5, 0x10, R10, 0xf8, !PT ;  /* 0x0000001005057812 */ /* 0x000fe400078ef80a */
[----:B------:R-:W-:-:S02]  /*11400*/  ISETP.GE.AND P0, PT, R8, UR8, PT ;  /* 0x0000000808007c0c */ /* 0x000fc4000bf06270 */
[----:B------:R-:W-:Y:S02]  /*11410*/  @P2 LOP3.LUT R16, R16, 0x2, RZ, 0xfc, !PT ;  /* 0x0000000210102812 */ /* 0x000fe400078efcff */
[----:B------:R-:W-:Y:S02]  /*11420*/  LOP3.LUT R2, R5, 0x10, R2, 0x78, !PT ;  /* 0x0000001005027812 */ /* 0x000fe400078e7802 */
[----:B------:R-:W-:Y:S02]  /*11430*/  LOP3.LUT R16, R16, 0xfffffeff, RZ, 0xc0, !PT ;  /* 0xfffffeff10107812 */ /* 0x000fe400078ec0ff */
[----:B------:R-:W-:Y:S02]  /*11440*/  LOP3.LUT R9, R7, 0x640, R6, 0xf8, !PT ;  /* 0x0000064007097812 */ /* 0x000fe400078ef806 */
[----:B------:R-:W-:Y:S02]  /*11450*/  LOP3.LUT R5, R6, 0x600, RZ, 0xc0, !PT ;  /* 0x0000060006057812 */ /* 0x000fe400078ec0ff */
[----:B------:R-:W-:Y:S01]  /*11460*/  LOP3.LUT R6, R33, 0x80, RZ, 0xfc, !PT ;  /* 0x0000008021067812 */ /* 0x000fe200078efcff */
[----:B------:R-:W-:Y:S01]  /*11470*/  STL [R1], R9 ;  /* 0x0000000901007387 */ /* 0x000fe20000100800 */
[----:B------:R-:W-:-:S02]  /*11480*/  @P1 LOP3.LUT R16, R16, 0x100, RZ, 0xfc, !PT ;  /* 0x0000010010101812 */ /* 0x000fc400078efcff */
[----:B------:R-:W-:Y:S02]  /*11490*/  ISETP.GE.AND P2, PT, R6, UR7, PT ;  /* 0x0000000706007c0c */ /* 0x000fe4000bf46270 */
[----:B------:R-:W-:Y:S02]  /*114a0*/  LOP3.LUT R16, R16, 0xfffff7ff, RZ, 0xc0, !PT ;  /* 0xfffff7ff10107812 */ /* 0x000fe400078ec0ff */
[----:B------:R-:W-:Y:S02]  /*114b0*/  LOP3.LUT R5, R5, 0x60, R4, 0xf8, !PT ;  /* 0x0000006005057812 */ /* 0x000fe400078ef804 */
[----:B------:R-:W-:Y:S02]  /*114c0*/  @P0 LOP3.LUT R16, R16, 0x800, RZ, 0xfc, !PT ;  /* 0x0000080010100812 */ /* 0x000fe400078efcff */
[----:B------:R-:W-:Y:S02]  /*114d0*/  LOP3.LUT R0, R3, 0x640, R0, 0xf8, !PT ;  /* 0x0000064003007812 */ /* 0x000fe400078ef800 */
[----:B------:R-:W-:-:S02]  /*114e0*/  ISETP.GE.AND P1, PT, R6, UR7, PT ;  /* 0x0000000706007c0c */ /* 0x000fc4000bf26270 */
[----:B------:R-:W-:Y:S01]  /*114f0*/  LOP3.LUT R16, R16, 0xfffffffe, RZ, 0xc0, !PT ;  /* 0xfffffffe10107812 */ /* 0x000fe200078ec0ff */
[----:B------:R0:W-:Y:S01]  /*11500*/  STL [R1+0x8], R0 ;  /* 0x0000080001007387 */ /* 0x0001e20000100800 */
[----:B------:R-:W-:Y:S02]  /*11510*/  LOP3.LUT R5, R5, 0x100, R4, 0xf8, !PT ;  /* 0x0000010005057812 */ /* 0x000fe400078ef804 */
[----:B------:R-:W-:Y:S02]  /*11520*/  @P2 LOP3.LUT R16, R16, 0x1, RZ, 0xfc, !PT ;  /* 0x0000000110102812 */ /* 0x000fe400078efcff */
[----:B------:R-:W-:Y:S02]  /*11530*/  ISETP.GE.AND P0, PT, R6, UR8, PT ;  /* 0x0000000806007c0c */ /* 0x000fe4000bf06270 */
[----:B------:R-:W-:Y:S02]  /*11540*/  LOP3.LUT R16, R16, 0xffffff7f, RZ, 0xc0, !PT ;  /* 0xffffff7f10107812 */ /* 0x000fe400078ec0ff */
[----:B------:R-:W-:-:S02]  /*11550*/  ISETP.GE.AND P2, PT, R33, UR7, PT ;  /* 0x0000000721007c0c */ /* 0x000fc4000bf46270 */
[----:B0-----:R-:W-:Y:S01]  /*11560*/  LOP3.LUT R0, R5, R2, RZ, 0xfc, !PT ;  /* 0x0000000205007212 */ /* 0x001fe200078efcff */
[----:B------:R-:W-:Y:S01]  /*11570*/  IMAD.U32 R5, RZ, RZ, UR5 ;  /* 0x00000005ff057e24 */ /* 0x000fe2000f8e00ff */
[----:B------:R-:W-:Y:S01]  /*11580*/  @P1 LOP3.LUT R16, R16, 0x80, RZ, 0xfc, !PT ;  /* 0x0000008010101812 */ /* 0x000fe200078efcff */
[----:B------:R-:W-:Y:S01]  /*11590*/  UIMAD.WIDE UR4, UR4, 0x66666667, URZ ;  /* 0x66666667040478a5 */ /* 0x000fe2000f8e023f */
[C---:B------:R-:W-:Y:S01]  /*115a0*/  ISETP.GE.AND P1, PT, R33.reuse, UR7, PT ;  /* 0x0000000721007c0c */ /* 0x040fe2000bf26270 */
[----:B------:R0:W-:Y:S01]  /*115b0*/  STL [R1+0x4], R0 ;  /* 0x0000040001007387 */ /* 0x0001e20000100800 */
[----:B------:R-:W-:Y:S01]  /*115c0*/  LOP3.LUT R16, R16, 0xfffffbff, RZ, 0xc0, !PT ;  /* 0xfffffbff10107812 */ /* 0x000fe200078ec0ff */
[----:B------:R-:W-:Y:S01]  /*115d0*/  USHF.R.U32.HI UR40, URZ, 0x1f, UR5 ;  /* 0x0000001f3f287899 */ /* 0x000fe20008011605 */
[----:B------:R-:W-:Y:S01]  /*115e0*/  LOP3.LUT R3, R10, 0x7f, RZ, 0xc0, !PT ;  /* 0x0000007f0a037812 */ /* 0x000fe200078ec0ff */
[----:B------:R1:W-:Y:S01]  /*115f0*/  STL [R1+0x10], R5 ;  /* 0x0000100501007387 */ /* 0x0003e20000100800 */
[----:B------:R-:W-:Y:S01]  /*11600*/  @P0 LOP3.LUT R16, R16, 0x400, RZ, 0xfc, !PT ;  /* 0x0000040010100812 */ /* 0x000fe200078efcff */
[----:B------:R-:W-:Y:S01]  /*11610*/  ULEA.HI.SX32 UR40, UR5, UR40, 0x1a ;  /* 0x0000002805287291 */ /* 0x000fe2000f8fd23f */
[----:B------:R-:W-:Y:S01]  /*11620*/  ISETP.GE.AND P0, PT, R33, UR8, PT ;  /* 0x0000000821007c0c */ /* 0x000fe2000bf06270 */
[----:B------:R1:W-:Y:S01]  /*11630*/  STL [R1+0x14], RZ ;  /* 0x000014ff01007387 */ /* 0x0003e20000100800 */
[----:B------:R-:W-:-:S02]  /*11640*/  LOP3.LUT R16, R16, 0xfffffffb, RZ, 0xc0, !PT ;  /* 0xfffffffb10107812 */ /* 0x000fc400078ec0ff */
[----:B0-----:R-:W-:Y:S02]  /*11650*/  MOV R0, 0x400 ;  /* 0x0000040000007802 */ /* 0x001fe40000000f00 */
[----:B------:R-:W-:Y:S02]  /*11660*/  @P2 LOP3.LUT R16, R16, 0x4, RZ, 0xfc, !PT ;  /* 0x0000000410102812 */ /* 0x000fe400078efcff */
[----:B------:R-:W-:Y:S02]  /*11670*/  LEA R17, R37, R0, 0x18 ;  /* 0x0000000025117211 */ /* 0x000fe400078ec0ff */
[----:B------:R-:W-:Y:S02]  /*11680*/  LOP3.LUT R16, R16, 0xffffefff, RZ, 0xc0, !PT ;  /* 0xffffefff10107812 */ /* 0x000fe400078ec0ff */
[----:B------:R-:W-:Y:S01]  /*11690*/  SHF.R.U32.HI R2, RZ, 0x2, R3 ;  /* 0x00000002ff027819 */ /* 0x000fe20000011603 */
[----:B------:R-:W-:Y:S01]  /*116a0*/  IMAD.IADD R0, R17, 0x1, R9 ;  /* 0x0000000111007824 */ /* 0x000fe200078e0209 */
[----:B------:R-:W-:-:S02]  /*116b0*/  LOP3.LUT R16, R16, 0xfffffdff, RZ, 0xc0, !PT ;  /* 0xfffffdff10107812 */ /* 0x000fc400078ec0ff */
[----:B------:R-:W-:Y:S02]  /*116c0*/  LOP3.LUT R2, R2, 0x60, R4, 0xf8, !PT ;  /* 0x0000006002027812 */ /* 0x000fe400078ef804 */
[----:B------:R1:W-:Y:S01]  /*116d0*/  STL [R1+0xc], R0 ;  /* 0x00000c0001007387 */ /* 0x0003e20000100800 */
[----:B------:R-:W-:Y:S02]  /*116e0*/  @P1 LOP3.LUT R16, R16, 0x200, RZ, 0xfc, !PT ;  /* 0x0000020010101812 */ /* 0x000fe400078efcff */
[----:B------:R-:W-:Y:S02]  /*116f0*/  LOP3.LUT R2, R2, 0x80, RZ, 0xfc, !PT ;  /* 0x0000008002027812 */ /* 0x000fe400078efcff */
[----:B------:R-:W-:-:S07]  /*11700*/  @P0 LOP3.LUT R16, R16, 0x1000, RZ, 0xfc, !PT ;  /* 0x0000100010100812 */ /* 0x000fce00078efcff */
.L_x_2302:
[----:B-1----:R-:W2:Y:S01]  /*11710*/  LDL R0, [R1+0x10] ;  /* 0x0000100001007983 */ /* 0x002ea20000100800 */
        /* <DEDUP_REMOVED lines=13> */
[----:B0-----:R-:W-:Y:S05]  /*117f0*/  @P0 BRA `(.L_x_2236) ;  /* 0x0000000000200947 */ /* 0x001fea0003800000 */
        /* <DEDUP_REMOVED lines=8> */
.L_x_2236:
[----:B------:R-:W-:Y:S01]  /*11880*/  ULDC UR8, c[0x0][0xc54] ;  /* 0x0003150000087ab9 */ /* 0x000fe20000000800 */
[----:B------:R-:W-:Y:S01]  /*11890*/  UMOV UR6, UR7 ;  /* 0x0000000700067c82 */ /* 0x000fe20008000000 */
[----:B------:R-:W-:-:S11]  /*118a0*/  UISETP.NE.AND UP0, UPT, UR8, 0x1, UPT ;  /* 0x000000010800788c */ /* 0x000fd6000bf05270 */
[----:B------:R-:W-:Y:S02]  /*118b0*/  @UP0 ULDC.64 UR10, c[0x0][0xc58] ;  /* 0x00031600000a0ab9 */ /* 0x000fe40000000a00 */
[----:B------:R-:W-:-:S04]  /*118c0*/  UIMAD.WIDE.U32 UR4, UR7, UR10, URZ ;  /* 0x0000000a070472a5 */ /* 0x000fc8000f8e003f */
[----:B------:R-:W-:-:S04]  /*118d0*/  @UP0 USHF.R.U32.HI UR6, URZ, UR11, UR5 ;  /* 0x0000000b3f060299 */ /* 0x000fc80008011605 */
[----:B------:R-:W-:-:S12]  /*118e0*/  UIMAD UR4, UR6, UR8, URZ ;  /* 0x00000008060472a4 */ /* 0x000fd8000f8e023f */
.L_x_2237:
        /* <DEDUP_REMOVED lines=25> */
[----:B------:R-:W-:Y:S01]  /*11a80*/  UP2UR UR48, UPR, URZ, 0x4 ;  /* 0x000000043f307883 */ /* 0x000fe20008000000 */
[----:B------:R-:W-:Y:S01]  /*11a90*/  BSSY B7, `(.L_x_2238) ;  /* 0x0000474000077945 */ /* 0x000fe20003800000 */
[----:B------:R-:W-:-:S04]  /*11aa0*/  USHF.L.U32 UR6, UR43, 0x7, URZ ;  /* 0x000000072b067899 */ /* 0x000fc8000800063f */
[----:B------:R-:W-:Y:S01]  /*11ab0*/  UIADD3 UR6, UR6, 0x7f, URZ ;  /* 0x0000007f06067890 */ /* 0x000fe2000fffe03f */
[----:B------:R-:W-:Y:S01]  /*11ac0*/  @UP2 ULDC UR4, c[0x0][0x44c] ;  /* 0x0001130000042ab9 */ /* 0x000fe20000000800 */
[----:B------:R-:W-:Y:S02]  /*11ad0*/  @UP2 ULDC UR7, c[0x0][0x450] ;  /* 0x0001140000072ab9 */ /* 0x000fe40000000800 */
[----:B------:R-:W-:-:S04]  /*11ae0*/  UIMAD.WIDE.U32 UR4, UR6, UR4, URZ ;  /* 0x00000004060472a5 */ /* 0x000fc8000f8e003f */
[----:B------:R-:W-:-:S04]  /*11af0*/  @UP2 USHF.R.U32.HI UR6, URZ, UR7, UR5 ;  /* 0x000000073f062299 */ /* 0x000fc80008011605 */
[----:B------:R-:W-:-:S04]  /*11b00*/  UIADD3 UR4, UR39, UR6, URZ ;  /* 0x0000000627047290 */ /* 0x000fc8000fffe03f */
[----:B------:R-:W-:-:S04]  /*11b10*/  UIMAD.WIDE UR4, UR4, 0x66666667, URZ ;  /* 0x66666667040478a5 */ /* 0x000fc8000f8e023f */
[----:B------:R-:W-:-:S04]  /*11b20*/  USHF.R.U32.HI UR4, URZ, 0x1f, UR5 ;  /* 0x0000001f3f047899 */ /* 0x000fc80008011605 */
[----:B------:R-:W-:-:S04]  /*11b30*/  ULEA.HI.SX32 UR4, UR5, UR4, 0x1a ;  /* 0x0000000405047291 */ /* 0x000fc8000f8fd23f */
[----:B------:R-:W-:-:S04]  /*11b40*/  UISETP.LT.AND UP0, UPT, UR40, UR4, UPT ;  /* 0x000000042800728c */ /* 0x000fc8000bf01270 */
[----:B------:R-:W-:-:S06]  /*11b50*/  USEL UR44, UR40, UR4, UP0 ;  /* 0x00000004282c7287 */ /* 0x000fcc0008000000 */
[----:B------:R-:W-:-:S13]  /*11b60*/  ISETP.LT.AND P0, PT, RZ, UR44, PT ;  /* 0x0000002cff007c0c */ /* 0x000fda000bf01270 */
[----:B0-----:R-:W-:Y:S05]  /*11b70*/  @P0 BRA `(.L_x_2239) ;  /* 0x0000000000480947 */ /* 0x001fea0003800000 */
        /* <DEDUP_REMOVED lines=16> */
[----:B------:R2:W-:Y:S01]  /*11c80*/  STL [R1+0x10], R0 ;  /* 0x0000100001007387 */ /* 0x0005e20000100800 */
[----:B------:R-:W-:Y:S05]  /*11c90*/  BRA `(.L_x_2240) ;  /* 0x00000044004c7947 */ /* 0x000fea0003800000 */
.L_x_2239:
        /* <DEDUP_REMOVED lines=20> */
.L_x_2242:
[----:B------:R-:W-:Y:S05]  /*11de0*/  BSYNC B6 ;  /* 0x0000000000067941 */ /* 0x000fea0003800000 */
.L_x_2241:
        /* <DEDUP_REMOVED lines=22> */
.L_x_2244:
[----:B------:R-:W-:Y:S05]  /*11f50*/  BSYNC B6 ;  /* 0x0000000000067941 */ /* 0x000fea0003800000 */
.L_x_2243:
        /* <DEDUP_REMOVED lines=20> */
.L_x_2246:
[----:B------:R-:W-:Y:S05]  /*120a0*/  BSYNC B6 ;  /* 0x0000000000067941 */ /* 0x000fea0003800000 */
.L_x_2245:
        /* <DEDUP_REMOVED lines=19> */
.L_x_2248:
[----:B------:R-:W-:Y:S05]  /*121e0*/  BSYNC B6 ;  /* 0x0000000000067941 */ /* 0x000fea0003800000 */
.L_x_2247:
        /* <DEDUP_REMOVED lines=12> */
[----:B------:R-:W-:Y:S01]  /*122b0*/  UMOV UR5, 0xffffffff ;  /* 0xffffffff00057882 */ /* 0x000fe20000000000 */
[----:B------:R-:W-:Y:S02]  /*122c0*/  IMAD.U32 R18, RZ, RZ, UR4 ;  /* 0x00000004ff127e24 */ /* 0x000fe4000f8e00ff */
[----:B------:R-:W-:Y:S05]  /*122d0*/  BRA.DIV UR5, `(.L_x_2249) ;  /* 0x0000004605cc7947 */ /* 0x000fea000b800000 */
.L_x_2322:
[----:B------:R-:W2:Y:S01]  /*122e0*/  S2R R0, SR_TID.X ;  /* 0x0000000000007919 */ /* 0x000ea20000002100 */
[----:B------:R-:W-:Y:S01]  /*122f0*/  UMOV UR4, 0xa0 ;  /* 0x000000a000047882 */ /* 0x000fe20000000000 */
[----:B0-----:R-:W-:Y:S01]  /*12300*/  ISETP.NE.AND P2, PT, R19, 0x1, PT ;  /* 0x000000011300780c */ /* 0x001fe20003f45270 */
[----:B------:R-:W-:Y:S01]  /*12310*/  UIMAD UR4, UR44, UR4, -0xa0 ;  /* 0xffffff602c0474a4 */ /* 0x000fe2000f8e0204 */
[----:B------:R-:W0:Y:S01]  /*12320*/  S2R R8, SR_TID.X ;  /* 0x0000000000087919 */ /* 0x000e220000002100 */
[----:B-----5:R-:W-:Y:S02]  /*12330*/  SHF.R.S32.HI R34, RZ, 0x1f, R30 ;  /* 0x0000001fff227819 */ /* 0x020fe4000001141e */
[----:B------:R-:W-:-:S08]  /*12340*/  LOP3.LUT R16, R16, 0xffffffdf, RZ, 0xc0, !PT ;  /* 0xffffffdf10107812 */ /* 0x000fd000078ec0ff */
[----:B------:R-:W3:Y:S01]  /*12350*/  @P2 LDC R5, c[0x0][0x434] ;  /* 0x00010d00ff052b82 */ /* 0x000ee20000000800 */
[----:B------:R-:W-:-:S07]  /*12360*/  @P2 LOP3.LUT R16, R16, 0x20, RZ, 0xfc, !PT ;  /* 0x0000002010102812 */ /* 0x000fce00078efcff */
[----:B------:R-:W4:Y:S01]  /*12370*/  @P2 LDC R9, c[0x0][0x438] ;  /* 0x00010e00ff092b82 */ /* 0x000f220000000800 */
[----:B--2---:R-:W-:Y:S01]  /*12380*/  LOP3.LUT R0, R0, 0x7f, RZ, 0xc0, !PT ;  /* 0x0000007f00007812 */ /* 0x004fe200078ec0ff */
[----:B0-----:R-:W-:-:S03]  /*12390*/  IMAD.SHL.U32 R13, R8, 0x20, RZ ;  /* 0x00000020080d7824 */ /* 0x001fc600078e00ff */
[----:B------:R-:W-:Y:S01]  /*123a0*/  SHF.R.U32.HI R11, RZ, 0x2, R0 ;  /* 0x00000002ff0b7819 */ /* 0x000fe20000011600 */
[----:B------:R-:W-:-:S03]  /*123b0*/  IMAD.SHL.U32 R8, R8, 0x20, RZ ;  /* 0x0000002008087824 */ /* 0x000fc600078e00ff */
[C---:B------:R-:W-:Y:S02]  /*123c0*/  LOP3.LUT R13, R11.reuse, 0x60, R13, 0xf8, !PT ;  /* 0x000000600b0d7812 */ /* 0x040fe400078ef80d */
[----:B------:R-:W-:Y:S02]  /*123d0*/  LOP3.LUT R8, R11, 0x60, R8, 0xf8, !PT ;  /* 0x000000600b087812 */ /* 0x000fe400078ef808 */
[----:B------:R-:W-:-:S05]  /*123e0*/  LOP3.LUT R13, R13, 0x80, RZ, 0xfc, !PT ;  /* 0x000000800d0d7812 */ /* 0x000fca00078efcff */
[----:B-1----:R-:W-:-:S04]  /*123f0*/  VIADD R3, R13, UR4 ;  /* 0x000000040d037c36 */ /* 0x002fc80008000000 */
[C---:B------:R-:W-:Y:S01]  /*12400*/  IMAD.IADD R10, R3.reuse, 0x1, R36 ;  /* 0x00000001030a7824 */ /* 0x040fe200078e0224 */
[----:B------:R-:W-:-:S03]  /*12410*/  ISETP.GE.AND P0, PT, R3, UR37, PT ;  /* 0x0000002503007c0c */ /* 0x000fc6000bf06270 */
[----:B---3--:R-:W-:Y:S01]  /*12420*/  @P2 IMAD.HI.U32 R2, R10, R5, RZ ;  /* 0x000000050a022227 */ /* 0x008fe200078e00ff */
[----:B------:R-:W-:-:S03]  /*12430*/  ISETP.GT.U32.OR P0, PT, R13, 0x9f, P0 ;  /* 0x0000009f0d00780c */ /* 0x000fc60000704470 */
[----:B------:R-:W-:Y:S01]  /*12440*/  IMAD.MOV.U32 R0, RZ, RZ, R10 ;  /* 0x000000ffff007224 */ /* 0x000fe200078e000a */
[----:B----4-:R-:W-:-:S09]  /*12450*/  @P2 SHF.R.U32.HI R0, RZ, R9, R2 ;  /* 0x00000009ff002219 */ /* 0x010fd20000011602 */
        /* <DEDUP_REMOVED lines=8> */
[----:B-1----:R-:W-:-:S04]  /*124e0*/  @!P0 LEA R6, P1, R2, R4, 0x2 ;  /* 0x0000000402068211 */ /* 0x002fc800078210ff */
[----:B------:R-:W-:Y:S01]  /*124f0*/  @!P0 LEA.HI.X R7, R2, R5, R3, 0x2, P1 ;  /* 0x0000000502078211 */ /* 0x000fe200008f1403 */
[----:B------:R-:W-:Y:S01]  /*12500*/  VIADD R5, R8, UR4 ;  /* 0x0000000408057c36 */ /* 0x000fe20008000000 */
[----:B------:R-:W0:Y:S03]  /*12510*/  @P2 LDC R2, c[0x0][0x434] ;  /* 0x00010d00ff022b82 */ /* 0x000e260000000800 */
[C---:B------:R-:W-:Y:S01]  /*12520*/  IMAD.IADD R11, R5.reuse, 0x1, R36 ;  /* 0x00000001050b7824 */ /* 0x040fe200078e0224 */
[----:B------:R-:W-:-:S03]  /*12530*/  ISETP.GE.AND P1, PT, R5, UR37, PT ;  /* 0x0000002505007c0c */ /* 0x000fc6000bf26270 */
[----:B------:R-:W-:Y:S01]  /*12540*/  IMAD.MOV.U32 R12, RZ, RZ, R11 ;  /* 0x000000ffff0c7224 */ /* 0x000fe200078e000b */
[----:B------:R-:W1:Y:S09]  /*12550*/  @P2 LDC R3, c[0x0][0x438] ;  /* 0x00010e00ff032b82 */ /* 0x000e720000000800 */
[----:B------:R-:W2:Y:S01]  /*12560*/  @!P1 LDC.64 R4, c[0x0][0x428] ;  /* 0x00010a00ff049b82 */ /* 0x000ea20000000a00 */
[----:B0-----:R-:W-:-:S07]  /*12570*/  @P2 IMAD.HI.U32 R2, R11, R2, RZ ;  /* 0x000000020b022227 */ /* 0x001fce00078e00ff */
[----:B------:R-:W0:Y:S01]  /*12580*/  @!P1 LDC.64 R8, c[0x0][0x418] ;  /* 0x00010600ff089b82 */ /* 0x000e220000000a00 */
[----:B-1----:R-:W-:-:S04]  /*12590*/  @P2 SHF.R.U32.HI R12, RZ, R3, R2 ;  /* 0x00000003ff0c2219 */ /* 0x002fc80000011602 */
[----:B------:R-:W-:Y:S01]  /*125a0*/  @!P1 SHF.R.S32.HI R3, RZ, 0x1f, R12 ;  /* 0x0000001fff039819 */ /* 0x000fe2000001140c */
[----:B--2---:R-:W-:-:S04]  /*125b0*/  @!P1 IMAD R2, R34, R4, RZ ;  /* 0x0000000422029224 */ /* 0x004fc800078e02ff */
[----:B------:R-:W-:Y:S02]  /*125c0*/  @!P1 IMAD R5, R30, R5, R2 ;  /* 0x000000051e059224 */ /* 0x000fe400078e0202 */
[----:B------:R-:W-:-:S04]  /*125d0*/  @!P1 IMAD.MOV.U32 R2, RZ, RZ, R12 ;  /* 0x000000ffff029224 */ /* 0x000fc800078e000c */
[----:B------:R-:W-:-:S04]  /*125e0*/  @!P1 IMAD.WIDE.U32 R2, R30, R4, R2 ;  /* 0x000000041e029225 */ /* 0x000fc800078e0002 */
[----:B------:R-:W-:Y:S01]  /*125f0*/  @!P1 IMAD.IADD R3, R3, 0x1, R5 ;  /* 0x0000000103039824 */ /* 0x000fe200078e0205 */
[----:B0-----:R-:W-:Y:S01]  /*12600*/  @!P1 LEA R8, P2, R2, R8, 0x2 ;  /* 0x0000000802089211 */ /* 0x001fe200078410ff */
[----:B------:R-:W-:-:S03]  /*12610*/  IMAD.MOV.U32 R5, RZ, RZ, RZ ;  /* 0x000000ffff057224 */ /* 0x000fc600078e00ff */
[----:B------:R-:W-:Y:S01]  /*12620*/  @!P1 LEA.HI.X R9, R2, R9, R3, 0x2, P2 ;  /* 0x0000000902099211 */ /* 0x000fe200010f1403 */
[----:B------:R-:W-:Y:S02]  /*12630*/  IMAD.U32 R2, RZ, RZ, UR46 ;  /* 0x0000002eff027e24 */ /* 0x000fe4000f8e00ff */
[----:B------:R0:W5:Y:S03]  /*12640*/  @!P0 LDG.E R5, desc[UR50][R6.64] ;  /* 0x0000003206058981 */ /* 0x000166000c1e1900 */
[----:B------:R-:W-:Y:S01]  /*12650*/  ISETP.NE.AND P3, PT, R2, 0x3, PT ;  /* 0x000000030200780c */ /* 0x000fe20003f65270 */
[----:B------:R-:W-:Y:S01]  /*12660*/  IMAD.MOV R3, RZ, RZ, -R0 ;  /* 0x000000ffff037224 */ /* 0x000fe200078e0a00 */
[----:B------:R-:W-:Y:S02]  /*12670*/  ISETP.GT.U32.AND P0, PT, R13, 0x9f, PT ;  /* 0x0000009f0d00780c */ /* 0x000fe40003f04070 */
[----:B------:R-:W-:Y:S01]  /*12680*/  LOP3.LUT R16, R16, 0xffffffef, RZ, 0xc0, !PT ;  /* 0xffffffef10107812 */ /* 0x000fe200078ec0ff */
[----:B0-----:R-:W-:-:S02]  /*12690*/  IMAD.MOV.U32 R6, RZ, RZ, RZ ;  /* 0x000000ffff067224 */ /* 0x001fc400078e00ff */
[----:B------:R-:W-:Y:S02]  /*126a0*/  IMAD R7, R19, R3, R10 ;  /* 0x0000000313077224 */ /* 0x000fe400078e020a */
[----:B------:R-:W-:Y:S02]  /*126b0*/  IMAD.MOV R0, RZ, RZ, -R12 ;  /* 0x000000ffff007224 */ /* 0x000fe400078e0a0c */
[----:B------:R-:W-:Y:S02]  /*126c0*/  IMAD R3, RZ, RZ, -UR42 ;  /* 0x8000002aff037e24 */ /* 0x000fe4000f8e02ff */
[----:B------:R-:W-:Y:S01]  /*126d0*/  @P3 LOP3.LUT R16, R16, 0x10, RZ, 0xfc, !PT ;  /* 0x0000001010103812 */ /* 0x000fe200078efcff */
[----:B------:R0:W5:Y:S01]  /*126e0*/  @!P1 LDG.E R6, desc[UR50][R8.64] ;  /* 0x0000003208069981 */ /* 0x000162000c1e1900 */
[----:B------:R-:W-:Y:S02]  /*126f0*/  IMAD R18, R18, R3, UR41 ;  /* 0x0000002912127e24 */ /* 0x000fe4000f8e0203 */
[----:B------:R-:W-:-:S03]  /*12700*/  LOP3.LUT R16, R16, 0xfffffff7, RZ, 0xc0, !PT ;  /* 0xfffffff710107812 */ /* 0x000fc600078ec0ff */
[----:B------:R-:W-:Y:S02]  /*12710*/  SHF.R.S32.HI R32, RZ, 0x1f, R18 ;  /* 0x0000001fff207819 */ /* 0x000fe40000011412 */
[----:B------:R-:W-:Y:S01]  /*12720*/  @P0 LOP3.LUT R16, R16, 0x8, RZ, 0xfc, !PT ;  /* 0x0000000810100812 */ /* 0x000fe200078efcff */
[----:B0-----:R-:W-:Y:S02]  /*12730*/  IMAD R8, R19, R0, R11 ;  /* 0x0000000013087224 */ /* 0x001fe400078e020b */
[----:B------:R-:W-:-:S04]  /*12740*/  IMAD.U32 R0, RZ, RZ, UR44 ;  /* 0x0000002cff007e24 */ /* 0x000fc8000f8e00ff */
[----:B------:R-:W-:Y:S01]  /*12750*/  VIADD R0, R0, 0xffffffff ;  /* 0xffffffff00007836 */ /* 0x000fe20000000000 */
[----:B------:R-:W-:Y:S06]  /*12760*/  @!P3 BRA `(.L_x_2250) ;  /* 0x000000000004b947 */ /* 0x000fec0003800000 */
[----:B------:R-:W-:Y:S01]  /*12770*/  BPT.TRAP 0x1 ;  /* 0x000000040000795c */ /* 0x000fe20000300000 */
.L_x_2250:
[----:B------:R-:W-:Y:S01]  /*12780*/  IMAD R4, R28, 0x8, R17 ;  /* 0x000000081c047824 */ /* 0x000fe200078e0211 */
[----:B------:R-:W-:Y:S01]  /*12790*/  SHF.L.U32 R27, R31, 0x1f, RZ ;  /* 0x0000001f1f1b7819 */ /* 0x000fe200000006ff */
[----:B------:R-:W-:Y:S01]  /*127a0*/  BSSY B0, `(.L_x_2251) ;  /* 0x0000004000007945 */ /* 0x000fe20003800000 */
[----:B------:R-:W-:Y:S02]  /*127b0*/  SHF.R.S32.HI R23, RZ, 0x1f, R8 ;  /* 0x0000001fff177819 */ /* 0x000fe40000011408 */
[----:B------:R-:W0:Y:S02]  /*127c0*/  SYNCS.PHASECHK.TRANS64.TRYWAIT P0, [R4+URZ+0x33480], R27 ;  /* 0x0334801b040075a7 */ /* 0x000e24000800017f */
[----:B0-----:R-:W-:Y:S05]  /*127d0*/  @!P0 BRA `(.L_x_2252) ;  /* 0x0000004000b88947 */ /* 0x001fea0003800000 */
.L_x_2323:
[----:B------:R-:W-:Y:S05]  /*127e0*/  BSYNC B0 ;  /* 0x0000000000007941 */ /* 0x000fea0003800000 */
.L_x_2251:
[----:B------:R-:W2:Y:S01]  /*127f0*/  LDL R11, [R1] ;  /* 0x00000000010b7983 */ /* 0x000ea20000100800 */
[----:B------:R-:W-:Y:S01]  /*12800*/  ULDC.64 UR4, c[0x0][0x328] ;  /* 0x0000ca0000047ab9 */ /* 0x000fe20000000a00 */
[----:B-----5:R-:W-:Y:S01]  /*12810*/  SHF.R.S32.HI R24, RZ, 0x1f, R6 ;  /* 0x0000001fff187819 */ /* 0x020fe20000011406 */
[----:B------:R-:W-:Y:S01]  /*12820*/  IMAD R3, R23, UR4, RZ ;  /* 0x0000000417037c24 */ /* 0x000fe2000f8e02ff */
[----:B------:R-:W-:Y:S01]  /*12830*/  ULDC.64 UR6, c[0x0][0x338] ;  /* 0x0000ce0000067ab9 */ /* 0x000fe20000000a00 */
[----:B------:R-:W-:Y:S01]  /*12840*/  ULDC.64 UR8, c[0x0][0x330] ;  /* 0x0000cc0000087ab9 */ /* 0x000fe20000000a00 */
[----:B------:R-:W1:Y:S01]  /*12850*/  S2R R12, SR_TID.X ;  /* 0x00000000000c7919 */ /* 0x000e620000002100 */
[C---:B------:R-:W-:Y:S01]  /*12860*/  IMAD R9, R8.reuse, UR5, R3 ;  /* 0x0000000508097c24 */ /* 0x040fe2000f8e0203 */
[----:B------:R-:W-:Y:S01]  /*12870*/  SHF.R.S32.HI R25, RZ, 0x1f, R7 ;  /* 0x0000001fff197819 */ /* 0x000fe20000011407 */
[----:B------:R-:W-:Y:S01]  /*12880*/  IMAD.WIDE.U32 R2, R8, UR4, RZ ;  /* 0x0000000408027c25 */ /* 0x000fe2000f8e00ff */
[----:B------:R-:W-:Y:S01]  /*12890*/  ULDC.64 UR10, c[0x0][0x318] ;  /* 0x0000c600000a7ab9 */ /* 0x000fe20000000a00 */
[----:B------:R-:W-:-:S02]  /*128a0*/  SHF.R.S32.HI R26, RZ, 0x1f, R5 ;  /* 0x0000001fff1a7819 */ /* 0x000fc40000011405 */
[----:B------:R-:W-:Y:S01]  /*128b0*/  IMAD.IADD R3, R3, 0x1, R9 ;  /* 0x0000000103037824 */ /* 0x000fe200078e0209 */
[----:B------:R-:W-:Y:S01]  /*128c0*/  LOP3.LUT P1, RZ, R16, 0x80, RZ, 0xc0, !PT ;  /* 0x0000008010ff7812 */ /* 0x000fe2000782c0ff */
[----:B------:R-:W-:Y:S02]  /*128d0*/  IMAD R9, R24, UR6, RZ ;  /* 0x0000000618097c24 */ /* 0x000fe4000f8e02ff */
[----:B------:R-:W-:-:S04]  /*128e0*/  IMAD.WIDE.U32 R2, R6, UR6, R2 ;  /* 0x0000000606027c25 */ /* 0x000fc8000f8e0002 */
[----:B------:R-:W-:-:S04]  /*128f0*/  IMAD R9, R6, UR7, R9 ;  /* 0x0000000706097c24 */ /* 0x000fc8000f8e0209 */
[----:B------:R-:W-:Y:S02]  /*12900*/  IMAD.IADD R3, R3, 0x1, R9 ;  /* 0x0000000103037824 */ /* 0x000fe400078e0209 */
[----:B------:R-:W-:Y:S02]  /*12910*/  IMAD R9, R32, UR8, RZ ;  /* 0x0000000820097c24 */ /* 0x000fe4000f8e02ff */
[----:B------:R-:W-:-:S04]  /*12920*/  IMAD.WIDE.U32 R2, R18, UR8, R2 ;  /* 0x0000000812027c25 */ /* 0x000fc8000f8e0002 */
[----:B------:R-:W-:Y:S01]  /*12930*/  IMAD R20, R18, UR9, R9 ;  /* 0x0000000912147c24 */ /* 0x000fe2000f8e0209 */
[----:B------:R-:W-:Y:S01]  /*12940*/  IADD3 R19, P0, R2, UR10, RZ ;  /* 0x0000000a02137c10 */ /* 0x000fe2000ff1e0ff */
[----:B------:R-:W-:-:S03]  /*12950*/  IMAD R9, R25, UR4, RZ ;  /* 0x0000000419097c24 */ /* 0x000fc6000f8e02ff */
[----:B------:R-:W-:Y:S01]  /*12960*/  IADD3.X R10, R3, UR11, R20, P0, !PT ;  /* 0x0000000b030a7c10 */ /* 0x000fe200087fe414 */
[C---:B------:R-:W-:Y:S01]  /*12970*/  IMAD R9, R7.reuse, UR5, R9 ;  /* 0x0000000507097c24 */ /* 0x040fe2000f8e0209 */
[----:B-1----:R-:W-:Y:S01]  /*12980*/  LOP3.LUT R12, R12, 0x7f, RZ, 0xc0, !PT ;  /* 0x0000007f0c0c7812 */ /* 0x002fe200078ec0ff */
[----:B------:R-:W-:Y:S01]  /*12990*/  IMAD.WIDE.U32 R2, R7, UR4, RZ ;  /* 0x0000000407027c25 */ /* 0x000fe2000f8e00ff */
[----:B------:R-:W-:Y:S02]  /*129a0*/  UMOV UR4, 0xffffffff ;  /* 0xffffffff00047882 */ /* 0x000fe40000000000 */
[----:B------:R-:W-:Y:S01]  /*129b0*/  SHF.R.U32.HI R12, RZ, 0x2, R12 ;  /* 0x00000002ff0c7819 */ /* 0x000fe2000001160c */
[----:B------:R-:W-:Y:S02]  /*129c0*/  IMAD.IADD R3, R3, 0x1, R9 ;  /* 0x0000000103037824 */ /* 0x000fe400078e0209 */
[----:B------:R-:W-:Y:S02]  /*129d0*/  IMAD R9, R26, UR6, RZ ;  /* 0x000000061a097c24 */ /* 0x000fe4000f8e02ff */
[----:B------:R-:W-:-:S04]  /*129e0*/  IMAD.WIDE.U32 R2, R5, UR6, R2 ;  /* 0x0000000605027c25 */ /* 0x000fc8000f8e0002 */
[----:B------:R-:W-:-:S04]  /*129f0*/  IMAD R9, R5, UR7, R9 ;  /* 0x0000000705097c24 */ /* 0x000fc8000f8e0209 */
[----:B------:R-:W-:Y:S02]  /*12a00*/  IMAD.IADD R3, R3, 0x1, R9 ;  /* 0x0000000103037824 */ /* 0x000fe400078e0209 */
[----:B------:R-:W-:-:S03]  /*12a10*/  IMAD.WIDE.U32 R2, R18, UR8, R2 ;  /* 0x0000000812027c25 */ /* 0x000fc6000f8e0002 */
[----:B------:R-:W-:Y:S01]  /*12a20*/  IADD3 R22, P0, R2, UR10, RZ ;  /* 0x0000000a02167c10 */ /* 0x000fe2000ff1e0ff */
[----:B------:R-:W-:-:S03]  /*12a30*/  IMAD.MOV.U32 R2, RZ, RZ, -0xa0 ;  /* 0xffffff60ff027424 */ /* 0x000fc600078e00ff */
[----:B------:R-:W-:Y:S01]  /*12a40*/  IADD3.X R20, R20, UR11, R3, P0, !PT ;  /* 0x0000000b14147c10 */ /* 0x000fe200087fe403 */
[----:B------:R-:W-:-:S04]  /*12a50*/  IMAD R0, R0, R2, UR37 ;  /* 0x0000002500007e24 */ /* 0x000fc8000f8e0202 */
[----:B------:R-:W-:-:S05]  /*12a60*/  IMAD.IADD R9, R0, 0x1, -R12 ;  /* 0x0000000100097824 */ /* 0x000fca00078e0a0c */
[----:B------:R-:W-:Y:S01]  /*12a70*/  ISETP.GE.AND P5, PT, R9, 0x1, PT ;  /* 0x000000010900780c */ /* 0x000fe20003fa6270 */
[----:B--2---:R-:W-:Y:S01]  /*12a80*/  IMAD R21, R28, 0x7800, R11 ;  /* 0x000078001c157824 */ /* 0x004fe200078e020b */
[----:B------:R-:W-:Y:S11]  /*12a90*/  BRA.DIV UR4, `(.L_x_2253) ;  /* 0x00000042041c7947 */ /* 0x000ff6000b800000 */
[----:B------:R-:W1:Y:S01]  /*12aa0*/  SHFL.IDX PT, R2, R19, RZ, 0x1c1f ;  /* 0x001c1fff13027589 */ /* 0x000e6200000e0000 */
[C---:B------:R-:W-:Y:S02]  /*12ab0*/  LOP3.LUT P2, RZ, R16.reuse, 0x200, RZ, 0xc0, !PT ;  /* 0x0000020010ff7812 */ /* 0x040fe4000784c0ff */
[C---:B------:R-:W-:Y:S01]  /*12ac0*/  LOP3.LUT P6, RZ, R16.reuse, 0x100, RZ, 0xc0, !PT ;  /* 0x0000010010ff7812 */ /* 0x040fe200078cc0ff */
[----:B------:R-:W2:Y:S01]  /*12ad0*/  SHFL.IDX PT, R0, R10, RZ, 0x1c1f ;  /* 0x001c1fff0a007589 */ /* 0x000ea200000e0000 */
[----:B------:R-:W-:Y:S02]  /*12ae0*/  LOP3.LUT R16, R16, 0xffffffbf, RZ, 0xc0, !PT ;  /* 0xffffffbf10107812 */ /* 0x000fe400078ec0ff */
[C---:B------:R-:W-:Y:S01]  /*12af0*/  ISETP.GE.AND P4, PT, R9.reuse, 0x21, PT ;  /* 0x000000210900780c */ /* 0x040fe20003f86270 */
[----:B------:R-:W-:Y:S01]  /*12b00*/  SHFL.IDX PT, R20, R20, RZ, 0x1c1f ;  /* 0x001c1fff14147589 */ /* 0x000fe200000e0000 */
[----:B------:R-:W-:Y:S02]  /*12b10*/  ISETP.GE.AND P3, PT, R9, 0x41, PT ;  /* 0x000000410900780c */ /* 0x000fe40003f66270 */
        /* <DEDUP_REMOVED lines=21> */
[----:B------:R-:W-:Y:S01]  /*12c70*/  SHFL.IDX PT, R10, R10, 0x3, 0x1c1f ;  /* 0x007c1f000a0a7f89 */ /* 0x000fe200000e0000 */
        /* <DEDUP_REMOVED lines=8> */
[----:B-1----:R-:W1:Y:S02]  /*12d00*/  SHFL.IDX PT, R2, R19, 0x3, 0x1c1f ;  /* 0x007c1f0013027f89 */ /* 0x002e6400000e0000 */
[----:B-1----:R-:W-:-:S05]  /*12d10*/  IADD3 R2, P0, R33, R2, RZ ;  /* 0x0000000221027210 */ /* 0x002fca0007f1e0ff */
[----:B------:R-:W-:Y:S01]  /*12d20*/  IMAD.X R3, RZ, RZ, R10, P0 ;  /* 0x000000ffff037224 */ /* 0x000fe200000e060a */
[C---:B------:R-:W-:Y:S02]  /*12d30*/  ISETP.LT.OR P0, PT, R9.reuse, 0x61, P2 ;  /* 0x000000610900780c */ /* 0x040fe40001701670 */
[----:B------:R-:W-:-:S11]  /*12d40*/  ISETP.GE.AND P2, PT, R9, 0x61, PT ;  /* 0x000000610900780c */ /* 0x000fd60003f46270 */
[----:B------:R-:W-:Y:S01]  /*12d50*/  LDGSTS.E.BYPASS.LTC128B.128 [R0+0x10a00], desc[UR50][R2.64], !P0 ;  /* 0x10a0000002007fae */ /* 0x000fe2000c101d72 */
[----:B------:R-:W-:-:S13]  /*12d60*/  ISETP.LT.OR P0, PT, R9, 0x61, P6 ;  /* 0x000000610900780c */ /* 0x000fda0003701670 */
[----:B------:R-:W-:Y:S01]  /*12d70*/  LDGSTS.E.BYPASS.LTC128B.128 [R0+0x13200], desc[UR50][R2.64+0x40], !P0 ;  /* 0x1320004002007fae */ /* 0x000fe2000c101d72 */
[----:B------:R-:W-:-:S13]  /*12d80*/  ISETP.LT.OR P0, PT, R9, 0x61, P1 ;  /* 0x000000610900780c */ /* 0x000fda0000f01670 */
[----:B------:R1:W-:Y:S01]  /*12d90*/  LDGSTS.E.BYPASS.LTC128B.128 [R0+0x15a00], desc[UR50][R2.64+0x80], !P0 ;  /* 0x15a0008002007fae */ /* 0x0003e2000c101d72 */
[----:B------:R-:W-:-:S03]  /*12da0*/  ISETP.GE.AND P0, PT, R9, 0x81, PT ;  /* 0x000000810900780c */ /* 0x000fc60003f06270 */
[----:B-1----:R1:W2:Y:S10]  /*12db0*/  SHFL.IDX PT, R2, R22, RZ, 0x1c1f ;  /* 0x001c1fff16027589 */ /* 0x0022b400000e0000 */
[----:B------:R-:W-:-:S07]  /*12dc0*/  @P0 LOP3.LUT R16, R16, 0x40, RZ, 0xfc, !PT ;  /* 0x0000004010100812 */ /* 0x000fce00078efcff */
.L_x_2335:
[----:B--2---:R-:W-:Y:S02]  /*12dd0*/  IADD3 R2, P0, R33, R2, RZ ;  /* 0x0000000221027210 */ /* 0x004fe40007f1e0ff */
        /* <DEDUP_REMOVED lines=14> */
.L_x_2254:
        /* <DEDUP_REMOVED lines=11> */
.L_x_2255:
[----:B------:R2:W-:Y:S01]  /*12f70*/  SYNCS.ARRIVE.TRANS64.A1T0 RZ, [R4+URZ+0x33470], RZ ;  /* 0x033470ff04ff79a7 */ /* 0x0005e2000810003f */
[----:B------:R-:W-:Y:S05]  /*12f80*/  @!P6 BRA `(.L_x_2256) ;  /* 0x000000000004e947 */ /* 0x000fea0003800000 */
[----:B------:R-:W-:Y:S01]  /*12f90*/  BPT.TRAP 0x1 ;  /* 0x000000040000795c */ /* 0x000fe20000300000 */
.L_x_2256:
[----:B------:R-:W3:Y:S01]  /*12fa0*/  SYNCS.PHASECHK.TRANS64.TRYWAIT P0, [R4+URZ+0x33440], R27 ;  /* 0x0334401b040075a7 */ /* 0x000ee2000800017f */
[----:B------:R-:W-:Y:S04]  /*12fb0*/  BSSY B0, `(.L_x_2257) ;  /* 0x0000002000007945 */ /* 0x000fe80003800000 */
[----:B---3--:R-:W-:Y:S05]  /*12fc0*/  @!P0 BRA `(.L_x_2258) ;  /* 0x0000004000b88947 */ /* 0x008fea0003800000 */
.L_x_2336:
[----:B------:R-:W-:Y:S05]  /*12fd0*/  BSYNC B0 ;  /* 0x0000000000007941 */ /* 0x000fea0003800000 */
.L_x_2257:
        /* <DEDUP_REMOVED lines=30> */
[----:B------:R-:W4:Y:S01]  /*131c0*/  SHFL.IDX PT, R14, R6, RZ, 0x1c1f ;  /* 0x001c1fff060e7589 */ /* 0x000f2200000e0000 */
[C---:B------:R-:W-:Y:S02]  /*131d0*/  LOP3.LUT P6, RZ, R16.reuse, 0x2, RZ, 0xc0, !PT ;  /* 0x0000000210ff7812 */ /* 0x040fe400078cc0ff */
[----:B------:R-:W-:Y:S01]  /*131e0*/  LOP3.LUT P1, RZ, R16, 0x1, RZ, 0xc0, !PT ;  /* 0x0000000110ff7812 */ /* 0x000fe2000782c0ff */
[----:B------:R-:W5:Y:S04]  /*131f0*/  SHFL.IDX PT, R2, R8, RZ, 0x1c1f ;  /* 0x001c1fff08027589 */ /* 0x000f6800000e0000 */
[----:B------:R-:W-:Y:S04]  /*13200*/  SHFL.IDX PT, R7, R8, 0x1, 0x1c1f ;  /* 0x003c1f0008077f89 */ /* 0x000fe800000e0000 */
[----:B------:R-:W-:Y:S01]  /*13210*/  SHFL.IDX PT, R9, R9, RZ, 0x1c1f ;  /* 0x001c1fff09097589 */ /* 0x000fe200000e0000 */
[----:B----4-:R-:W-:-:S05]  /*13220*/  @P5 IADD3 R14, P0, R33, R14, RZ ;  /* 0x0000000e210e5210 */ /* 0x010fca0007f1e0ff */
[----:B-----5:R-:W-:Y:S01]  /*13230*/  @P5 IMAD.X R3, RZ, RZ, R2, P0 ;  /* 0x000000ffff035224 */ /* 0x020fe200000e0602 */
[C---:B------:R-:W-:Y:S01]  /*13240*/  LOP3.LUT P0, RZ, R16.reuse, 0x4, RZ, 0xc0, !PT ;  /* 0x0000000410ff7812 */ /* 0x040fe2000780c0ff */
[----:B------:R-:W-:Y:S02]  /*13250*/  @P5 IMAD.MOV.U32 R2, RZ, RZ, R14 ;  /* 0x000000ffff025224 */ /* 0x000fe400078e000e */
[----:B------:R-:W4:Y:S10]  /*13260*/  SHFL.IDX PT, R14, R6, 0x1, 0x1c1f ;  /* 0x003c1f00060e7f89 */ /* 0x000f3400000e0000 */
[----:B------:R-:W-:Y:S04]  /*13270*/  @P5 LDGSTS.E.BYPASS.LTC128B.128 [R0+0x24200], desc[UR50][R2.64], !P0 ;  /* 0x2420000002005fae */ /* 0x000fe8000c101d72 */
[----:B------:R-:W-:Y:S04]  /*13280*/  @P5 LDGSTS.E.BYPASS.LTC128B.128 [R0+0x26a00], desc[UR50][R2.64+0x40], !P6 ;  /* 0x26a0004002005fae */ /* 0x000fe8000f101d72 */
[----:B------:R5:W-:Y:S01]  /*13290*/  @P5 LDGSTS.E.BYPASS.LTC128B.128 [R0+0x29200], desc[UR50][R2.64+0x80], !P1 ;  /* 0x2920008002005fae */ /* 0x000be2000c901d72 */
[----:B------:R-:W-:-:S02]  /*132a0*/  LOP3.LUT P5, RZ, R16, 0x4, RZ, 0xc0, !PT ;  /* 0x0000000410ff7812 */ /* 0x000fc400078ac0ff */
[----:B----4-:R-:W-:-:S05]  /*132b0*/  @P4 IADD3 R14, P0, R33, R14, RZ ;  /* 0x0000000e210e4210 */ /* 0x010fca0007f1e0ff */
[----:B------:R-:W-:Y:S02]  /*132c0*/  @P4 IMAD.X R7, RZ, RZ, R7, P0 ;  /* 0x000000ffff074224 */ /* 0x000fe400000e0607 */
[----:B-----5:R-:W-:Y:S02]  /*132d0*/  @P4 IMAD.MOV.U32 R2, RZ, RZ, R14 ;  /* 0x000000ffff024224 */ /* 0x020fe400078e000e */
[----:B------:R-:W4:Y:S01]  /*132e0*/  SHFL.IDX PT, R14, R6, 0x2, 0x1c1f ;  /* 0x005c1f00060e7f89 */ /* 0x000f2200000e0000 */
[----:B------:R-:W-:-:S03]  /*132f0*/  @P4 IMAD.MOV.U32 R3, RZ, RZ, R7 ;  /* 0x000000ffff034224 */ /* 0x000fc600078e0007 */
[----:B------:R-:W5:Y:S04]  /*13300*/  SHFL.IDX PT, R7, R8, 0x2, 0x1c1f ;  /* 0x005c1f0008077f89 */ /* 0x000f6800000e0000 */
[----:B------:R-:W-:Y:S04]  /*13310*/  @P4 LDGSTS.E.BYPASS.LTC128B.128 [R0+0x24a00], desc[UR50][R2.64], !P5 ;  /* 0x24a0000002004fae */ /* 0x000fe8000e901d72 */
[----:B------:R-:W-:Y:S04]  /*13320*/  @P4 LDGSTS.E.BYPASS.LTC128B.128 [R0+0x27200], desc[UR50][R2.64+0x40], !P6 ;  /* 0x2720004002004fae */ /* 0x000fe8000f101d72 */
[----:B------:R0:W-:Y:S01]  /*13330*/  @P4 LDGSTS.E.BYPASS.LTC128B.128 [R0+0x29a00], desc[UR50][R2.64+0x80], !P1 ;  /* 0x29a0008002004fae */ /* 0x0001e2000c901d72 */
[----:B----4-:R-:W-:-:S05]  /*13340*/  @P3 IADD3 R14, P0, R33, R14, RZ ;  /* 0x0000000e210e3210 */ /* 0x010fca0007f1e0ff */
[----:B-----5:R-:W-:Y:S02]  /*13350*/  @P3 IMAD.X R7, RZ, RZ, R7, P0 ;  /* 0x000000ffff073224 */ /* 0x020fe400000e0607 */
[----:B0-----:R-:W-:Y:S02]  /*13360*/  @P3 IMAD.MOV.U32 R2, RZ, RZ, R14 ;  /* 0x000000ffff023224 */ /* 0x001fe400078e000e */
[----:B------:R-:W0:Y:S01]  /*13370*/  SHFL.IDX PT, R14, R6, 0x3, 0x1c1f ;  /* 0x007c1f00060e7f89 */ /* 0x000e2200000e0000 */
[----:B------:R-:W-:-:S03]  /*13380*/  @P3 IMAD.MOV.U32 R3, RZ, RZ, R7 ;  /* 0x000000ffff033224 */ /* 0x000fc600078e0007 */
[----:B------:R-:W4:Y:S04]  /*13390*/  SHFL.IDX PT, R7, R8, 0x3, 0x1c1f ;  /* 0x007c1f0008077f89 */ /* 0x000f2800000e0000 */
[----:B------:R-:W-:Y:S04]  /*133a0*/  @P3 LDGSTS.E.BYPASS.LTC128B.128 [R0+0x25200], desc[UR50][R2.64], !P5 ;  /* 0x2520000002003fae */ /* 0x000fe8000e901d72 */
[----:B------:R-:W-:Y:S04]  /*133b0*/  @P3 LDGSTS.E.BYPASS.LTC128B.128 [R0+0x27a00], desc[UR50][R2.64+0x40], !P6 ;  /* 0x27a0004002003fae */ /* 0x000fe8000f101d72 */
[----:B------:R5:W-:Y:S01]  /*133c0*/  @P3 LDGSTS.E.BYPASS.LTC128B.128 [R0+0x2a200], desc[UR50][R2.64+0x80], !P1 ;  /* 0x2a20008002003fae */ /* 0x000be2000c901d72 */
[----:B0-----:R-:W-:-:S05]  /*133d0*/  @P2 IADD3 R14, P0, R33, R14, RZ ;  /* 0x0000000e210e2210 */ /* 0x001fca0007f1e0ff */
[----:B----4-:R-:W-:Y:S02]  /*133e0*/  @P2 IMAD.X R7, RZ, RZ, R7, P0 ;  /* 0x000000ffff072224 */ /* 0x010fe400000e0607 */
[----:B-----5:R-:W-:Y:S02]  /*133f0*/  @P2 IMAD.MOV.U32 R2, RZ, RZ, R14 ;  /* 0x000000ffff022224 */ /* 0x020fe400078e000e */
[----:B------:R-:W-:Y:S01]  /*13400*/  @P2 IMAD.MOV.U32 R3, RZ, RZ, R7 ;  /* 0x000000ffff032224 */ /* 0x000fe200078e0007 */
[----:B------:R0:W4:Y:S04]  /*13410*/  SHFL.IDX PT, R14, R5, RZ, 0x1c1f ;  /* 0x001c1fff050e7589 */ /* 0x00012800000e0000 */
[----:B------:R0:W-:Y:S04]  /*13420*/  @P2 LDGSTS.E.BYPASS.LTC128B.128 [R0+0x25a00], desc[UR50][R2.64], !P5 ;  /* 0x25a0000002002fae */ /* 0x0001e8000e901d72 */
[----:B------:R0:W-:Y:S04]  /*13430*/  @P2 LDGSTS.E.BYPASS.LTC128B.128 [R0+0x28200], desc[UR50][R2.64+0x40], !P6 ;  /* 0x2820004002002fae */ /* 0x0001e8000f101d72 */
[----:B------:R0:W-:Y:S02]  /*13440*/  @P2 LDGSTS.E.BYPASS.LTC128B.128 [R0+0x2aa00], desc[UR50][R2.64+0x80], !P1 ;  /* 0x2aa0008002002fae */ /* 0x0001e4000c901d72 */
.L_x_2348:
[----:B------:R-:W-:Y:S01]  /*13450*/  LOP3.LUT P0, RZ, R16, 0x40, RZ, 0xc0, !PT ;  /* 0x0000004010ff7812 */ /* 0x000fe2000780c0ff */
[----:B------:R-:W-:-:S12]  /*13460*/  BSSY B0, `(.L_x_2260) ;  /* 0x000000d000007945 */ /* 0x000fd80003800000 */
[----:B------:R-:W-:Y:S05]  /*13470*/  @!P0 BRA `(.L_x_2261) ;  /* 0x00000000002c8947 */ /* 0x000fea0003800000 */
[C---:B------:R-:W-:Y:S02]  /*13480*/  LOP3.LUT P3, RZ, R16.reuse, 0x4, RZ, 0xc0, !PT ;  /* 0x0000000410ff7812 */ /* 0x040fe4000786c0ff */
[C---:B------:R-:W-:Y:S02]  /*13490*/  LOP3.LUT P2, RZ, R16.reuse, 0x2, RZ, 0xc0, !PT ;  /* 0x0000000210ff7812 */ /* 0x040fe4000784c0ff */
[----:B------:R-:W-:Y:S02]  /*134a0*/  LOP3.LUT P1, RZ, R16, 0x1, RZ, 0xc0, !PT ;  /* 0x0000000110ff7812 */ /* 0x000fe4000782c0ff */
[----:B0---4-:R-:W-:-:S05]  /*134b0*/  IADD3 R2, P0, R33, R14, RZ ;  /* 0x0000000e21027210 */ /* 0x011fca0007f1e0ff */
[----:B------:R-:W-:-:S05]  /*134c0*/  IMAD.X R3, RZ, RZ, R9, P0 ;  /* 0x000000ffff037224 */ /* 0x000fca00000e0609 */
[----:B------:R-:W-:Y:S01]  /*134d0*/  @!PT LDS RZ, [RZ] ;  /* 0x00000000fffff984 */ /* 0x000fe20000000800 */
[----:B------:R-:W-:Y:S01]  /*134e0*/  @!PT LDS RZ, [RZ] ;  /* 0x00000000fffff984 */ /* 0x000fe20000000800 */
[----:B------:R-:W-:Y:S01]  /*134f0*/  @!PT LDS RZ, [RZ] ;  /* 0x00000000fffff984 */ /* 0x000fe20000000800 */
[----:B------:R0:W-:Y:S04]  /*13500*/  LDGSTS.E.BYPASS.LTC128B.128 [R0+0x26200], desc[UR50][R2.64], !P3 ;  /* 0x2620000002007fae */ /* 0x0001e8000d901d72 */
[----:B------:R0:W-:Y:S04]  /*13510*/  LDGSTS.E.BYPASS.LTC128B.128 [R0+0x28a00], desc[UR50][R2.64+0x40], !P2 ;  /* 0x28a0004002007fae */ /* 0x0001e8000d101d72 */
[----:B------:R0:W-:Y:S02]  /*13520*/  LDGSTS.E.BYPASS.LTC128B.128 [R0+0x2b200], desc[UR50][R2.64+0x80], !P1 ;  /* 0x2b20008002007fae */ /* 0x0001e4000c901d72 */
.L_x_2261:
[----:B------:R-:W-:Y:S05]  /*13530*/  BSYNC B0 ;  /* 0x0000000000007941 */ /* 0x000fea0003800000 */
.L_x_2260:
[----:B------:R-:W-:Y:S01]  /*13540*/  NOP ;  /* 0x0000000000007918 */ /* 0x000fe20000000000 */
[----:B------:R-:W-:-:S13]  /*13550*/  PLOP3.LUT P0, PT, PT, PT, PT, 0x80, 0x0 ;  /* 0x000000000000781c */ /* 0x000fda0003f0f070 */
.L_x_2262:
        /* <DEDUP_REMOVED lines=11> */
.L_x_2263:
        /* <DEDUP_REMOVED lines=11> */
[----:B0-23--:R-:W-:Y:S02]  /*136c0*/  IMAD.U32 R4, RZ, RZ, UR6 ;  /* 0x00000006ff047e24 */ /* 0x00dfe4000f8e00ff */
        /* <DEDUP_REMOVED lines=10> */
[----:B01--4-:R-:W-:Y:S05]  /*13770*/  CALL.ABS.NOINC R2 ;  /* 0x0000000002007343 */ /* 0x013fea0003c00000 */
.L_x_2265:
[----:B------:R-:W-:Y:S05]  /*13780*/  BSYNC B6 ;  /* 0x0000000000067941 */ /* 0x000fea0003800000 */
.L_x_2264:
[----:B------:R1:W5:Y:S01]  /*13790*/  LDL R8, [R1+0xc] ;  /* 0x00000c0001087983 */ /* 0x0003620000100800 */
[----:B------:R-:W-:Y:S01]  /*137a0*/  UISETP.NE.AND UP0, UPT, UR48, URZ, UPT ;  /* 0x0000003f3000728c */ /* 0x000fe2000bf05270 */
[----:B0-23--:R-:W-:Y:S01]  /*137b0*/  IMAD.U32 R4, RZ, RZ, UR43 ;  /* 0x0000002bff047e24 */ /* 0x00dfe2000f8e00ff */
[----:B------:R-:W0:Y:S01]  /*137c0*/  S2R R2, SR_TID.X ;  /* 0x0000000000027919 */ /* 0x000e220000002100 */
[----:B------:R-:W-:Y:S01]  /*137d0*/  R2UR UR6, R32 ;  /* 0x00000000200672ca */ /* 0x000fe200000e0000 */
[----:B------:R-:W-:Y:S02]  /*137e0*/  ULDC.64 UR8, c[0x0][0x2d8] ;  /* 0x0000b60000087ab9 */ /* 0x000fe40000000a00 */
[----:B------:R-:W-:Y:S02]  /*137f0*/  PLOP3.LUT P0, PT, PT, PT, UP0, 0x80, 0x0 ;  /* 0x000000000000781c */ /* 0x000fe40003f0f008 */
[C---:B------:R-:W-:Y:S02]  /*13800*/  LOP3.LUT P3, RZ, R16.reuse, 0x1000, RZ, 0xc0, !PT ;  /* 0x0000100010ff7812 */ /* 0x040fe4000786c0ff */
[C---:B------:R-:W-:Y:S01]  /*13810*/  LOP3.LUT P4, RZ, R16.reuse, 0x800, RZ, 0xc0, !PT ;  /* 0x0000080010ff7812 */ /* 0x040fe2000788c0ff */
[----:B------:R-:W-:Y:S01]  /*13820*/  @UP0 ULDC UR4, c[0x0][0x44c] ;  /* 0x0001130000040ab9 */ /* 0x000fe20000000800 */
[----:B------:R-:W-:-:S02]  /*13830*/  LOP3.LUT P5, RZ, R16, 0x400, RZ, 0xc0, !PT ;  /* 0x0000040010ff7812 */ /* 0x000fc400078ac0ff */
[C---:B0-----:R-:W-:Y:S01]  /*13840*/  LOP3.LUT R19, R2.reuse, 0x7f, RZ, 0xc0, !PT ;  /* 0x0000007f02137812 */ /* 0x041fe200078ec0ff */
[----:B------:R-:W-:-:S03]  /*13850*/  IMAD.SHL.U32 R2, R2, 0x20, RZ ;  /* 0x0000002002027824 */ /* 0x000fc600078e00ff */
[----:B------:R-:W-:-:S04]  /*13860*/  SHF.R.U32.HI R19, RZ, 0x2, R19 ;  /* 0x00000002ff137819 */ /* 0x000fc80000011613 */
[----:B------:R-:W-:-:S05]  /*13870*/  LOP3.LUT R2, R19, 0x60, R2, 0xf8, !PT ;  /* 0x0000006013027812 */ /* 0x000fca00078ef802 */
[----:B------:R-:W-:-:S04]  /*13880*/  IMAD R4, R4, 0x80, R2 ;  /* 0x0000008004047824 */ /* 0x000fc800078e0202 */
[----:B------:R-:W-:Y:S01]  /*13890*/  @P0 IMAD.HI.U32 R2, R4, UR4, RZ ;  /* 0x0000000404020c27 */ /* 0x000fe2000f8e00ff */
[----:B------:R-:W-:Y:S01]  /*138a0*/  PLOP3.LUT P0, PT, PT, PT, UP0, 0x80, 0x0 ;  /* 0x000000000000781c */ /* 0x000fe20003f0f008 */
[----:B------:R-:W-:Y:S01]  /*138b0*/  @UP0 ULDC UR4, c[0x0][0x450] ;  /* 0x0001140000040ab9 */ /* 0x000fe20000000800 */
[----:B------:R-:W-:Y:S01]  /*138c0*/  R2UR UR7, R18 ;  /* 0x00000000120772ca */ /* 0x000fe200000e0000 */
[----:B------:R-:W-:Y:S01]  /*138d0*/  IMAD.MOV.U32 R0, RZ, RZ, R4 ;  /* 0x000000ffff007224 */ /* 0x000fe200078e0004 */
[----:B------:R-:W-:-:S09]  /*138e0*/  UIMAD UR6, UR6, UR8, URZ ;  /* 0x00000008060672a4 */ /* 0x000fd2000f8e023f */
[----:B------:R-:W-:Y:S02]  /*138f0*/  @P0 SHF.R.U32.HI R0, RZ, UR4, R2 ;  /* 0x00000004ff000c19 */ /* 0x000fe40008011602 */
[----:B------:R-:W-:Y:S01]  /*13900*/  R2UR UR4, R18 ;  /* 0x00000000120472ca */ /* 0x000fe200000e0000 */
[----:B------:R-:W-:Y:S02]  /*13910*/  UIMAD UR7, UR7, UR9, UR6 ;  /* 0x00000009070772a4 */ /* 0x000fe4000f8e0206 */
[----:B------:R-:W-:Y:S01]  /*13920*/  USHF.R.S32.HI UR6, URZ, 0x1f, UR42 ;  /* 0x0000001f3f067899 */ /* 0x000fe2000801142a */
[----:B------:R-:W-:-:S09]  /*13930*/  SHF.R.S32.HI R2, RZ, 0x1f, R0 ;  /* 0x0000001fff027819 */ /* 0x000fd20000011400 */
[----:B------:R-:W-:-:S03]  /*13940*/  UIMAD.WIDE.U32 UR4, UR4, UR8, URZ ;  /* 0x00000008040472a5 */ /* 0x000fc6000f8e003f */
[----:B------:R-:W-:Y:S01]  /*13950*/  ULDC.64 UR8, c[0x0][0x2e0] ;  /* 0x0000b80000087ab9 */ /* 0x000fe20000000a00 */
[----:B------:R-:W-:Y:S02]  /*13960*/  UIADD3 UR5, UR5, UR7, URZ ;  /* 0x0000000705057290 */ /* 0x000fe4000fffe03f */
[----:B------:R-:W-:Y:S01]  /*13970*/  UIMAD UR6, UR6, UR8, URZ ;  /* 0x00000008060672a4 */ /* 0x000fe2000f8e023f */
[----:B------:R-:W0:Y:S01]  /*13980*/  S2R R19, SR_TID.X ;  /* 0x0000000000137919 */ /* 0x000e220000002100 */
[----:B------:R-:W-:Y:S02]  /*13990*/  UIMAD.WIDE.U32 UR4, UR42, UR8, UR4 ;  /* 0x000000082a0472a5 */ /* 0x000fe4000f8e0004 */
[----:B------:R-:W-:-:S03]  /*139a0*/  UIMAD UR6, UR42, UR9, UR6 ;  /* 0x000000092a0672a4 */ /* 0x000fc6000f8e0206 */
[----:B------:R-:W-:Y:S01]  /*139b0*/  ULDC.64 UR8, c[0x0][0x2d0] ;  /* 0x0000b40000087ab9 */ /* 0x000fe20000000a00 */
[----:B------:R-:W-:Y:S01]  /*139c0*/  UIADD3 UR5, UR5, UR6, URZ ;  /* 0x0000000605057290 */ /* 0x000fe2000fffe03f */
[----:B------:R-:W-:Y:S02]  /*139d0*/  IMAD R3, R2, UR8, RZ ;  /* 0x0000000802037c24 */ /* 0x000fe4000f8e02ff */
[----:B------:R-:W-:Y:S02]  /*139e0*/  IMAD.U32 R9, RZ, RZ, UR8 ;  /* 0x00000008ff097e24 */ /* 0x000fe4000f8e00ff */
[C---:B------:R-:W-:Y:S02]  /*139f0*/  IMAD R7, R0.reuse, UR9, R3 ;  /* 0x0000000900077c24 */ /* 0x040fe4000f8e0203 */
[----:B------:R-:W-:Y:S02]  /*13a00*/  IMAD.MOV R5, RZ, RZ, -R0 ;  /* 0x000000ffff057224 */ /* 0x000fe400078e0a00 */
        /* <DEDUP_REMOVED lines=11> */
[----:B------:R-:W-:Y:S01]  /*13ac0*/  UMOV UR4, 0xffffffff ;  /* 0xffffffff00047882 */ /* 0x000fe20000000000 */
[----:B0-----:R-:W-:Y:S02]  /*13ad0*/  LOP3.LUT R19, R19, 0x7f, RZ, 0xc0, !PT ;  /* 0x0000007f13137812 */ /* 0x001fe400078ec0ff */
[----:B------:R-:W-:Y:S02]  /*13ae0*/  IADD3.X R4, R3, UR5, R5, P0, !PT ;  /* 0x0000000503047c10 */ /* 0x000fe400087fe405 */
[----:B------:R-:W-:Y:S01]  /*13af0*/  SHF.R.U32.HI R10, RZ, 0x2, R19 ;  /* 0x00000002ff0a7819 */ /* 0x000fe20000011613 */
[----:B-1----:R-:W-:Y:S06]  /*13b00*/  BRA.DIV UR4, `(.L_x_2266) ;  /* 0x0000003e04b07947 */ /* 0x002fec000b800000 */
[----:B----4-:R-:W0:Y:S01]  /*13b10*/  SHFL.IDX PT, R14, R0, RZ, 0x1c1f ;  /* 0x001c1fff000e7589 */ /* 0x010e2200000e0000 */
[----:B------:R-:W-:-:S03]  /*13b20*/  IMAD.U32 R5, RZ, RZ, UR43 ;  /* 0x0000002bff057e24 */ /* 0x000fc6000f8e00ff */
[----:B------:R-:W1:Y:S01]  /*13b30*/  SHFL.IDX PT, R2, R4, RZ, 0x1c1f ;  /* 0x001c1fff04027589 */ /* 0x000e6200000e0000 */
[----:B------:R-:W-:-:S03]  /*13b40*/  IMAD R5, R5, 0x80, R10 ;  /* 0x0000008005057824 */ /* 0x000fc600078e020a */
[----:B------:R-:W-:Y:S01]  /*13b50*/  SHFL.IDX PT, R6, R4, 0x1, 0x1c1f ;  /* 0x003c1f0004067f89 */ /* 0x000fe200000e0000 */
[C---:B------:R-:W-:Y:S01]  /*13b60*/  VIADD R7, R5.reuse, 0x20 ;  /* 0x0000002005077836 */ /* 0x040fe20000000000 */
[----:B------:R-:W-:-:S13]  /*13b70*/  ISETP.GE.AND P0, PT, R5, UR38, PT ;  /* 0x0000002605007c0c */ /* 0x000fda000bf06270 */
[----:B0-----:R-:W-:-:S05]  /*13b80*/  @!P0 IADD3 R14, P1, R33, R14, RZ ;  /* 0x0000000e210e8210 */ /* 0x001fca0007f3e0ff */
[----:B-1----:R-:W-:Y:S02]  /*13b90*/  @!P0 IMAD.X R3, RZ, RZ, R2, P1 ;  /* 0x000000ffff038224 */ /* 0x002fe400008e0602 */
[----:B------:R-:W-:Y:S02]  /*13ba0*/  @!P0 IMAD.MOV.U32 R2, RZ, RZ, R14 ;  /* 0x000000ffff028224 */ /* 0x000fe400078e000e */
[----:B------:R-:W0:Y:S04]  /*13bb0*/  SHFL.IDX PT, R14, R0, 0x1, 0x1c1f ;  /* 0x003c1f00000e7f89 */ /* 0x000e2800000e0000 */
[----:B-----5:R-:W-:Y:S04]  /*13bc0*/  @!P0 LDGSTS.E.BYPASS.LTC128B.128 [R8+0x1e200], desc[UR50][R2.64], !P3 ;  /* 0x1e20000002088fae */ /* 0x020fe8000d901d72 */
        /* <DEDUP_REMOVED lines=23> */
.L_x_2357:
        /* <DEDUP_REMOVED lines=12> */
.L_x_2267:
        /* <DEDUP_REMOVED lines=18> */
.L_x_2358:
[----:B------:R-:W-:Y:S05]  /*13f20*/  BSYNC B0 ;  /* 0x0000000000007941 */ /* 0x000fea0003800000 */
.L_x_2268:
[----:B------:R-:W-:-:S06]  /*13f30*/  UISETP.GE.AND UP0, UPT, UR44, 0x2, UPT ;  /* 0x000000022c00788c */ /* 0x000fcc000bf06270 */
[----:B------:R-:W-:-:S13]  /*13f40*/  PLOP3.LUT P0, PT, PT, PT, UP0, 0x40, 0x0 ;  /* 0x000000000000781c */ /* 0x000fda0003f0e808 */
[----:B------:R-:W-:Y:S05]  /*13f50*/  @P0 BRA `(.L_x_2270) ;  /* 0x0000001800280947 */ /* 0x000fea0003800000 */
[----:B------:R-:W-:Y:S01]  /*13f60*/  UIADD3 UR4, UR44, -0x2, URZ ;  /* 0xfffffffe2c047890 */ /* 0x000fe2000fffe03f */
[----:B------:R-:W-:Y:S02]  /*13f70*/  IMAD.MOV.U32 R21, RZ, RZ, R31 ;  /* 0x000000ffff157224 */ /* 0x000fe400078e001f */
[----:B------:R-:W-:-:S03]  /*13f80*/  IMAD.MOV.U32 R19, RZ, RZ, R28 ;  /* 0x000000ffff137224 */ /* 0x000fc600078e001c */
[----:B------:R-:W-:-:S07]  /*13f90*/  IMAD.U32 R29, RZ, RZ, UR4 ;  /* 0x00000004ff1d7e24 */ /* 0x000fce000f8e00ff */
.L_x_2290:
[----:B01----:R-:W1:Y:S01]  /*13fa0*/  LDC R3, c[0x0][0x430] ;  /* 0x00010c00ff037b82 */ /* 0x003e620000000800 */
[----:B0-----:R-:W0:Y:S01]  /*13fb0*/  S2R R0, SR_TID.X ;  /* 0x0000000000007919 */ /* 0x001e220000002100 */
[----:B------:R-:W-:Y:S01]  /*13fc0*/  IMAD R10, R29, 0xa0, R36 ;  /* 0x000000a01d0a7824 */ /* 0x000fe200078e0224 */
[----:B------:R-:W-:Y:S05]  /*13fd0*/  YIELD ;  /* 0x0000000000007946 */ /* 0x000fea0003800000 */
[----:B------:R-:W2:Y:S01]  /*13fe0*/  S2R R4, SR_TID.X ;  /* 0x0000000000047919 */ /* 0x000ea20000002100 */
[----:B------:R-:W-:Y:S01]  /*13ff0*/  ULDC.64 UR4, c[0x0][0x428] ;  /* 0x00010a0000047ab9 */ /* 0x000fe20000000a00 */
[----:B------:R-:W-:Y:S01]  /*14000*/  ULDC.64 UR6, c[0x0][0x418] ;  /* 0x0001060000067ab9 */ /* 0x000fe20000000a00 */
[----:B------:R-:W-:Y:S01]  /*14010*/  IMAD R7, R34, UR4, RZ ;  /* 0x0000000422077c24 */ /* 0x000fe2000f8e02ff */
[----:B------:R-:W3:Y:S01]  /*14020*/  S2R R8, SR_TID.X ;  /* 0x0000000000087919 */ /* 0x000ee20000002100 */
[----:B------:R-:W-:-:S02]  /*14030*/  VIADD R28, R19, 0x1 ;  /* 0x00000001131c7836 */ /* 0x000fc40000000000 */
[----:B------:R-:W-:Y:S01]  /*14040*/  IMAD R7, R30, UR5, R7 ;  /* 0x000000051e077c24 */ /* 0x000fe2000f8e0207 */
[----:B-1----:R-:W-:Y:S02]  /*14050*/  ISETP.NE.AND P2, PT, R3, 0x1, PT ;  /* 0x000000010300780c */ /* 0x002fe40003f45270 */
[C---:B0-----:R-:W-:Y:S01]  /*14060*/  LOP3.LUT R2, R0.reuse, 0x7f, RZ, 0xc0, !PT ;  /* 0x0000007f00027812 */ /* 0x041fe200078ec0ff */
[----:B------:R-:W-:-:S10]  /*14070*/  IMAD.SHL.U32 R0, R0, 0x20, RZ ;  /* 0x0000002000007824 */ /* 0x000fd400078e00ff */
[----:B------:R-:W0:Y:S01]  /*14080*/  @P2 LDC R3, c[0x0][0x434] ;  /* 0x00010d00ff032b82 */ /* 0x000e220000000800 */
[----:B------:R-:W-:Y:S02]  /*14090*/  SHF.R.U32.HI R2, RZ, 0x2, R2 ;  /* 0x00000002ff027819 */ /* 0x000fe40000011602 */
[----:B--2---:R-:W-:Y:S02]  /*140a0*/  LOP3.LUT R4, R4, 0x7f, RZ, 0xc0, !PT ;  /* 0x0000007f04047812 */ /* 0x004fe400078ec0ff */
[----:B------:R-:W-:Y:S02]  /*140b0*/  LOP3.LUT R0, R2, 0x60, R0, 0xf8, !PT ;  /* 0x0000006002007812 */ /* 0x000fe400078ef800 */
[----:B------:R-:W-:Y:S01]  /*140c0*/  SHF.R.U32.HI R9, RZ, 0x2, R4 ;  /* 0x00000002ff097819 */ /* 0x000fe20000011604 */
[----:B------:R-:W1:Y:S01]  /*140d0*/  @P2 LDC R5, c[0x0][0x438] ;  /* 0x00010e00ff052b82 */ /* 0x000e620000000800 */
[----:B---3--:R-:W-:Y:S02]  /*140e0*/  IMAD.SHL.U32 R8, R8, 0x20, RZ ;  /* 0x0000002008087824 */ /* 0x008fe400078e00ff */
[----:B------:R-:W-:-:S03]  /*140f0*/  IMAD.IADD R0, R0, 0x1, R10 ;  /* 0x0000000100007824 */ /* 0x000fc600078e020a */
[----:B------:R-:W-:Y:S01]  /*14100*/  LOP3.LUT R8, R9, 0x60, R8, 0xf8, !PT ;  /* 0x0000006009087812 */ /* 0x000fe200078ef808 */
[----:B------:R-:W-:Y:S01]  /*14110*/  IMAD.MOV.U32 R6, RZ, RZ, R0 ;  /* 0x000000ffff067224 */ /* 0x000fe200078e0000 */
[----:B------:R-:W2:Y:S02]  /*14120*/  @P2 LDC R9, c[0x0][0x438] ;  /* 0x00010e00ff092b82 */ /* 0x000ea40000000800 */
[----:B------:R-:W-:-:S04]  /*14130*/  LOP3.LUT R8, R8, 0x80, RZ, 0xfc, !PT ;  /* 0x0000008008087812 */ /* 0x000fc800078efcff */
[C---:B------:R-:W-:Y:S01]  /*14140*/  ISETP.GT.U32.AND P1, PT, R8.reuse, 0x9f, PT ;  /* 0x0000009f0800780c */ /* 0x040fe20003f24070 */
[----:B------:R-:W-:Y:S02]  /*14150*/  IMAD.IADD R10, R8, 0x1, R10 ;  /* 0x00000001080a7824 */ /* 0x000fe400078e020a */
[----:B0-----:R-:W-:-:S04]  /*14160*/  @P2 IMAD.HI.U32 R2, R0, R3, RZ ;  /* 0x0000000300022227 */ /* 0x001fc800078e00ff */
[----:B------:R-:W-:Y:S01]  /*14170*/  IMAD.MOV.U32 R11, RZ, RZ, R10 ;  /* 0x000000ffff0b7224 */ /* 0x000fe200078e000a */
[----:B-1----:R-:W-:-:S04]  /*14180*/  @P2 SHF.R.U32.HI R6, RZ, R5, R2 ;  /* 0x00000005ff062219 */ /* 0x002fc80000011602 */
[--C-:B------:R-:W-:Y:S01]  /*14190*/  SHF.R.S32.HI R3, RZ, 0x1f, R6.reuse ;  /* 0x0000001fff037819 */ /* 0x100fe20000011406 */
[----:B------:R-:W-:-:S04]  /*141a0*/  IMAD.MOV.U32 R2, RZ, RZ, R6 ;  /* 0x000000ffff027224 */ /* 0x000fc800078e0006 */
[----:B------:R-:W-:-:S04]  /*141b0*/  IMAD.WIDE.U32 R2, R30, UR4, R2 ;  /* 0x000000041e027c25 */ /* 0x000fc8000f8e0002 */
[----:B------:R-:W-:Y:S01]  /*141c0*/  IMAD.IADD R3, R7, 0x1, R3 ;  /* 0x0000000107037824 */ /* 0x000fe200078e0203 */
[----:B------:R-:W-:-:S04]  /*141d0*/  LEA R4, P0, R2, UR6, 0x2 ;  /* 0x0000000602047c11 */ /* 0x000fc8000f8010ff */
[----:B------:R-:W-:Y:S02]  /*141e0*/  LEA.HI.X R5, R2, UR7, R3, 0x2, P0 ;  /* 0x0000000702057c11 */ /* 0x000fe400080f1403 */
[----:B------:R-:W0:Y:S02]  /*141f0*/  @P2 LDC R3, c[0x0][0x434] ;  /* 0x00010d00ff032b82 */ /* 0x000e240000000800 */
        /* <DEDUP_REMOVED lines=26> */
[----:B------:R-:W-:Y:S10]  /*143a0*/  @!P1 BRA `(.L_x_2271) ;  /* 0x0000000000049947 */ /* 0x000ff40003800000 */
[----:B------:R-:W-:Y:S01]  /*143b0*/  BPT.TRAP 0x1 ;  /* 0x000000040000795c */ /* 0x000fe20000300000 */
.L_x_2271:
[----:B------:R-:W-:Y:S01]  /*143c0*/  IMAD R4, R28, 0x8, R17 ;  /* 0x000000081c047824 */ /* 0x000fe200078e0211 */
[----:B------:R-:W-:Y:S01]  /*143d0*/  SHF.L.U32 R27, R31, 0x1f, RZ ;  /* 0x0000001f1f1b7819 */ /* 0x000fe200000006ff */
[----:B------:R-:W-:Y:S01]  /*143e0*/  BSSY B0, `(.L_x_2272) ;  /* 0x0000004000007945 */ /* 0x000fe20003800000 */
[----:B------:R-:W-:Y:S02]  /*143f0*/  SHF.R.S32.HI R22, RZ, 0x1f, R8 ;  /* 0x0000001fff167819 */ /* 0x000fe40000011408 */
[----:B------:R-:W0:Y:S02]  /*14400*/  SYNCS.PHASECHK.TRANS64.TRYWAIT P0, [R4+URZ+0x33480], R27 ;  /* 0x0334801b040075a7 */ /* 0x000e24000800017f */
[----:B0-----:R-:W-:Y:S05]  /*14410*/  @!P0 BRA `(.L_x_2273) ;  /* 0x0000003800bc8947 */ /* 0x001fea0003800000 */
.L_x_2359:
[----:B------:R-:W-:Y:S05]  /*14420*/  BSYNC B0 ;  /* 0x0000000000007941 */ /* 0x000fea0003800000 */
.L_x_2272:
[----:B------:R-:W2:Y:S01]  /*14430*/  LDL R11, [R1] ;  /* 0x00000000010b7983 */ /* 0x000ea20000100800 */
[----:B------:R-:W-:Y:S01]  /*14440*/  ULDC.64 UR4, c[0x0][0x328] ;  /* 0x0000ca0000047ab9 */ /* 0x000fe20000000a00 */
[----:B------:R-:W-:Y:S01]  /*14450*/  ULDC.64 UR6, c[0x0][0x338] ;  /* 0x0000ce0000067ab9 */ /* 0x000fe20000000a00 */
[----:B------:R-:W-:Y:S01]  /*14460*/  IMAD R3, R22, UR4, RZ ;  /* 0x0000000416037c24 */ /* 0x000fe2000f8e02ff */
[----:B------:R-:W-:Y:S01]  /*14470*/  ULDC.64 UR8, c[0x0][0x330] ;  /* 0x0000cc0000087ab9 */ /* 0x000fe20000000a00 */
[----:B------:R-:W-:Y:S01]  /*14480*/  SHF.R.S32.HI R24, RZ, 0x1f, R6 ;  /* 0x0000001fff187819 */ /* 0x000fe20000011406 */
[----:B------:R-:W-:Y:S01]  /*14490*/  IMAD R23, R32, UR8, RZ ;  /* 0x0000000820177c24 */ /* 0x000fe2000f8e02ff */
[----:B------:R-:W-:Y:S01]  /*144a0*/  ULDC.64 UR10, c[0x0][0x318] ;  /* 0x0000c600000a7ab9 */ /* 0x000fe20000000a00 */
[C---:B------:R-:W-:Y:S01]  /*144b0*/  IMAD R0, R8.reuse, UR5, R3 ;  /* 0x0000000508007c24 */ /* 0x040fe2000f8e0203 */
[----:B-----5:R-:W-:Y:S01]  /*144c0*/  SHF.R.S32.HI R25, RZ, 0x1f, R5 ;  /* 0x0000001fff197819 */ /* 0x020fe20000011405 */
[----:B------:R-:W-:Y:S01]  /*144d0*/  IMAD.WIDE.U32 R2, R8, UR4, RZ ;  /* 0x0000000408027c25 */ /* 0x000fe2000f8e00ff */
[----:B------:R-:W-:-:S02]  /*144e0*/  LOP3.LUT P4, RZ, R16, 0x4, RZ, 0xc0, !PT ;  /* 0x0000000410ff7812 */ /* 0x000fc4000788c0ff */
[C---:B------:R-:W-:Y:S01]  /*144f0*/  LOP3.LUT P3, RZ, R16.reuse, 0x2, RZ, 0xc0, !PT ;  /* 0x0000000210ff7812 */ /* 0x040fe2000786c0ff */
[----:B------:R-:W-:Y:S01]  /*14500*/  IMAD.IADD R3, R3, 0x1, R0 ;  /* 0x0000000103037824 */ /* 0x000fe200078e0200 */
[----:B------:R-:W-:Y:S01]  /*14510*/  LOP3.LUT P1, RZ, R16, 0x1, RZ, 0xc0, !PT ;  /* 0x0000000110ff7812 */ /* 0x000fe2000782c0ff */
[----:B------:R-:W-:Y:S02]  /*14520*/  IMAD R0, R26, UR6, RZ ;  /* 0x000000061a007c24 */ /* 0x000fe4000f8e02ff */
        /* <DEDUP_REMOVED lines=52> */
.L_x_2371:
        /* <DEDUP_REMOVED lines=10> */
.L_x_2275:
        /* <DEDUP_REMOVED lines=11> */
.L_x_2276:
[----:B------:R2:W-:Y:S01]  /*149c0*/  SYNCS.ARRIVE.TRANS64.A1T0 RZ, [R4+URZ+0x33470], RZ ;  /* 0x033470ff04ff79a7 */ /* 0x0005e2000810003f */
[----:B------:R-:W-:Y:S05]  /*149d0*/  @!P3 BRA `(.L_x_2277) ;  /* 0x000000000004b947 */ /* 0x000fea0003800000 */
[----:B------:R-:W-:Y:S01]  /*149e0*/  BPT.TRAP 0x1 ;  /* 0x000000040000795c */ /* 0x000fe20000300000 */
.L_x_2277:
[----:B------:R-:W3:Y:S01]  /*149f0*/  SYNCS.PHASECHK.TRANS64.TRYWAIT P0, [R4+URZ+0x33440], R27 ;  /* 0x0334401b040075a7 */ /* 0x000ee2000800017f */
[----:B------:R-:W-:Y:S04]  /*14a00*/  BSSY B0, `(.L_x_2278) ;  /* 0x0000002000007945 */ /* 0x000fe80003800000 */
[----:B---3--:R-:W-:Y:S05]  /*14a10*/  @!P0 BRA `(.L_x_2279) ;  /* 0x0000003800d08947 */ /* 0x008fea0003800000 */
.L_x_2372:
[----:B------:R-:W-:Y:S05]  /*14a20*/  BSYNC B0 ;  /* 0x0000000000007941 */ /* 0x000fea0003800000 */
.L_x_2278:
        /* <DEDUP_REMOVED lines=8> */
[----:B------:R-:W-:Y:S01]  /*14ab0*/  LOP3.LUT P3, RZ, R16, 0x2, RZ, 0xc0, !PT ;  /* 0x0000000210ff7812 */ /* 0x000fe2000786c0ff */
        /* <DEDUP_REMOVED lines=30> */
[----:B----4-:R-:W-:-:S05]  /*14ca0*/  IMAD.X R3, RZ, RZ, R3, P0 ;  /* 0x000000ffff037224 */ /* 0x010fca00000e0603 */
[----:B------:R-:W-:Y:S04]  /*14cb0*/  LDGSTS.E.BYPASS.LTC128B.128 [R0+0x24200], desc[UR50][R2.64], !P4 ;  /* 0x2420000002007fae */ /* 0x000fe8000e101d72 */
[----:B------:R-:W-:Y:S04]  /*14cc0*/  LDGSTS.E.BYPASS.LTC128B.128 [R0+0x26a00], desc[UR50][R2.64+0x40], !P3 ;  /* 0x26a0004002007fae */ /* 0x000fe8000d901d72 */
[----:B------:R4:W-:Y:S01]  /*14cd0*/  LDGSTS.E.BYPASS.LTC128B.128 [R0+0x29200], desc[UR50][R2.64+0x80], !P1 ;  /* 0x2920008002007fae */ /* 0x0009e2000c901d72 */
[----:B-1----:R-:W-:-:S03]  /*14ce0*/  IADD3 R8, P0, R33, R14, RZ ;  /* 0x0000000e21087210 */ /* 0x002fc60007f1e0ff */
[----:B------:R-:W1:Y:S02]  /*14cf0*/  SHFL.IDX PT, R14, R10, 0x2, 0x1c1f ;  /* 0x005c1f000a0e7f89 */ /* 0x000e6400000e0000 */
[----:B------:R-:W-:Y:S02]  /*14d00*/  IMAD.X R9, RZ, RZ, R6, P0 ;  /* 0x000000ffff097224 */ /* 0x000fe400000e0606 */
[----:B----4-:R-:W4:Y:S04]  /*14d10*/  SHFL.IDX PT, R3, R20, 0x2, 0x1c1f ;  /* 0x005c1f0014037f89 */ /* 0x010f2800000e0000 */
[----:B------:R-:W5:Y:S04]  /*14d20*/  SHFL.IDX PT, R2, R10, 0x3, 0x1c1f ;  /* 0x007c1f000a027f89 */ /* 0x000f6800000e0000 */
[----:B------:R-:W0:Y:S04]  /*14d30*/  SHFL.IDX PT, R20, R20, 0x3, 0x1c1f ;  /* 0x007c1f0014147f89 */ /* 0x000e2800000e0000 */
[----:B------:R0:W-:Y:S04]  /*14d40*/  LDGSTS.E.BYPASS.LTC128B.128 [R0+0x24a00], desc[UR50][R8.64], !P4 ;  /* 0x24a0000008007fae */ /* 0x0001e8000e101d72 */
[----:B------:R0:W-:Y:S01]  /*14d50*/  LDGSTS.E.BYPASS.LTC128B.128 [R0+0x27200], desc[UR50][R8.64+0x40], !P3 ;  /* 0x2720004008007fae */ /* 0x0001e2000d901d72 */
[----:B-1----:R-:W-:-:S03]  /*14d60*/  IADD3 R6, P0, R33, R14, RZ ;  /* 0x0000000e21067210 */ /* 0x002fc60007f1e0ff */
[----:B------:R1:W-:Y:S02]  /*14d70*/  LDGSTS.E.BYPASS.LTC128B.128 [R0+0x29a00], desc[UR50][R8.64+0x80], !P1 ;  /* 0x29a0008008007fae */ /* 0x0003e4000c901d72 */
[----:B----4-:R-:W-:Y:S02]  /*14d80*/  IMAD.X R7, RZ, RZ, R3, P0 ;  /* 0x000000ffff077224 */ /* 0x010fe400000e0603 */
[----:B------:R1:W4:Y:S01]  /*14d90*/  SHFL.IDX PT, R14, R5, RZ, 0x1c1f ;  /* 0x001c1fff050e7589 */ /* 0x00032200000e0000 */
[----:B-----5:R-:W-:-:S03]  /*14da0*/  IADD3 R2, P0, R33, R2, RZ ;  /* 0x0000000221027210 */ /* 0x020fc60007f1e0ff */
[----:B------:R1:W-:Y:S02]  /*14db0*/  LDGSTS.E.BYPASS.LTC128B.128 [R0+0x25200], desc[UR50][R6.64], !P4 ;  /* 0x2520000006007fae */ /* 0x0003e4000e101d72 */
[----:B0-----:R-:W-:Y:S02]  /*14dc0*/  IMAD.X R3, RZ, RZ, R20, P0 ;  /* 0x000000ffff037224 */ /* 0x001fe400000e0614 */
[----:B------:R1:W-:Y:S04]  /*14dd0*/  LDGSTS.E.BYPASS.LTC128B.128 [R0+0x27a00], desc[UR50][R6.64+0x40], !P3 ;  /* 0x27a0004006007fae */ /* 0x0003e8000d901d72 */
[----:B------:R1:W-:Y:S04]  /*14de0*/  LDGSTS.E.BYPASS.LTC128B.128 [R0+0x2a200], desc[UR50][R6.64+0x80], !P1 ;  /* 0x2a20008006007fae */ /* 0x0003e8000c901d72 */
[----:B------:R1:W-:Y:S04]  /*14df0*/  LDGSTS.E.BYPASS.LTC128B.128 [R0+0x25a00], desc[UR50][R2.64], !P4 ;  /* 0x25a0000002007fae */ /* 0x0003e8000e101d72 */
[----:B------:R1:W-:Y:S04]  /*14e00*/  LDGSTS.E.BYPASS.LTC128B.128 [R0+0x28200], desc[UR50][R2.64+0x40], !P3 ;  /* 0x2820004002007fae */ /* 0x0003e8000d901d72 */
[----:B----4-:R1:W-:Y:S02]  /*14e10*/  LDGSTS.E.BYPASS.LTC128B.128 [R0+0x2aa00], desc[UR50][R2.64+0x80], !P1 ;  /* 0x2aa0008002007fae */ /* 0x0103e4000c901d72 */
.L_x_2384:
        /* <DEDUP_REMOVED lines=10> */
.L_x_2281:
        /* <DEDUP_REMOVED lines=11> */
.L_x_2282:
[----:B------:R-:W-:Y:S01]  /*14f70*/  IMAD.U32 R0, RZ, RZ, UR47 ;  /* 0x0000002fff007e24 */ /* 0x000fe2000f8e00ff */
[----:B------:R0:W-:Y:S04]  /*14f80*/  SYNCS.ARRIVE.TRANS64.A1T0 RZ, [R4+URZ+0x33430], RZ ;  /* 0x033430ff04ff79a7 */ /* 0x0001e8000810003f */
[----:B------:R-:W-:-:S13]  /*14f90*/  ISETP.NE.AND P0, PT, R0, 0x3, PT ;  /* 0x000000030000780c */ /* 0x000fda0003f05270 */
[----:B0-----:R-:W-:Y:S05]  /*14fa0*/  @!P0 BRA `(.L_x_2283) ;  /* 0x0000000000048947 */ /* 0x001fea0003800000 */
[----:B------:R-:W-:Y:S01]  /*14fb0*/  BPT.TRAP 0x1 ;  /* 0x000000040000795c */ /* 0x000fe20000300000 */
.L_x_2283:
[----:B------:R-:W-:Y:S01]  /*14fc0*/  LOP3.LUT R3, R21, 0x1, RZ, 0x3c, !PT ;  /* 0x0000000115037812 */ /* 0x000fe200078e3cff */
[----:B------:R-:W-:Y:S01]  /*14fd0*/  IMAD R0, R19, 0x8, R17 ;  /* 0x0000000813007824 */ /* 0x000fe200078e0211 */
[----:B------:R-:W-:Y:S02]  /*14fe0*/  BSSY B0, `(.L_x_2284) ;  /* 0x0000004000007945 */ /* 0x000fe40003800000 */
[----:B------:R-:W-:-:S04]  /*14ff0*/  SHF.L.U32 R3, R3, 0x1f, RZ ;  /* 0x0000001f03037819 */ /* 0x000fc800000006ff */
[----:B------:R-:W0:Y:S02]  /*15000*/  SYNCS.PHASECHK.TRANS64.TRYWAIT P1, [R0+URZ+0x33470], R3 ;  /* 0x03347003000075a7 */ /* 0x000e24000802017f */
[----:B0-----:R-:W-:Y:S05]  /*15010*/  @!P1 BRA `(.L_x_2285) ;  /* 0x0000003800d09947 */ /* 0x001fea0003800000 */
.L_x_2385:
[----:B------:R-:W-:Y:S05]  /*15020*/  BSYNC B0 ;  /* 0x0000000000007941 */ /* 0x000fea0003800000 */
.L_x_2284:
[----:B------:R-:W-:-:S05]  /*15030*/  IMAD.U32 R2, RZ, RZ, UR46 ;  /* 0x0000002eff027e24 */ /* 0x000fca000f8e00ff */
[----:B------:R-:W-:-:S13]  /*15040*/  ISETP.NE.AND P1, PT, R2, 0x3, PT ;  /* 0x000000030200780c */ /* 0x000fda0003f25270 */
[----:B------:R-:W-:Y:S05]  /*15050*/  @!P1 BRA `(.L_x_2286) ;  /* 0x0000000000049947 */ /* 0x000fea0003800000 */
[----:B------:R-:W-:Y:S01]  /*15060*/  BPT.TRAP 0x1 ;  /* 0x000000040000795c */ /* 0x000fe20000300000 */
.L_x_2286:
[----:B------:R-:W-:Y:S01]  /*15070*/  SHF.L.U32 R5, R21, 0x1f, RZ ;  /* 0x0000001f15057819 */ /* 0x000fe200000006ff */
[----:B0-----:R-:W-:-:S03]  /*15080*/  IMAD R3, R19, 0x7800, RZ ;  /* 0x0000780013037824 */ /* 0x001fc600078e02ff */
[----:B------:R-:W0:Y:S02]  /*15090*/  SYNCS.PHASECHK.TRANS64.TRYWAIT P1, [R0+URZ+0x33460], R5 ;  /* 0x03346005000075a7 */ /* 0x000e24000802017f */
[----:B0-----:R-:W-:Y:S05]  /*150a0*/  @!P1 BRA `(.L_x_2287) ;  /* 0x0000003800c09947 */ /* 0x001fea0003800000 */
.L_x_2386:
[----:B------:R-:W4:Y:S04]  /*150b0*/  LDL R2, [R1+0x8] ;  /* 0x0000080001027983 */ /* 0x000f280000100800 */
[----:B------:R-:W5:Y:S01]  /*150c0*/  LDL R8, [R1+0x4] ;  /* 0x0000040001087983 */ /* 0x000f620000100800 */
[----:B------:R-:W-:Y:S05]  /*150d0*/  WARPSYNC.ALL ;  /* 0x0000000000007948 */ /* 0x000fea0003800000 */
[----:B------:R-:W-:-:S05]  /*150e0*/  IMAD.U32 R19, RZ, RZ, UR46 ;  /* 0x0000002eff137e24 */ /* 0x000fca000f8e00ff */
[----:B------:R-:W-:Y:S02]  /*150f0*/  ISETP.NE.AND P1, PT, R19, 0x3, PT ;  /* 0x000000031300780c */ /* 0x000fe40003f25270 */
[----:B----4-:R-:W-:-:S05]  /*15100*/  LOP3.LUT R2, R3, R2, RZ, 0xfc, !PT ;  /* 0x0000000203027212 */ /* 0x010fca00078efcff */
[----:B------:R-:W-:-:S05]  /*15110*/  IMAD.IADD R2, R17, 0x1, R2 ;  /* 0x0000000111027824 */ /* 0x000fca00078e0202 */
[----:B0-23--:R-:W0:Y:S02]  /*15120*/  LDSM.16.MT88.4 R4, [R2+0xf200] ;  /* 0x00f200000204783b */ /* 0x00de240000004200 */
[C-C-:B0-----:R-:W-:Y:S02]  /*15130*/  PRMT R12, R4.reuse, 0x6420, R5.reuse ;  /* 0x00006420040c7816 */ /* 0x141fe40000000005 */
[----:B------:R-:W-:Y:S02]  /*15140*/  PRMT R13, R4, 0x7531, R5 ;  /* 0x00007531040d7816 */ /* 0x000fe40000000005 */
[----:B-----5:R-:W-:Y:S02]  /*15150*/  LOP3.LUT R4, R3, R8, RZ, 0xfc, !PT ;  /* 0x0000000803047212 */ /* 0x020fe400078efcff */
        /* <DEDUP_REMOVED lines=96> */
.L_x_2288:
[----:B-1----:R1:W-:Y:S01]  /*15760*/  SYNCS.ARRIVE.TRANS64.A1T0 RZ, [R0+URZ+0x33450], RZ ;  /* 0x033450ff00ff79a7 */ /* 0x0023e2000810003f */
[----:B------:R-:W-:Y:S06]  /*15770*/  BAR.SYNC.DEFER_BLOCKING 0x2, 0x80 ;  /* 0x0082000000007b1d */ /* 0x000fec0000010000 */
[----:B------:R-:W-:Y:S05]  /*15780*/  @!P0 BRA `(.L_x_2289) ;  /* 0x0000000000048947 */ /* 0x000fea0003800000 */
[----:B------:R-:W-:Y:S01]  /*15790*/  BPT.TRAP 0x1 ;  /* 0x000000040000795c */ /* 0x000fe20000300000 */
.L_x_2289:
[----:B-1----:R-:W-:Y:S02]  /*157a0*/  VIADD R0, R0, 0x33480 ;  /* 0x0003348000007836 */ /* 0x002fe40000000000 */
[----:B------:R-:W-:Y:S02]  /*157b0*/  IMAD.MOV.U32 R21, RZ, RZ, R31 ;  /* 0x000000ffff157224 */ /* 0x000fe400078e001f */
[----:B------:R-:W-:Y:S01]  /*157c0*/  IMAD.MOV.U32 R19, RZ, RZ, R28 ;  /* 0x000000ffff137224 */ /* 0x000fe200078e001c */
[----:B------:R-:W-:-:S04]  /*157d0*/  PRMT R0, R37, 0x654, R0 ;  /* 0x0000065425007816 */ /* 0x000fc80000000000 */
[----:B------:R1:W-:Y:S01]  /*157e0*/  SYNCS.ARRIVE.TRANS64.RED.A1T0 RZ, [R0+URZ], RZ ;  /* 0x000000ff00ff79a7 */ /* 0x0003e2000810043f */
[----:B------:R-:W-:Y:S05]  /*157f0*/  @P2 BRA `(.L_x_2290) ;  /* 0xffffffe400e82947 */ /* 0x000fea000383ffff */
.L_x_2270:
[----:B01----:R-:W0:Y:S01]  /*15800*/  S2R R0, SR_TID.X ;  /* 0x0000000000007919 */ /* 0x003e220000002100 */
[----:B------:R-:W-:Y:S01]  /*15810*/  BSSY B0, `(.L_x_2291) ;  /* 0x0000012000007945 */ /* 0x000fe20003800000 */
[----:B------:R-:W-:Y:S01]  /*15820*/  IMAD.U32 R6, RZ, RZ, UR47 ;  /* 0x0000002fff067e24 */ /* 0x000fe2000f8e00ff */
        /* <DEDUP_REMOVED lines=15> */
[----:B------:R0:W-:Y:S02]  /*15920*/  STL [R1+0x10], R0 ;  /* 0x0000100001007387 */ /* 0x0001e40000100800 */
.L_x_2292:
[----:B------:R-:W-:Y:S05]  /*15930*/  BSYNC B0 ;  /* 0x0000000000007941 */ /* 0x000fea0003800000 */
.L_x_2291:
[----:B------:R-:W-:-:S13]  /*15940*/  ISETP.NE.AND P1, PT, R6, 0x3, PT ;  /* 0x000000030600780c */ /* 0x000fda0003f25270 */
[----:B------:R-:W-:Y:S05]  /*15950*/  @!P1 BRA `(.L_x_2293) ;  /* 0x0000000000049947 */ /* 0x000fea0003800000 */
[----:B------:R-:W-:Y:S01]  /*15960*/  BPT.TRAP 0x1 ;  /* 0x000000040000795c */ /* 0x000fe20000300000 */
.L_x_2293:
[----:B------:R-:W-:Y:S01]  /*15970*/  LOP3.LUT R3, R31, 0x1, RZ, 0x3c, !PT ;  /* 0x000000011f037812 */ /* 0x000fe200078e3cff */
[----:B------:R-:W-:Y:S01]  /*15980*/  IMAD R2, R28, 0x8, R17 ;  /* 0x000000081c027824 */ /* 0x000fe200078e0211 */
[----:B------:R-:W-:Y:S02]  /*15990*/  BSSY B0, `(.L_x_2294) ;  /* 0x0000004000007945 */ /* 0x000fe40003800000 */
[----:B------:R-:W-:-:S04]  /*159a0*/  SHF.L.U32 R3, R3, 0x1f, RZ ;  /* 0x0000001f03037819 */ /* 0x000fc800000006ff */
[----:B------:R-:W1:Y:S02]  /*159b0*/  SYNCS.PHASECHK.TRANS64.TRYWAIT P2, [R2+URZ+0x33470], R3 ;  /* 0x03347003020075a7 */ /* 0x000e64000804017f */
[----:B-1----:R-:W-:Y:S05]  /*159c0*/  @!P2 BRA `(.L_x_2295) ;  /* 0x00000030008ca947 */ /* 0x002fea0003800000 */
.L_x_2387:
[----:B------:R-:W-:Y:S05]  /*159d0*/  BSYNC B0 ;  /* 0x0000000000007941 */ /* 0x000fea0003800000 */
.L_x_2294:
[----:B0-----:R-:W-:-:S05]  /*159e0*/  IMAD.U32 R0, RZ, RZ, UR46 ;  /* 0x0000002eff007e24 */ /* 0x001fca000f8e00ff */
[----:B------:R-:W-:-:S13]  /*159f0*/  ISETP.NE.AND P2, PT, R0, 0x3, PT ;  /* 0x000000030000780c */ /* 0x000fda0003f45270 */
[----:B------:R-:W-:Y:S05]  /*15a00*/  @!P2 BRA `(.L_x_2296) ;  /* 0x000000000004a947 */ /* 0x000fea0003800000 */
[----:B------:R-:W-:Y:S01]  /*15a10*/  BPT.TRAP 0x1 ;  /* 0x000000040000795c */ /* 0x000fe20000300000 */
.L_x_2296:
[----:B------:R-:W2:Y:S01]  /*15a20*/  LDL R0, [R1+0x8] ;  /* 0x0000080001007983 */ /* 0x000ea20000100800 */
[----:B------:R-:W-:Y:S01]  /*15a30*/  SHF.L.U32 R5, R31, 0x1f, RZ ;  /* 0x0000001f1f057819 */ /* 0x000fe200000006ff */
[----:B-1----:R-:W-:-:S03]  /*15a40*/  IMAD R3, R28, 0x7800, RZ ;  /* 0x000078001c037824 */ /* 0x002fc600078e02ff */
[----:B------:R-:W0:Y:S02]  /*15a50*/  SYNCS.PHASECHK.TRANS64.TRYWAIT P2, [R2+URZ+0x33460], R5 ;  /* 0x03346005020075a7 */ /* 0x000e24000804017f */
[----:B--2---:R-:W-:Y:S01]  /*15a60*/  LOP3.LUT R0, R3, R0, RZ, 0xfc, !PT ;  /* 0x0000000003007212 */ /* 0x004fe200078efcff */
[----:B0-----:R-:W-:Y:S06]  /*15a70*/  @!P2 BRA `(.L_x_2297) ;  /* 0x000000300074a947 */ /* 0x001fec0003800000 */
.L_x_2388:
[----:B------:R-:W2:Y:S01]  /*15a80*/  LDL R10, [R1+0x4] ;  /* 0x00000400010a7983 */ /* 0x000ea20000100800 */
[----:B------:R-:W-:Y:S01]  /*15a90*/  IMAD.IADD R0, R17, 0x1, R0 ;  /* 0x0000000111007824 */ /* 0x000fe200078e0200 */
[----:B------:R-:W-:Y:S05]  /*15aa0*/  WARPSYNC.ALL ;  /* 0x0000000000007948 */ /* 0x000fea0003800000 */
[----:B0-----:R-:W0:Y:S01]  /*15ab0*/  LDSM.16.MT88.4 R4, [R0+0xf200] ;  /* 0x00f200000004783b */ /* 0x001e220000004200 */
[----:B------:R-:W-:-:S05]  /*15ac0*/  IMAD.U32 R12, RZ, RZ, UR46 ;  /* 0x0000002eff0c7e24 */ /* 0x000fca000f8e00ff */
[----:B------:R-:W-:Y:S02]  /*15ad0*/  ISETP.NE.AND P2, PT, R12, 0x3, PT ;  /* 0x000000030c00780c */ /* 0x000fe40003f45270 */
[C-C-:B0-----:R-:W-:Y:S02]  /*15ae0*/  PRMT R8, R4.reuse, 0x6420, R5.reuse ;  /* 0x0000642004087816 */ /* 0x141fe40000000005 */
[----:B------:R-:W-:Y:S02]  /*15af0*/  PRMT R9, R4, 0x7531, R5 ;  /* 0x0000753104097816 */ /* 0x000fe40000000005 */
[C-C-:B------:R-:W-:Y:S02]  /*15b00*/  PRMT R11, R6.reuse, 0x7531, R7.reuse ;  /* 0x00007531060b7816 */ /* 0x140fe40000000007 */
[----:B--2---:R-:W-:Y:S02]  /*15b10*/  LOP3.LUT R4, R3, R10, RZ, 0xfc, !PT ;  /* 0x0000000a03047212 */ /* 0x004fe400078efcff */
[----:B------:R-:W-:-:S03]  /*15b20*/  PRMT R10, R6, 0x6420, R7 ;  /* 0x00006420060a7816 */ /* 0x000fc60000000007 */
        /* <DEDUP_REMOVED lines=94> */
.L_x_2298:
[----:B-1----:R1:W-:Y:S01]  /*16110*/  SYNCS.ARRIVE.TRANS64.A1T0 RZ, [R2+URZ+0x33450], RZ ;  /* 0x033450ff02ff79a7 */ /* 0x0023e2000810003f */
[----:B------:R-:W-:Y:S06]  /*16120*/  BAR.SYNC.DEFER_BLOCKING 0x2, 0x80 ;  /* 0x0082000000007b1d */ /* 0x000fec0000010000 */
[----:B------:R-:W-:Y:S05]  /*16130*/  @!P1 BRA `(.L_x_2299) ;  /* 0x0000000000049947 */ /* 0x000fea0003800000 */
[----:B------:R-:W-:Y:S01]  /*16140*/  BPT.TRAP 0x1 ;  /* 0x000000040000795c */ /* 0x000fe20000300000 */
.L_x_2299:
[----:B-1----:R-:W-:Y:S02]  /*16150*/  VIADD R2, R2, 0x33480 ;  /* 0x0003348002027836 */ /* 0x002fe40000000000 */
[----:B------:R-:W-:-:S03]  /*16160*/  VIADD R28, R28, 0x1 ;  /* 0x000000011c1c7836 */ /* 0x000fc60000000000 */
[----:B------:R-:W-:Y:S02]  /*16170*/  PRMT R2, R37, 0x654, R2 ;  /* 0x0000065425027816 */ /* 0x000fe40000000002 */
[C---:B------:R-:W-:Y:S02]  /*16180*/  ISETP.NE.AND P1, PT, R28.reuse, 0x2, PT ;  /* 0x000000021c00780c */ /* 0x040fe40003f25270 */
[----:B------:R1:W-:Y:S02]  /*16190*/  SYNCS.ARRIVE.TRANS64.RED.A1T0 RZ, [R2+URZ], RZ ;  /* 0x000000ff02ff79a7 */ /* 0x0003e4000810043f */
[----:B------:R-:W-:Y:S02]  /*161a0*/  SEL R0, RZ, 0x1, P1 ;  /* 0x00000001ff007807 */ /* 0x000fe40000800000 */
[----:B------:R-:W-:Y:S02]  /*161b0*/  SEL R28, R28, RZ, P1 ;  /* 0x000000ff1c1c7207 */ /* 0x000fe40000800000 */
[----:B------:R-:W-:-:S07]  /*161c0*/  LOP3.LUT R31, R31, R0, RZ, 0x3c, !PT ;  /* 0x000000001f1f7212 */ /* 0x000fce00078e3cff */
.L_x_2240:
[----:B------:R-:W-:Y:S05]  /*161d0*/  BSYNC B7 ;  /* 0x0000000000077941 */ /* 0x000fea0003800000 */
.L_x_2238:
[----:B-1----:R1:W5:Y:S01]  /*161e0*/  LDL R2, [R1+0x10] ;  /* 0x0000100001027983 */ /* 0x0023620000100800 */
[----:B------:R-:W-:-:S13]  /*161f0*/  LOP3.LUT P1, RZ, R16, 0x2000, RZ, 0xc0, !PT ;  /* 0x0000200010ff7812 */ /* 0x000fda000782c0ff */
[----:B-1----:R-:W-:Y:S05]  /*16200*/  @!P1 BRA `(.L_x_2300) ;  /* 0x0000000000249947 */ /* 0x002fea0003800000 */
[----:B------:R-:W1:Y:S08]  /*16210*/  S2UR UR4, SR_CgaCtaId ;  /* 0x00000000000479c3 */ /* 0x000e700000008800 */
[----:B------:R-:W-:Y:S01]  /*16220*/  BAR.SYNC.DEFER_BLOCKING 0x5, 0x180 ;  /* 0x0146000000007b1d */ /* 0x000fe20000010000 */
[----:B--2---:R-:W-:Y:S01]  /*16230*/  MOV R0, 0x400 ;  /* 0x0000040000007802 */ /* 0x004fe20000000f00 */
[----:B-1----:R-:W-:-:S05]  /*16240*/  IMAD.U32 R37, RZ, RZ, UR4 ;  /* 0x00000004ff257e24 */ /* 0x002fca000f8e00ff */
[----:B------:R-:W-:-:S05]  /*16250*/  LEA R17, R37, R0, 0x18 ;  /* 0x0000000025117211 */ /* 0x000fca00078ec0ff */
[----:B-----5:R-:W1:Y:S04]  /*16260*/  LDS R2, [R17+0x334d0] ;  /* 0x0334d00011027984 */ /* 0x020e680000000800 */
[----:B-1----:R1:W-:Y:S01]  /*16270*/  STL [R1+0x10], R2 ;  /* 0x0000100201007387 */ /* 0x0023e20000100800 */
[----:B------:R-:W-:Y:S06]  /*16280*/  BAR.ARV 0x4, 0x180 ;  /* 0x0106000000007b1d */ /* 0x000fec0000002000 */
[----:B------:R-:W-:Y:S05]  /*16290*/  BRA `(.L_x_2301) ;  /* 0x0000000000207947 */ /* 0x000fea0003800000 */
.L_x_2300:
[----:B------:R-:W1:Y:S01]  /*162a0*/  @!P0 S2R R37, SR_CgaCtaId ;  /* 0x0000000000258919 */ /* 0x000e620000008800 */
[----:B--2---:R-:W-:Y:S01]  /*162b0*/  @!P0 MOV R0, 0x400 ;  /* 0x0000040000008802 */ /* 0x004fe20000000f00 */
[----:B------:R-:W-:Y:S03]  /*162c0*/  BAR.SYNC.DEFER_BLOCKING 0x4, 0x180 ;  /* 0x0106000000007b1d */ /* 0x000fe60000010000 */
[----:B-1----:R-:W-:-:S03]  /*162d0*/  @!P0 LEA R17, R37, R0, 0x18 ;  /* 0x0000000025118211 */ /* 0x002fc600078ec0ff */
[----:B-----5:R-:W1:Y:S04]  /*162e0*/  SHFL.IDX PT, R0, R2, RZ, 0x1f ;  /* 0x00001fff02007589 */ /* 0x020e6800000e0000 */
[----:B------:R2:W-:Y:S04]  /*162f0*/  @!P0 STS [R17+0x334d0], R2 ;  /* 0x0334d00211008388 */ /* 0x0005e80000000800 */
[----:B-1----:R2:W-:Y:S01]  /*16300*/  STL [R1+0x10], R0 ;  /* 0x0000100001007387 */ /* 0x0025e20000100800 */
[----:B------:R-:W-:Y:S06]  /*16310*/  BAR.ARV 0x5, 0x180 ;  /* 0x0146000000007b1d */ /* 0x000fec0000002000 */
.L_x_2301:
[----:B--2---:R-:W2:Y:S01]  /*16320*/  LDL R0, [R1+0x10] ;  /* 0x0000100001007983 */ /* 0x004ea20000100800 */
[----:B------:R-:W-:Y:S02]  /*16330*/  ULDC UR4, c[0x0][0xc38] ;  /* 0x00030e0000047ab9 */ /* 0x000fe40000000800 */
[----:B--2---:R-:W-:-:S13]  /*16340*/  ISETP.GE.AND P0, PT, R0, UR4, PT ;  /* 0x0000000400007c0c */ /* 0x004fda000bf06270 */
[----:B------:R-:W-:Y:S05]  /*16350*/  @!P0 BRA `(.L_x_2302) ;  /* 0xffffffb000ec8947 */ /* 0x000fea000383ffff */
.L_x_2235:
[----:B------:R-:W2:Y:S01]  /*16360*/  LDL.LU R0, [R1+0x14] ;  /* 0x0000140001007983 */ /* 0x000ea20000300800 */
[----:B------:R-:W-:Y:S01]  /*16370*/  BSSY B0, `(.L_x_2303) ;  /* 0x000000b000007945 */ /* 0x000fe20003800000 */
[----:B------:R-:W3:Y:S01]  /*16380*/  S2R R5, SR_CgaCtaId ;  /* 0x0000000000057919 */ /* 0x000ee20000008800 */
[----:B--2---:R-:W-:-:S05]  /*16390*/  VIADD R0, R0, 0x1 ;  /* 0x0000000100007836 */ /* 0x004fca0000000000 */
[----:B-1----:R-:W-:-:S04]  /*163a0*/  LEA.HI R2, R0, R0, RZ, 0x1 ;  /* 0x0000000000027211 */ /* 0x002fc800078f08ff */
[----:B0-----:R-:W-:Y:S02]  /*163b0*/  LOP3.LUT R3, R2, 0xfffffffe, RZ, 0xc0, !PT ;  /* 0xfffffffe02037812 */ /* 0x001fe400078ec0ff */
[----:B------:R-:W-:-:S03]  /*163c0*/  MOV R2, 0x400 ;  /* 0x0000040000027802 */ /* 0x000fc60000000f00 */
[----:B------:R-:W-:Y:S01]  /*163d0*/  IMAD.IADD R0, R0, 0x1, -R3 ;  /* 0x0000000100007824 */ /* 0x000fe200078e0a03 */
[----:B---3--:R-:W-:-:S04]  /*163e0*/  LEA R5, R5, R2, 0x18 ;  /* 0x0000000205057211 */ /* 0x008fc800078ec0ff */
[----:B------:R-:W-:-:S04]  /*163f0*/  SHF.L.U32 R0, R0, 0x1f, RZ ;  /* 0x0000001f00007819 */ /* 0x000fc800000006ff */
[----:B------:R-:W0:Y:S02]  /*16400*/  SYNCS.PHASECHK.TRANS64.TRYWAIT P0, [R5+URZ+0x33420], R0 ;  /* 0x03342000050075a7 */ /* 0x000e24000800017f */
[----:B0-----:R-:W-:Y:S05]  /*16410*/  @!P0 BRA `(.L_x_2304) ;  /* 0x0000002800208947 */ /* 0x001fea0003800000 */
.L_x_2389:
[----:B------:R-:W-:Y:S05]  /*16420*/  BSYNC B0 ;  /* 0x0000000000007941 */ /* 0x000fea0003800000 */
.L_x_2303:
[----:B------:R-:W-:-:S03]  /*16430*/  UMOV UR4, 0xffffffff ;  /* 0xffffffff00047882 */ /* 0x000fc60000000000 */
[----:B------:R-:W-:Y:S05]  /*16440*/  BRA.DIV UR4, `(.L_x_2305) ;  /* 0x0000002a04287947 */ /* 0x000fea000b800000 */
[----:B0-----:R-:W0:Y:S02]  /*16450*/  S2R R0, SR_TID.X ;  /* 0x0000000000007919 */ /* 0x001e240000002100 */
[----:B0-----:R-:W-:-:S04]  /*16460*/  SHF.R.U32.HI R0, RZ, 0x5, R0 ;  /* 0x00000005ff007819 */ /* 0x001fc80000011600 */
[----:B------:R-:W-:-:S05]  /*16470*/  LOP3.LUT R0, R0, 0x3, RZ, 0xc0, !PT ;  /* 0x0000000300007812 */ /* 0x000fca00078ec0ff */
[----:B------:R0:W1:Y:S02]  /*16480*/  SHFL.IDX PT, R14, R0, RZ, 0x1f ;  /* 0x00001fff000e7589 */ /* 0x00006400000e0000 */
.L_x_2392:
[----:B-1----:R-:W-:Y:S01]  /*16490*/  ISETP.NE.AND P0, PT, R14, RZ, PT ;  /* 0x000000ff0e00720c */ /* 0x002fe20003f05270 */
[----:B------:R-:W-:-:S12]  /*164a0*/  BSSY B0, `(.L_x_2306) ;  /* 0x000002c000007945 */ /* 0x000fd80003800000 */
[----:B------:R-:W-:Y:S05]  /*164b0*/  @P0 BRA `(.L_x_2307) ;  /* 0x0000000000a80947 */ /* 0x000fea0003800000 */
[----:B------:R-:W-:-:S03]  /*164c0*/  UMOV UR4, 0xffffffff ;  /* 0xffffffff00047882 */ /* 0x000fc60000000000 */
[----:B------:R-:W-:Y:S05]  /*164d0*/  BRA.DIV UR4, `(.L_x_2308) ;  /* 0x0000002a04387947 */ /* 0x000fea000b800000 */
[----:B------:R-:W-:-:S13]  /*164e0*/  ELECT P6, URZ, PT ;  /* 0x00000000003f782f */ /* 0x000fda00038c0000 */
.L_x_2395:
[----:B------:R-:W-:Y:S05]  /*164f0*/  @!P6 BRA `(.L_x_2307) ;  /* 0x000000000098e947 */ /* 0x000fea0003800000 */
[----:B------:R-:W-:-:S06]  /*16500*/  ULOP3.LUT UR4, UR36, 0x2, URZ, 0xfc, !UPT ;  /* 0x0000000224047892 */ /* 0x000fcc000f8efc3f */
[----:B0-----:R-:W-:-:S05]  /*16510*/  IMAD.U32 R0, RZ, RZ, UR4 ;  /* 0x00000004ff007e24 */ /* 0x001fca000f8e00ff */
[----:B------:R-:W-:-:S13]  /*16520*/  ISETP.NE.AND P0, PT, R0, 0x3, PT ;  /* 0x000000030000780c */ /* 0x000fda0003f05270 */
[----:B------:R-:W-:Y:S05]  /*16530*/  @!P0 BRA `(.L_x_2309) ;  /* 0x0000000000048947 */ /* 0x000fea0003800000 */
[----:B------:R-:W-:Y:S01]  /*16540*/  BPT.TRAP 0x1 ;  /* 0x000000040000795c */ /* 0x000fe20000300000 */
.L_x_2309:
[C---:B------:R-:W-:Y:S01]  /*16550*/  IMAD R3, R28.reuse, 0x8, R5 ;  /* 0x000000081c037824 */ /* 0x040fe200078e0205 */
[----:B------:R-:W-:Y:S01]  /*16560*/  SHF.L.U32 R2, R31, 0x1f, RZ ;  /* 0x0000001f1f027819 */ /* 0x000fe200000006ff */
[----:B------:R-:W-:-:S03]  /*16570*/  VIADD R28, R28, 0x1 ;  /* 0x000000011c1c7836 */ /* 0x000fc60000000000 */
[----:B------:R-:W0:Y:S02]  /*16580*/  SYNCS.PHASECHK.TRANS64.TRYWAIT P1, [R3+URZ+0x33440], R2 ;  /* 0x03344002030075a7 */ /* 0x000e24000802017f */
[----:B------:R-:W-:-:S04]  /*16590*/  ISETP.NE.AND P2, PT, R28, 0x2, PT ;  /* 0x000000021c00780c */ /* 0x000fc80003f45270 */
[----:B------:R-:W-:Y:S01]  /*165a0*/  SEL R0, RZ, 0x1, P2 ;  /* 0x00000001ff007807 */ /* 0x000fe20001000000 */
[----:B0-----:R-:W-:Y:S08]  /*165b0*/  @!P1 BRA `(.L_x_2310) ;  /* 0x0000002800209947 */ /* 0x001ff00003800000 */
.L_x_2396:
[----:B------:R-:W-:Y:S02]  /*165c0*/  SEL R28, R28, RZ, P2 ;  /* 0x000000ff1c1c7207 */ /* 0x000fe40001000000 */
[----:B------:R-:W-:Y:S01]  /*165d0*/  LOP3.LUT R0, R31, R0, RZ, 0x3c, !PT ;  /* 0x000000001f007212 */ /* 0x000fe200078e3cff */
[----:B------:R-:W-:Y:S06]  /*165e0*/  @!P0 BRA `(.L_x_2311) ;  /* 0x0000000000048947 */ /* 0x000fec0003800000 */
[----:B------:R-:W-:Y:S01]  /*165f0*/  BPT.TRAP 0x1 ;  /* 0x000000040000795c */ /* 0x000fe20000300000 */
.L_x_2311:
[----:B------:R-:W-:Y:S01]  /*16600*/  IMAD R5, R28, 0x8, R5 ;  /* 0x000000081c057824 */ /* 0x000fe200078e0205 */
[----:B------:R-:W-:-:S04]  /*16610*/  SHF.L.U32 R0, R0, 0x1f, RZ ;  /* 0x0000001f00007819 */ /* 0x000fc800000006ff */
[----:B------:R-:W1:Y:S02]  /*16620*/  SYNCS.PHASECHK.TRANS64.TRYWAIT P1, [R5+URZ+0x33440], R0 ;  /* 0x03344000050075a7 */ /* 0x000e64000802017f */
[----:B-1----:R-:W-:Y:S05]  /*16630*/  @!P1 BRA `(.L_x_2312) ;  /* 0x0000002800149947 */ /* 0x002fea0003800000 */
.L_x_2397:
[----:B------:R-:W-:Y:S05]  /*16640*/  @!P0 BRA `(.L_x_2313) ;  /* 0x0000000000048947 */ /* 0x000fea0003800000 */
[----:B------:R-:W-:Y:S01]  /*16650*/  BPT.TRAP 0x1 ;  /* 0x000000040000795c */ /* 0x000fe20000300000 */
.L_x_2313:
[----:B------:R-:W2:Y:S02]  /*16660*/  SYNCS.PHASECHK.TRANS64.TRYWAIT P1, [R3+URZ+0x33460], R2 ;  /* 0x03346002030075a7 */ /* 0x000ea4000802017f */
[----:B--2---:R-:W-:Y:S05]  /*16670*/  @!P1 BRA `(.L_x_2314) ;  /* 0x0000002800189947 */ /* 0x004fea0003800000 */
.L_x_2398:
[----:B------:R-:W-:Y:S05]  /*16680*/  @!P0 BRA `(.L_x_2315) ;  /* 0x0000000000048947 */ /* 0x000fea0003800000 */
[----:B------:R-:W-:Y:S01]  /*16690*/  BPT.TRAP 0x1 ;  /* 0x000000040000795c */ /* 0x000fe20000300000 */
.L_x_2315:
[----:B------:R-:W3:Y:S02]  /*166a0*/  SYNCS.PHASECHK.TRANS64.TRYWAIT P1, [R5+URZ+0x33460], R0 ;  /* 0x03346000050075a7 */ /* 0x000ee4000802017f */
[----:B---3--:R-:W-:Y:S05]  /*166b0*/  @!P1 BRA `(.L_x_2316) ;  /* 0x00000028001c9947 */ /* 0x008fea0003800000 */
.L_x_2399:
[----:B------:R-:W-:Y:S05]  /*166c0*/  @!P0 BRA `(.L_x_2317) ;  /* 0x0000000000048947 */ /* 0x000fea0003800000 */
[----:B------:R-:W-:Y:S01]  /*166d0*/  BPT.TRAP 0x1 ;  /* 0x000000040000795c */ /* 0x000fe20000300000 */
.L_x_2317:
[----:B------:R-:W4:Y:S02]  /*166e0*/  SYNCS.PHASECHK.TRANS64.TRYWAIT P1, [R3+URZ+0x33480], R2 ;  /* 0x03348002030075a7 */ /* 0x000f24000802017f */
[----:B----4-:R-:W-:Y:S05]  /*166f0*/  @!P1 BRA `(.L_x_2318) ;  /* 0x0000002800209947 */ /* 0x010fea0003800000 */
.L_x_2400:
[----:B------:R-:W-:Y:S05]  /*16700*/  @!P0 BRA `(.L_x_2319) ;  /* 0x0000000000048947 */ /* 0x000fea0003800000 */
[----:B------:R-:W-:Y:S01]  /*16710*/  BPT.TRAP 0x1 ;  /* 0x000000040000795c */ /* 0x000fe20000300000 */
.L_x_2319:
[----:B------:R0:W0:Y:S02]  /*16720*/  SYNCS.PHASECHK.TRANS64.TRYWAIT P0, [R5+URZ+0x33480], R0 ;  /* 0x03348000050075a7 */ /* 0x000024000800017f */
[----:B0-----:R-:W-:Y:S05]  /*16730*/  @!P0 NANOSLEEP.SYNCS 0x989680 ;  /* 0x009896800000895d */ /* 0x001fea0003900000 */
[----:B------:R-:W0:Y:S02]  /*16740*/  @!P0 SYNCS.PHASECHK.TRANS64 P0, [R5+URZ+0x33480], R0 ;  /* 0x03348000050085a7 */ /* 0x000e24000800007f */
[----:B0-----:R-:W-:Y:S05]  /*16750*/  @!P0 BRA `(.L_x_2319) ;  /* 0xfffffffc00f08947 */ /* 0x001fea000383ffff */
.L_x_2307:
[----:B------:R-:W-:Y:S05]  /*16760*/  BSYNC B0 ;  /* 0x0000000000007941 */ /* 0x000fea0003800000 */
.L_x_2306:
[----:B------:R-:W-:Y:S05]  /*16770*/  EXIT ;  /* 0x000000000000794d */ /* 0x000fea0003800000 */
.L_x_2182:
[----:B0-----:R-:W-:-:S04]  /*16780*/  IMAD.U32 R3, RZ, RZ, UR41 ;  /* 0x00000029ff037e24 */ /* 0x001fc8000f8e00ff */
[----:B------:R0:W1:Y:S03]  /*16790*/  SYNCS.PHASECHK.TRANS64.TRYWAIT P1, [R3+URZ+0x33400], R6 ;  /* 0x03340006030075a7 */ /* 0x000066000802017f */
[----:B-1----:R-:W-:Y:S05]  /*167a0*/  @!P1 NANOSLEEP.SYNCS 0x989680 ;  /* 0x009896800000995d */ /* 0x002fea0003900000 */
[----:B------:R-:W1:Y:S02]  /*167b0*/  @!P1 SYNCS.PHASECHK.TRANS64 P1, [R3+URZ+0x33400], R6 ;  /* 0x03340006030095a7 */ /* 0x000e64000802007f */
[----:B-1----:R-:W-:Y:S05]  /*167c0*/  @!P1 BRA `(.L_x_2182) ;  /* 0xfffffffc00ec9947 */ /* 0x002fea000383ffff */
[----:B------:R-:W-:Y:S05]  /*167d0*/  BRA `(.L_x_2320) ;  /* 0xfffffeb000a47947 */ /* 0x000fea000383ffff */
.L_x_2186:
[----:B-1----:R1:W2:Y:S02]  /*167e0*/  SYNCS.PHASECHK.TRANS64.TRYWAIT P1, [R2+URZ+0x33430], R3 ;  /* 0x03343003020075a7 */ /* 0x0022a4000802017f */
[----:B--2---:R-:W-:Y:S05]  /*167f0*/  @!P1 NANOSLEEP.SYNCS 0x989680 ;  /* 0x009896800000995d */ /* 0x004fea0003900000 */
[----:B------:R-:W2:Y:S02]  /*16800*/  @!P1 SYNCS.PHASECHK.TRANS64 P1, [R2+URZ+0x33430], R3 ;  /* 0x03343003020095a7 */ /* 0x000ea4000802007f */
[----:B--2---:R-:W-:Y:S05]  /*16810*/  @!P1 BRA `(.L_x_2186) ;  /* 0xfffffffc00f09947 */ /* 0x004fea000383ffff */
[----:B------:R-:W-:Y:S05]  /*16820*/  BRA `(.L_x_2185) ;  /* 0xfffffeb000c07947 */ /* 0x000fea000383ffff */
.L_x_2192:
[----:B-1----:R-:W-:-:S04]  /*16830*/  IMAD.U32 R7, RZ, RZ, UR6 ;  /* 0x00000006ff077e24 */ /* 0x002fc8000f8e00ff */
[----:B------:R1:W2:Y:S03]  /*16840*/  SYNCS.PHASECHK.TRANS64.TRYWAIT P1, [R7+URZ+0x33430], R6 ;  /* 0x03343006070075a7 */ /* 0x0002a6000802017f */
[----:B--2---:R-:W-:Y:S05]  /*16850*/  @!P1 NANOSLEEP.SYNCS 0x989680 ;  /* 0x009896800000995d */ /* 0x004fea0003900000 */
[----:B------:R-:W2:Y:S02]  /*16860*/  @!P1 SYNCS.PHASECHK.TRANS64 P1, [R7+URZ+0x33430], R6 ;  /* 0x03343006070095a7 */ /* 0x000ea4000802007f */
[----:B--2---:R-:W-:Y:S05]  /*16870*/  @!P1 BRA `(.L_x_2192) ;  /* 0xfffffffc00ec9947 */ /* 0x004fea000383ffff */
[----:B------:R-:W-:Y:S05]  /*16880*/  BRA `(.L_x_2189) ;  /* 0xfffffef0008c7947 */ /* 0x000fea000383ffff */
.L_x_2196:
[----:B-1----:R-:W-:-:S04]  /*16890*/  IMAD.U32 R7, RZ, RZ, UR6 ;  /* 0x00000006ff077e24 */ /* 0x002fc8000f8e00ff */
[----:B------:R1:W2:Y:S03]  /*168a0*/  SYNCS.PHASECHK.TRANS64.TRYWAIT P1, [R7+URZ+0x33450], R6 ;  /* 0x03345006070075a7 */ /* 0x0002a6000802017f */
[----:B--2---:R-:W-:Y:S05]  /*168b0*/  @!P1 NANOSLEEP.SYNCS 0x989680 ;  /* 0x009896800000995d */ /* 0x004fea0003900000 */
[----:B------:R-:W2:Y:S02]  /*168c0*/  @!P1 SYNCS.PHASECHK.TRANS64 P1, [R7+URZ+0x33450], R6 ;  /* 0x03345006070095a7 */ /* 0x000ea4000802007f */
[----:B--2---:R-:W-:Y:S05]  /*168d0*/  @!P1 BRA `(.L_x_2196) ;  /* 0xfffffffc00ec9947 */ /* 0x004fea000383ffff */
[----:B------:R-:W-:Y:S05]  /*168e0*/  BRA `(.L_x_2193) ;  /* 0xfffffefc00947947 */ /* 0x000fea000383ffff */
.L_x_2204:
[----:B-1----:R-:W-:-:S04]  /*168f0*/  IMAD.U32 R7, RZ, RZ, UR6 ;  /* 0x00000006ff077e24 */ /* 0x002fc8000f8e00ff */
[----:B------:R1:W2:Y:S03]  /*16900*/  SYNCS.PHASECHK.TRANS64.TRYWAIT P1, [R7+URZ+0x33430], R6 ;  /* 0x03343006070075a7 */ /* 0x0002a6000802017f */
[----:B--2---:R-:W-:Y:S05]  /*16910*/  @!P1 NANOSLEEP.SYNCS 0x989680 ;  /* 0x009896800000995d */ /* 0x004fea0003900000 */
[----:B------:R-:W2:Y:S02]  /*16920*/  @!P1 SYNCS.PHASECHK.TRANS64 P1, [R7+URZ+0x33430], R6 ;  /* 0x03343006070095a7 */ /* 0x000ea4000802007f */
[----:B--2---:R-:W-:Y:S05]  /*16930*/  @!P1 BRA `(.L_x_2204) ;  /* 0xfffffffc00ec9947 */ /* 0x004fea000383ffff */
[----:B------:R-:W-:Y:S05]  /*16940*/  BRA `(.L_x_2201) ;  /* 0xffffff3400887947 */ /* 0x000fea000383ffff */
.L_x_2208:
[----:B-1----:R-:W-:-:S04]  /*16950*/  IMAD.U32 R7, RZ, RZ, UR6 ;  /* 0x00000006ff077e24 */ /* 0x002fc8000f8e00ff */
[----:B------:R1:W2:Y:S03]  /*16960*/  SYNCS.PHASECHK.TRANS64.TRYWAIT P1, [R7+URZ+0x33450], R6 ;  /* 0x03345006070075a7 */ /* 0x0002a6000802017f */
[----:B--2---:R-:W-:Y:S05]  /*16970*/  @!P1 NANOSLEEP.SYNCS 0x989680 ;  /* 0x009896800000995d */ /* 0x004fea0003900000 */
[----:B------:R-:W2:Y:S02]  /*16980*/  @!P1 SYNCS.PHASECHK.TRANS64 P1, [R7+URZ+0x33450], R6 ;  /* 0x03345006070095a7 */ /* 0x000ea4000802007f */
[----:B--2---:R-:W-:Y:S05]  /*16990*/  @!P1 BRA `(.L_x_2208) ;  /* 0xfffffffc00ec9947 */ /* 0x004fea000383ffff */
[----:B------:R-:W-:Y:S05]  /*169a0*/  BRA `(.L_x_2205) ;  /* 0xffffff4000907947 */ /* 0x000fea000383ffff */
.L_x_2215:
[----:B-1----:R-:W-:-:S04]  /*169b0*/  IMAD.U32 R5, RZ, RZ, UR11 ;  /* 0x0000000bff057e24 */ /* 0x002fc8000f8e00ff */
[----:B------:R1:W2:Y:S03]  /*169c0*/  SYNCS.PHASECHK.TRANS64.TRYWAIT P1, [R5+URZ+0x33450], R0 ;  /* 0x03345000050075a7 */ /* 0x0002a6000802017f */
[----:B--2---:R-:W-:Y:S05]  /*169d0*/  @!P1 NANOSLEEP.SYNCS 0x989680 ;  /* 0x009896800000995d */ /* 0x004fea0003900000 */
[----:B------:R-:W2:Y:S02]  /*169e0*/  @!P1 SYNCS.PHASECHK.TRANS64 P1, [R5+URZ+0x33450], R0 ;  /* 0x03345000050095a7 */ /* 0x000ea4000802007f */
[----:B--2---:R-:W-:Y:S05]  /*169f0*/  @!P1 BRA `(.L_x_2215) ;  /* 0xfffffffc00ec9947 */ /* 0x004fea000383ffff */
[----:B------:R-:W-:Y:S05]  /*16a00*/  BRA `(.L_x_2214) ;  /* 0xffffff6c006c7947 */ /* 0x000fea000383ffff */
.L_x_2249:
        /* <DEDUP_REMOVED lines=10> */
.L_x_2321:
[----:B------:R-:W-:Y:S05]  /*16ab0*/  BRA `(.L_x_2322) ;  /* 0xffffffb800087947 */ /* 0x000fea000383ffff */
.L_x_2252:
[----:B0-----:R0:W1:Y:S02]  /*16ac0*/  SYNCS.PHASECHK.TRANS64.TRYWAIT P0, [R4+URZ+0x33480], R27 ;  /* 0x0334801b040075a7 */ /* 0x001064000800017f */
[----:B-1----:R-:W-:Y:S05]  /*16ad0*/  @!P0 NANOSLEEP.SYNCS 0x989680 ;  /* 0x009896800000895d */ /* 0x002fea0003900000 */
[----:B------:R-:W1:Y:S02]  /*16ae0*/  @!P0 SYNCS.PHASECHK.TRANS64 P0, [R4+URZ+0x33480], R27 ;  /* 0x0334801b040085a7 */ /* 0x000e64000800007f */
[----:B-1----:R-:W-:Y:S05]  /*16af0*/  @!P0 BRA `(.L_x_2252) ;  /* 0xfffffffc00f08947 */ /* 0x002fea000383ffff */
[----:B------:R-:W-:Y:S05]  /*16b00*/  BRA `(.L_x_2323) ;  /* 0xffffffbc00347947 */ /* 0x000fea000383ffff */
.L_x_2253:
        /* <DEDUP_REMOVED lines=8> */
.L_x_2325:
[----:B------:R-:W-:Y:S05]  /*16b90*/  BSYNC B0 ;  /* 0x0000000000007941 */ /* 0x000fea0003800000 */
.L_x_2324:
[----:B------:R-:W-:Y:S01]  /*16ba0*/  IMAD.MOV.U32 R13, RZ, RZ, R19 ;  /* 0x000000ffff0d7224 */ /* 0x000fe200078e0013 */
[C---:B------:R-:W-:Y:S01]  /*16bb0*/  LOP3.LUT P3, RZ, R16.reuse, 0x200, RZ, 0xc0, !PT ;  /* 0x0000020010ff7812 */ /* 0x040fe2000786c0ff */
[----:B------:R-:W-:Y:S01]  /*16bc0*/  IMAD.MOV.U32 R12, RZ, RZ, RZ ;  /* 0x000000ffff0c7224 */ /* 0x000fe200078e00ff */
[C---:B------:R-:W-:Y:S01]  /*16bd0*/  LOP3.LUT P2, RZ, R16.reuse, 0x100, RZ, 0xc0, !PT ;  /* 0x0000010010ff7812 */ /* 0x040fe2000784c0ff */
[----:B------:R-:W-:Y:S01]  /*16be0*/  IMAD.MOV.U32 R11, RZ, RZ, 0x1c1f ;  /* 0x00001c1fff0b7424 */ /* 0x000fe200078e00ff */
[----:B------:R-:W-:Y:S01]  /*16bf0*/  LOP3.LUT R16, R16, 0xffffffbf, RZ, 0xc0, !PT ;  /* 0xffffffbf10107812 */ /* 0x000fe200078ec0ff */
[----:B------:R-:W-:Y:S01]  /*16c00*/  IMAD.MOV.U32 R15, RZ, RZ, -0x1 ;  /* 0xffffffffff0f7424 */ /* 0x000fe200078e00ff */
[----:B------:R-:W-:Y:S01]  /*16c10*/  ISETP.GE.AND P4, PT, R9, 0x21, PT ;  /* 0x000000210900780c */ /* 0x000fe20003f86270 */
[----:B------:R-:W-:-:S12]  /*16c20*/  IMAD.MOV.U32 R0, RZ, RZ, R14 ;  /* 0x000000ffff007224 */ /* 0x000fd800078e000e */
[----:B------:R-:W-:Y:S05]  /*16c30*/  WARPSYNC.COLLECTIVE R15, `(.L_x_2326) ;  /* 0x000000000f087348 */ /* 0x000fea0003c00000 */
[----:B------:R0:W1:Y:S02]  /*16c40*/  SHFL.IDX P6, R14, R13, R12, R11 ;  /* 0x0000000c0d0e7389 */ /* 0x00006400000c000b */
[----:B01----:R-:W-:Y:S01]  /*16c50*/  ENDCOLLECTIVE ;  /* 0x000000000000791b */ /* 0x003fe20003800000 */
.L_x_2326:
[----:B------:R-:W-:Y:S02]  /*16c60*/  IMAD.MOV.U32 R13, RZ, RZ, R10 ;  /* 0x000000ffff0d7224 */ /* 0x000fe400078e000a */
[----:B------:R-:W-:Y:S02]  /*16c70*/  IMAD.MOV.U32 R12, RZ, RZ, 0x1 ;  /* 0x00000001ff0c7424 */ /* 0x000fe400078e00ff */
[----:B------:R-:W-:-:S07]  /*16c80*/  IMAD.MOV.U32 R2, RZ, RZ, R14 ;  /* 0x000000ffff027224 */ /* 0x000fce00078e000e */
[----:B------:R-:W-:Y:S05]  /*16c90*/  WARPSYNC.COLLECTIVE R15, `(.L_x_2327) ;  /* 0x000000000f087348 */ /* 0x000fea0003c00000 */
[----:B------:R0:W1:Y:S02]  /*16ca0*/  SHFL.IDX P6, R14, R13, R12, R11 ;  /* 0x0000000c0d0e7389 */ /* 0x00006400000c000b */
[----:B01----:R-:W-:Y:S01]  /*16cb0*/  ENDCOLLECTIVE ;  /* 0x000000000000791b */ /* 0x003fe20003800000 */
.L_x_2327:
        /* <DEDUP_REMOVED lines=17> */
.L_x_2328:
[----:B------:R-:W-:Y:S02]  /*16dd0*/  IMAD.MOV.U32 R13, RZ, RZ, R10 ;  /* 0x000000ffff0d7224 */ /* 0x000fe400078e000a */
[----:B------:R-:W-:Y:S02]  /*16de0*/  IMAD.MOV.U32 R12, RZ, RZ, 0x2 ;  /* 0x00000002ff0c7424 */ /* 0x000fe400078e00ff */
[----:B------:R-:W-:-:S07]  /*16df0*/  IMAD.MOV.U32 R2, RZ, RZ, R14 ;  /* 0x000000ffff027224 */ /* 0x000fce00078e000e */
[----:B------:R-:W-:Y:S05]  /*16e00*/  WARPSYNC.COLLECTIVE R15, `(.L_x_2329) ;  /* 0x000000000f087348 */ /* 0x000fea0003c00000 */
[----:B------:R0:W1:Y:S02]  /*16e10*/  SHFL.IDX P6, R14, R13, R12, R11 ;  /* 0x0000000c0d0e7389 */ /* 0x00006400000c000b */
[----:B01----:R-:W-:Y:S01]  /*16e20*/  ENDCOLLECTIVE ;  /* 0x000000000000791b */ /* 0x003fe20003800000 */
.L_x_2329:
        /* <DEDUP_REMOVED lines=16> */
.L_x_2330:
[----:B------:R-:W-:Y:S02]  /*16f30*/  IMAD.MOV.U32 R13, RZ, RZ, R10 ;  /* 0x000000ffff0d7224 */ /* 0x000fe400078e000a */
[----:B------:R-:W-:Y:S02]  /*16f40*/  IMAD.MOV.U32 R12, RZ, RZ, 0x3 ;  /* 0x00000003ff0c7424 */ /* 0x000fe400078e00ff */
[----:B------:R-:W-:-:S07]  /*16f50*/  IMAD.MOV.U32 R2, RZ, RZ, R14 ;  /* 0x000000ffff027224 */ /* 0x000fce00078e000e */
[----:B------:R-:W-:Y:S05]  /*16f60*/  WARPSYNC.COLLECTIVE R15, `(.L_x_2331) ;  /* 0x000000000f087348 */ /* 0x000fea0003c00000 */
[----:B------:R0:W1:Y:S02]  /*16f70*/  SHFL.IDX P6, R14, R13, R12, R11 ;  /* 0x0000000c0d0e7389 */ /* 0x00006400000c000b */
[----:B01----:R-:W-:Y:S01]  /*16f80*/  ENDCOLLECTIVE ;  /* 0x000000000000791b */ /* 0x003fe20003800000 */
.L_x_2331:
        /* <DEDUP_REMOVED lines=13> */
.L_x_2332:
        /* <DEDUP_REMOVED lines=8> */
[----:B0-----:R-:W-:-:S07]  /*170e0*/  IMAD.MOV.U32 R2, RZ, RZ, R14 ;  /* 0x000000ffff027224 */ /* 0x001fce00078e000e */
[----:B------:R-:W-:Y:S05]  /*170f0*/  WARPSYNC.COLLECTIVE R15, `(.L_x_2333) ;  /* 0x000000000f087348 */ /* 0x000fea0003c00000 */
[----:B------:R0:W1:Y:S02]  /*17100*/  SHFL.IDX P6, R14, R13, R12, R11 ;  /* 0x0000000c0d0e7389 */ /* 0x00006400000c000b */
[----:B01----:R-:W-:Y:S01]  /*17110*/  ENDCOLLECTIVE ;  /* 0x000000000000791b */ /* 0x003fe20003800000 */
.L_x_2333:
        /* <DEDUP_REMOVED lines=15> */
.L_x_2334:
[----:B------:R-:W-:Y:S01]  /*17210*/  @!PT LDS RZ, [RZ] ;  /* 0x00000000fffff984 */ /* 0x000fe20000000800 */
[----:B------:R-:W-:Y:S01]  /*17220*/  @!PT LDS RZ, [RZ] ;  /* 0x00000000fffff984 */ /* 0x000fe20000000800 */
[----:B------:R-:W-:Y:S01]  /*17230*/  @!PT LDS RZ, [RZ] ;  /* 0x00000000fffff984 */ /* 0x000fe20000000800 */
[----:B------:R-:W-:Y:S01]  /*17240*/  LDGSTS.E.BYPASS.LTC128B.128 [R0+0x13200], desc[UR50][R2.64+0x40], !P0 ;  /* 0x1320004002007fae */ /* 0x000fe2000c101d72 */
[----:B------:R-:W-:-:S13]  /*17250*/  ISETP.LT.OR P0, PT, R9, 0x61, P1 ;  /* 0x000000610900780c */ /* 0x000fda0000f01670 */
[----:B------:R0:W-:Y:S01]  /*17260*/  LDGSTS.E.BYPASS.LTC128B.128 [R0+0x15a00], desc[UR50][R2.64+0x80], !P0 ;  /* 0x15a0008002007fae */ /* 0x0001e2000c101d72 */
[----:B------:R-:W-:Y:S01]  /*17270*/  ISETP.GE.AND P0, PT, R9, 0x81, PT ;  /* 0x000000810900780c */ /* 0x000fe20003f06270 */
[----:B0-----:R-:W-:-:S12]  /*17280*/  IMAD.MOV.U32 R2, RZ, RZ, R14 ;  /* 0x000000ffff027224 */ /* 0x001fd800078e000e */
[----:B------:R-:W-:Y:S01]  /*17290*/  @P0 LOP3.LUT R16, R16, 0x40, RZ, 0xfc, !PT ;  /* 0x0000004010100812 */ /* 0x000fe200078efcff */
[----:B------:R-:W-:Y:S06]  /*172a0*/  BRA `(.L_x_2335) ;  /* 0xffffffb800c87947 */ /* 0x000fec000383ffff */
.L_x_2258:
[----:B---3--:R3:W4:Y:S02]  /*172b0*/  SYNCS.PHASECHK.TRANS64.TRYWAIT P0, [R4+URZ+0x33440], R27 ;  /* 0x0334401b040075a7 */ /* 0x008724000800017f */
[----:B----4-:R-:W-:Y:S05]  /*172c0*/  @!P0 NANOSLEEP.SYNCS 0x989680 ;  /* 0x009896800000895d */ /* 0x010fea0003900000 */
[----:B------:R-:W4:Y:S02]  /*172d0*/  @!P0 SYNCS.PHASECHK.TRANS64 P0, [R4+URZ+0x33440], R27 ;  /* 0x0334401b040085a7 */ /* 0x000f24000800007f */
[----:B----4-:R-:W-:Y:S05]  /*172e0*/  @!P0 BRA `(.L_x_2258) ;  /* 0xfffffffc00f08947 */ /* 0x010fea000383ffff */
[----:B------:R-:W-:Y:S05]  /*172f0*/  BRA `(.L_x_2336) ;  /* 0xffffffbc00347947 */ /* 0x000fea000383ffff */
.L_x_2259:
        /* <DEDUP_REMOVED lines=8> */
.L_x_2338:
[----:B------:R-:W-:Y:S05]  /*17380*/  BSYNC B0 ;  /* 0x0000000000007941 */ /* 0x000fea0003800000 */
.L_x_2337:
[----:B------:R-:W-:Y:S01]  /*17390*/  IMAD.MOV.U32 R13, RZ, RZ, R6 ;  /* 0x000000ffff0d7224 */ /* 0x000fe200078e0006 */
[----:B------:R-:W-:Y:S01]  /*173a0*/  LOP3.LUT P1, RZ, R16, 0x1, RZ, 0xc0, !PT ;  /* 0x0000000110ff7812 */ /* 0x000fe2000782c0ff */
[----:B------:R-:W-:Y:S02]  /*173b0*/  IMAD.MOV.U32 R12, RZ, RZ, RZ ;  /* 0x000000ffff0c7224 */ /* 0x000fe400078e00ff */
[----:B------:R-:W-:Y:S02]  /*173c0*/  IMAD.MOV.U32 R11, RZ, RZ, 0x1c1f ;  /* 0x00001c1fff0b7424 */ /* 0x000fe400078e00ff */
[----:B------:R-:W-:Y:S02]  /*173d0*/  IMAD.MOV.U32 R15, RZ, RZ, -0x1 ;  /* 0xffffffffff0f7424 */ /* 0x000fe400078e00ff */
[----:B------:R-:W-:-:S07]  /*173e0*/  IMAD.MOV.U32 R2, RZ, RZ, R14 ;  /* 0x000000ffff027224 */ /* 0x000fce00078e000e */
[----:B------:R-:W-:Y:S05]  /*173f0*/  WARPSYNC.COLLECTIVE R15, `(.L_x_2339) ;  /* 0x000000000f087348 */ /* 0x000fea0003c00000 */
[----:B------:R0:W1:Y:S02]  /*17400*/  SHFL.IDX P6, R14, R13, R12, R11 ;  /* 0x0000000c0d0e7389 */ /* 0x00006400000c000b */
[----:B01----:R-:W-:Y:S01]  /*17410*/  ENDCOLLECTIVE ;  /* 0x000000000000791b */ /* 0x003fe20003800000 */
.L_x_2339:
[----:B------:R-:W-:Y:S02]  /*17420*/  IMAD.MOV.U32 R13, RZ, RZ, R8 ;  /* 0x000000ffff0d7224 */ /* 0x000fe400078e0008 */
[----:B------:R-:W-:Y:S01]  /*17430*/  IMAD.MOV.U32 R12, RZ, RZ, 0x1 ;  /* 0x00000001ff0c7424 */ /* 0x000fe200078e00ff */
[----:B------:R-:W-:Y:S02]  /*17440*/  @P5 IADD3 R14, P0, R33, R14, RZ ;  /* 0x0000000e210e5210 */ /* 0x000fe40007f1e0ff */
[----:B------:R-:W-:-:S03]  /*17450*/  LOP3.LUT P6, RZ, R16, 0x2, RZ, 0xc0, !PT ;  /* 0x0000000210ff7812 */ /* 0x000fc600078cc0ff */
[----:B------:R-:W-:Y:S01]  /*17460*/  @P5 IMAD.X R3, RZ, RZ, R2, P0 ;  /* 0x000000ffff035224 */ /* 0x000fe200000e0602 */
[----:B------:R-:W-:Y:S01]  /*17470*/  LOP3.LUT P0, RZ, R16, 0x4, RZ, 0xc0, !PT ;  /* 0x0000000410ff7812 */ /* 0x000fe2000780c0ff */
[----:B------:R-:W-:-:S12]  /*17480*/  @P5 IMAD.MOV.U32 R2, RZ, RZ, R14 ;  /* 0x000000ffff025224 */ /* 0x000fd800078e000e */
[----:B------:R-:W-:Y:S01]  /*17490*/  @!PT LDS RZ, [RZ] ;  /* 0x00000000fffff984 */ /* 0x000fe20000000800 */
[----:B------:R-:W-:Y:S01]  /*174a0*/  @!PT LDS RZ, [RZ] ;  /* 0x00000000fffff984 */ /* 0x000fe20000000800 */
[----:B------:R-:W-:Y:S01]  /*174b0*/  @!PT LDS RZ, [RZ] ;  /* 0x00000000fffff984 */ /* 0x000fe20000000800 */
[----:B------:R0:W-:Y:S04]  /*174c0*/  @P5 LDGSTS.E.BYPASS.LTC128B.128 [R0+0x24200], desc[UR50][R2.64], !P0 ;  /* 0x2420000002005fae */ /* 0x0001e8000c101d72 */
[----:B------:R0:W-:Y:S02]  /*174d0*/  @P5 LDGSTS.E.BYPASS.LTC128B.128 [R0+0x26a00], desc[UR50][R2.64+0x40], !P6 ;  /* 0x26a0004002005fae */ /* 0x0001e4000f101d72 */
[----:B0-----:R-:W-:Y:S05]  /*174e0*/  WARPSYNC.COLLECTIVE R15, `(.L_x_2340) ;  /* 0x000000000f087348 */ /* 0x001fea0003c00000 */
[----:B------:R1:W2:Y:S02]  /*174f0*/  SHFL.IDX P6, R14, R13, R12, R11 ;  /* 0x0000000c0d0e7389 */ /* 0x0002a400000c000b */
[----:B012---:R-:W-:Y:S01]  /*17500*/  ENDCOLLECTIVE ;  /* 0x000000000000791b */ /* 0x007fe20003800000 */
.L_x_2340:
[----:B------:R-:W-:Y:S01]  /*17510*/  @!PT LDS RZ, [RZ] ;  /* 0x00000000fffff984 */ /* 0x000fe20000000800 */
[----:B------:R-:W-:Y:S01]  /*17520*/  @!PT LDS RZ, [RZ] ;  /* 0x00000000fffff984 */ /* 0x000fe20000000800 */
[----:B------:R-:W-:Y:S01]  /*17530*/  @!PT LDS RZ, [RZ] ;  /* 0x00000000fffff984 */ /* 0x000fe20000000800 */
[----:B------:R0:W-:Y:S01]  /*17540*/  @P5 LDGSTS.E.BYPASS.LTC128B.128 [R0+0x29200], desc[UR50][R2.64+0x80], !P1 ;  /* 0x2920008002005fae */ /* 0x0001e2000c901d72 */
[----:B------:R-:W-:Y:S01]  /*17550*/  LOP3.LUT P5, RZ, R16, 0x2, RZ, 0xc0, !PT ;  /* 0x0000000210ff7812 */ /* 0x000fe200078ac0ff */
[----:B------:R-:W-:Y:S02]  /*17560*/  IMAD.MOV.U32 R13, RZ, RZ, R6 ;  /* 0x000000ffff0d7224 */ /* 0x000fe400078e0006 */
[----:B------:R-:W-:-:S10]  /*17570*/  IMAD.MOV.U32 R7, RZ, RZ, R14 ;  /* 0x000000ffff077224 */ /* 0x000fd400078e000e */
[----:B0-----:R-:W-:Y:S05]  /*17580*/  WARPSYNC.COLLECTIVE R15, `(.L_x_2341) ;  /* 0x000000000f087348 */ /* 0x001fea0003c00000 */
[----:B------:R1:W2:Y:S02]  /*17590*/  SHFL.IDX P6, R14, R13, R12, R11 ;  /* 0x0000000c0d0e7389 */ /* 0x0002a400000c000b */
[----:B012---:R-:W-:Y:S01]  /*175a0*/  ENDCOLLECTIVE ;  /* 0x000000000000791b */ /* 0x007fe20003800000 */
.L_x_2341:
[----:B------:R-:W-:Y:S02]  /*175b0*/  IMAD.MOV.U32 R13, RZ, RZ, R8 ;  /* 0x000000ffff0d7224 */ /* 0x000fe400078e0008 */
[----:B------:R-:W-:Y:S01]  /*175c0*/  IMAD.MOV.U32 R12, RZ, RZ, 0x2 ;  /* 0x00000002ff0c7424 */ /* 0x000fe200078e00ff */
[----:B------:R-:W-:Y:S02]  /*175d0*/  @P4 IADD3 R14, P0, R33, R14, RZ ;  /* 0x0000000e210e4210 */ /* 0x000fe40007f1e0ff */
[----:B------:R-:W-:-:S03]  /*175e0*/  LOP3.LUT P6, RZ, R16, 0x4, RZ, 0xc0, !PT ;  /* 0x0000000410ff7812 */ /* 0x000fc600078cc0ff */
[----:B------:R-:W-:Y:S02]  /*175f0*/  @P4 IMAD.X R7, RZ, RZ, R7, P0 ;  /* 0x000000ffff074224 */ /* 0x000fe400000e0607 */
[----:B------:R-:W-:Y:S02]  /*17600*/  @P4 IMAD.MOV.U32 R2, RZ, RZ, R14 ;  /* 0x000000ffff024224 */ /* 0x000fe400078e000e */
[----:B------:R-:W-:-:S06]  /*17610*/  @P4 IMAD.MOV.U32 R3, RZ, RZ, R7 ;  /* 0x000000ffff034224 */ /* 0x000fcc00078e0007 */
[----:B------:R-:W-:Y:S01]  /*17620*/  @!PT LDS RZ, [RZ] ;  /* 0x00000000fffff984 */ /* 0x000fe20000000800 */
[----:B------:R-:W-:Y:S01]  /*17630*/  @!PT LDS RZ, [RZ] ;  /* 0x00000000fffff984 */ /* 0x000fe20000000800 */
[----:B------:R-:W-:Y:S01]  /*17640*/  @!PT LDS RZ, [RZ] ;  /* 0x00000000fffff984 */ /* 0x000fe20000000800 */
[----:B------:R0:W-:Y:S02]  /*17650*/  @P4 LDGSTS.E.BYPASS.LTC128B.128 [R0+0x24a00], desc[UR50][R2.64], !P6 ;  /* 0x24a0000002004fae */ /* 0x0001e4000f101d72 */
[----:B0-----:R-:W-:Y:S05]  /*17660*/  WARPSYNC.COLLECTIVE R15, `(.L_x_2342) ;  /* 0x000000000f087348 */ /* 0x001fea0003c00000 */
[----:B------:R1:W2:Y:S02]  /*17670*/  SHFL.IDX P6, R14, R13, R12, R11 ;  /* 0x0000000c0d0e7389 */ /* 0x0002a400000c000b */
[----:B012---:R-:W-:Y:S01]  /*17680*/  ENDCOLLECTIVE ;  /* 0x000000000000791b */ /* 0x007fe20003800000 */
.L_x_2342:
        /* <DEDUP_REMOVED lines=11> */
.L_x_2343:
[----:B------:R-:W-:Y:S02]  /*17740*/  IMAD.MOV.U32 R13, RZ, RZ, R8 ;  /* 0x000000ffff0d7224 */ /* 0x000fe400078e0008 */
[----:B------:R-:W-:Y:S01]  /*17750*/  IMAD.MOV.U32 R12, RZ, RZ, 0x3 ;  /* 0x00000003ff0c7424 */ /* 0x000fe200078e00ff */
[----:B------:R-:W-:-:S05]  /*17760*/  @P3 IADD3 R14, P0, R33, R14, RZ ;  /* 0x0000000e210e3210 */ /* 0x000fca0007f1e0ff */
[----:B------:R-:W-:-:S08]  /*17770*/  @P3 IMAD.MOV.U32 R2, RZ, RZ, R14 ;  /* 0x000000ffff023224 */ /* 0x000fd000078e000e */
[----:B------:R-:W-:Y:S05]  /*17780*/  WARPSYNC.COLLECTIVE R15, `(.L_x_2344) ;  /* 0x000000000f087348 */ /* 0x000fea0003c00000 */
[----:B------:R0:W1:Y:S02]  /*17790*/  SHFL.IDX P6, R14, R13, R12, R11 ;  /* 0x0000000c0d0e7389 */ /* 0x00006400000c000b */
[----:B01----:R-:W-:Y:S01]  /*177a0*/  ENDCOLLECTIVE ;  /* 0x000000000000791b */ /* 0x003fe20003800000 */
.L_x_2344:
        /* <DEDUP_REMOVED lines=13> */
.L_x_2345:
[----:B------:R-:W-:Y:S02]  /*17880*/  IMAD.MOV.U32 R13, RZ, RZ, R9 ;  /* 0x000000ffff0d7224 */ /* 0x000fe400078e0009 */
[----:B------:R-:W-:Y:S01]  /*17890*/  IMAD.MOV.U32 R12, RZ, RZ, RZ ;  /* 0x000000ffff0c7224 */ /* 0x000fe200078e00ff */
[----:B------:R-:W-:-:S05]  /*178a0*/  @P2 IADD3 R14, P0, R33, R14, RZ ;  /* 0x0000000e210e2210 */ /* 0x000fca0007f1e0ff */
[----:B------:R-:W-:-:S08]  /*178b0*/  @P2 IMAD.MOV.U32 R2, RZ, RZ, R14 ;  /* 0x000000ffff022224 */ /* 0x000fd000078e000e */
[----:B------:R-:W-:Y:S05]  /*178c0*/  WARPSYNC.COLLECTIVE R15, `(.L_x_2346) ;  /* 0x000000000f087348 */ /* 0x000fea0003c00000 */
[----:B------:R0:W1:Y:S02]  /*178d0*/  SHFL.IDX P6, R14, R13, R12, R11 ;  /* 0x0000000c0d0e7389 */ /* 0x00006400000c000b */
[----:B01----:R-:W-:Y:S01]  /*178e0*/  ENDCOLLECTIVE ;  /* 0x000000000000791b */ /* 0x003fe20003800000 */
.L_x_2346:
        /* <DEDUP_REMOVED lines=13> */
.L_x_2347:
[----:B------:R-:W-:Y:S05]  /*179c0*/  BRA `(.L_x_2348) ;  /* 0xffffffb800a07947 */ /* 0x000fea000383ffff */
.L_x_2266:
[----:B------:R-:W-:Y:S02]  /*179d0*/  IMAD.MOV.U32 R13, RZ, RZ, R4 ;  /* 0x000000ffff0d7224 */ /* 0x000fe400078e0004 */
[----:B------:R-:W-:Y:S02]  /*179e0*/  IMAD.MOV.U32 R12, RZ, RZ, RZ ;  /* 0x000000ffff0c7224 */ /* 0x000fe400078e00ff */
[----:B------:R-:W-:Y:S02]  /*179f0*/  IMAD.MOV.U32 R11, RZ, RZ, 0x1c1f ;  /* 0x00001c1fff0b7424 */ /* 0x000fe400078e00ff */
[----:B------:R-:W-:Y:S02]  /*17a00*/  IMAD.MOV.U32 R15, RZ, RZ, -0x1 ;  /* 0xffffffffff0f7424 */ /* 0x000fe400078e00ff */
[----:B------:R-:W-:-:S07]  /*17a10*/  IMAD.U32 R5, RZ, RZ, UR43 ;  /* 0x0000002bff057e24 */ /* 0x000fce000f8e00ff */
[----:B----45:R-:W-:Y:S05]  /*17a20*/  WARPSYNC.COLLECTIVE R15, `(.L_x_2349) ;  /* 0x000000000f087348 */ /* 0x030fea0003c00000 */
[----:B----4-:R0:W1:Y:S02]  /*17a30*/  SHFL.IDX P6, R14, R13, R12, R11 ;  /* 0x0000000c0d0e7389 */ /* 0x01006400000c000b */
[----:B01---5:R-:W-:Y:S01]  /*17a40*/  ENDCOLLECTIVE ;  /* 0x000000000000791b */ /* 0x023fe20003800000 */
.L_x_2349:
[----:B------:R-:W-:-:S04]  /*17a50*/  IMAD R5, R5, 0x80, R10 ;  /* 0x0000008005057824 */ /* 0x000fc800078e020a */
[C---:B------:R-:W-:Y:S01]  /*17a60*/  VIADD R6, R5.reuse, 0x20 ;  /* 0x0000002005067836 */ /* 0x040fe20000000000 */
[----:B------:R-:W-:Y:S01]  /*17a70*/  ISETP.GE.AND P0, PT, R5, UR38, PT ;  /* 0x0000002605007c0c */ /* 0x000fe2000bf06270 */
[----:B------:R-:W-:Y:S02]  /*17a80*/  IMAD.MOV.U32 R13, RZ, RZ, R0 ;  /* 0x000000ffff0d7224 */ /* 0x000fe400078e0000 */
[----:B------:R-:W-:-:S10]  /*17a90*/  IMAD.MOV.U32 R2, RZ, RZ, R14 ;  /* 0x000000ffff027224 */ /* 0x000fd400078e000e */
[----:B------:R-:W-:Y:S05]  /*17aa0*/  WARPSYNC.COLLECTIVE R15, `(.L_x_2350) ;  /* 0x000000000f087348 */ /* 0x000fea0003c00000 */
[----:B------:R0:W1:Y:S02]  /*17ab0*/  SHFL.IDX P6, R14, R13, R12, R11 ;  /* 0x0000000c0d0e7389 */ /* 0x00006400000c000b */
[----:B01----:R-:W-:Y:S01]  /*17ac0*/  ENDCOLLECTIVE ;  /* 0x000000000000791b */ /* 0x003fe20003800000 */
.L_x_2350:
        /* <DEDUP_REMOVED lines=8> */
.L_x_2351:
        /* <DEDUP_REMOVED lines=12> */
.L_x_2352:
[----:B------:R-:W-:Y:S02]  /*17c10*/  IMAD.MOV.U32 R13, RZ, RZ, R4 ;  /* 0x000000ffff0d7224 */ /* 0x000fe400078e0004 */
[----:B------:R-:W-:Y:S01]  /*17c20*/  IMAD.MOV.U32 R12, RZ, RZ, 0x2 ;  /* 0x00000002ff0c7424 */ /* 0x000fe200078e00ff */
[----:B------:R-:W-:-:S05]  /*17c30*/  @!P0 IADD3 R14, P1, R33, R14, RZ ;  /* 0x0000000e210e8210 */ /* 0x000fca0007f3e0ff */
[----:B------:R-:W-:-:S08]  /*17c40*/  @!P0 IMAD.MOV.U32 R2, RZ, RZ, R14 ;  /* 0x000000ffff028224 */ /* 0x000fd000078e000e */
[----:B------:R-:W-:Y:S05]  /*17c50*/  WARPSYNC.COLLECTIVE R15, `(.L_x_2353) ;  /* 0x000000000f087348 */ /* 0x000fea0003c00000 */
[----:B------:R0:W1:Y:S02]  /*17c60*/  SHFL.IDX P6, R14, R13, R12, R11 ;  /* 0x0000000c0d0e7389 */ /* 0x00006400000c000b */
[----:B01----:R-:W-:Y:S01]  /*17c70*/  ENDCOLLECTIVE ;  /* 0x000000000000791b */ /* 0x003fe20003800000 */
.L_x_2353:
        /* <DEDUP_REMOVED lines=15> */
.L_x_2354:
[----:B------:R-:W-:Y:S02]  /*17d70*/  IMAD.MOV.U32 R13, RZ, RZ, R4 ;  /* 0x000000ffff0d7224 */ /* 0x000fe400078e0004 */
[----:B------:R-:W-:Y:S01]  /*17d80*/  IMAD.MOV.U32 R12, RZ, RZ, 0x3 ;  /* 0x00000003ff0c7424 */ /* 0x000fe200078e00ff */
[----:B------:R-:W-:-:S05]  /*17d90*/  @!P0 IADD3 R14, P1, R33, R14, RZ ;  /* 0x0000000e210e8210 */ /* 0x000fca0007f3e0ff */
[----:B------:R-:W-:-:S08]  /*17da0*/  @!P0 IMAD.MOV.U32 R2, RZ, RZ, R14 ;  /* 0x000000ffff028224 */ /* 0x000fd000078e000e */
[----:B------:R-:W-:Y:S05]  /*17db0*/  WARPSYNC.COLLECTIVE R15, `(.L_x_2355) ;  /* 0x000000000f087348 */ /* 0x000fea0003c00000 */
[----:B------:R0:W1:Y:S02]  /*17dc0*/  SHFL.IDX P6, R14, R13, R12, R11 ;  /* 0x0000000c0d0e7389 */ /* 0x00006400000c000b */
[----:B01----:R-:W-:Y:S01]  /*17dd0*/  ENDCOLLECTIVE ;  /* 0x000000000000791b */ /* 0x003fe20003800000 */
.L_x_2355:
        /* <DEDUP_REMOVED lines=13> */
.L_x_2356:
[----:B------:R-:W-:Y:S05]  /*17eb0*/  BRA `(.L_x_2357) ;  /* 0xffffffbc00a07947 */ /* 0x000fea000383ffff */
.L_x_2269:
[----:B0-----:R0:W1:Y:S02]  /*17ec0*/  SYNCS.PHASECHK.TRANS64.TRYWAIT P0, [R17+URZ+0x33420], R0 ;  /* 0x03342000110075a7 */ /* 0x001064000800017f */
[----:B-1----:R-:W-:Y:S05]  /*17ed0*/  @!P0 NANOSLEEP.SYNCS 0x989680 ;  /* 0x009896800000895d */ /* 0x002fea0003900000 */
[----:B------:R-:W1:Y:S02]  /*17ee0*/  @!P0 SYNCS.PHASECHK.TRANS64 P0, [R17+URZ+0x33420], R0 ;  /* 0x03342000110085a7 */ /* 0x000e64000800007f */
[----:B-1----:R-:W-:Y:S05]  /*17ef0*/  @!P0 BRA `(.L_x_2269) ;  /* 0xfffffffc00f08947 */ /* 0x002fea000383ffff */
[----:B------:R-:W-:Y:S05]  /*17f00*/  BRA `(.L_x_2358) ;  /* 0xffffffc000047947 */ /* 0x000fea000383ffff */
.L_x_2273:
[----:B0-----:R0:W1:Y:S02]  /*17f10*/  SYNCS.PHASECHK.TRANS64.TRYWAIT P0, [R4+URZ+0x33480], R27 ;  /* 0x0334801b040075a7 */ /* 0x001064000800017f */
[----:B-1----:R-:W-:Y:S05]  /*17f20*/  @!P0 NANOSLEEP.SYNCS 0x989680 ;  /* 0x009896800000895d */ /* 0x002fea0003900000 */
[----:B------:R-:W1:Y:S02]  /*17f30*/  @!P0 SYNCS.PHASECHK.TRANS64 P0, [R4+URZ+0x33480], R27 ;  /* 0x0334801b040085a7 */ /* 0x000e64000800007f */
[----:B-1----:R-:W-:Y:S05]  /*17f40*/  @!P0 BRA `(.L_x_2273) ;  /* 0xfffffffc00f08947 */ /* 0x002fea000383ffff */
[----:B------:R-:W-:Y:S05]  /*17f50*/  BRA `(.L_x_2359) ;  /* 0xffffffc400307947 */ /* 0x000fea000383ffff */
.L_x_2274:
        /* <DEDUP_REMOVED lines=8> */
.L_x_2361:
[----:B------:R-:W-:Y:S05]  /*17fe0*/  BSYNC B0 ;  /* 0x0000000000007941 */ /* 0x000fea0003800000 */
.L_x_2360:
        /* <DEDUP_REMOVED lines=8> */
.L_x_2362:
[----:B------:R-:W-:Y:S02]  /*18070*/  IMAD.MOV.U32 R13, RZ, RZ, R10 ;  /* 0x000000ffff0d7224 */ /* 0x000fe400078e000a */
[----:B------:R-:W-:Y:S02]  /*18080*/  IMAD.MOV.U32 R12, RZ, RZ, 0x1 ;  /* 0x00000001ff0c7424 */ /* 0x000fe400078e00ff */
[----:B------:R-:W-:-:S07]  /*18090*/  IMAD.MOV.U32 R2, RZ, RZ, R14 ;  /* 0x000000ffff027224 */ /* 0x000fce00078e000e */
[----:B------:R-:W-:Y:S05]  /*180a0*/  WARPSYNC.COLLECTIVE R15, `(.L_x_2363) ;  /* 0x000000000f087348 */ /* 0x000fea0003c00000 */
[----:B------:R0:W1:Y:S02]  /*180b0*/  SHFL.IDX P6, R14, R13, R12, R11 ;  /* 0x0000000c0d0e7389 */ /* 0x00006400000c000b */
[----:B01----:R-:W-:Y:S01]  /*180c0*/  ENDCOLLECTIVE ;  /* 0x000000000000791b */ /* 0x003fe20003800000 */
.L_x_2363:
        /* <DEDUP_REMOVED lines=14> */
.L_x_2364:
[----:B------:R-:W-:Y:S02]  /*181b0*/  IMAD.MOV.U32 R13, RZ, RZ, R10 ;  /* 0x000000ffff0d7224 */ /* 0x000fe400078e000a */
[----:B------:R-:W-:Y:S02]  /*181c0*/  IMAD.MOV.U32 R12, RZ, RZ, 0x2 ;  /* 0x00000002ff0c7424 */ /* 0x000fe400078e00ff */
[----:B------:R-:W-:-:S07]  /*181d0*/  IMAD.MOV.U32 R2, RZ, RZ, R14 ;  /* 0x000000ffff027224 */ /* 0x000fce00078e000e */
[----:B------:R-:W-:Y:S05]  /*181e0*/  WARPSYNC.COLLECTIVE R15, `(.L_x_2365) ;  /* 0x000000000f087348 */ /* 0x000fea0003c00000 */
[----:B------:R0:W1:Y:S02]  /*181f0*/  SHFL.IDX P6, R14, R13, R12, R11 ;  /* 0x0000000c0d0e7389 */ /* 0x00006400000c000b */
[----:B01----:R-:W-:Y:S01]  /*18200*/  ENDCOLLECTIVE ;  /* 0x000000000000791b */ /* 0x003fe20003800000 */
.L_x_2365:
        /* <DEDUP_REMOVED lines=13> */
.L_x_2366:
[----:B------:R-:W-:Y:S02]  /*182e0*/  IMAD.MOV.U32 R13, RZ, RZ, R10 ;  /* 0x000000ffff0d7224 */ /* 0x000fe400078e000a */
[----:B------:R-:W-:Y:S02]  /*182f0*/  IMAD.MOV.U32 R12, RZ, RZ, 0x3 ;  /* 0x00000003ff0c7424 */ /* 0x000fe400078e00ff */
[----:B------:R-:W-:-:S07]  /*18300*/  IMAD.MOV.U32 R2, RZ, RZ, R14 ;  /* 0x000000ffff027224 */ /* 0x000fce00078e000e */
[----:B------:R-:W-:Y:S05]  /*18310*/  WARPSYNC.COLLECTIVE R15, `(.L_x_2367) ;  /* 0x000000000f087348 */ /* 0x000fea0003c00000 */
[----:B------:R0:W1:Y:S02]  /*18320*/  SHFL.IDX P6, R14, R13, R12, R11 ;  /* 0x0000000c0d0e7389 */ /* 0x00006400000c000b */
[----:B01----:R-:W-:Y:S01]  /*18330*/  ENDCOLLECTIVE ;  /* 0x000000000000791b */ /* 0x003fe20003800000 */
.L_x_2367:
        /* <DEDUP_REMOVED lines=13> */
.L_x_2368:
[----:B------:R-:W-:Y:S02]  /*18410*/  IMAD.MOV.U32 R13, RZ, RZ, R23 ;  /* 0x000000ffff0d7224 */ /* 0x000fe400078e0017 */
[----:B------:R-:W-:Y:S02]  /*18420*/  IMAD.MOV.U32 R12, RZ, RZ, RZ ;  /* 0x000000ffff0c7224 */ /* 0x000fe400078e00ff */
[----:B------:R-:W-:-:S07]  /*18430*/  IMAD.MOV.U32 R2, RZ, RZ, R14 ;  /* 0x000000ffff027224 */ /* 0x000fce00078e000e */
[----:B------:R-:W-:Y:S05]  /*18440*/  WARPSYNC.COLLECTIVE R15, `(.L_x_2369) ;  /* 0x000000000f087348 */ /* 0x000fea0003c00000 */
[----:B------:R0:W1:Y:S02]  /*18450*/  SHFL.IDX P6, R14, R13, R12, R11 ;  /* 0x0000000c0d0e7389 */ /* 0x00006400000c000b */
[----:B01----:R-:W-:Y:S01]  /*18460*/  ENDCOLLECTIVE ;  /* 0x000000000000791b */ /* 0x003fe20003800000 */
.L_x_2369:
        /* <DEDUP_REMOVED lines=13> */
.L_x_2370:
[----:B------:R-:W-:Y:S01]  /*18540*/  IMAD.MOV.U32 R2, RZ, RZ, R14 ;  /* 0x000000ffff027224 */ /* 0x000fe200078e000e */
[----:B------:R-:W-:Y:S06]  /*18550*/  BRA `(.L_x_2371) ;  /* 0xffffffc000c47947 */ /* 0x000fec000383ffff */
.L_x_2279:
[----:B---3--:R3:W4:Y:S02]  /*18560*/  SYNCS.PHASECHK.TRANS64.TRYWAIT P0, [R4+URZ+0x33440], R27 ;  /* 0x0334401b040075a7 */ /* 0x008724000800017f */
[----:B----4-:R-:W-:Y:S05]  /*18570*/  @!P0 NANOSLEEP.SYNCS 0x989680 ;  /* 0x009896800000895d */ /* 0x010fea0003900000 */
[----:B------:R-:W4:Y:S02]  /*18580*/  @!P0 SYNCS.PHASECHK.TRANS64 P0, [R4+URZ+0x33440], R27 ;  /* 0x0334401b040085a7 */ /* 0x000f24000800007f */
[----:B----4-:R-:W-:Y:S05]  /*18590*/  @!P0 BRA `(.L_x_2279) ;  /* 0xfffffffc00f08947 */ /* 0x010fea000383ffff */
[----:B------:R-:W-:Y:S05]  /*185a0*/  BRA `(.L_x_2372) ;  /* 0xffffffc4001c7947 */ /* 0x000fea000383ffff */
.L_x_2280:
        /* <DEDUP_REMOVED lines=8> */
.L_x_2374:
[----:B------:R-:W-:Y:S05]  /*18630*/  BSYNC B0 ;  /* 0x0000000000007941 */ /* 0x000fea0003800000 */
.L_x_2373:
        /* <DEDUP_REMOVED lines=8> */
.L_x_2375:
[----:B------:R-:W-:Y:S02]  /*186c0*/  IMAD.MOV.U32 R13, RZ, RZ, R20 ;  /* 0x000000ffff0d7224 */ /* 0x000fe400078e0014 */
[----:B------:R-:W-:Y:S01]  /*186d0*/  IMAD.MOV.U32 R12, RZ, RZ, 0x1 ;  /* 0x00000001ff0c7424 */ /* 0x000fe200078e00ff */
[----:B------:R-:W-:-:S13]  /*186e0*/  IADD3 R2, P0, R33, R14, RZ ;  /* 0x0000000e21027210 */ /* 0x000fda0007f1e0ff */
[----:B------:R-:W-:Y:S05]  /*186f0*/  WARPSYNC.COLLECTIVE R15, `(.L_x_2376) ;  /* 0x000000000f087348 */ /* 0x000fea0003c00000 */
[----:B------:R0:W1:Y:S02]  /*18700*/  SHFL.IDX P6, R14, R13, R12, R11 ;  /* 0x0000000c0d0e7389 */ /* 0x00006400000c000b */
[----:B01----:R-:W-:Y:S01]  /*18710*/  ENDCOLLECTIVE ;  /* 0x000000000000791b */ /* 0x003fe20003800000 */
.L_x_2376:
        /* <DEDUP_REMOVED lines=12> */
.L_x_2377:
[----:B------:R-:W-:Y:S02]  /*187e0*/  IMAD.MOV.U32 R13, RZ, RZ, R20 ;  /* 0x000000ffff0d7224 */ /* 0x000fe400078e0014 */
[----:B------:R-:W-:Y:S01]  /*187f0*/  IMAD.MOV.U32 R12, RZ, RZ, 0x2 ;  /* 0x00000002ff0c7424 */ /* 0x000fe200078e00ff */
[----:B------:R-:W-:-:S13]  /*18800*/  IADD3 R2, P0, R33, R14, RZ ;  /* 0x0000000e21027210 */ /* 0x000fda0007f1e0ff */
[----:B------:R-:W-:Y:S05]  /*18810*/  WARPSYNC.COLLECTIVE R15, `(.L_x_2378) ;  /* 0x000000000f087348 */ /* 0x000fea0003c00000 */
[----:B------:R0:W1:Y:S02]  /*18820*/  SHFL.IDX P6, R14, R13, R12, R11 ;  /* 0x0000000c0d0e7389 */ /* 0x00006400000c000b */
[----:B01----:R-:W-:Y:S01]  /*18830*/  ENDCOLLECTIVE ;  /* 0x000000000000791b */ /* 0x003fe20003800000 */
.L_x_2378:
        /* <DEDUP_REMOVED lines=12> */
.L_x_2379:
[----:B------:R-:W-:Y:S02]  /*18900*/  IMAD.MOV.U32 R13, RZ, RZ, R20 ;  /* 0x000000ffff0d7224 */ /* 0x000fe400078e0014 */
[----:B------:R-:W-:Y:S01]  /*18910*/  IMAD.MOV.U32 R12, RZ, RZ, 0x3 ;  /* 0x00000003ff0c7424 */ /* 0x000fe200078e00ff */
[----:B------:R-:W-:-:S13]  /*18920*/  IADD3 R2, P0, R33, R14, RZ ;  /* 0x0000000e21027210 */ /* 0x000fda0007f1e0ff */
[----:B------:R-:W-:Y:S05]  /*18930*/  WARPSYNC.COLLECTIVE R15, `(.L_x_2380) ;  /* 0x000000000f087348 */ /* 0x000fea0003c00000 */
[----:B------:R0:W1:Y:S02]  /*18940*/  SHFL.IDX P6, R14, R13, R12, R11 ;  /* 0x0000000c0d0e7389 */ /* 0x00006400000c000b */
[----:B01----:R-:W-:Y:S01]  /*18950*/  ENDCOLLECTIVE ;  /* 0x000000000000791b */ /* 0x003fe20003800000 */
.L_x_2380:
        /* <DEDUP_REMOVED lines=12> */
.L_x_2381:
[----:B------:R-:W-:Y:S02]  /*18a20*/  IMAD.MOV.U32 R13, RZ, RZ, R22 ;  /* 0x000000ffff0d7224 */ /* 0x000fe400078e0016 */
[----:B------:R-:W-:Y:S02]  /*18a30*/  IMAD.MOV.U32 R12, RZ, RZ, RZ ;  /* 0x000000ffff0c7224 */ /* 0x000fe400078e00ff */
[----:B------:R-:W-:-:S07]  /*18a40*/  IMAD.MOV.U32 R2, RZ, RZ, R14 ;  /* 0x000000ffff027224 */ /* 0x000fce00078e000e */
[----:B------:R-:W-:Y:S05]  /*18a50*/  WARPSYNC.COLLECTIVE R15, `(.L_x_2382) ;  /* 0x000000000f087348 */ /* 0x000fea0003c00000 */
[----:B------:R0:W1:Y:S02]  /*18a60*/  SHFL.IDX P6, R14, R13, R12, R11 ;  /* 0x0000000c0d0e7389 */ /* 0x00006400000c000b */
[----:B01----:R-:W-:Y:S01]  /*18a70*/  ENDCOLLECTIVE ;  /* 0x000000000000791b */ /* 0x003fe20003800000 */
.L_x_2382:
        /* <DEDUP_REMOVED lines=13> */
.L_x_2383:
[----:B------:R-:W-:Y:S05]  /*18b50*/  BRA `(.L_x_2384) ;  /* 0xffffffc000b07947 */ /* 0x000fea000383ffff */
.L_x_2285:
[----:B0-----:R0:W1:Y:S02]  /*18b60*/  SYNCS.PHASECHK.TRANS64.TRYWAIT P1, [R0+URZ+0x33470], R3 ;  /* 0x03347003000075a7 */ /* 0x001064000802017f */
[----:B-1----:R-:W-:Y:S05]  /*18b70*/  @!P1 NANOSLEEP.SYNCS 0x989680 ;  /* 0x009896800000995d */ /* 0x002fea0003900000 */
[----:B------:R-:W1:Y:S02]  /*18b80*/  @!P1 SYNCS.PHASECHK.TRANS64 P1, [R0+URZ+0x33470], R3 ;  /* 0x03347003000095a7 */ /* 0x000e64000802007f */
[----:B-1----:R-:W-:Y:S05]  /*18b90*/  @!P1 BRA `(.L_x_2285) ;  /* 0xfffffffc00f09947 */ /* 0x002fea000383ffff */
[----:B------:R-:W-:Y:S05]  /*18ba0*/  BRA `(.L_x_2385) ;  /* 0xffffffc4001c7947 */ /* 0x000fea000383ffff */
.L_x_2287:
[----:B0-----:R0:W1:Y:S02]  /*18bb0*/  SYNCS.PHASECHK.TRANS64.TRYWAIT P1, [R0+URZ+0x33460], R5 ;  /* 0x03346005000075a7 */ /* 0x001064000802017f */
[----:B-1----:R-:W-:Y:S05]  /*18bc0*/  @!P1 NANOSLEEP.SYNCS 0x989680 ;  /* 0x009896800000995d */ /* 0x002fea0003900000 */
[----:B------:R-:W1:Y:S02]  /*18bd0*/  @!P1 SYNCS.PHASECHK.TRANS64 P1, [R0+URZ+0x33460], R5 ;  /* 0x03346005000095a7 */ /* 0x000e64000802007f */
[----:B-1----:R-:W-:Y:S05]  /*18be0*/  @!P1 BRA `(.L_x_2287) ;  /* 0xfffffffc00f09947 */ /* 0x002fea000383ffff */
[----:B------:R-:W-:Y:S05]  /*18bf0*/  BRA `(.L_x_2386) ;  /* 0xffffffc4002c7947 */ /* 0x000fea000383ffff */
.L_x_2295:
[----:B-1----:R1:W2:Y:S02]  /*18c00*/  SYNCS.PHASECHK.TRANS64.TRYWAIT P2, [R2+URZ+0x33470], R3 ;  /* 0x03347003020075a7 */ /* 0x0022a4000804017f */
[----:B--2---:R-:W-:Y:S05]  /*18c10*/  @!P2 NANOSLEEP.SYNCS 0x989680 ;  /* 0x009896800000a95d */ /* 0x004fea0003900000 */
[----:B------:R-:W2:Y:S02]  /*18c20*/  @!P2 SYNCS.PHASECHK.TRANS64 P2, [R2+URZ+0x33470], R3 ;  /* 0x033470030200a5a7 */ /* 0x000ea4000804007f */
[----:B--2---:R-:W-:Y:S05]  /*18c30*/  @!P2 BRA `(.L_x_2295) ;  /* 0xfffffffc00f0a947 */ /* 0x004fea000383ffff */
[----:B------:R-:W-:Y:S05]  /*18c40*/  BRA `(.L_x_2387) ;  /* 0xffffffcc00607947 */ /* 0x000fea000383ffff */
.L_x_2297:
[----:B0-----:R0:W1:Y:S02]  /*18c50*/  SYNCS.PHASECHK.TRANS64.TRYWAIT P2, [R2+URZ+0x33460], R5 ;  /* 0x03346005020075a7 */ /* 0x001064000804017f */
[----:B-1----:R-:W-:Y:S05]  /*18c60*/  @!P2 NANOSLEEP.SYNCS 0x989680 ;  /* 0x009896800000a95d */ /* 0x002fea0003900000 */
[----:B------:R-:W1:Y:S02]  /*18c70*/  @!P2 SYNCS.PHASECHK.TRANS64 P2, [R2+URZ+0x33460], R5 ;  /* 0x033460050200a5a7 */ /* 0x000e64000804007f */
[----:B-1----:R-:W-:Y:S05]  /*18c80*/  @!P2 BRA `(.L_x_2297) ;  /* 0xfffffffc00f0a947 */ /* 0x002fea000383ffff */
[----:B------:R-:W-:Y:S05]  /*18c90*/  BRA `(.L_x_2388) ;  /* 0xffffffcc00787947 */ /* 0x000fea000383ffff */
.L_x_2304:
[----:B0-----:R0:W1:Y:S02]  /*18ca0*/  SYNCS.PHASECHK.TRANS64.TRYWAIT P0, [R5+URZ+0x33420], R0 ;  /* 0x03342000050075a7 */ /* 0x001064000800017f */
[----:B-1----:R-:W-:Y:S05]  /*18cb0*/  @!P0 NANOSLEEP.SYNCS 0x989680 ;  /* 0x009896800000895d */ /* 0x002fea0003900000 */
[----:B------:R-:W1:Y:S02]  /*18cc0*/  @!P0 SYNCS.PHASECHK.TRANS64 P0, [R5+URZ+0x33420], R0 ;  /* 0x03342000050085a7 */ /* 0x000e64000800007f */
[----:B-1----:R-:W-:Y:S05]  /*18cd0*/  @!P0 BRA `(.L_x_2304) ;  /* 0xfffffffc00f08947 */ /* 0x002fea000383ffff */
[----:B------:R-:W-:Y:S05]  /*18ce0*/  BRA `(.L_x_2389) ;  /* 0xffffffd400cc7947 */ /* 0x000fea000383ffff */
.L_x_2305:
[----:B------:R-:W1:Y:S01]  /*18cf0*/  S2R R2, SR_TID.X ;  /* 0x0000000000027919 */ /* 0x000e620000002100 */
[----:B------:R-:W-:Y:S01]  /*18d00*/  BSSY B0, `(.L_x_2390) ;  /* 0x000000a000007945 */ /* 0x000fe20003800000 */
[----:B------:R-:W-:Y:S02]  /*18d10*/  IMAD.MOV.U32 R12, RZ, RZ, RZ ;  /* 0x000000ffff0c7224 */ /* 0x000fe400078e00ff */
[----:B------:R-:W-:Y:S02]  /*18d20*/  IMAD.MOV.U32 R11, RZ, RZ, 0x1f ;  /* 0x0000001fff0b7424 */ /* 0x000fe400078e00ff */
[----:B------:R-:W-:Y:S01]  /*18d30*/  IMAD.MOV.U32 R15, RZ, RZ, -0x1 ;  /* 0xffffffffff0f7424 */ /* 0x000fe200078e00ff */
[----:B-1----:R-:W-:-:S04]  /*18d40*/  SHF.R.U32.HI R2, RZ, 0x5, R2 ;  /* 0x00000005ff027819 */ /* 0x002fc80000011602 */
[----:B------:R-:W-:-:S05]  /*18d50*/  LOP3.LUT R2, R2, 0x3, RZ, 0xc0, !PT ;  /* 0x0000000302027812 */ /* 0x000fca00078ec0ff */
[----:B------:R-:W-:-:S07]  /*18d60*/  IMAD.MOV.U32 R13, RZ, RZ, R2 ;  /* 0x000000ffff0d7224 */ /* 0x000fce00078e0002 */
[----:B0-----:R-:W-:Y:S05]  /*18d70*/  WARPSYNC.COLLECTIVE R15, `(.L_x_2391) ;  /* 0x000000000f087348 */ /* 0x001fea0003c00000 */
[----:B------:R1:W2:Y:S02]  /*18d80*/  SHFL.IDX P6, R14, R13, R12, R11 ;  /* 0x0000000c0d0e7389 */ /* 0x0002a400000c000b */
[----:B012---:R-:W-:Y:S01]  /*18d90*/  ENDCOLLECTIVE ;  /* 0x000000000000791b */ /* 0x007fe20003800000 */
.L_x_2391:
[----:B------:R-:W-:Y:S05]  /*18da0*/  BSYNC B0 ;  /* 0x0000000000007941 */ /* 0x000fea0003800000 */
.L_x_2390:
[----:B------:R-:W-:Y:S05]  /*18db0*/  BRA `(.L_x_2392) ;  /* 0xffffffd400b47947 */ /* 0x000fea000383ffff */
.L_x_2308:
[----:B------:R-:W-:Y:S01]  /*18dc0*/  BSSY B1, `(.L_x_2393) ;  /* 0x0000006000017945 */ /* 0x000fe20003800000 */
[----:B------:R-:W-:-:S07]  /*18dd0*/  IMAD.MOV.U32 R15, RZ, RZ, -0x1 ;  /* 0xffffffffff0f7424 */ /* 0x000fce00078e00ff */
[----:B0-----:R-:W-:Y:S05]  /*18de0*/  WARPSYNC.COLLECTIVE R15, `(.L_x_2394) ;  /* 0x000000000f0c7348 */ /* 0x001fea0003c00000 */
[----:B------:R-:W-:Y:S02]  /*18df0*/  ELECT P6, UR62, PT ;  /* 0x00000000003e782f */ /* 0x000fe400038c0000 */
[----:B------:R-:W-:Y:S01]  /*18e00*/  MOV R14, UR62 ;  /* 0x0000003e000e7c02 */ /* 0x000fe20008000f00 */
[----:B0-----:R-:W-:Y:S10]  /*18e10*/  ENDCOLLECTIVE ;  /* 0x000000000000791b */ /* 0x001ff40003800000 */
.L_x_2394:
[----:B------:R-:W-:Y:S05]  /*18e20*/  BSYNC B1 ;  /* 0x0000000000017941 */ /* 0x000fea0003800000 */
.L_x_2393:
[----:B------:R-:W-:Y:S05]  /*18e30*/  BRA `(.L_x_2395) ;  /* 0xffffffd400ac7947 */ /* 0x000fea000383ffff */
.L_x_2310:
[----:B0-----:R0:W1:Y:S02]  /*18e40*/  SYNCS.PHASECHK.TRANS64.TRYWAIT P1, [R3+URZ+0x33440], R2 ;  /* 0x03344002030075a7 */ /* 0x001064000802017f */
[----:B-1----:R-:W-:Y:S05]  /*18e50*/  @!P1 NANOSLEEP.SYNCS 0x989680 ;  /* 0x009896800000995d */ /* 0x002fea0003900000 */
[----:B------:R-:W1:Y:S02]  /*18e60*/  @!P1 SYNCS.PHASECHK.TRANS64 P1, [R3+URZ+0x33440], R2 ;  /* 0x03344002030095a7 */ /* 0x000e64000802007f */
[----:B-1----:R-:W-:Y:S05]  /*18e70*/  @!P1 BRA `(.L_x_2310) ;  /* 0xfffffffc00f09947 */ /* 0x002fea000383ffff */
[----:B------:R-:W-:Y:S05]  /*18e80*/  BRA `(.L_x_2396) ;  /* 0xffffffd400cc7947 */ /* 0x000fea000383ffff */
.L_x_2312:
[----:B-1----:R1:W2:Y:S02]  /*18e90*/  SYNCS.PHASECHK.TRANS64.TRYWAIT P1, [R5+URZ+0x33440], R0 ;  /* 0x03344000050075a7 */ /* 0x0022a4000802017f */
[----:B--2---:R-:W-:Y:S05]  /*18ea0*/  @!P1 NANOSLEEP.SYNCS 0x989680 ;  /* 0x009896800000995d */ /* 0x004fea0003900000 */
[----:B------:R-:W2:Y:S02]  /*18eb0*/  @!P1 SYNCS.PHASECHK.TRANS64 P1, [R5+URZ+0x33440], R0 ;  /* 0x03344000050095a7 */ /* 0x000ea4000802007f */
[----:B--2---:R-:W-:Y:S05]  /*18ec0*/  @!P1 BRA `(.L_x_2312) ;  /* 0xfffffffc00f09947 */ /* 0x004fea000383ffff */
[----:B------:R-:W-:Y:S05]  /*18ed0*/  BRA `(.L_x_2397) ;  /* 0xffffffd400d87947 */ /* 0x000fea000383ffff */
.L_x_2314:
[----:B--2---:R2:W3:Y:S02]  /*18ee0*/  SYNCS.PHASECHK.TRANS64.TRYWAIT P1, [R3+URZ+0x33460], R2 ;  /* 0x03346002030075a7 */ /* 0x0044e4000802017f */
[----:B---3--:R-:W-:Y:S05]  /*18ef0*/  @!P1 NANOSLEEP.SYNCS 0x989680 ;  /* 0x009896800000995d */ /* 0x008fea0003900000 */
[----:B------:R-:W3:Y:S02]  /*18f00*/  @!P1 SYNCS.PHASECHK.TRANS64 P1, [R3+URZ+0x33460], R2 ;  /* 0x03346002030095a7 */ /* 0x000ee4000802007f */
[----:B---3--:R-:W-:Y:S05]  /*18f10*/  @!P1 BRA `(.L_x_2314) ;  /* 0xfffffffc00f09947 */ /* 0x008fea000383ffff */
[----:B------:R-:W-:Y:S05]  /*18f20*/  BRA `(.L_x_2398) ;  /* 0xffffffd400d47947 */ /* 0x000fea000383ffff */
.L_x_2316:
[----:B---3--:R3:W4:Y:S02]  /*18f30*/  SYNCS.PHASECHK.TRANS64.TRYWAIT P1, [R5+URZ+0x33460], R0 ;  /* 0x03346000050075a7 */ /* 0x008724000802017f */
[----:B----4-:R-:W-:Y:S05]  /*18f40*/  @!P1 NANOSLEEP.SYNCS 0x989680 ;  /* 0x009896800000995d */ /* 0x010fea0003900000 */
[----:B------:R-:W4:Y:S02]  /*18f50*/  @!P1 SYNCS.PHASECHK.TRANS64 P1, [R5+URZ+0x33460], R0 ;  /* 0x03346000050095a7 */ /* 0x000f24000802007f */
[----:B----4-:R-:W-:Y:S05]  /*18f60*/  @!P1 BRA `(.L_x_2316) ;  /* 0xfffffffc00f09947 */ /* 0x010fea000383ffff */
[----:B------:R-:W-:Y:S05]  /*18f70*/  BRA `(.L_x_2399) ;  /* 0xffffffd400d07947 */ /* 0x000fea000383ffff */
.L_x_2318:
[----:B----4-:R4:W0:Y:S02]  /*18f80*/  SYNCS.PHASECHK.TRANS64.TRYWAIT P1, [R3+URZ+0x33480], R2 ;  /* 0x03348002030075a7 */ /* 0x010824000802017f */
[----:B0-----:R-:W-:Y:S05]  /*18f90*/  @!P1 NANOSLEEP.SYNCS 0x989680 ;  /* 0x009896800000995d */ /* 0x001fea0003900000 */
[----:B------:R-:W0:Y:S02]  /*18fa0*/  @!P1 SYNCS.PHASECHK.TRANS64 P1, [R3+URZ+0x33480], R2 ;  /* 0x03348002030095a7 */ /* 0x000e24000802007f */
[----:B0-----:R-:W-:Y:S05]  /*18fb0*/  @!P1 BRA `(.L_x_2318) ;  /* 0xfffffffc00f09947 */ /* 0x001fea000383ffff */
[----:B------:R-:W-:Y:S05]  /*18fc0*/  BRA `(.L_x_2400) ;  /* 0xffffffd400cc7947 */ /* 0x000fea000383ffff */
.L_x_2401:
        /* <DEDUP_REMOVED lines=11> */
.L_x_3252:


//--------------------- .text._ZN7cutlass13device_kernelIN5flash11enable_sm90INS1_16FlashAttnFwdSm90INS1_25CollectiveMainloopFwdSm90ILi2EN4cute5tupleIJNS5_1CILi1EEES8_S8_EEENS6_IJNS7_ILi128EEENS7_ILi160EEENS7_ILi192EEEEEELi192ENS_12float_e4m3_tEfNS_4arch4Sm90ELb1ELb0ELb1ELb1ELb1ELb0ELb0ELb1ELb1ELb1ELb0ELb0EEENS1_21CollectiveEpilogueFwdINS6_IJSA_SC_SB_EEES9_NS_10bfloat16_tESG_Li256ELb1ELb1ELb0ELb1EEENS1_36VarlenDynamicPersistentTileSchedulerILi128ELi160ELi256ELi128ELb0ELb1ELb1ELb1ELb1ELb1EEEEEEEEEvNT_6ParamsE --------------------------
	.section	.text._ZN7cutlass13device_kernelIN5flash11enable_sm90INS1_16FlashAttnFwdSm90INS1_25CollectiveMainloopFwdSm90ILi2EN4cute5tupleIJNS5_1CILi1EEES8_S8_EEENS6_IJNS7_ILi128EEENS7_ILi160EEENS7_ILi192EEEEEELi192ENS_12float_e4m3_tEfNS_4arch4Sm90ELb1ELb0ELb1ELb1ELb1ELb0ELb0ELb1ELb1ELb1ELb0ELb0EEENS1_21CollectiveEpilogueFwdINS6_IJSA_SC_SB_EEES9_NS_10bfloat16_tESG_Li256ELb1ELb1ELb0ELb1EEENS1_36VarlenDynamicPersistentTileSchedulerILi128ELi160ELi256ELi128ELb0ELb1ELb1ELb1ELb1ELb1EEEEEEEEEvNT_6ParamsE,"ax",@progbits
	.align	128
.text._ZN7cutlass13device_kernelIN5flash11enable_sm90INS1_16FlashAttnFwdSm90INS1_25CollectiveMainloopFwdSm90ILi2EN4cute5tupleIJNS5_1CILi1EEES8_S8_EEENS6_IJNS7_ILi128EEENS7_ILi160EEENS7_ILi192EEEEEELi192ENS_12float_e4m3_tEfNS_4arch4Sm90ELb1ELb0ELb1ELb1ELb1ELb0ELb0ELb1ELb1ELb1ELb0ELb0EEENS1_21CollectiveEpilogueFwdINS6_IJSA_SC_SB_EEES9_NS_10bfloat16_tESG_Li256ELb1ELb1ELb0ELb1EEENS1_36VarlenDynamicPersistentTileSchedulerILi128ELi160ELi256ELi128ELb0ELb1ELb1ELb1ELb1ELb1EEEEEEEEEvNT_6ParamsE:
        .type           _ZN7cutlass13device_kernelIN5flash11enable_sm90INS1_16FlashAttnFwdSm90INS1_25CollectiveMainloopFwdSm90ILi2EN4cute5tupleIJNS5_1CILi1EEES8_S8_EEENS6_IJNS7_ILi128EEENS7_ILi160EEENS7_ILi192EEEEEELi192ENS_12float_e4m3_tEfNS_4arch4Sm90ELb1ELb0ELb1ELb1ELb1ELb0ELb0ELb1ELb1ELb1ELb0ELb0EEENS1_21CollectiveEpilogueFwdINS6_IJSA_SC_SB_EEES9_NS_10bfloat16_tESG_Li256ELb1ELb1ELb0ELb1EEENS1_36VarlenDynamicPersistentTileSchedulerILi128ELi160ELi256ELi128ELb0ELb1ELb1ELb1ELb1ELb1EEEEEEEEEvNT_6ParamsE,@function
        .size           _ZN7cutlass13device_kernelIN5flash11enable_sm90INS1_16FlashAttnFwdSm90INS1_25CollectiveMainloopFwdSm90ILi2EN4cute5tupleIJNS5_1CILi1EEES8_S8_EEENS6_IJNS7_ILi128EEENS7_ILi160EEENS7_ILi192EEEEEELi192ENS_12float_e4m3_tEfNS_4arch4Sm90ELb1ELb0ELb1ELb1ELb1ELb0ELb0ELb1ELb1ELb1ELb0ELb0EEENS1_21CollectiveEpilogueFwdINS6_IJSA_SC_SB_EEES9_NS_10bfloat16_tESG_Li256ELb1ELb1ELb0ELb1EEENS1_36VarlenDynamicPersistentTileSchedulerILi128ELi160ELi256ELi128ELb0ELb1ELb1ELb1ELb1ELb1EEEEEEEEEvNT_6ParamsE,(.L_x_3253 - _ZN7cutlass13device_kernelIN5flash11enable_sm90INS1_16FlashAttnFwdSm90INS1_25CollectiveMainloopFwdSm90ILi2EN4cute5tupleIJNS5_1CILi1EEES8_S8_EEENS6_IJNS7_ILi128EEENS7_ILi160EEENS7_ILi192EEEEEELi192ENS_12float_e4m3_tEfNS_4arch4Sm90ELb1ELb0ELb1ELb1ELb1ELb0ELb0ELb1ELb1ELb1ELb0ELb0EEENS1_21CollectiveEpilogueFwdINS6_IJSA_SC_SB_EEES9_NS_10bfloat16_tESG_Li256ELb1ELb1ELb0ELb1EEENS1_36VarlenDynamicPersistentTileSchedulerILi128ELi160ELi256ELi128ELb0ELb1ELb1ELb1ELb1ELb1EEEEEEEEEvNT_6ParamsE)
        .other          _ZN7cutlass13device_kernelIN5flash11enable_sm90INS1_16FlashAttnFwdSm90INS1_25CollectiveMainloopFwdSm90ILi2EN4cute5tupleIJNS5_1CILi1EEES8_S8_EEENS6_IJNS7_ILi128EEENS7_ILi160EEENS7_ILi192EEEEEELi192ENS_12float_e4m3_tEfNS_4arch4Sm90ELb1ELb0ELb1ELb1ELb1ELb0ELb0ELb1ELb1ELb1ELb0ELb0EEENS1_21CollectiveEpilogueFwdINS6_IJSA_SC_SB_EEES9_NS_10bfloat16_tESG_Li256ELb1ELb1ELb0ELb1EEENS1_36VarlenDynamicPersistentTileSchedulerILi128ELi160ELi256ELi128ELb0ELb1ELb1ELb1ELb1ELb1EEEEEEEEEvNT_6ParamsE,@"STO_CUDA_ENTRY STV_DEFAULT"
_ZN7cutlass13device_kernelIN5flash11enable_sm90INS1_16FlashAttnFwdSm90INS1_25CollectiveMainloopFwdSm90ILi2EN4cute5tupleIJNS5_1CILi1EEES8_S8_EEENS6_IJNS7_ILi128EEENS7_ILi160EEENS7_ILi192EEEEEELi192ENS_12float_e4m3_tEfNS_4arch4Sm90ELb1ELb0ELb1ELb1ELb1ELb0ELb0ELb1ELb1ELb1ELb0ELb0EEENS1_21CollectiveEpilogueFwdINS6_IJSA_SC_SB_EEES9_NS_10bfloat16_tESG_Li256ELb1ELb1ELb0ELb1EEENS1_36VarlenDynamicPersistentTileSchedulerILi128ELi160ELi256ELi128ELb0ELb1ELb1ELb1ELb1ELb1EEEEEEEEEvNT_6ParamsE:
        /* <DEDUP_REMOVED lines=45> */
.L_x_2402:
        /* <DEDUP_REMOVED lines=22> */
.L_x_2403:
        /* <DEDUP_REMOVED lines=18> */
.L_x_2404:
        /* <DEDUP_REMOVED lines=22> */
.L_x_2405:
        /* <DEDUP_REMOVED lines=24> */
.L_x_2406:
        /* <DEDUP_REMOVED lines=8> */
.L_x_2408:
        /* <DEDUP_REMOVED lines=25> */
[----:B------:R-:W-:Y:S02]  /*0a40*/  UMOV UR44, URZ ;  /* 0x0000003f002c7c82 */ /* 0x000fe40008000000 */
        /* <DEDUP_REMOVED lines=49> */
.L_x_2468:
[----:B012---:R-:W0:Y:S01]  /*0d60*/  LDC.64 R2, c[0x0][0xc88] ;  /* 0x00032200ff027b82 */ /* 0x007e220000000a00 */
        /* <DEDUP_REMOVED lines=13> */
[----:B------:R-:W-:-:S04]  /*0e40*/  @UP0 ULEA UR6, UP2, UR36, UR6, 0x2 ;  /* 0x0000000624060291 */ /* 0x000fc8000f84103f */
[----:B------:R-:W-:Y:S02]  /*0e50*/  @UP0 ULEA.HI.X UR7, UR36, UR7, UR37, 0x2, UP2 ;  /* 0x0000000724070291 */ /* 0x000fe400090f1425 */
[----:B------:R-:W-:Y:S01]  /*0e60*/  @UP1 ULEA UR8, UP0, UR36, UR8, 0x2 ;  /* 0x0000000824081291 */ /* 0x000fe2000f80103f */
[----:B------:R-:W-:-:S03]  /*0e70*/  IMAD.U32 R2, RZ, RZ, UR6 ;  /* 0x00000006ff027e24 */ /* 0x000fc6000f8e00ff */
[----:B------:R-:W-:Y:S01]  /*0e80*/  @UP1 ULEA.HI.X UR9, UR36, UR9, UR37, 0x2, UP0 ;  /* 0x0000000924091291 */ /* 0x000fe200080f1425 */
[----:B------:R-:W-:Y:S01]  /*0e90*/  IMAD.U32 R3, RZ, RZ, UR7 ;  /* 0x00000007ff037e24 */ /* 0x000fe2000f8e00ff */
[----:B------:R-:W-:Y:S01]  /*0ea0*/  ULDC.64 UR6, c[0x0][0x418] ;  /* 0x0001060000067ab9 */ /* 0x000fe20000000a00 */
[----:B------:R-:W-:-:S03]  /*0eb0*/  IMAD.U32 R4, RZ, RZ, UR8 ;  /* 0x00000008ff047e24 */ /* 0x000fc6000f8e00ff */
[----:B------:R-:W-:Y:S01]  /*0ec0*/  IMAD.U32 R5, RZ, RZ, UR9 ;  /* 0x00000009ff057e24 */ /* 0x000fe2000f8e00ff */
[----:B------:R-:W2:Y:S01]  /*0ed0*/  @P0 LDG.E R2, desc[UR54][R2.64] ;  /* 0x0000003602020981 */ /* 0x000ea2000c1e1900 */
[----:B------:R-:W-:Y:S01]  /*0ee0*/  UISETP.NE.U32.AND UP0, UPT, UR6, URZ, UPT ;  /* 0x0000003f0600728c */ /* 0x000fe2000bf05070 */
[----:B------:R-:W-:Y:S02]  /*0ef0*/  ULDC.64 UR8, c[0x0][0xa20] ;  /* 0x0002880000087ab9 */ /* 0x000fe40000000a00 */
[----:B---3--:R-:W3:Y:S01]  /*0f00*/  @P2 LDG.E R4, desc[UR54][R4.64] ;  /* 0x0000003604042981 */ /* 0x008ee2000c1e1900 */
[----:B------:R-:W-:Y:S01]  /*0f10*/  UISETP.NE.AND.EX UP0, UPT, UR7, URZ, UPT, UP0 ;  /* 0x0000003f0700728c */ /* 0x000fe2000bf05300 */
[----:B------:R-:W-:Y:S01]  /*0f20*/  ISETP.NE.U32.AND P1, PT, RZ, UR8, PT ;  /* 0x00000008ff007c0c */ /* 0x000fe2000bf25070 */
[----:B------:R-:W-:Y:S01]  /*0f30*/  ULDC UR6, c[0x0][0x2f0] ;  /* 0x0000bc0000067ab9 */ /* 0x000fe20000000800 */
[----:B------:R-:W-:Y:S01]  /*0f40*/  UMOV UR50, URZ ;  /* 0x0000003f00327c82 */ /* 0x000fe20008000000 */
[----:B------:R-:W-:Y:S01]  /*0f50*/  USEL UR4, UR4, 0x1, UP0 ;  /* 0x0000000104047887 */ /* 0x000fe20008000000 */
[----:B------:R-:W-:-:S03]  /*0f60*/  ISETP.NE.AND.EX P1, PT, RZ, UR9, PT, P1 ;  /* 0x00000009ff007c0c */ /* 0x000fc6000bf25310 */
[----:B------:R-:W-:Y:S01]  /*0f70*/  UIMAD UR4, UR4, UR6, URZ ;  /* 0x00000006040472a4 */ /* 0x000fe2000f8e023f */
        /* <DEDUP_REMOVED lines=17> */
.L_x_2409:
[----:B------:R-:W-:Y:S01]  /*1090*/  UMOV UR38, UR48 ;  /* 0x0000003000267c82 */ /* 0x000fe20008000000 */
[----:B------:R-:W-:Y:S05]  /*10a0*/  @!P1 BRA `(.L_x_2410) ;  /* 0x00000000001c9947 */ /* 0x000fea0003800000 */
[----:B------:R-:W-:-:S04]  /*10b0*/  ULEA UR4, UP0, UR36, UR8, 0x2 ;  /* 0x0000000824047291 */ /* 0x000fc8000f80103f */
[----:B------:R-:W-:Y:S02]  /*10c0*/  ULEA.HI.X UR6, UR36, UR9, UR37, 0x2, UP0 ;  /* 0x0000000924067291 */ /* 0x000fe400080f1425 */
[----:B------:R-:W-:-:S04]  /*10d0*/  IMAD.U32 R2, RZ, RZ, UR4 ;  /* 0x00000004ff027e24 */ /* 0x000fc8000f8e00ff */
[----:B------:R-:W-:-:S05]  /*10e0*/  IMAD.U32 R3, RZ, RZ, UR6 ;  /* 0x00000006ff037e24 */ /* 0x000fca000f8e00ff */
[----:B------:R-:W2:Y:S02]  /*10f0*/  LDG.E R2, desc[UR54][R2.64] ;  /* 0x0000003602027981 */ /* 0x000ea4000c1e1900 */
[----:B--2---:R-:W-:Y:S01]  /*1100*/  R2UR UR4, R2 ;  /* 0x00000000020472ca */ /* 0x004fe200000e0000 */
[----:B------:R-:W-:-:S14]  /*1110*/  BRA `(.L_x_2411) ;  /* 0x0000000000347947 */ /* 0x000fdc0003800000 */
.L_x_2410:
        /* <DEDUP_REMOVED lines=13> */
.L_x_2411:
[----:B------:R-:W-:Y:S01]  /*11f0*/  UIADD3 UR50, -UR50, UR4, URZ ;  /* 0x0000000432327290 */ /* 0x000fe2000fffe13f */
[----:B------:R-:W-:Y:S01]  /*1200*/  PLOP3.LUT P0, PT, PT, PT, PT, 0x80, 0x0 ;  /* 0x000000000000781c */ /* 0x000fe20003f0f070 */
[----:B------:R-:W-:Y:S01]  /*1210*/  USHF.L.U32 UR39, UR5, 0x7, URZ ;  /* 0x0000000705277899 */ /* 0x000fe2000800063f */
[----:B------:R-:W-:Y:S01]  /*1220*/  IMAD.MOV.U32 R2, RZ, RZ, RZ ;  /* 0x000000ffff027224 */ /* 0x000fe200078e00ff */
[----:B------:R-:W-:Y:S01]  /*1230*/  ULDC UR4, c[0x0][0x448] ;  /* 0x0001120000047ab9 */ /* 0x000fe20000000800 */
[----:B------:R-:W-:Y:S01]  /*1240*/  UIADD3 UR7, UR50, 0xa0, -UR51 ;  /* 0x000000a032077890 */ /* 0x000fe2000fffe833 */
[----:B------:R-:W-:Y:S01]  /*1250*/  IMAD.MOV.U32 R0, RZ, RZ, RZ ;  /* 0x000000ffff007224 */ /* 0x000fe200078e00ff */
[----:B------:R-:W-:Y:S01]  /*1260*/  UISETP.NE.AND UP0, UPT, UR4, 0x1, UPT ;  /* 0x000000010400788c */ /* 0x000fe2000bf05270 */
[----:B------:R-:W-:Y:S01]  /*1270*/  CS2R R118, SRZ ;  /* 0x0000000000767805 */ /* 0x000fe2000001ff00 */
[----:B------:R-:W-:Y:S01]  /*1280*/  UIADD3 UR6, UR39, 0x7f, URZ ;  /* 0x0000007f27067890 */ /* 0x000fe2000fffe03f */
[----:B------:R-:W-:Y:S01]  /*1290*/  CS2R R6, SRZ ;  /* 0x0000000000067805 */ /* 0x000fe2000001ff00 */
[----:B------:R-:W-:Y:S01]  /*12a0*/  UP2UR UR52, UPR, URZ, 0x1 ;  /* 0x000000013f347883 */ /* 0x000fe20008000000 */
[----:B------:R-:W-:-:S02]  /*12b0*/  CS2R R116, SRZ ;  /* 0x0000000000747805 */ /* 0x000fc4000001ff00 */
[----:B------:R-:W-:Y:S02]  /*12c0*/  CS2R R8, SRZ ;  /* 0x0000000000087805 */ /* 0x000fe4000001ff00 */
[----:B------:R-:W-:Y:S02]  /*12d0*/  CS2R R110, SRZ ;  /* 0x00000000006e7805 */ /* 0x000fe4000001ff00 */
[----:B------:R-:W-:Y:S02]  /*12e0*/  CS2R R10, SRZ ;  /* 0x00000000000a7805 */ /* 0x000fe4000001ff00 */
[----:B------:R-:W-:Y:S02]  /*12f0*/  CS2R R108, SRZ ;  /* 0x00000000006c7805 */ /* 0x000fe4000001ff00 */
[----:B------:R-:W-:Y:S01]  /*1300*/  CS2R R12, SRZ ;  /* 0x00000000000c7805 */ /* 0x000fe2000001ff00 */
[----:B------:R-:W-:Y:S01]  /*1310*/  @UP0 ULDC UR4, c[0x0][0x44c] ;  /* 0x0001130000040ab9 */ /* 0x000fe20000000800 */
[----:B------:R-:W-:Y:S01]  /*1320*/  @UP0 ULDC UR8, c[0x0][0x450] ;  /* 0x0001140000080ab9 */ /* 0x000fe20000000800 */
[----:B------:R-:W-:Y:S01]  /*1330*/  UIMAD.WIDE.U32 UR4, UR6, UR4, URZ ;  /* 0x00000004060472a5 */ /* 0x000fe2000f8e003f */
[----:B------:R-:W-:Y:S01]  /*1340*/  CS2R R102, SRZ ;  /* 0x0000000000667805 */ /* 0x000fe2000001ff00 */
[----:B------:R-:W-:Y:S01]  /*1350*/  UIADD3 UR4, UR50, 0x9f, URZ ;  /* 0x0000009f32047890 */ /* 0x000fe2000fffe03f */
[----:B------:R-:W-:Y:S01]  /*1360*/  CS2R R14, SRZ ;  /* 0x00000000000e7805 */ /* 0x000fe2000001ff00 */
[----:B------:R-:W-:Y:S01]  /*1370*/  @UP0 USHF.R.U32.HI UR6, URZ, UR8, UR5 ;  /* 0x000000083f060299 */ /* 0x000fe20008011605 */
[----:B------:R-:W-:Y:S01]  /*1380*/  CS2R R100, SRZ ;  /* 0x0000000000647805 */ /* 0x000fe2000001ff00 */
[----:B------:R-:W-:Y:S01]  /*1390*/  UIMAD.WIDE UR4, UR4, 0x66666667, URZ ;  /* 0x66666667040478a5 */ /* 0x000fe2000f8e023f */
[----:B------:R-:W-:Y:S01]  /*13a0*/  CS2R R20, SRZ ;  /* 0x0000000000147805 */ /* 0x000fe2000001ff00 */
[----:B------:R-:W-:Y:S01]  /*13b0*/  UIADD3 UR6, UR7, UR6, URZ ;  /* 0x0000000607067290 */ /* 0x000fe2000fffe03f */
[----:B------:R-:W-:Y:S01]  /*13c0*/  CS2R R94, SRZ ;  /* 0x00000000005e7805 */ /* 0x000fe2000001ff00 */
[----:B------:R-:W-:Y:S01]  /*13d0*/  USHF.R.U32.HI UR4, URZ, 0x1f, UR5 ;  /* 0x0000001f3f047899 */ /* 0x000fe20008011605 */
[----:B------:R-:W-:Y:S01]  /*13e0*/  CS2R R24, SRZ ;  /* 0x0000000000187805 */ /* 0x000fe2000001ff00 */
[----:B------:R-:W-:Y:S01]  /*13f0*/  UIMAD.WIDE UR6, UR6, 0x66666667, URZ ;  /* 0x66666667060678a5 */ /* 0x000fe2000f8e023f */
[----:B------:R-:W-:Y:S01]  /*1400*/  CS2R R92, SRZ ;  /* 0x00000000005c7805 */ /* 0x000fe2000001ff00 */
[----:B------:R-:W-:Y:S01]  /*1410*/  ULEA.HI.SX32 UR4, UR5, UR4, 0x1a ;  /* 0x0000000405047291 */ /* 0x000fe2000f8fd23f */
[----:B------:R-:W-:Y:S01]  /*1420*/  CS2R R28, SRZ ;  /* 0x00000000001c7805 */ /* 0x000fe2000001ff00 */
[----:B------:R-:W-:Y:S01]  /*1430*/  USHF.R.U32.HI UR6, URZ, 0x1f, UR7 ;  /* 0x0000001f3f067899 */ /* 0x000fe20008011607 */
[----:B------:R-:W-:-:S02]  /*1440*/  CS2R R86, SRZ ;  /* 0x0000000000567805 */ /* 0x000fc4000001ff00 */
[----:B------:R-:W-:Y:S02]  /*1450*/  CS2R R26, SRZ ;  /* 0x00000000001a7805 */ /* 0x000fe4000001ff00 */
[----:B------:R-:W-:Y:S01]  /*1460*/  CS2R R84, SRZ ;  /* 0x0000000000547805 */ /* 0x000fe2000001ff00 */
[----:B------:R-:W-:Y:S01]  /*1470*/  ULEA.HI.SX32 UR6, UR7, UR6, 0x1a ;  /* 0x0000000607067291 */ /* 0x000fe2000f8fd23f */
[----:B------:R-:W-:Y:S02]  /*1480*/  CS2R R32, SRZ ;  /* 0x0000000000207805 */ /* 0x000fe4000001ff00 */
[----:B------:R-:W-:Y:S02]  /*1490*/  CS2R R78, SRZ ;  /* 0x00000000004e7805 */ /* 0x000fe4000001ff00 */
[----:B------:R-:W-:Y:S01]  /*14a0*/  CS2R R30, SRZ ;  /* 0x00000000001e7805 */ /* 0x000fe2000001ff00 */
[----:B------:R-:W-:Y:S01]  /*14b0*/  UISETP.LT.AND UP0, UPT, UR4, UR6, UPT ;  /* 0x000000060400728c */ /* 0x000fe2000bf01270 */
[----:B------:R-:W-:-:S02]  /*14c0*/  CS2R R76, SRZ ;  /* 0x00000000004c7805 */ /* 0x000fc4000001ff00 */
[----:B------:R-:W-:Y:S02]  /*14d0*/  CS2R R36, SRZ ;  /* 0x0000000000247805 */ /* 0x000fe4000001ff00 */
[----:B------:R-:W-:Y:S01]  /*14e0*/  CS2R R70, SRZ ;  /* 0x0000000000467805 */ /* 0x000fe2000001ff00 */
[----:B------:R-:W-:Y:S01]  /*14f0*/  USEL UR53, UR4, UR6, UP0 ;  /* 0x0000000604357287 */ /* 0x000fe20008000000 */
[----:B------:R-:W-:Y:S02]  /*1500*/  CS2R R34, SRZ ;  /* 0x0000000000227805 */ /* 0x000fe4000001ff00 */
[----:B------:R-:W-:Y:S02]  /*1510*/  CS2R R68, SRZ ;  /* 0x0000000000447805 */ /* 0x000fe4000001ff00 */
[----:B------:R-:W-:Y:S01]  /*1520*/  CS2R R40, SRZ ;  /* 0x0000000000287805 */ /* 0x000fe2000001ff00 */
[----:B------:R-:W-:Y:S01]  /*1530*/  UISETP.GE.AND UP0, UPT, UR53, 0x1, UPT ;  /* 0x000000013500788c */ /* 0x000fe2000bf06270 */
[----:B------:R-:W-:-:S02]  /*1540*/  CS2R R38, SRZ ;  /* 0x0000000000267805 */ /* 0x000fc4000001ff00 */
[----:B------:R-:W-:Y:S02]  /*1550*/  CS2R R58, SRZ ;  /* 0x00000000003a7805 */ /* 0x000fe4000001ff00 */
[----:B------:R-:W-:Y:S02]  /*1560*/  CS2R R44, SRZ ;  /* 0x00000000002c7805 */ /* 0x000fe4000001ff00 */
[----:B------:R-:W-:Y:S02]  /*1570*/  CS2R R56, SRZ ;  /* 0x0000000000387805 */ /* 0x000fe4000001ff00 */
[----:B------:R-:W-:Y:S02]  /*1580*/  CS2R R54, SRZ ;  /* 0x0000000000367805 */ /* 0x000fe4000001ff00 */
[----:B------:R-:W-:Y:S02]  /*1590*/  PLOP3.LUT P1, PT, PT, PT, UP0, 0x80, 0x0 ;  /* 0x000000000000781c */ /* 0x000fe40003f2f008 */
        /* <DEDUP_REMOVED lines=48> */
.L_x_2413:
        /* <DEDUP_REMOVED lines=17> */
[----:B------:R-:W-:Y:S02]  /*19b0*/  @UP1 UIMAD UR18, UR36, UR11, UR9 ;  /* 0x0000000b241212a4 */ /* 0x000fe4000f8e0209 */
[----:B------:R-:W-:Y:S02]  /*19c0*/  @UP1 USHF.R.S32.HI UR19, URZ, 0x1f, UR48 ;  /* 0x0000001f3f131899 */ /* 0x000fe40008011430 */
[----:B------:R-:W-:Y:S01]  /*19d0*/  @UP1 UIMAD.WIDE.U32 UR12, UR36, UR10, URZ ;  /* 0x0000000a240c12a5 */ /* 0x000fe2000f8e003f */
[----:B------:R-:W-:Y:S02]  /*19e0*/  @UP0 ULDC.64 UR8, c[0x0][0x9b0] ;  /* 0x00026c0000080ab9 */ /* 0x000fe40000000a00 */
        /* <DEDUP_REMOVED lines=33> */
.L_x_2572:
[----:B------:R-:W-:Y:S05]  /*1c00*/  @!P0 BRA `(.L_x_2415) ;  /* 0x0000000000048947 */ /* 0x000fea0003800000 */
[----:B------:R-:W-:Y:S01]  /*1c10*/  BPT.TRAP 0x1 ;  /* 0x000000040000795c */ /* 0x000fe20000300000 */
.L_x_2415:
[----:B------:R-:W-:Y:S02]  /*1c20*/  IMAD.U32 R2, RZ, RZ, UR44 ;  /* 0x0000002cff027e24 */ /* 0x000fe4000f8e00ff */
[----:B0-----:R-:W-:-:S03]  /*1c30*/  IMAD.U32 R3, RZ, RZ, UR45 ;  /* 0x0000002dff037e24 */ /* 0x001fc6000f8e00ff */
[----:B------:R-:W-:Y:S02]  /*1c40*/  LEA R2, R2, UR41, 0x3 ;  /* 0x0000002902027c11 */ /* 0x000fe4000f8e18ff */
[----:B------:R-:W-:-:S04]  /*1c50*/  SHF.L.U32 R3, R3, 0x1f, RZ ;  /* 0x0000001f03037819 */ /* 0x000fc800000006ff */
[----:B------:R0:W1:Y:S01]  /*1c60*/  SYNCS.PHASECHK.TRANS64.TRYWAIT P1, [R2+URZ+0x33430], R3 ;  /* 0x03343003020075a7 */ /* 0x000062000802017f */
[----:B------:R-:W-:Y:S05]  /*1c70*/  @!P0 BRA `(.L_x_2416) ;  /* 0x0000000000048947 */ /* 0x000fea0003800000 */
[----:B------:R-:W-:Y:S01]  /*1c80*/  BPT.TRAP 0x1 ;  /* 0x000000040000795c */ /* 0x000fe20000300000 */
.L_x_2416:
[----:B-1----:R-:W-:Y:S05]  /*1c90*/  @P1 BRA `(.L_x_2417) ;  /* 0x0000000000081947 */ /* 0x002fea0003800000 */
[----:B------:R-:W1:Y:S02]  /*1ca0*/  SYNCS.PHASECHK.TRANS64.TRYWAIT P1, [R2+URZ+0x33430], R3 ;  /* 0x03343003020075a7 */ /* 0x000e64000802017f */
[----:B-1----:R-:W-:Y:S05]  /*1cb0*/  @!P1 BRA `(.L_x_2418) ;  /* 0x0000016400e09947 */ /* 0x002fea0003800000 */
.L_x_2417:
        /* <DEDUP_REMOVED lines=204> */
.L_x_2419:
        /* <DEDUP_REMOVED lines=9> */
[----:B------:R-:W-:Y:S01]  /*2a10*/  UMOV UR7, 0xffffff60 ;  /* 0xffffff6000077882 */ /* 0x000fe20000000000 */
[C---:B------:R-:W-:Y:S01]  /*2a20*/  FMUL.FTZ R75, R0.reuse, R75 ;  /* 0x0000004b004b7220 */ /* 0x040fe20000410000 */
[----:B------:R-:W-:Y:S01]  /*2a30*/  @UP0 ULDC UR6, c[0x0][0x44c] ;  /* 0x0001130000060ab9 */ /* 0x000fe20000000800 */
[----:B------:R-:W-:Y:S01]  /*2a40*/  UIMAD UR7, UR53, UR7, 0xa1 ;  /* 0x000000a1350774a4 */ /* 0x000fe2000f8e0207 */
        /* <DEDUP_REMOVED lines=12> */
[----:B------:R-:W-:Y:S01]  /*2b10*/  UIMAD UR6, UR53, -0xa0, UR50 ;  /* 0xffffff60350678a4 */ /* 0x000fe2000f8e0232 */
[C---:B------:R-:W-:Y:S01]  /*2b20*/  FMUL.FTZ R14, R0.reuse, R77 ;  /* 0x0000004d000e7220 */ /* 0x040fe20000410000 */
[C---:B------:R-:W-:Y:S01]  /*2b30*/  FMUL.FTZ R20, R0.reuse, R81 ;  /* 0x0000005100147220 */ /* 0x040fe20000410000 */
[C---:B------:R-:W-:Y:S01]  /*2b40*/  FMUL.FTZ R95, R0.reuse, R95 ;  /* 0x0000005f005f7220 */ /* 0x040fe20000410000 */
[----:B-1----:R-:W1:Y:S01]  /*2b50*/  SHFL.IDX PT, R63, R76, 0x1, 0x1c1f ;  /* 0x003c1f004c3f7f89 */ /* 0x002e6200000e0000 */
[C---:B0-----:R-:W-:Y:S01]  /*2b60*/  FMUL.FTZ R75, R0.reuse, R59 ;  /* 0x0000003b004b7220 */ /* 0x041fe20000410000 */
[C---:B------:R-:W-:Y:S01]  /*2b70*/  FMUL.FTZ R59, R0.reuse, R64 ;  /* 0x00000040003b7220 */ /* 0x040fe20000410000 */
[----:B------:R-:W-:Y:S01]  /*2b80*/  UIADD3 UR6, UR6, 0xa0, URZ ;  /* 0x000000a006067890 */ /* 0x000fe2000fffe03f */
[----:B------:R-:W-:Y:S01]  /*2b90*/  IMAD.U32 R64, RZ, RZ, UR7 ;  /* 0x00000007ff407e24 */ /* 0x000fe2000f8e00ff */
[----:B------:R0:W-:Y:S01]  /*2ba0*/  MUFU.TANH R77, R78 ;  /* 0x0000004e004d7308 */ /* 0x0001e20000002400 */
[C---:B------:R-:W-:Y:S01]  /*2bb0*/  FMUL.FTZ R98, R0.reuse, R98 ;  /* 0x0000006200627220 */ /* 0x040fe20000410000 */
[----:B------:R-:W-:Y:S01]  /*2bc0*/  FMUL.FTZ R15, R0, R80 ;  /* 0x00000050000f7220 */ /* 0x000fe20000410000 */
[----:B------:R-:W-:-:S02]  /*2bd0*/  IMAD R81, R17, -0x2, R64 ;  /* 0xfffffffe11517824 */ /* 0x000fc400078e0240 */
[C---:B------:R-:W-:Y:S01]  /*2be0*/  FMUL.FTZ R8, R0.reuse, R97 ;  /* 0x0000006100087220 */ /* 0x040fe20000410000 */
[----:B------:R-:W-:Y:S02]  /*2bf0*/  IMAD.U32 R64, RZ, RZ, UR51 ;  /* 0x00000033ff407e24 */ /* 0x000fe4000f8e00ff */
[C---:B------:R-:W-:Y:S01]  /*2c00*/  FMUL.FTZ R99, R0.reuse, R99 ;  /* 0x0000006300637220 */ /* 0x040fe20000410000 */
[----:B------:R-:W-:Y:S01]  /*2c10*/  FMUL.FTZ R103, R0, R103 ;  /* 0x0000006700677220 */ /* 0x000fe20000410000 */
[----:B------:R-:W-:Y:S01]  /*2c20*/  MUFU.TANH R90, R90 ;  /* 0x0000005a005a7308 */ /* 0x000fe20000002400 */
[----:B0-----:R-:W-:Y:S01]  /*2c30*/  IMAD.U32 R78, RZ, RZ, UR6 ;  /* 0x00000006ff4e7e24 */ /* 0x001fe2000f8e00ff */
[----:B------:R-:W-:Y:S01]  /*2c40*/  IADD3 R81, -R64, UR50, R81 ;  /* 0x0000003240517c10 */ /* 0x000fe2000fffe151 */
[C---:B------:R-:W-:Y:S01]  /*2c50*/  FMUL.FTZ R102, R0.reuse, R102 ;  /* 0x0000006600667220 */ /* 0x040fe20000410000 */
[----:B------:R-:W-:Y:S01]  /*2c60*/  FMUL.FTZ R4, R0, R89 ;  /* 0x0000005900047220 */ /* 0x000fe20000410000 */
[----:B------:R-:W-:-:S02]  /*2c70*/  IMAD R78, R17, -0x2, R78 ;  /* 0xfffffffe114e7824 */ /* 0x000fc400078e024e */
[C---:B------:R-:W-:Y:S01]  /*2c80*/  FMUL.FTZ R6, R0.reuse, R93 ;  /* 0x0000005d00067220 */ /* 0x040fe20000410000 */
[C---:B------:R-:W-:Y:S01]  /*2c90*/  FMUL.FTZ R9, R0.reuse, R101 ;  /* 0x0000006500097220 */ /* 0x040fe20000410000 */
[----:B------:R-:W0:Y:S01]  /*2ca0*/  MUFU.TANH R91, R91 ;  /* 0x0000005b005b7308 */ /* 0x000e220000002400 */
[C---:B------:R-:W-:Y:S01]  /*2cb0*/  FMUL.FTZ R79, R0.reuse, R79 ;  /* 0x0000004f004f7220 */ /* 0x040fe20000410000 */
[C---:B------:R-:W-:Y:S01]  /*2cc0*/  FMUL.FTZ R82, R0.reuse, R82 ;  /* 0x0000005200527220 */ /* 0x040fe20000410000 */
[----:B-1----:R-:W-:Y:S01]  /*2cd0*/  VIADDMNMX R80, R63, R81, R78, PT ;  /* 0x000000513f507246 */ /* 0x002fe2000380014e */
[C---:B------:R-:W-:Y:S01]  /*2ce0*/  FMUL.FTZ R87, R0.reuse, R87 ;  /* 0x0000005700577220 */ /* 0x040fe20000410000 */
[C---:B------:R-:W-:Y:S01]  /*2cf0*/  FMUL.FTZ R11, R0.reuse, R72 ;  /* 0x00000048000b7220 */ /* 0x040fe20000410000 */
[----:B------:R-:W-:Y:S01]  /*2d00*/  FMUL.FTZ R72, R0, R84 ;  /* 0x0000005400487220 */ /* 0x000fe20000410000 */
[C---:B------:R-:W-:Y:S01]  /*2d10*/  ISETP.GT.AND P1, PT, R80.reuse, RZ, PT ;  /* 0x000000ff5000720c */ /* 0x040fe20003f24270 */
[----:B------:R-:W1:Y:S01]  /*2d20*/  MUFU.TANH R94, R94 ;  /* 0x0000005e005e7308 */ /* 0x000e620000002400 */
        /* <DEDUP_REMOVED lines=33> */
[C---:B------:R-:W-:Y:S01]  /*2f40*/  FMUL.FTZ R26, R0.reuse, R26 ;  /* 0x0000001a001a7220 */ /* 0x040fe20000410000 */
[----:B0-----:R-:W-:Y:S01]  /*2f50*/  FSEL R97, R97, -INF , P2 ;  /* 0xff80000061617808 */ /* 0x001fe20001000000 */
[----:B------:R-:W-:Y:S01]  /*2f60*/  FMUL.FTZ R55, R0, R55 ;  /* 0x0000003700377220 */ /* 0x000fe20000410000 */
[----:B------:R-:W-:Y:S01]  /*2f70*/  ISETP.GT.AND P2, PT, R80, 0x18, PT ;  /* 0x000000185000780c */ /* 0x000fe20003f44270 */
[C---:B------:R-:W-:Y:S01]  /*2f80*/  FMUL.FTZ R54, R0.reuse, R54 ;  /* 0x0000003600367220 */ /* 0x040fe20000410000 */
[----:B------:R-:W-:Y:S01]  /*2f90*/  FMUL.FTZ R34, R0, R34 ;  /* 0x0000002200227220 */ /* 0x000fe20000410000 */
[----:B------:R-:W0:Y:S01]  /*2fa0*/  MUFU.TANH R102, R102 ;  /* 0x0000006600667308 */ /* 0x000e220000002400 */
[----:B---3--:R-:W-:Y:S01]  /*2fb0*/  FSEL R103, R90, -INF , P1 ;  /* 0xff8000005a677808 */ /* 0x008fe20000800000 */
[----:B------:R-:W-:Y:S01]  /*2fc0*/  FMUL.FTZ R35, R0, R35 ;  /* 0x0000002300237220 */ /* 0x000fe20000410000 */
[----:B------:R-:W-:Y:S01]  /*2fd0*/  ISETP.GT.AND P1, PT, R80, 0x9, PT ;  /* 0x000000095000780c */ /* 0x000fe20003f24270 */
[C---:B------:R-:W-:Y:S01]  /*2fe0*/  FMUL.FTZ R38, R0.reuse, R38 ;  /* 0x0000002600267220 */ /* 0x040fe20000410000 */
[----:B------:R-:W-:Y:S01]  /*2ff0*/  FMNMX.FTZ R64, R103, R101, !PT ;  /* 0x0000006567407209 */ /* 0x000fe20007810000 */
[----:B------:R-:W-:Y:S01]  /*3000*/  FMUL.FTZ R45, R0, R45 ;  /* 0x0000002d002d7220 */ /* 0x000fe20000410000 */
[----:B------:R-:W-:Y:S01]  /*3010*/  FSEL R95, R95, -INF , P1 ;  /* 0xff8000005f5f7808 */ /* 0x000fe20000800000 */
[----:B------:R-:W1:Y:S01]  /*3020*/  MUFU.TANH R79, R79 ;  /* 0x0000004f004f7308 */ /* 0x000e620000002400 */
[----:B------:R-:W-:Y:S01]  /*3030*/  FMNMX.FTZ R64, R99, R64, !PT ;  /* 0x0000004063407209 */ /* 0x000fe20007810000 */
[----:B------:R-:W-:Y:S01]  /*3040*/  SHFL.IDX PT, R76, R76, RZ, 0x1c1f ;  /* 0x001c1fff4c4c7589 */ /* 0x000fe200000e0000 */
[----:B------:R-:W-:Y:S01]  /*3050*/  ISETP.GT.AND P1, PT, R80, 0x11, PT ;  /* 0x000000115000780c */ /* 0x000fe20003f24270 */
[C---:B------:R-:W-:Y:S01]  /*3060*/  FMUL.FTZ R25, R0.reuse, R25 ;  /* 0x0000001900197220 */ /* 0x040fe20000410000 */
[----:B------:R-:W-:Y:S01]  /*3070*/  FMNMX.FTZ R64, R95, R64, !PT ;  /* 0x000000405f407209 */ /* 0x000fe20007810000 */
[----:B------:R-:W-:Y:S01]  /*3080*/  ULDC UR6, c[0x0][0x988] ;  /* 0x0002620000067ab9 */ /* 0x000fe20000000800 */
[----:B--2---:R-:W-:Y:S01]  /*3090*/  FSEL R93, R93, -INF , P1 ;  /* 0xff8000005d5d7808 */ /* 0x004fe20000800000 */
[----:B------:R-:W2:Y:S01]  /*30a0*/  MUFU.TANH R82, R82 ;  /* 0x0000005200527308 */ /* 0x000ea20000002400 */
[----:B------:R-:W-:Y:S01]  /*30b0*/  FMNMX.FTZ R64, R97, R64, !PT ;  /* 0x0000004061407209 */ /* 0x000fe20007810000 */
[----:B------:R-:W-:Y:S01]  /*30c0*/  FMUL.FTZ R24, R0, R24 ;  /* 0x0000001800187220 */ /* 0x000fe20000410000 */
[----:B------:R-:W-:Y:S01]  /*30d0*/  ISETP.GT.AND P1, PT, R80, 0x19, PT ;  /* 0x000000195000780c */ /* 0x000fe20003f24270 */
[----:B------:R-:W-:Y:S01]  /*30e0*/  FMUL.FTZ R48, R0, R48 ;  /* 0x0000003000307220 */ /* 0x000fe20000410000 */
[----:B0-----:R-:W-:Y:S01]  /*30f0*/  FSEL R91, R102, -INF , P2 ;  /* 0xff800000665b7808 */ /* 0x001fe20001000000 */
[----:B------:R-:W-:Y:S01]  /*3100*/  FMUL.FTZ R49, R0, R49 ;  /* 0x0000003100317220 */ /* 0x000fe20000410000 */
[----:B------:R-:W-:Y:S01]  /*3110*/  FMNMX.FTZ R64, R93, R64, !PT ;  /* 0x000000405d407209 */ /* 0x000fe20007810000 */
[----:B------:R0:W-:Y:S01]  /*3120*/  MUFU.TANH R84, R87 ;  /* 0x0000005700547308 */ /* 0x0001e20000002400 */
[----:B------:R-:W-:Y:S01]  /*3130*/  ISETP.GT.AND P2, PT, R80, 0x20, PT ;  /* 0x000000205000780c */ /* 0x000fe20003f44270 */
[C---:B------:R-:W-:Y:S01]  /*3140*/  FMUL.FTZ R52, R0.reuse, R52 ;  /* 0x0000003400347220 */ /* 0x040fe20000410000 */
[----:B------:R-:W-:Y:S01]  /*3150*/  FSEL R89, R89, -INF , P1 ;  /* 0xff80000059597808 */ /* 0x000fe20000800000 */
[C---:B------:R-:W-:Y:S01]  /*3160*/  FMUL.FTZ R53, R0.reuse, R53 ;  /* 0x0000003500357220 */ /* 0x040fe20000410000 */
[----:B------:R-:W-:Y:S01]  /*3170*/  FMNMX.FTZ R64, R91, R64, !PT ;  /* 0x000000405b407209 */ /* 0x000fe20007810000 */
[----:B------:R-:W-:Y:S01]  /*3180*/  FMUL.FTZ R28, R0, R28 ;  /* 0x0000001c001c7220 */ /* 0x000fe20000410000 */
[----:B------:R-:W-:Y:S01]  /*3190*/  ISETP.GT.AND P1, PT, R80, 0x21, PT ;  /* 0x000000215000780c */ /* 0x000fe20003f24270 */
[----:B------:R3:W4:Y:S01]  /*31a0*/  MUFU.TANH R96, R83 ;  /* 0x0000005300607308 */ /* 0x0007220000002400 */
[----:B0-----:R-:W-:Y:S01]  /*31b0*/  FSEL R87, R88, -INF , P2 ;  /* 0xff80000058577808 */ /* 0x001fe20001000000 */
[----:B------:R-:W-:Y:S01]  /*31c0*/  @UP0 ULDC UR10, c[0x0][0x44c] ;  /* 0x00011300000a0ab9 */ /* 0x000fe20000000800 */
[----:B------:R-:W-:Y:S01]  /*31d0*/  FMNMX.FTZ R64, R89, R64, !PT ;  /* 0x0000004059407209 */ /* 0x000fe20007810000 */
[----:B------:R-:W-:Y:S01]  /*31e0*/  UIMAD.WIDE.U32 UR10, UR39, UR10, URZ ;  /* 0x0000000a270a72a5 */ /* 0x000fe2000f8e003f */
[----:B------:R-:W-:Y:S01]  /*31f0*/  ISETP.GT.AND P2, PT, R80, 0x28, PT ;  /* 0x000000285000780c */ /* 0x000fe20003f44270 */
[----:B------:R-:W-:Y:S01]  /*3200*/  @UP0 ULDC UR15, c[0x0][0x450] ;  /* 0x00011400000f0ab9 */ /* 0x000fe20000000800 */
[----:B------:R-:W-:Y:S01]  /*3210*/  FSEL R85, R92, -INF , P1 ;  /* 0xff8000005c557808 */ /* 0x000fe20000800000 */
[----:B------:R-:W0:Y:S01]  /*3220*/  MUFU.TANH R86, R86 ;  /* 0x0000005600567308 */ /* 0x000e220000002400 */
[----:B------:R-:W-:Y:S01]  /*3230*/  FMNMX.FTZ R64, R87, R64, !PT ;  /* 0x0000004057407209 */ /* 0x000fe20007810000 */
[----:B------:R-:W-:Y:S01]  /*3240*/  UMOV UR7, UR39 ;  /* 0x0000002700077c82 */ /* 0x000fe20008000000 */
[C---:B------:R-:W-:Y:S01]  /*3250*/  ISETP.GT.AND P1, PT, R80.reuse, 0x29, PT ;  /* 0x000000295000780c */ /* 0x040fe20003f24270 */
[----:B------:R-:W-:Y:S01]  /*3260*/  @UP0 USHF.R.U32.HI UR7, URZ, UR15, UR11 ;  /* 0x0000000f3f070299 */ /* 0x000fe2000801160b */
[----:B---3--:R-:W-:Y:S01]  /*3270*/  FSEL R83, R77, -INF , P2 ;  /* 0xff8000004d537808 */ /* 0x008fe20001000000 */
[----:B------:R-:W-:Y:S01]  /*3280*/  UIADD3 UR58, UR53, -0x2, URZ ;  /* 0xfffffffe353a7890 */ /* 0x000fe2000fffe03f */
[----:B------:R-:W-:Y:S01]  /*3290*/  FMNMX.FTZ R64, R85, R64, !PT ;  /* 0x0000004055407209 */ /* 0x000fe20007810000 */
[----:B------:R-:W-:Y:S01]  /*32a0*/  MUFU.TANH R98, R74 ;  /* 0x0000004a00627308 */ /* 0x000fe20000002400 */
[----:B------:R-:W-:Y:S01]  /*32b0*/  ISETP.GT.AND P2, PT, R80, 0x30, PT ;  /* 0x000000305000780c */ /* 0x000fe20003f44270 */
[----:B------:R-:W-:Y:S01]  /*32c0*/  UIADD3 UR10, UR7, UR50, -UR51 ;  /* 0x00000032070a7290 */ /* 0x000fe2000fffe833 */
[----:B-1----:R-:W-:-:S02]  /*32d0*/  FSEL R79, R79, -INF , P1 ;  /* 0xff8000004f4f7808 */ /* 0x002fc40000800000 */
[----:B------:R-:W-:Y:S02]  /*32e0*/  CS2R R118, SRZ ;  /* 0x0000000000767805 */ /* 0x000fe4000001ff00 */
[----:B------:R-:W-:Y:S01]  /*32f0*/  FMNMX.FTZ R64, R83, R64, !PT ;  /* 0x0000004053407209 */ /* 0x000fe20007810000 */
[----:B------:R-:W-:Y:S01]  /*3300*/  UIMAD.WIDE UR10, UR10, 0x66666667, URZ ;  /* 0x666666670a0a78a5 */ /* 0x000fe2000f8e023f */
[----:B------:R-:W-:Y:S01]  /*3310*/  ISETP.GT.AND P1, PT, R80, 0x31, PT ;  /* 0x000000315000780c */ /* 0x000fe20003f24270 */
[----:B------:R4:W1:Y:S01]  /*3320*/  MUFU.TANH R100, R75 ;  /* 0x0000004b00647308 */ /* 0x0008620000002400 */
[----:B--2---:R-:W-:Y:S01]  /*3330*/  FSEL R77, R82, -INF , P2 ;  /* 0xff800000524d7808 */ /* 0x004fe20001000000 */
[----:B------:R-:W-:Y:S01]  /*3340*/  USHF.R.U32.HI UR7, URZ, 0x1f, UR11 ;  /* 0x0000001f3f077899 */ /* 0x000fe2000801160b */
[----:B------:R-:W-:Y:S02]  /*3350*/  FMNMX.FTZ R64, R79, R64, !PT ;  /* 0x000000404f407209 */ /* 0x000fe40007810000 */
[----:B------:R-:W-:-:S02]  /*3360*/  CS2R R116, SRZ ;  /* 0x0000000000747805 */ /* 0x000fc4000001ff00 */
[----:B------:R-:W-:Y:S01]  /*3370*/  ISETP.GT.AND P2, PT, R80, 0x38, PT ;  /* 0x000000385000780c */ /* 0x000fe20003f44270 */
[----:B------:R-:W-:Y:S01]  /*3380*/  ULEA.HI.SX32 UR11, UR11, UR7, 0x1a ;  /* 0x000000070b0b7291 */ /* 0x000fe2000f8fd23f */
[----:B------:R-:W-:Y:S01]  /*3390*/  FMNMX.FTZ R64, R77, R64, !PT ;  /* 0x000000404d407209 */ /* 0x000fe20007810000 */
[----:B------:R2:W3:Y:S01]  /*33a0*/  MUFU.TANH R104, R62 ;  /* 0x0000003e00687308 */ /* 0x0004e20000002400 */
[----:B----4-:R-:W-:Y:S01]  /*33b0*/  FSEL R75, R96, -INF , P1 ;  /* 0xff800000604b7808 */ /* 0x010fe20000800000 */
[----:B------:R-:W-:Y:S01]  /*33c0*/  UISETP.LT.AND UP0, UPT, URZ, UR11, UPT ;  /* 0x0000000b3f00728c */ /* 0x000fe2000bf01270 */
[----:B------:R-:W-:Y:S02]  /*33d0*/  ISETP.GT.AND P1, PT, R80, 0x39, PT ;  /* 0x000000395000780c */ /* 0x000fe40003f24270 */
[----:B------:R-:W-:Y:S02]  /*33e0*/  CS2R R114, SRZ ;  /* 0x0000000000727805 */ /* 0x000fe4000001ff00 */
[----:B0-----:R-:W-:Y:S01]  /*33f0*/  FSEL R74, R86, -INF , P2 ;  /* 0xff800000564a7808 */ /* 0x001fe20001000000 */
[----:B------:R-:W-:Y:S01]  /*3400*/  USEL UR56, URZ, UR11, !UP0 ;  /* 0x0000000b3f387287 */ /* 0x000fe2000c000000 */
[----:B------:R-:W-:Y:S01]  /*3410*/  FMNMX.FTZ R41, R75, R64, !PT ;  /* 0x000000404b297209 */ /* 0x000fe20007810000 */
[----:B------:R0:W-:Y:S01]  /*3420*/  MUFU.TANH R106, R71 ;  /* 0x00000047006a7308 */ /* 0x0001e20000002400 */
[----:B------:R-:W-:Y:S01]  /*3430*/  ISETP.GT.AND P2, PT, R80, 0x40, PT ;  /* 0x000000405000780c */ /* 0x000fe20003f44270 */
[----:B--2---:R-:W-:Y:S01]  /*3440*/  FMUL.FTZ R62, R0, R68 ;  /* 0x00000044003e7220 */ /* 0x004fe20000410000 */
[----:B------:R-:W-:Y:S01]  /*3450*/  R2UR UR14, R2 ;  /* 0x00000000020e72ca */ /* 0x000fe200000e0000 */
[----:B------:R-:W-:Y:S01]  /*3460*/  UISETP.GE.AND UP0, UPT, UR58, UR56, UPT ;  /* 0x000000383a00728c */ /* 0x000fe2000bf06270 */
[----:B------:R-:W-:-:S02]  /*3470*/  CS2R R112, SRZ ;  /* 0x0000000000707805 */ /* 0x000fc4000001ff00 */
[----:B------:R-:W-:Y:S01]  /*3480*/  CS2R R110, SRZ ;  /* 0x00000000006e7805 */ /* 0x000fe2000001ff00 */
[----:B------:R2:W-:Y:S01]  /*3490*/  MUFU.TANH R90, R42 ;  /* 0x0000002a005a7308 */ /* 0x0005e20000002400 */
[----:B0-----:R-:W-:Y:S02]  /*34a0*/  FSEL R71, R84, -INF , P1 ;  /* 0xff80000054477808 */ /* 0x001fe40000800000 */
[----:B------:R-:W-:-:S04]  /*34b0*/  ISETP.GT.AND P1, PT, R80, 0x41, PT ;  /* 0x000000415000780c */ /* 0x000fc80003f24270 */
[----:B-1----:R-:W-:Y:S01]  /*34c0*/  FSEL R69, R100, -INF , P1 ;  /* 0xff80000064457808 */ /* 0x002fe20000800000 */
[----:B------:R-:W0:Y:S01]  /*34d0*/  MUFU.TANH R66, R66 ;  /* 0x0000004200427308 */ /* 0x000e220000002400 */
[----:B--2---:R-:W-:Y:S01]  /*34e0*/  FMNMX.FTZ R42, R74, R41, !PT ;  /* 0x000000294a2a7209 */ /* 0x004fe20007810000 */
[----:B------:R-:W-:Y:S01]  /*34f0*/  UIADD3 UR7, UR14, 0x33440, URZ ;  /* 0x000334400e077890 */ /* 0x000fe2000fffe03f */
[----:B------:R-:W-:Y:S02]  /*3500*/  ISETP.GT.AND P1, PT, R80, 0x49, PT ;  /* 0x000000495000780c */ /* 0x000fe40003f24270 */
[----:B------:R-:W-:Y:S01]  /*3510*/  FMNMX.FTZ R41, R71, R42, !PT ;  /* 0x0000002a47297209 */ /* 0x000fe20007810000 */
[----:B------:R-:W-:Y:S02]  /*3520*/  UPRMT UR7, UR40, 0x654, UR7 ;  /* 0x0000065428077896 */ /* 0x000fe40008000007 */
[----:B------:R1:W-:Y:S07]  /*3530*/  MUFU.TANH R65, R70 ;  /* 0x0000004600417308 */ /* 0x0003ee0000002400 */
[----:B------:R-:W-:Y:S01]  /*3540*/  SYNCS.ARRIVE.TRANS64.RED.A1T0 RZ, [UR7], RZ ;  /* 0x000000ffffff79a7 */ /* 0x000fe20008100407 */
[----:B------:R-:W2:Y:S01]  /*3550*/  MUFU.TANH R67, R67 ;  /* 0x0000004300437308 */ /* 0x000ea20000002400 */
[----:B-1----:R-:W-:-:S02]  /*3560*/  FSEL R70, R98, -INF , P2 ;  /* 0xff80000062467808 */ /* 0x002fc40001000000 */
[----:B------:R-:W-:Y:S02]  /*3570*/  ISETP.GT.AND P2, PT, R80, 0x48, PT ;  /* 0x000000485000780c */ /* 0x000fe40003f44270 */
[----:B------:R-:W-:Y:S02]  /*3580*/  FMNMX.FTZ R42, R70, R41, !PT ;  /* 0x00000029462a7209 */ /* 0x000fe40007810000 */
[----:B---3--:R-:W-:Y:S01]  /*3590*/  FSEL R68, R104, -INF , P2 ;  /* 0xff80000068447808 */ /* 0x008fe20001000000 */
[----:B------:R1:W-:Y:S01]  /*35a0*/  MUFU.TANH R64, R51 ;  /* 0x0000003300407308 */ /* 0x0003e20000002400 */
[----:B------:R-:W-:Y:S02]  /*35b0*/  FMNMX.FTZ R41, R69, R42, !PT ;  /* 0x0000002a45297209 */ /* 0x000fe40007810000 */
[----:B------:R-:W-:Y:S02]  /*35c0*/  ISETP.GT.AND P2, PT, R80, 0x50, PT ;  /* 0x000000505000780c */ /* 0x000fe40003f44270 */
[----:B------:R-:W-:-:S03]  /*35d0*/  FMNMX.FTZ R42, R68, R41, !PT ;  /* 0x00000029442a7209 */ /* 0x000fc60007810000 */
[----:B------:R0:W-:Y:S01]  /*35e0*/  MUFU.TANH R92, R47 ;  /* 0x0000002f005c7308 */ /* 0x0001e20000002400 */
[----:B-1----:R-:W-:Y:S02]  /*35f0*/  FSEL R51, R105, -INF , P1 ;  /* 0xff80000069337808 */ /* 0x002fe40000800000 */
[----:B------:R-:W-:Y:S02]  /*3600*/  ISETP.GT.AND P1, PT, R80, 0x51, PT ;  /* 0x000000515000780c */ /* 0x000fe40003f24270 */
[----:B------:R-:W-:-:S03]  /*3610*/  FMNMX.FTZ R42, R51, R42, !PT ;  /* 0x0000002a332a7209 */ /* 0x000fc60007810000 */
[----:B------:R2:W1:Y:S01]  /*3620*/  MUFU.TANH R94, R43 ;  /* 0x0000002b005e7308 */ /* 0x0004620000002400 */
[----:B0-----:R-:W-:Y:S02]  /*3630*/  FSEL R47, R66, -INF , P2 ;  /* 0xff800000422f7808 */ /* 0x001fe40001000000 */
[----:B------:R-:W-:-:S05]  /*3640*/  ISETP.GT.AND P2, PT, R80, 0x58, PT ;  /* 0x000000585000780c */ /* 0x000fca0003f44270 */
[----:B------:R0:W-:Y:S01]  /*3650*/  MUFU.TANH R82, R50 ;  /* 0x0000003200527308 */ /* 0x0001e20000002400 */
[----:B--2---:R-:W-:Y:S02]  /*3660*/  FSEL R43, R67, -INF , P1 ;  /* 0xff800000432b7808 */ /* 0x004fe40000800000 */
[----:B------:R-:W-:-:S04]  /*3670*/  ISETP.GT.AND P1, PT, R80, 0x59, PT ;  /* 0x000000595000780c */ /* 0x000fc80003f24270 */
[----:B------:R-:W-:Y:S01]  /*3680*/  FSEL R41, R106, -INF , P1 ;  /* 0xff8000006a297808 */ /* 0x000fe20000800000 */
[----:B------:R2:W3:Y:S01]  /*3690*/  MUFU.TANH R88, R46 ;  /* 0x0000002e00587308 */ /* 0x0004e20000002400 */
[----:B0-----:R-:W-:Y:S02]  /*36a0*/  FMNMX.FTZ R50, R47, R42, !PT ;  /* 0x0000002a2f327209 */ /* 0x001fe40007810000 */
[----:B------:R-:W-:Y:S02]  /*36b0*/  FSEL R42, R65, -INF , P2 ;  /* 0xff800000412a7808 */ /* 0x000fe40001000000 */
[C---:B------:R-:W-:Y:S02]  /*36c0*/  ISETP.GT.AND P2, PT, R80.reuse, 0x60, PT ;  /* 0x000000605000780c */ /* 0x040fe40003f44270 */
[----:B------:R-:W-:Y:S01]  /*36d0*/  ISETP.GT.AND P1, PT, R80, 0x61, PT ;  /* 0x000000615000780c */ /* 0x000fe20003f24270 */
[----:B------:R0:W-:Y:S01]  /*36e0*/  MUFU.TANH R96, R26 ;  /* 0x0000001a00607308 */ /* 0x0001e20000002400 */
[----:B--2---:R-:W-:Y:S01]  /*36f0*/  FMUL.FTZ R46, R0, R27 ;  /* 0x0000001b002e7220 */ /* 0x004fe20000410000 */
[----:B------:R-:W-:-:S04]  /*3700*/  FMNMX.FTZ R27, R43, R50, !PT ;  /* 0x000000322b1b7209 */ /* 0x000fc80007810000 */
[----:B------:R-:W-:Y:S02]  /*3710*/  FMNMX.FTZ R50, R42, R27, !PT ;  /* 0x0000001b2a327209 */ /* 0x000fe40007810000 */
[----:B------:R-:W-:Y:S01]  /*3720*/  FSEL R27, R90, -INF , P2 ;  /* 0xff8000005a1b7808 */ /* 0x000fe20001000000 */
[----:B0-----:R-:W-:Y:S01]  /*3730*/  FMUL.FTZ R26, R0, R30 ;  /* 0x0000001e001a7220 */ /* 0x001fe20000410000 */
[----:B------:R-:W-:Y:S01]  /*3740*/  FMNMX.FTZ R50, R41, R50, !PT ;  /* 0x0000003229327209 */ /* 0x000fe20007810000 */
[----:B------:R0:W-:Y:S01]  /*3750*/  MUFU.TANH R86, R55 ;  /* 0x0000003700567308 */ /* 0x0001e20000002400 */
[----:B------:R-:W-:Y:S02]  /*3760*/  ISETP.GT.AND P2, PT, R80, 0x68, PT ;  /* 0x000000685000780c */ /* 0x000fe40003f44270 */
[----:B-1----:R-:W-:Y:S01]  /*3770*/  FSEL R30, R94, -INF , P1 ;  /* 0xff8000005e1e7808 */ /* 0x002fe20000800000 */
[----:B------:R-:W-:Y:S01]  /*3780*/  FMUL.FTZ R94, R0, R36 ;  /* 0x00000024005e7220 */ /* 0x000fe20000410000 */
[----:B------:R-:W-:-:S02]  /*3790*/  FMNMX.FTZ R65, R27, R50, !PT ;  /* 0x000000321b417209 */ /* 0x000fc40007810000 */
[----:B------:R-:W-:Y:S01]  /*37a0*/  ISETP.GT.AND P1, PT, R80, 0x69, PT ;  /* 0x000000695000780c */ /* 0x000fe20003f24270 */
[----:B------:R-:W1:Y:S01]  /*37b0*/  MUFU.TANH R84, R54 ;  /* 0x0000003600547308 */ /* 0x000e620000002400 */
[----:B0-----:R-:W-:Y:S01]  /*37c0*/  FMUL.FTZ R55, R0, R31 ;  /* 0x0000001f00377220 */ /* 0x001fe20000410000 */
[----:B---3--:R-:W-:Y:S02]  /*37d0*/  FSEL R31, R88, -INF , P2 ;  /* 0xff800000581f7808 */ /* 0x008fe40001000000 */
[----:B------:R-:W-:Y:S02]  /*37e0*/  FMNMX.FTZ R50, R30, R65, !PT ;  /* 0x000000411e327209 */ /* 0x000fe40007810000 */
[----:B------:R-:W-:Y:S02]  /*37f0*/  ISETP.GT.AND P2, PT, R80, 0x70, PT ;  /* 0x000000705000780c */ /* 0x000fe40003f44270 */
[----:B------:R0:W2:Y:S01]  /*3800*/  MUFU.TANH R98, R46 ;  /* 0x0000002e00627308 */ /* 0x0000a20000002400 */
[----:B------:R-:W-:-:S02]  /*3810*/  FMNMX.FTZ R65, R31, R50, !PT ;  /* 0x000000321f417209 */ /* 0x000fc40007810000 */
[----:B------:R-:W-:Y:S02]  /*3820*/  FSEL R50, R82, -INF , P2 ;  /* 0xff80000052327808 */ /* 0x000fe40001000000 */
[----:B------:R-:W-:-:S03]  /*3830*/  ISETP.GT.AND P2, PT, R80, 0x78, PT ;  /* 0x000000785000780c */ /* 0x000fc60003f44270 */
[----:B------:R-:W3:Y:S01]  /*3840*/  MUFU.TANH R90, R26 ;  /* 0x0000001a005a7308 */ /* 0x000ee20000002400 */
[----:B0-----:R-:W-:Y:S01]  /*3850*/  FSEL R46, R92, -INF , P1 ;  /* 0xff8000005c2e7808 */ /* 0x001fe20000800000 */
[----:B------:R-:W-:Y:S01]  /*3860*/  FMUL.FTZ R92, R0, R32 ;  /* 0x00000020005c7220 */ /* 0x000fe20000410000 */
[----:B------:R-:W-:Y:S02]  /*3870*/  ISETP.GT.AND P1, PT, R80, 0x71, PT ;  /* 0x000000715000780c */ /* 0x000fe40003f24270 */
[----:B------:R-:W-:Y:S02]  /*3880*/  FMNMX.FTZ R65, R46, R65, !PT ;  /* 0x000000412e417209 */ /* 0x000fe40007810000 */
[----:B------:R-:W-:Y:S01]  /*3890*/  FSEL R54, R64, -INF , P1 ;  /* 0xff80000040367808 */ /* 0x000fe20000800000 */
[----:B------:R0:W4:Y:S01]  /*38a0*/  MUFU.TANH R88, R55 ;  /* 0x0000003700587308 */ /* 0x0001220000002400 */
[----:B------:R-:W-:Y:S02]  /*38b0*/  FMNMX.FTZ R65, R50, R65, !PT ;  /* 0x0000004132417209 */ /* 0x000fe40007810000 */
[----:B------:R-:W-:-:S02]  /*38c0*/  ISETP.GT.AND P1, PT, R80, 0x79, PT ;  /* 0x000000795000780c */ /* 0x000fc40003f24270 */
[----:B-1----:R-:W-:Y:S02]  /*38d0*/  FSEL R66, R84, -INF , P2 ;  /* 0xff80000054427808 */ /* 0x002fe40001000000 */
[----:B------:R-:W-:Y:S01]  /*38e0*/  FMNMX.FTZ R65, R54, R65, !PT ;  /* 0x0000004136417209 */ /* 0x000fe20007810000 */
[----:B------:R1:W5:Y:S01]  /*38f0*/  MUFU.TANH R82, R34 ;  /* 0x0000002200527308 */ /* 0x0003620000002400 */
[----:B------:R-:W-:Y:S02]  /*3900*/  ISETP.GT.AND P2, PT, R80, 0x80, PT ;  /* 0x000000805000780c */ /* 0x000fe40003f44270 */
[----:B0-----:R-:W-:Y:S02]  /*3910*/  FSEL R55, R86, -INF , P1 ;  /* 0xff80000056377808 */ /* 0x001fe40000800000 */
[----:B------:R-:W-:Y:S02]  /*3920*/  FMNMX.FTZ R26, R66, R65, !PT ;  /* 0x00000041421a7209 */ /* 0x000fe40007810000 */
[----:B------:R-:W-:Y:S01]  /*3930*/  ISETP.GT.AND P1, PT, R80, 0x81, PT ;  /* 0x000000815000780c */ /* 0x000fe20003f24270 */
[----:B------:R0:W5:Y:S01]  /*3940*/  MUFU.TANH R84, R35 ;  /* 0x0000002300547308 */ /* 0x0001620000002400 */
[----:B------:R-:W-:Y:S01]  /*3950*/  FSEL R67, R96, -INF , P2 ;  /* 0xff80000060437808 */ /* 0x000fe20001000000 */
[----:B------:R-:W-:Y:S01]  /*3960*/  FMUL.FTZ R96, R0, R44 ;  /* 0x0000002c00607220 */ /* 0x000fe20000410000 */
[----:B------:R-:W-:-:S02]  /*3970*/  FMNMX.FTZ R26, R55, R26, !PT ;  /* 0x0000001a371a7209 */ /* 0x000fc40007810000 */
[----:B------:R-:W-:Y:S02]  /*3980*/  ISETP.GT.AND P2, PT, R80, 0x88, PT ;  /* 0x000000885000780c */ /* 0x000fe40003f44270 */
[----:B--2---:R-:W-:Y:S01]  /*3990*/  FSEL R65, R98, -INF , P1 ;  /* 0xff80000062417808 */ /* 0x004fe20000800000 */
[----:B------:R2:W2:Y:S01]  /*39a0*/  MUFU.TANH R86, R38 ;  /* 0x0000002600567308 */ /* 0x0004a20000002400 */
[----:B-1----:R-:W-:Y:S01]  /*39b0*/  FMNMX.FTZ R34, R67, R26, !PT ;  /* 0x0000001a43227209 */ /* 0x002fe20007810000 */
[----:B------:R-:W-:Y:S01]  /*39c0*/  FMUL.FTZ R26, R0, R39 ;  /* 0x00000027001a7220 */ /* 0x000fe20000410000 */
[----:B------:R-:W-:Y:S01]  /*39d0*/  ISETP.GT.AND P1, PT, R80, 0x89, PT ;  /* 0x000000895000780c */ /* 0x000fe20003f24270 */
[----:B------:R-:W-:Y:S01]  /*39e0*/  FMUL.FTZ R98, R0, R29 ;  /* 0x0000001d00627220 */ /* 0x000fe20000410000 */
[----:B---3--:R-:W-:Y:S02]  /*39f0*/  FSEL R64, R90, -INF , P2 ;  /* 0xff8000005a407808 */ /* 0x008fe40001000000 */
[----:B0-----:R-:W-:Y:S01]  /*3a00*/  FMNMX.FTZ R35, R65, R34, !PT ;  /* 0x0000002241237209 */ /* 0x001fe20007810000 */
[----:B------:R-:W0:Y:S01]  /*3a10*/  MUFU.TANH R26, R26 ;  /* 0x0000001a001a7308 */ /* 0x000e220000002400 */
[----:B------:R-:W-:-:S02]  /*3a20*/  ISETP.GT.AND P2, PT, R80, 0x90, PT ;  /* 0x000000905000780c */ /* 0x000fc40003f44270 */
[----:B----4-:R-:W-:Y:S02]  /*3a30*/  FSEL R39, R88, -INF , P1 ;  /* 0xff80000058277808 */ /* 0x010fe40000800000 */
[----:B------:R-:W-:Y:S02]  /*3a40*/  FMNMX.FTZ R34, R64, R35, !PT ;  /* 0x0000002340227209 */ /* 0x000fe40007810000 */
[----:B------:R-:W-:Y:S01]  /*3a50*/  ISETP.GT.AND P1, PT, R80, 0x91, PT ;  /* 0x000000915000780c */ /* 0x000fe20003f24270 */
[----:B------:R1:W-:Y:S01]  /*3a60*/  MUFU.TANH R100, R45 ;  /* 0x0000002d00647308 */ /* 0x0003e20000002400 */
[----:B-----5:R-:W-:Y:S02]  /*3a70*/  FSEL R35, R82, -INF , P2 ;  /* 0xff80000052237808 */ /* 0x020fe40001000000 */
[----:B--2---:R-:W-:Y:S02]  /*3a80*/  FMNMX.FTZ R38, R39, R34, !PT ;  /* 0x0000002227267209 */ /* 0x004fe40007810000 */
[----:B------:R-:W-:-:S02]  /*3a90*/  ISETP.GT.AND P2, PT, R80, 0x98, PT ;  /* 0x000000985000780c */ /* 0x000fc40003f44270 */
[----:B------:R-:W-:Y:S01]  /*3aa0*/  FSEL R34, R84, -INF , P1 ;  /* 0xff80000054227808 */ /* 0x000fe20000800000 */
[----:B------:R-:W-:Y:S01]  /*3ab0*/  MUFU.TANH R108, R24 ;  /* 0x00000018006c7308 */ /* 0x000fe20000002400 */
[----:B------:R-:W-:Y:S01]  /*3ac0*/  FMNMX.FTZ R105, R35, R38, !PT ;  /* 0x0000002623697209 */ /* 0x000fe20007810000 */
[----:B------:R-:W-:Y:S01]  /*3ad0*/  FMUL.FTZ R84, R0, R33 ;  /* 0x0000002100547220 */ /* 0x000fe20000410000 */
[----:B------:R-:W-:Y:S02]  /*3ae0*/  ISETP.GT.AND P1, PT, R80, 0x99, PT ;  /* 0x000000995000780c */ /* 0x000fe40003f24270 */
[----:B------:R-:W-:Y:S01]  /*3af0*/  FSEL R38, R86, -INF , P2 ;  /* 0xff80000056267808 */ /* 0x000fe20001000000 */
[----:B------:R-:W-:Y:S01]  /*3b00*/  FMUL.FTZ R86, R0, R37 ;  /* 0x0000002500567220 */ /* 0x000fe20000410000 */
[----:B------:R-:W-:Y:S01]  /*3b10*/  FMNMX.FTZ R105, R34, R105, !PT ;  /* 0x0000006922697209 */ /* 0x000fe20007810000 */
[----:B------:R-:W2:Y:S01]  /*3b20*/  MUFU.TANH R3, R3 ;  /* 0x0000000300037308 */ /* 0x000ea20000002400 */
[----:B0-----:R-:W-:-:S02]  /*3b30*/  FSEL R26, R26, -INF , P1 ;  /* 0xff8000001a1a7808 */ /* 0x001fc40000800000 */
[----:B------:R-:W-:-:S04]  /*3b40*/  FMNMX.FTZ R105, R38, R105, !PT ;  /* 0x0000006926697209 */ /* 0x000fc80007810000 */
[----:B------:R-:W-:Y:S01]  /*3b50*/  FMNMX.FTZ R105, R26, R105, !PT ;  /* 0x000000691a697209 */ /* 0x000fe20007810000 */
[----:B------:R-:W0:Y:S04]  /*3b60*/  MUFU.TANH R4, R4 ;  /* 0x0000000400047308 */ /* 0x000e280000002400 */
[----:B------:R-:W3:Y:S04]  /*3b70*/  SHFL.BFLY PT, R44, R105, 0x2, 0x1f ;  /* 0x0c401f00692c7f89 */ /* 0x000ee800000e0000 */
[----:B------:R-:W4:Y:S08]  /*3b80*/  MUFU.TANH R5, R5 ;  /* 0x0000000500057308 */ /* 0x000f300000002400 */
[----:B------:R-:W5:Y:S08]  /*3b90*/  MUFU.TANH R6, R6 ;  /* 0x0000000600067308 */ /* 0x000f700000002400 */
[----:B------:R-:W5:Y:S01]  /*3ba0*/  MUFU.TANH R7, R7 ;  /* 0x0000000700077308 */ /* 0x000f620000002400 */
[----:B---3--:R-:W-:-:S07]  /*3bb0*/  FMNMX.FTZ R44, R105, R44, !PT ;  /* 0x0000002c692c7209 */ /* 0x008fce0007810000 */
[----:B------:R3:W-:Y:S01]  /*3bc0*/  MUFU.TANH R105, R25 ;  /* 0x0000001900697308 */ /* 0x0007e20000002400 */
[----:B-1----:R-:W1:Y:S07]  /*3bd0*/  SHFL.BFLY PT, R45, R44, 0x1, 0x1f ;  /* 0x0c201f002c2d7f89 */ /* 0x002e6e00000e0000 */
[----:B------:R-:W5:Y:S01]  /*3be0*/  MUFU.TANH R8, R8 ;  /* 0x0000000800087308 */ /* 0x000f620000002400 */
[----:B---3--:R-:W-:-:S07]  /*3bf0*/  IMAD.U32 R25, RZ, RZ, UR6 ;  /* 0x00000006ff197e24 */ /* 0x008fce000f8e00ff */
[----:B------:R-:W3:Y:S08]  /*3c00*/  MUFU.TANH R10, R10 ;  /* 0x0000000a000a7308 */ /* 0x000ef00000002400 */
[----:B------:R5:W-:Y:S01]  /*3c10*/  MUFU.TANH R102, R48 ;  /* 0x0000003000667308 */ /* 0x000be20000002400 */
[----:B-1----:R-:W-:-:S04]  /*3c20*/  FMNMX.FTZ R120, R44, R45, !PT ;  /* 0x0000002d2c787209 */ /* 0x002fc80007810000 */
[C---:B------:R-:W-:Y:S01]  /*3c30*/  FSETP.NEU.FTZ.AND P1, PT, R120.reuse, -INF , PT ;  /* 0xff8000007800780b */ /* 0x040fe20003f3d000 */
[----:B------:R-:W-:-:S02]  /*3c40*/  FFMA.FTZ R24, R120, R25, -8 ;  /* 0xc100000078187423 */ /* 0x000fc40000010019 */
[----:B------:R-:W-:Y:S03]  /*3c50*/  MUFU.TANH R9, R9 ;  /* 0x0000000900097308 */ /* 0x000fe60000002400 */
[----:B------:R-:W-:-:S05]  /*3c60*/  FSEL R24, R24, RZ, P1 ;  /* 0x000000ff18187208 */ /* 0x000fca0000800000 */
[----:B------:R-:W-:Y:S01]  /*3c70*/  FFMA.FTZ R32, R95, UR6, -R24 ;  /* 0x000000065f207c23 */ /* 0x000fe20008010818 */
[----:B------:R-:W-:Y:S01]  /*3c80*/  VIADDMNMX R95, R76, R81, R78, PT ;  /* 0x000000514c5f7246 */ /* 0x000fe2000380014e */
[----:B------:R-:W1:Y:S01]  /*3c90*/  MUFU.TANH R11, R11 ;  /* 0x0000000b000b7308 */ /* 0x000e620000002400 */
[----:B------:R-:W-:-:S01]  /*3ca0*/  FFMA.FTZ R87, R87, UR6, -R24 ;  /* 0x0000000657577c23 */ /* 0x000fc20008010818 */
[--C-:B------:R-:W-:Y:S01]  /*3cb0*/  FFMA.FTZ R69, R69, UR6, -R24.reuse ;  /* 0x0000000645457c23 */ /* 0x100fe20008010818 */
[----:B------:R-:W-:Y:S01]  /*3cc0*/  ISETP.GT.AND P1, PT, R95, RZ, PT ;  /* 0x000000ff5f00720c */ /* 0x000fe20003f24270 */
[--C-:B------:R-:W-:Y:S01]  /*3cd0*/  FFMA.FTZ R75, R75, UR6, -R24.reuse ;  /* 0x000000064b4b7c23 */ /* 0x100fe20008010818 */
[----:B------:R-:W-:Y:S01]  /*3ce0*/  ISETP.GT.AND P2, PT, R95, 0x1, PT ;  /* 0x000000015f00780c */ /* 0x000fe20003f44270 */
[--C-:B------:R-:W-:Y:S01]  /*3cf0*/  FFMA.FTZ R71, R71, UR6, -R24.reuse ;  /* 0x0000000647477c23 */ /* 0x100fe20008010818 */
[----:B------:R-:W-:Y:S01]  /*3d00*/  ISETP.GT.AND P3, PT, R95, 0x8, PT ;  /* 0x000000085f00780c */ /* 0x000fe20003f64270 */
[----:B------:R3:W-:Y:S01]  /*3d10*/  MUFU.TANH R104, R49 ;  /* 0x0000003100687308 */ /* 0x0007e20000002400 */
[----:B--2---:R-:W-:Y:S01]  /*3d20*/  FSEL R44, R3, -INF , P1 ;  /* 0xff800000032c7808 */ /* 0x004fe20000800000 */
[--C-:B------:R-:W-:Y:S01]  /*3d30*/  FFMA.FTZ R3, R91, UR6, -R24.reuse ;  /* 0x000000065b037c23 */ /* 0x100fe20008010818 */
[----:B0-----:R-:W-:Y:S01]  /*3d40*/  FSEL R45, R4, -INF , P2 ;  /* 0xff800000042d7808 */ /* 0x001fe20001000000 */
[--C-:B------:R-:W-:Y:S01]  /*3d50*/  FFMA.FTZ R93, R93, UR6, -R24.reuse ;  /* 0x000000065d5d7c23 */ /* 0x100fe20008010818 */
[----:B------:R-:W-:Y:S01]  /*3d60*/  ISETP.GT.AND P1, PT, R95, 0x9, PT ;  /* 0x000000095f00780c */ /* 0x000fe20003f24270 */
[--C-:B------:R-:W-:Y:S01]  /*3d70*/  FFMA.FTZ R25, R103, UR6, -R24.reuse ;  /* 0x0000000667197c23 */ /* 0x100fe20008010818 */
[----:B----4-:R-:W-:Y:S01]  /*3d80*/  FSEL R37, R5, -INF , P3 ;  /* 0xff80000005257808 */ /* 0x010fe20001800000 */
[----:B------:R-:W-:Y:S01]  /*3d90*/  MUFU.TANH R12, R12 ;  /* 0x0000000c000c7308 */ /* 0x000fe20000002400 */
[----:B-----5:R-:W-:Y:S01]  /*3da0*/  FMNMX.FTZ R48, R44, R45, !PT ;  /* 0x0000002d2c307209 */ /* 0x020fe20007810000 */
[--C-:B------:R-:W-:Y:S01]  /*3db0*/  FFMA.FTZ R29, R99, UR6, -R24.reuse ;  /* 0x00000006631d7c23 */ /* 0x100fe20008010818 */
[----:B------:R-:W-:Y:S01]  /*3dc0*/  ISETP.GT.AND P2, PT, R95, 0x10, PT ;  /* 0x000000105f00780c */ /* 0x000fe20003f44270 */
[--C-:B------:R-:W-:Y:S01]  /*3dd0*/  FFMA.FTZ R33, R97, UR6, -R24.reuse ;  /* 0x0000000661217c23 */ /* 0x100fe20008010818 */
[----:B------:R-:W-:Y:S01]  /*3de0*/  FSEL R36, R6, -INF , P1 ;  /* 0xff80000006247808 */ /* 0x000fe20000800000 */
[--C-:B------:R-:W-:Y:S01]  /*3df0*/  FFMA.FTZ R6, R89, UR6, -R24.reuse ;  /* 0x0000000659067c23 */ /* 0x100fe20008010818 */
[----:B------:R-:W-:Y:S01]  /*3e00*/  FMNMX.FTZ R5, R37, R48, !PT ;  /* 0x0000003025057209 */ /* 0x000fe20007810000 */
[----:B------:R-:W0:Y:S01]  /*3e10*/  MUFU.TANH R13, R13 ;  /* 0x0000000d000d7308 */ /* 0x000e220000002400 */
[----:B------:R-:W-:Y:S01]  /*3e20*/  ISETP.GT.AND P1, PT, R95, 0x11, PT ;  /* 0x000000115f00780c */ /* 0x000fe20003f24270 */
[--C-:B------:R-:W-:Y:S01]  /*3e30*/  FFMA.FTZ R42, R42, UR6, -R24.reuse ;  /* 0x000000062a2a7c23 */ /* 0x100fe20008010818 */
[----:B------:R-:W-:Y:S01]  /*3e40*/  FSEL R48, R7, -INF , P2 ;  /* 0xff80000007307808 */ /* 0x000fe20001000000 */
[--C-:B------:R-:W-:Y:S01]  /*3e50*/  FFMA.FTZ R41, R41, UR6, -R24.reuse ;  /* 0x0000000629297c23 */ /* 0x100fe20008010818 */
[----:B------:R-:W-:Y:S01]  /*3e60*/  FMNMX.FTZ R5, R36, R5, !PT ;  /* 0x0000000524057209 */ /* 0x000fe20007810000 */
[--C-:B------:R-:W-:Y:S01]  /*3e70*/  FFMA.FTZ R27, R27, UR6, -R24.reuse ;  /* 0x000000061b1b7c23 */ /* 0x100fe20008010818 */
[----:B---3--:R-:W-:Y:S01]  /*3e80*/  FSEL R49, R8, -INF , P1 ;  /* 0xff80000008317808 */ /* 0x008fe20000800000 */
[----:B------:R2:W-:Y:S01]  /*3e90*/  MUFU.TANH R106, R52 ;  /* 0x00000034006a7308 */ /* 0x0005e20000002400 */
[----:B------:R-:W-:Y:S01]  /*3ea0*/  ISETP.GT.AND P2, PT, R95, 0x18, PT ;  /* 0x000000185f00780c */ /* 0x000fe20003f44270 */
[--C-:B------:R-:W-:Y:S01]  /*3eb0*/  FFMA.FTZ R30, R30, UR6, -R24.reuse ;  /* 0x000000061e1e7c23 */ /* 0x100fe20008010818 */
[----:B------:R-:W-:Y:S01]  /*3ec0*/  FMNMX.FTZ R8, R48, R5, !PT ;  /* 0x0000000530087209 */ /* 0x000fe20007810000 */
[--C-:B------:R-:W-:Y:S01]  /*3ed0*/  FFMA.FTZ R31, R31, UR6, -R24.reuse ;  /* 0x000000061f1f7c23 */ /* 0x100fe20008010818 */
[----:B------:R-:W-:Y:S01]  /*3ee0*/  ISETP.GT.AND P1, PT, R95, 0x19, PT ;  /* 0x000000195f00780c */ /* 0x000fe20003f24270 */
[--C-:B------:R-:W-:Y:S01]  /*3ef0*/  FFMA.FTZ R55, R55, UR6, -R24.reuse ;  /* 0x0000000637377c23 */ /* 0x100fe20008010818 */
[----:B------:R-:W-:Y:S01]  /*3f00*/  FMNMX.FTZ R5, R49, R8, !PT ;  /* 0x0000000831057209 */ /* 0x000fe20007810000 */
[----:B------:R-:W3:Y:S01]  /*3f10*/  MUFU.TANH R14, R14 ;  /* 0x0000000e000e7308 */ /* 0x000ee20000002400 */
[----:B--2---:R-:W-:Y:S01]  /*3f20*/  FSEL R52, R10, -INF , P2 ;  /* 0xff8000000a347808 */ /* 0x004fe20001000000 */
[--C-:B------:R-:W-:Y:S01]  /*3f30*/  FFMA.FTZ R65, R65, UR6, -R24.reuse ;  /* 0x0000000641417c23 */ /* 0x100fe20008010818 */
[----:B------:R-:W-:Y:S01]  /*3f40*/  ISETP.GT.AND P2, PT, R95, 0x20, PT ;  /* 0x000000205f00780c */ /* 0x000fe20003f44270 */
[--C-:B------:R-:W-:Y:S01]  /*3f50*/  FFMA.FTZ R64, R64, UR6, -R24.reuse ;  /* 0x0000000640407c23 */ /* 0x100fe20008010818 */
[----:B------:R-:W-:Y:S01]  /*3f60*/  FMNMX.FTZ R8, R52, R5, !PT ;  /* 0x0000000534087209 */ /* 0x000fe20007810000 */
[--C-:B------:R-:W-:Y:S01]  /*3f70*/  FFMA.FTZ R39, R39, UR6, -R24.reuse ;  /* 0x0000000627277c23 */ /* 0x100fe20008010818 */
[----:B-1----:R-:W-:Y:S01]  /*3f80*/  FSEL R76, R11, -INF , P2 ;  /* 0xff8000000b4c7808 */ /* 0x002fe20001000000 */
[----:B------:R1:W-:Y:S01]  /*3f90*/  MUFU.TANH R107, R53 ;  /* 0x00000035006b7308 */ /* 0x0003e20000002400 */
[----:B------:R-:W-:Y:S01]  /*3fa0*/  ISETP.GT.AND P2, PT, R95, 0x28, PT ;  /* 0x000000285f00780c */ /* 0x000fe20003f44270 */
[--C-:B------:R-:W-:Y:S01]  /*3fb0*/  FFMA.FTZ R11, R83, UR6, -R24.reuse ;  /* 0x00000006530b7c23 */ /* 0x100fe20008010818 */
[----:B------:R-:W-:-:S01]  /*3fc0*/  FFMA.FTZ R35, R35, UR6, -R24 ;  /* 0x0000000623237c23 */ /* 0x000fc20008010818 */
[--C-:B------:R-:W-:Y:S01]  /*3fd0*/  FFMA.FTZ R34, R34, UR6, -R24.reuse ;  /* 0x0000000622227c23 */ /* 0x100fe20008010818 */
[----:B0-----:R-:W-:Y:S01]  /*3fe0*/  FSEL R80, R13, -INF , P2 ;  /* 0xff8000000d507808 */ /* 0x001fe20001000000 */
[----:B------:R-:W-:Y:S01]  /*3ff0*/  FFMA.FTZ R38, R38, UR6, -R24 ;  /* 0x0000000626267c23 */ /* 0x000fe20008010818 */
[----:B------:R-:W-:Y:S01]  /*4000*/  ISETP.GT.AND P2, PT, R95, 0x30, PT ;  /* 0x000000305f00780c */ /* 0x000fe20003f44270 */
[----:B------:R-:W0:Y:S01]  /*4010*/  MUFU.TANH R15, R15 ;  /* 0x0000000f000f7308 */ /* 0x000e220000002400 */
[----:B-1----:R-:W-:-:S02]  /*4020*/  FSEL R53, R9, -INF , P1 ;  /* 0xff80000009357808 */ /* 0x002fc40000800000 */
[----:B------:R-:W-:Y:S02]  /*4030*/  ISETP.GT.AND P1, PT, R95, 0x21, PT ;  /* 0x000000215f00780c */ /* 0x000fe40003f24270 */
[----:B------:R-:W-:Y:S01]  /*4040*/  FMNMX.FTZ R7, R53, R8, !PT ;  /* 0x0000000835077209 */ /* 0x000fe20007810000 */
[--C-:B------:R-:W-:Y:S01]  /*4050*/  FFMA.FTZ R8, R85, UR6, -R24.reuse ;  /* 0x0000000655087c23 */ /* 0x100fe20008010818 */
[----:B------:R-:W-:Y:S01]  /*4060*/  FSEL R78, R12, -INF , P1 ;  /* 0xff8000000c4e7808 */ /* 0x000fe20000800000 */
[----:B------:R-:W1:Y:S01]  /*4070*/  MUFU.TANH R20, R20 ;  /* 0x0000001400147308 */ /* 0x000e620000002400 */
[----:B------:R-:W-:Y:S01]  /*4080*/  FMNMX.FTZ R7, R76, R7, !PT ;  /* 0x000000074c077209 */ /* 0x000fe20007810000 */
[----:B------:R-:W-:Y:S01]  /*4090*/  FFMA.FTZ R85, R43, UR6, -R24 ;  /* 0x000000062b557c23 */ /* 0x000fe20008010818 */
[----:B------:R-:W-:Y:S02]  /*40a0*/  ISETP.GT.AND P1, PT, R95, 0x29, PT ;  /* 0x000000295f00780c */ /* 0x000fe40003f24270 */
[----:B------:R-:W-:-:S02]  /*40b0*/  FMNMX.FTZ R7, R78, R7, !PT ;  /* 0x000000074e077209 */ /* 0x000fc40007810000 */
[----:B---3--:R-:W-:Y:S01]  /*40c0*/  FSEL R81, R14, -INF , P1 ;  /* 0xff8000000e517808 */ /* 0x008fe20000800000 */
[----:B------:R-:W2:Y:S01]  /*40d0*/  MUFU.TANH R72, R72 ;  /* 0x0000004800487308 */ /* 0x000ea20000002400 */
[----:B------:R-:W-:Y:S02]  /*40e0*/  FMNMX.FTZ R10, R80, R7, !PT ;  /* 0x00000007500a7209 */ /* 0x000fe40007810000 */
[----:B------:R-:W-:Y:S02]  /*40f0*/  ISETP.GT.AND P1, PT, R95, 0x31, PT ;  /* 0x000000315f00780c */ /* 0x000fe40003f24270 */
[----:B0-----:R-:W-:Y:S02]  /*4100*/  FSEL R82, R15, -INF , P2 ;  /* 0xff8000000f527808 */ /* 0x001fe40001000000 */
[----:B------:R-:W-:Y:S01]  /*4110*/  FMNMX.FTZ R9, R81, R10, !PT ;  /* 0x0000000a51097209 */ /* 0x000fe20007810000 */
[----:B------:R-:W0:Y:S01]  /*4120*/  MUFU.TANH R21, R21 ;  /* 0x0000001500157308 */ /* 0x000e220000002400 */
[----:B------:R-:W-:Y:S01]  /*4130*/  ISETP.GT.AND P2, PT, R95, 0x38, PT ;  /* 0x000000385f00780c */ /* 0x000fe20003f44270 */
[----:B------:R-:W-:Y:S01]  /*4140*/  FFMA.FTZ R10, R79, UR6, -R24 ;  /* 0x000000064f0a7c23 */ /* 0x000fe20008010818 */
[----:B-1----:R-:W-:-:S02]  /*4150*/  FSEL R83, R20, -INF , P1 ;  /* 0xff80000014537808 */ /* 0x002fc40000800000 */
[----:B------:R-:W-:Y:S02]  /*4160*/  FMNMX.FTZ R12, R82, R9, !PT ;  /* 0x00000009520c7209 */ /* 0x000fe40007810000 */
[----:B------:R-:W-:Y:S01]  /*4170*/  ISETP.GT.AND P1, PT, R95, 0x39, PT ;  /* 0x000000395f00780c */ /* 0x000fe20003f24270 */
[----:B------:R-:W1:Y:S01]  /*4180*/  MUFU.TANH R73, R73 ;  /* 0x0000004900497308 */ /* 0x000e620000002400 */
[----:B--2---:R-:W-:Y:S02]  /*4190*/  FSEL R72, R72, -INF , P2 ;  /* 0xff80000048487808 */ /* 0x004fe40001000000 */
[----:B------:R-:W-:Y:S02]  /*41a0*/  FMNMX.FTZ R9, R83, R12, !PT ;  /* 0x0000000c53097209 */ /* 0x000fe40007810000 */
[----:B------:R-:W-:Y:S02]  /*41b0*/  ISETP.GT.AND P2, PT, R95, 0x40, PT ;  /* 0x000000405f00780c */ /* 0x000fe40003f44270 */
[----:B------:R-:W-:Y:S01]  /*41c0*/  FMNMX.FTZ R12, R72, R9, !PT ;  /* 0x00000009480c7209 */ /* 0x000fe20007810000 */
[----:B------:R-:W-:Y:S01]  /*41d0*/  MUFU.TANH R56, R56 ;  /* 0x0000003800387308 */ /* 0x000fe20000002400 */
[----:B0-----:R-:W-:Y:S01]  /*41e0*/  FSEL R79, R21, -INF , P1 ;  /* 0xff800000154f7808 */ /* 0x001fe20000800000 */
[----:B------:R-:W-:Y:S01]  /*41f0*/  FFMA.FTZ R21, R68, UR6, -R24 ;  /* 0x0000000644157c23 */ /* 0x000fe20008010818 */
[----:B------:R-:W-:-:S02]  /*4200*/  ISETP.GT.AND P1, PT, R95, 0x41, PT ;  /* 0x000000415f00780c */ /* 0x000fc40003f24270 */
[----:B------:R-:W-:-:S03]  /*4210*/  FMNMX.FTZ R12, R79, R12, !PT ;  /* 0x0000000c4f0c7209 */ /* 0x000fc60007810000 */
[----:B------:R-:W0:Y:S01]  /*4220*/  MUFU.TANH R57, R57 ;  /* 0x0000003900397308 */ /* 0x000e220000002400 */
[----:B-1----:R-:W-:Y:S02]  /*4230*/  FSEL R73, R73, -INF , P2 ;  /* 0xff80000049497808 */ /* 0x002fe40001000000 */
[----:B------:R-:W-:Y:S02]  /*4240*/  ISETP.GT.AND P2, PT, R95, 0x48, PT ;  /* 0x000000485f00780c */ /* 0x000fe40003f44270 */
[----:B------:R-:W-:-:S03]  /*4250*/  FMNMX.FTZ R14, R73, R12, !PT ;  /* 0x0000000c490e7209 */ /* 0x000fc60007810000 */
[----:B------:R-:W1:Y:S08]  /*4260*/  MUFU.TANH R58, R58 ;  /* 0x0000003a003a7308 */ /* 0x000e700000002400 */
[----:B------:R-:W2:Y:S01]  /*4270*/  MUFU.TANH R59, R59 ;  /* 0x0000003b003b7308 */ /* 0x000ea20000002400 */
[----:B0-----:R-:W-:Y:S02]  /*4280*/  FSEL R57, R57, -INF , P2 ;  /* 0xff80000039397808 */ /* 0x001fe40001000000 */
[----:B------:R-:W-:-:S05]  /*4290*/  ISETP.GT.AND P2, PT, R95, 0x50, PT ;  /* 0x000000505f00780c */ /* 0x000fca0003f44270 */
[----:B------:R0:W-:Y:S08]  /*42a0*/  MUFU.EX2 R7, R11 ;  /* 0x0000000b00077308 */ /* 0x0001f00000000800 */
[----:B------:R-:W-:Y:S01]  /*42b0*/  MUFU.TANH R60, R60 ;  /* 0x0000003c003c7308 */ /* 0x000fe20000002400 */
[----:B0-----:R-:W-:-:S01]  /*42c0*/  FFMA.FTZ R11, R77, UR6, -R24 ;  /* 0x000000064d0b7c23 */ /* 0x001fc20008010818 */
[----:B------:R-:W-:Y:S01]  /*42d0*/  FSEL R77, R56, -INF , P1 ;  /* 0xff800000384d7808 */ /* 0x000fe20000800000 */
[----:B------:R-:W-:-:S01]  /*42e0*/  FFMA.FTZ R56, R51, UR6, -R24 ;  /* 0x0000000633387c23 */ /* 0x000fc20008010818 */
[----:B------:R-:W-:-:S02]  /*42f0*/  ISETP.GT.AND P1, PT, R95, 0x49, PT ;  /* 0x000000495f00780c */ /* 0x000fc40003f24270 */
[----:B------:R-:W-:Y:S02]  /*4300*/  FMNMX.FTZ R14, R77, R14, !PT ;  /* 0x0000000e4d0e7209 */ /* 0x000fe40007810000 */
[----:B------:R-:W0:Y:S01]  /*4310*/  MUFU.TANH R62, R62 ;  /* 0x0000003e003e7308 */ /* 0x000e220000002400 */
[----:B-1----:R-:W-:Y:S02]  /*4320*/  FSEL R58, R58, -INF , P1 ;  /* 0xff8000003a3a7808 */ /* 0x002fe40000800000 */
[----:B------:R-:W-:Y:S02]  /*4330*/  FMNMX.FTZ R13, R57, R14, !PT ;  /* 0x0000000e390d7209 */ /* 0x000fe40007810000 */
[----:B------:R-:W-:Y:S02]  /*4340*/  ISETP.GT.AND P1, PT, R95, 0x51, PT ;  /* 0x000000515f00780c */ /* 0x000fe40003f24270 */
[----:B--2---:R-:W-:Y:S01]  /*4350*/  FSEL R59, R59, -INF , P2 ;  /* 0xff8000003b3b7808 */ /* 0x004fe20001000000 */
[----:B------:R-:W-:Y:S01]  /*4360*/  MUFU.TANH R61, R61 ;  /* 0x0000003d003d7308 */ /* 0x000fe20000002400 */
[----:B------:R-:W-:Y:S01]  /*4370*/  FMNMX.FTZ R14, R58, R13, !PT ;  /* 0x0000000d3a0e7209 */ /* 0x000fe20007810000 */
[----:B------:R-:W-:Y:S01]  /*4380*/  FFMA.FTZ R13, R70, UR6, -R24 ;  /* 0x00000006460d7c23 */ /* 0x000fe20008010818 */
[----:B------:R-:W-:-:S02]  /*4390*/  ISETP.GT.AND P2, PT, R95, 0x58, PT ;  /* 0x000000585f00780c */ /* 0x000fc40003f44270 */
[----:B------:R-:W-:-:S03]  /*43a0*/  FMNMX.FTZ R20, R59, R14, !PT ;  /* 0x0000000e3b147209 */ /* 0x000fc60007810000 */
[----:B------:R-:W1:Y:S01]  /*43b0*/  MUFU.TANH R63, R63 ;  /* 0x0000003f003f7308 */ /* 0x000e620000002400 */
[----:B0-----:R-:W-:Y:S02]  /*43c0*/  FSEL R89, R62, -INF , P2 ;  /* 0xff8000003e597808 */ /* 0x001fe40001000000 */
[----:B------:R-:W-:-:S05]  /*43d0*/  ISETP.GT.AND P2, PT, R95, 0x60, PT ;  /* 0x000000605f00780c */ /* 0x000fca0003f44270 */
[----:B------:R-:W0:Y:S08]  /*43e0*/  MUFU.TANH R40, R40 ;  /* 0x0000002800287308 */ /* 0x000e300000002400 */
[----:B------:R2:W-:Y:S01]  /*43f0*/  MUFU.EX2 R5, R87 ;  /* 0x0000005700057308 */ /* 0x0005e20000000800 */
[----:B-1----:R-:W-:Y:S02]  /*4400*/  FSEL R91, R63, -INF , P2 ;  /* 0xff8000003f5b7808 */ /* 0x002fe40001000000 */
[----:B------:R-:W-:-:S05]  /*4410*/  ISETP.GT.AND P2, PT, R95, 0x68, PT ;  /* 0x000000685f00780c */ /* 0x000fca0003f44270 */
[----:B------:R-:W1:Y:S01]  /*4420*/  MUFU.TANH R96, R96 ;  /* 0x0000006000607308 */ /* 0x000e620000002400 */
[----:B--2---:R-:W-:Y:S02]  /*4430*/  FSEL R87, R60, -INF , P1 ;  /* 0xff8000003c577808 */ /* 0x004fe40000800000 */
[----:B------:R-:W-:Y:S02]  /*4440*/  ISETP.GT.AND P1, PT, R95, 0x59, PT ;  /* 0x000000595f00780c */ /* 0x000fe40003f24270 */
[----:B------:R-:W-:Y:S02]  /*4450*/  FMNMX.FTZ R20, R87, R20, !PT ;  /* 0x0000001457147209 */ /* 0x000fe40007810000 */
[----:B------:R-:W-:Y:S01]  /*4460*/  FSEL R90, R61, -INF , P1 ;  /* 0xff8000003d5a7808 */ /* 0x000fe20000800000 */
[----:B------:R2:W3:Y:S01]  /*4470*/  MUFU.TANH R109, R28 ;  /* 0x0000001c006d7308 */ /* 0x0004e20000002400 */
[----:B------:R-:W-:Y:S02]  /*4480*/  FMNMX.FTZ R15, R89, R20, !PT ;  /* 0x00000014590f7209 */ /* 0x000fe40007810000 */
[----:B------:R-:W-:-:S02]  /*4490*/  ISETP.GT.AND P1, PT, R95, 0x61, PT ;  /* 0x000000615f00780c */ /* 0x000fc40003f24270 */
[----:B------:R-:W-:Y:S02]  /*44a0*/  FMNMX.FTZ R20, R90, R15, !PT ;  /* 0x0000000f5a147209 */ /* 0x000fe40007810000 */
[----:B0-----:R-:W-:Y:S01]  /*44b0*/  FSEL R88, R40, -INF , P1 ;  /* 0xff80000028587808 */ /* 0x001fe20000800000 */
[----:B------:R-:W0:Y:S01]  /*44c0*/  MUFU.TANH R98, R98 ;  /* 0x0000006200627308 */ /* 0x000e220000002400 */
[----:B------:R-:W-:Y:S01]  /*44d0*/  FMNMX.FTZ R15, R91, R20, !PT ;  /* 0x000000145b0f7209 */ /* 0x000fe20007810000 */
[----:B--2---:R-:W-:Y:S01]  /*44e0*/  FFMA.FTZ R28, R101, UR6, -R24 ;  /* 0x00000006651c7c23 */ /* 0x004fe20008010818 */
[C---:B------:R-:W-:Y:S02]  /*44f0*/  ISETP.GT.AND P1, PT, R95.reuse, 0x69, PT ;  /* 0x000000695f00780c */ /* 0x040fe40003f24270 */
[----:B-1----:R-:W-:Y:S02]  /*4500*/  FSEL R62, R96, -INF , P2 ;  /* 0xff800000603e7808 */ /* 0x002fe40001000000 */
[----:B------:R-:W-:Y:S01]  /*4510*/  FMNMX.FTZ R15, R88, R15, !PT ;  /* 0x0000000f580f7209 */ /* 0x000fe20007810000 */
[----:B------:R-:W-:Y:S01]  /*4520*/  MUFU.TANH R92, R92 ;  /* 0x0000005c005c7308 */ /* 0x000fe20000002400 */
[----:B------:R-:W-:-:S02]  /*4530*/  ISETP.GT.AND P2, PT, R95, 0x70, PT ;  /* 0x000000705f00780c */ /* 0x000fc40003f44270 */
[----:B------:R-:W-:Y:S02]  /*4540*/  FSEL R60, R100, -INF , P1 ;  /* 0xff800000643c7808 */ /* 0x000fe40000800000 */
[----:B------:R-:W-:Y:S02]  /*4550*/  CS2R R100, SRZ ;  /* 0x0000000000647805 */ /* 0x000fe4000001ff00 */
[----:B------:R-:W-:Y:S02]  /*4560*/  FMNMX.FTZ R15, R62, R15, !PT ;  /* 0x0000000f3e0f7209 */ /* 0x000fe40007810000 */
[----:B------:R-:W-:Y:S01]  /*4570*/  ISETP.GT.AND P1, PT, R95, 0x71, PT ;  /* 0x000000715f00780c */ /* 0x000fe20003f24270 */
[----:B------:R1:W-:Y:S01]  /*4580*/  MUFU.EX2 R20, R69 ;  /* 0x0000004500147308 */ /* 0x0003e20000000800 */
[----:B------:R-:W-:Y:S02]  /*4590*/  FSEL R61, R102, -INF , P2 ;  /* 0xff800000663d7808 */ /* 0x000fe40001000000 */
[----:B------:R-:W-:-:S02]  /*45a0*/  CS2R R102, SRZ ;  /* 0x0000000000667805 */ /* 0x000fc4000001ff00 */
[----:B------:R-:W-:Y:S01]  /*45b0*/  FMNMX.FTZ R40, R60, R15, !PT ;  /* 0x0000000f3c287209 */ /* 0x000fe20007810000 */
[----:B------:R-:W-:Y:S01]  /*45c0*/  FFMA.FTZ R15, R47, UR6, -R24 ;  /* 0x000000062f0f7c23 */ /* 0x000fe20008010818 */
[----:B------:R-:W-:Y:S02]  /*45d0*/  ISETP.GT.AND P2, PT, R95, 0x78, PT ;  /* 0x000000785f00780c */ /* 0x000fe40003f44270 */
[----:B------:R-:W-:Y:S01]  /*45e0*/  FSEL R63, R104, -INF , P1 ;  /* 0xff800000683f7808 */ /* 0x000fe20000800000 */
[----:B------:R-:W2:Y:S01]  /*45f0*/  MUFU.TANH R84, R84 ;  /* 0x0000005400547308 */ /* 0x000ea20000002400 */
[----:B------:R-:W-:Y:S02]  /*4600*/  FMNMX.FTZ R40, R61, R40, !PT ;  /* 0x000000283d287209 */ /* 0x000fe40007810000 */
[----:B------:R-:W-:Y:S02]  /*4610*/  ISETP.GT.AND P1, PT, R95, 0x79, PT ;  /* 0x000000795f00780c */ /* 0x000fe40003f24270 */
[----:B------:R-:W-:-:S02]  /*4620*/  FSEL R51, R106, -INF , P2 ;  /* 0xff8000006a337808 */ /* 0x000fc40001000000 */
[----:B------:R-:W-:Y:S01]  /*4630*/  FMNMX.FTZ R40, R63, R40, !PT ;  /* 0x000000283f287209 */ /* 0x000fe20007810000 */
[----:B------:R4:W-:Y:S01]  /*4640*/  MUFU.EX2 R9, R11 ;  /* 0x0000000b00097308 */ /* 0x0009e20000000800 */
[----:B------:R-:W-:Y:S02]  /*4650*/  ISETP.GT.AND P2, PT, R95, 0x80, PT ;  /* 0x000000805f00780c */ /* 0x000fe40003f44270 */
[----:B------:R-:W-:Y:S02]  /*4660*/  FSEL R68, R107, -INF , P1 ;  /* 0xff8000006b447808 */ /* 0x000fe40000800000 */
[----:B------:R-:W-:Y:S02]  /*4670*/  CS2R R106, SRZ ;  /* 0x00000000006a7805 */ /* 0x000fe4000001ff00 */
[----:B------:R-:W-:Y:S02]  /*4680*/  FMNMX.FTZ R47, R51, R40, !PT ;  /* 0x00000028332f7209 */ /* 0x000fe40007810000 */
[----:B------:R-:W-:Y:S01]  /*4690*/  ISETP.GT.AND P1, PT, R95, 0x81, PT ;  /* 0x000000815f00780c */ /* 0x000fe20003f24270 */
[----:B------:R-:W5:Y:S01]  /*46a0*/  MUFU.TANH R94, R94 ;  /* 0x0000005e005e7308 */ /* 0x000f620000002400 */
[----:B-1----:R-:W-:Y:S01]  /*46b0*/  FSEL R69, R108, -INF , P2 ;  /* 0xff8000006c457808 */ /* 0x002fe20001000000 */
[----:B----4-:R-:W-:Y:S01]  /*46c0*/  FFMA.FTZ R11, R74, UR6, -R24 ;  /* 0x000000064a0b7c23 */ /* 0x010fe20008010818 */
[----:B------:R-:W-:-:S02]  /*46d0*/  FMNMX.FTZ R40, R68, R47, !PT ;  /* 0x0000002f44287209 */ /* 0x000fc40007810000 */
[----:B------:R-:W-:Y:S02]  /*46e0*/  ISETP.GT.AND P2, PT, R95, 0x88, PT ;  /* 0x000000885f00780c */ /* 0x000fe40003f44270 */
[----:B------:R-:W-:Y:S01]  /*46f0*/  FSEL R47, R105, -INF , P1 ;  /* 0xff800000692f7808 */ /* 0x000fe20000800000 */
[----:B------:R-:W1:Y:S01]  /*4700*/  MUFU.TANH R86, R86 ;  /* 0x0000005600567308 */ /* 0x000e620000002400 */
[----:B------:R-:W-:Y:S02]  /*4710*/  FMNMX.FTZ R70, R69, R40, !PT ;  /* 0x0000002845467209 */ /* 0x000fe40007810000 */
[----:B------:R-:W-:Y:S02]  /*4720*/  CS2R R104, SRZ ;  /* 0x0000000000687805 */ /* 0x000fe4000001ff00 */
[----:B------:R-:W-:Y:S02]  /*4730*/  ISETP.GT.AND P1, PT, R95, 0x89, PT ;  /* 0x000000895f00780c */ /* 0x000fe40003f24270 */
[----:B---3--:R-:W-:-:S02]  /*4740*/  FSEL R43, R109, -INF , P2 ;  /* 0xff8000006d2b7808 */ /* 0x008fc40001000000 */
[----:B------:R-:W-:Y:S02]  /*4750*/  CS2R R108, SRZ ;  /* 0x00000000006c7805 */ /* 0x000fe4000001ff00 */
[----:B------:R-:W-:Y:S01]  /*4760*/  FMNMX.FTZ R74, R47, R70, !PT ;  /* 0x000000462f4a7209 */ /* 0x000fe20007810000 */
[----:B------:R3:W-:Y:S01]  /*4770*/  MUFU.EX2 R12, R75 ;  /* 0x0000004b000c7308 */ /* 0x0007e20000000800 */
[C---:B------:R-:W-:Y:S02]  /*4780*/  ISETP.GT.AND P2, PT, R95.reuse, 0x90, PT ;  /* 0x000000905f00780c */ /* 0x040fe40003f44270 */
[----:B0-----:R-:W-:Y:S02]  /*4790*/  FSEL R70, R98, -INF , P1 ;  /* 0xff80000062467808 */ /* 0x001fe40000800000 */
[----:B------:R-:W-:Y:S02]  /*47a0*/  CS2R R98, SRZ ;  /* 0x0000000000627805 */ /* 0x000fe4000001ff00 */
[----:B------:R-:W-:Y:S01]  /*47b0*/  ISETP.GT.AND P1, PT, R95, 0x91, PT ;  /* 0x000000915f00780c */ /* 0x000fe20003f24270 */
[----:B------:R0:W-:Y:S01]  /*47c0*/  MUFU.EX2 R14, R71 ;  /* 0x00000047000e7308 */ /* 0x0001e20000000800 */
[----:B---3--:R-:W-:-:S02]  /*47d0*/  FMNMX.FTZ R75, R43, R74, !PT ;  /* 0x0000004a2b4b7209 */ /* 0x008fc40007810000 */
[----:B--2---:R-:W-:Y:S02]  /*47e0*/  FSEL R74, R84, -INF , P1 ;  /* 0xff800000544a7808 */ /* 0x004fe40000800000 */
[----:B------:R-:W-:-:S03]  /*47f0*/  ISETP.GT.AND P1, PT, R95, 0x99, PT ;  /* 0x000000995f00780c */ /* 0x000fc60003f24270 */
[----:B------:R5:W-:Y:S01]  /*4800*/  MUFU.EX2 R40, R85 ;  /* 0x0000005500287308 */ /* 0x000be20000000800 */
[----:B0-----:R-:W-:Y:S02]  /*4810*/  FSEL R71, R92, -INF , P2 ;  /* 0xff8000005c477808 */ /* 0x001fe40001000000 */
[----:B------:R-:W-:Y:S02]  /*4820*/  FMNMX.FTZ R92, R70, R75, !PT ;  /* 0x0000004b465c7209 */ /* 0x000fe40007810000 */
[----:B------:R-:W-:Y:S02]  /*4830*/  ISETP.GT.AND P2, PT, R95, 0x98, PT ;  /* 0x000000985f00780c */ /* 0x000fe40003f44270 */
[----:B------:R-:W-:Y:S01]  /*4840*/  FMNMX.FTZ R75, R71, R92, !PT ;  /* 0x0000005c474b7209 */ /* 0x000fe20007810000 */
[----:B------:R0:W-:Y:S01]  /*4850*/  MUFU.EX2 R4, R93 ;  /* 0x0000005d00047308 */ /* 0x0001e20000000800 */
[----:B-----5:R-:W-:Y:S02]  /*4860*/  FSEL R85, R94, -INF , P2 ;  /* 0xff8000005e557808 */ /* 0x020fe40001000000 */
[----:B------:R-:W-:-:S02]  /*4870*/  FMNMX.FTZ R84, R74, R75, !PT ;  /* 0x0000004b4a547209 */ /* 0x000fc40007810000 */
[----:B-1----:R-:W-:Y:S02]  /*4880*/  FSEL R86, R86, -INF , P1 ;  /* 0xff80000056567808 */ /* 0x002fe40000800000 */
[----:B------:R-:W-:Y:S01]  /*4890*/  FMNMX.FTZ R75, R85, R84, !PT ;  /* 0x00000054554b7209 */ /* 0x000fe20007810000 */
[----:B------:R-:W-:-:S01]  /*48a0*/  FFMA.FTZ R84, R46, UR6, -R24 ;  /* 0x000000062e547c23 */ /* 0x000fc20008010818 */
[--C-:B------:R-:W-:Y:S01]  /*48b0*/  FFMA.FTZ R46, R50, UR6, -R24.reuse ;  /* 0x00000006322e7c23 */ /* 0x100fe20008010818 */
[----:B------:R-:W-:-:S01]  /*48c0*/  FFMA.FTZ R50, R66, UR6, -R24 ;  /* 0x0000000642327c23 */ /* 0x000fc20008010818 */
[----:B------:R-:W-:Y:S01]  /*48d0*/  FMNMX.FTZ R92, R86, R75, !PT ;  /* 0x0000004b565c7209 */ /* 0x000fe20007810000 */
[----:B------:R-:W-:-:S01]  /*48e0*/  FFMA.FTZ R75, R54, UR6, -R24 ;  /* 0x00000006364b7c23 */ /* 0x000fc20008010818 */
[--C-:B------:R-:W-:Y:S01]  /*48f0*/  FFMA.FTZ R54, R67, UR6, -R24.reuse ;  /* 0x0000000643367c23 */ /* 0x100fe20008010818 */
[----:B------:R-:W-:Y:S01]  /*4900*/  MUFU.EX2 R25, R25 ;  /* 0x0000001900197308 */ /* 0x000fe20000000800 */
[----:B------:R-:W-:-:S01]  /*4910*/  FFMA.FTZ R24, R26, UR6, -R24 ;  /* 0x000000061a187c23 */ /* 0x000fc20008010818 */
[----:B0-----:R-:W0:Y:S06]  /*4920*/  SHFL.BFLY PT, R93, R92, 0x2, 0x1f ;  /* 0x0c401f005c5d7f89 */ /* 0x001e2c00000e0000 */
[----:B------:R-:W1:Y:S08]  /*4930*/  MUFU.EX2 R28, R28 ;  /* 0x0000001c001c7308 */ /* 0x000e700000000800 */
[----:B------:R-:W-:Y:S08]  /*4940*/  MUFU.EX2 R29, R29 ;  /* 0x0000001d001d7308 */ /* 0x000ff00000000800 */
[----:B------:R-:W2:Y:S01]  /*4950*/  MUFU.EX2 R32, R32 ;  /* 0x0000002000207308 */ /* 0x000ea20000000800 */
[----:B-1----:R-:W-:-:S01]  /*4960*/  FADD.FTZ R96, R25, R28 ;  /* 0x0000001c19607221 */ /* 0x002fc20000010000 */
[----:B0-----:R-:W-:-:S05]  /*4970*/  FMNMX.FTZ R93, R92, R93, !PT ;  /* 0x0000005d5c5d7209 */ /* 0x001fca0007810000 */
[----:B------:R-:W0:Y:S01]  /*4980*/  SHFL.BFLY PT, R66, R93, 0x1, 0x1f ;  /* 0x0c201f005d427f89 */ /* 0x000e2200000e0000 */
[----:B------:R-:W-:Y:S08]  /*4990*/  MUFU.EX2 R33, R33 ;  /* 0x0000002100217308 */ /* 0x000ff00000000800 */
[----:B------:R-:W-:Y:S01]  /*49a0*/  MUFU.EX2 R3, R3 ;  /* 0x0000000300037308 */ /* 0x000fe20000000800 */
[----:B--2---:R-:W-:-:S04]  /*49b0*/  F2FP.SATFINITE.E4M3.F32.PACK_AB_MERGE_C R217, R32, R29, RZ ;  /* 0x0000001d20d9723e */ /* 0x004fc800048070ff */
[----:B------:R-:W-:-:S03]  /*49c0*/  F2FP.SATFINITE.E4M3.F32.PACK_AB_MERGE_C R217, R28, R25, R217 ;  /* 0x000000191cd9723e */ /* 0x000fc600048070d9 */
[----:B------:R-:W1:Y:S01]  /*49d0*/  MUFU.EX2 R6, R6 ;  /* 0x0000000600067308 */ /* 0x000e620000000800 */
[----:B0-----:R-:W-:Y:S01]  /*49e0*/  FMNMX.FTZ R121, R93, R66, !PT ;  /* 0x000000425d797209 */ /* 0x001fe20007810000 */
[----:B------:R-:W-:-:S06]  /*49f0*/  IMAD.U32 R66, RZ, RZ, UR6 ;  /* 0x00000006ff427e24 */ /* 0x000fcc000f8e00ff */
[----:B------:R-:W-:Y:S01]  /*4a00*/  MUFU.EX2 R8, R8 ;  /* 0x0000000800087308 */ /* 0x000fe20000000800 */
[C---:B------:R-:W-:Y:S01]  /*4a10*/  FSETP.NEU.FTZ.AND P1, PT, R121.reuse, -INF , PT ;  /* 0xff8000007900780b */ /* 0x040fe20003f3d000 */
[----:B------:R-:W-:-:S05]  /*4a20*/  FFMA.FTZ R66, R121, R66, -8 ;  /* 0xc100000079427423 */ /* 0x000fca0000010042 */
[----:B------:R-:W-:Y:S01]  /*4a30*/  FSEL R66, R66, RZ, P1 ;  /* 0x000000ff42427208 */ /* 0x000fe20000800000 */
[----:B------:R-:W0:Y:S01]  /*4a40*/  MUFU.EX2 R10, R10 ;  /* 0x0000000a000a7308 */ /* 0x000e220000000800 */
[----:B-1----:R-:W-:Y:S02]  /*4a50*/  F2FP.SATFINITE.E4M3.F32.PACK_AB_MERGE_C R219, R6, R3, RZ ;  /* 0x0000000306db723e */ /* 0x002fe400048070ff */
        /* <DEDUP_REMOVED lines=24> */
[----:B------:R-:W-:-:S01]  /*4be0*/  FFMA.FTZ R60, R60, UR6, -R66 ;  /* 0x000000063c3c7c23 */ /* 0x000fc20008010842 */
[--C-:B------:R-:W-:Y:S01]  /*4bf0*/  FFMA.FTZ R57, R57, UR6, -R66.reuse ;  /* 0x0000000639397c23 */ /* 0x100fe20008010842 */
[----:B------:R-:W-:-:S01]  /*4c00*/  FFMA.FTZ R58, R58, UR6, -R66 ;  /* 0x000000063a3a7c23 */ /* 0x000fc20008010842 */
[--C-:B------:R-:W-:Y:S01]  /*4c10*/  FFMA.FTZ R89, R89, UR6, -R66.reuse ;  /* 0x0000000659597c23 */ /* 0x100fe20008010842 */
[----:B------:R-:W-:-:S01]  /*4c20*/  FFMA.FTZ R90, R90, UR6, -R66 ;  /* 0x000000065a5a7c23 */ /* 0x000fc20008010842 */
[----:B------:R-:W-:Y:S01]  /*4c30*/  FFMA.FTZ R91, R91, UR6, -R66 ;  /* 0x000000065b5b7c23 */ /* 0x000fe20008010842 */
[----:B0-----:R-:W-:Y:S01]  /*4c40*/  F2FP.SATFINITE.E4M3.F32.PACK_AB_MERGE_C R213, R10, R7, RZ ;  /* 0x000000070ad5723e */ /* 0x001fe200048070ff */
[----:B------:R-:W0:Y:S01]  /*4c50*/  MUFU.EX2 R92, R92 ;  /* 0x0000005c005c7308 */ /* 0x000e220000000800 */
[----:B-1----:R-:W-:-:S01]  /*4c60*/  FADD.FTZ R94, R44, R45 ;  /* 0x0000002d2c5e7221 */ /* 0x002fc20000010000 */
[--C-:B------:R-:W-:Y:S01]  /*4c70*/  FFMA.FTZ R88, R88, UR6, -R66.reuse ;  /* 0x0000000658587c23 */ /* 0x100fe20008010842 */
[----:B------:R-:W-:-:S01]  /*4c80*/  FFMA.FTZ R62, R62, UR6, -R66 ;  /* 0x000000063e3e7c23 */ /* 0x000fc20008010842 */
[--C-:B------:R-:W-:Y:S01]  /*4c90*/  FFMA.FTZ R61, R61, UR6, -R66.reuse ;  /* 0x000000063d3d7c23 */ /* 0x100fe20008010842 */
[----:B------:R-:W-:-:S01]  /*4ca0*/  FFMA.FTZ R63, R63, UR6, -R66 ;  /* 0x000000063f3f7c23 */ /* 0x000fc20008010842 */
[----:B------:R-:W-:Y:S01]  /*4cb0*/  FFMA.FTZ R51, R51, UR6, -R66 ;  /* 0x0000000633337c23 */ /* 0x000fe20008010842 */
[----:B------:R-:W-:Y:S01]  /*4cc0*/  F2FP.SATFINITE.E4M3.F32.PACK_AB_MERGE_C R219, R4, R33, R219 ;  /* 0x0000002104db723e */ /* 0x000fe200048070db */
[----:B------:R-:W1:Y:S01]  /*4cd0*/  MUFU.EX2 R36, R36 ;  /* 0x0000002400247308 */ /* 0x000e620000000800 */
[----:B--2---:R-:W-:-:S01]  /*4ce0*/  FADD.FTZ R59, R67, R94 ;  /* 0x0000005e433b7221 */ /* 0x004fc20000010000 */
[--C-:B------:R-:W-:Y:S01]  /*4cf0*/  FFMA.FTZ R68, R68, UR6, -R66.reuse ;  /* 0x0000000644447c23 */ /* 0x100fe20008010842 */
[----:B------:R-:W-:-:S01]  /*4d00*/  FFMA.FTZ R69, R69, UR6, -R66 ;  /* 0x0000000645457c23 */ /* 0x000fc20008010842 */
[----:B------:R-:W-:Y:S01]  /*4d10*/  F2FP.SATFINITE.E4M3.F32.PACK_AB_MERGE_C R213, R8, R5, R213 ;  /* 0x0000000508d5723e */ /* 0x000fe200048070d5 */
        /* <DEDUP_REMOVED lines=9> */
[----:B------:R-:W-:-:S02]  /*4db0*/  F2FP.SATFINITE.E4M3.F32.PACK_AB_MERGE_C R216, R92, R67, RZ ;  /* 0x000000435cd8723e */ /* 0x000fc400048070ff */
[----:B------:R-:W-:Y:S01]  /*4dc0*/  MUFU.EX2 R93, R78 ;  /* 0x0000004e005d7308 */ /* 0x000fe20000000800 */
[----:B-1----:R-:W-:-:S01]  /*4dd0*/  FADD.FTZ R2, R36, R59 ;  /* 0x0000003b24027221 */ /* 0x002fc20000010000 */
[----:B------:R-:W-:Y:S02]  /*4de0*/  F2FP.SATFINITE.E4M3.F32.PACK_AB_MERGE_C R216, R45, R44, R216 ;  /* 0x0000002c2dd8723e */ /* 0x000fe400048070d8 */
[----:B------:R-:W-:-:S04]  /*4df0*/  CS2R R44, SRZ ;  /* 0x00000000002c7805 */ /* 0x000fc8000001ff00 */
[----:B------:R0:W-:Y:S01]  /*4e00*/  MUFU.EX2 R78, R77 ;  /* 0x0000004d004e7308 */ /* 0x0001e20000000800 */
[----:B--2---:R-:W-:-:S07]  /*4e10*/  FADD.FTZ R59, R37, R2 ;  /* 0x00000002253b7221 */ /* 0x004fce0000010000 */
[----:B------:R-:W1:Y:S01]  /*4e20*/  MUFU.EX2 R52, R52 ;  /* 0x0000003400347308 */ /* 0x000e620000000800 */
[----:B0-----:R-:W-:-:S01]  /*4e30*/  FADD.FTZ R77, R29, R96 ;  /* 0x000000601d4d7221 */ /* 0x001fc20000010000 */
[----:B------:R-:W-:-:S03]  /*4e40*/  CS2R R96, SRZ ;  /* 0x0000000000607805 */ /* 0x000fc6000001ff00 */
[----:B------:R-:W-:-:S03]  /*4e50*/  FADD.FTZ R94, R32, R77 ;  /* 0x0000004d205e7221 */ /* 0x000fc60000010000 */
[----:B------:R-:W0:Y:S01]  /*4e60*/  MUFU.EX2 R53, R53 ;  /* 0x0000003500357308 */ /* 0x000e220000000800 */
[----:B------:R-:W-:-:S04]  /*4e70*/  FADD.FTZ R77, R33, R94 ;  /* 0x0000005e214d7221 */ /* 0x000fc80000010000 */
[----:B------:R-:W-:-:S03]  /*4e80*/  FADD.FTZ R94, R4, R77 ;  /* 0x0000004d045e7221 */ /* 0x000fc60000010000 */
[----:B------:R-:W2:Y:S01]  /*4e90*/  MUFU.EX2 R76, R76 ;  /* 0x0000004c004c7308 */ /* 0x000ea20000000800 */
[----:B------:R-:W-:-:S01]  /*4ea0*/  FADD.FTZ R77, R3, R94 ;  /* 0x0000005e034d7221 */ /* 0x000fc20000010000 */
[----:B-1----:R-:W-:Y:S01]  /*4eb0*/  FADD.FTZ R2, R52, R59 ;  /* 0x0000003b34027221 */ /* 0x002fe20000010000 */
[----:B------:R-:W-:Y:S02]  /*4ec0*/  CS2R R94, SRZ ;  /* 0x00000000005e7805 */ /* 0x000fe4000001ff00 */
[----:B------:R-:W-:-:S03]  /*4ed0*/  FADD.FTZ R26, R6, R77 ;  /* 0x0000004d061a7221 */ /* 0x000fc60000010000 */
[----:B------:R-:W1:Y:S01]  /*4ee0*/  MUFU.EX2 R80, R80 ;  /* 0x0000005000507308 */ /* 0x000e620000000800 */
[----:B0-----:R-:W-:-:S01]  /*4ef0*/  FADD.FTZ R77, R53, R2 ;  /* 0x00000002354d7221 */ /* 0x001fc20000010000 */
[----:B------:R-:W-:Y:S02]  /*4f00*/  F2FP.SATFINITE.E4M3.F32.PACK_AB_MERGE_C R218, R53, R52, RZ ;  /* 0x0000003435da723e */ /* 0x000fe400048070ff */
[----:B------:R-:W-:Y:S02]  /*4f10*/  CS2R R52, SRZ ;  /* 0x0000000000347805 */ /* 0x000fe4000001ff00 */
[----:B------:R-:W-:Y:S02]  /*4f20*/  F2FP.SATFINITE.E4M3.F32.PACK_AB_MERGE_C R218, R37, R36, R218 ;  /* 0x0000002425da723e */ /* 0x000fe400048070da */
[----:B------:R-:W-:Y:S01]  /*4f30*/  CS2R R36, SRZ ;  /* 0x0000000000247805 */ /* 0x000fe2000001ff00 */
[----:B------:R-:W0:Y:S01]  /*4f40*/  MUFU.EX2 R81, R81 ;  /* 0x0000005100517308 */ /* 0x000e220000000800 */
[----:B--2---:R-:W-:-:S04]  /*4f50*/  FADD.FTZ R2, R76, R77 ;  /* 0x0000004d4c027221 */ /* 0x004fc80000010000 */
[----:B------:R-:W-:-:S03]  /*4f60*/  FADD.FTZ R77, R93, R2 ;  /* 0x000000025d4d7221 */ /* 0x000fc60000010000 */
[----:B------:R2:W-:Y:S01]  /*4f70*/  MUFU.EX2 R82, R87 ;  /* 0x0000005700527308 */ /* 0x0005e20000000800 */
[----:B-1----:R-:W-:-:S07]  /*4f80*/  FADD.FTZ R2, R80, R77 ;  /* 0x0000004d50027221 */ /* 0x002fce0000010000 */
[----:B------:R-:W1:Y:S01]  /*4f90*/  MUFU.EX2 R48, R48 ;  /* 0x0000003000307308 */ /* 0x000e620000000800 */
[----:B--2---:R-:W-:-:S01]  /*4fa0*/  FADD.FTZ R87, R5, R26 ;  /* 0x0000001a05577221 */ /* 0x004fc20000010000 */
[C---:B0-----:R-:W-:Y:S01]  /*4fb0*/  FADD.FTZ R77, R81.reuse, R2 ;  /* 0x00000002514d7221 */ /* 0x041fe20000010000 */
[----:B------:R-:W-:Y:S02]  /*4fc0*/  F2FP.SATFINITE.E4M3.F32.PACK_AB_MERGE_C R212, R81, R80, RZ ;  /* 0x0000005051d4723e */ /* 0x000fe400048070ff */
[----:B------:R-:W-:Y:S01]  /*4fd0*/  CS2R R80, SRZ ;  /* 0x0000000000507805 */ /* 0x000fe2000001ff00 */
[----:B------:R-:W-:-:S01]  /*4fe0*/  FADD.FTZ R26, R8, R87 ;  /* 0x00000057081a7221 */ /* 0x000fc20000010000 */
[----:B------:R-:W-:Y:S01]  /*4ff0*/  F2FP.SATFINITE.E4M3.F32.PACK_AB_MERGE_C R212, R93, R76, R212 ;  /* 0x0000004c5dd4723e */ /* 0x000fe200048070d4 */
[----:B------:R-:W0:Y:S02]  /*5000*/  MUFU.EX2 R83, R83 ;  /* 0x0000005300537308 */ /* 0x000e240000000800 */
[----:B------:R-:W-:-:S01]  /*5010*/  FADD.FTZ R87, R7, R26 ;  /* 0x0000001a07577221 */ /* 0x000fc20000010000 */
[----:B------:R-:W-:-:S03]  /*5020*/  CS2R R92, SRZ ;  /* 0x00000000005c7805 */ /* 0x000fc6000001ff00 */
[----:B------:R-:W-:Y:S02]  /*5030*/  FADD.FTZ R26, R10, R87 ;  /* 0x000000570a1a7221 */ /* 0x000fe40000010000 */
[----:B------:R-:W-:Y:S02]  /*5040*/  MUFU.EX2 R11, R11 ;  /* 0x0000000b000b7308 */ /* 0x000fe40000000800 */
[----:B------:R-:W-:-:S01]  /*5050*/  FADD.FTZ R87, R9, R26 ;  /* 0x0000001a09577221 */ /* 0x000fc20000010000 */
[----:B-1----:R-:W-:-:S05]  /*5060*/  FADD.FTZ R26, R48, R77 ;  /* 0x0000004d301a7221 */ /* 0x002fca0000010000 */
[----:B------:R-:W1:Y:S01]  /*5070*/  MUFU.EX2 R72, R72 ;  /* 0x0000004800487308 */ /* 0x000e620000000800 */
[----:B0-----:R-:W-:-:S07]  /*5080*/  FADD.FTZ R77, R83, R26 ;  /* 0x0000001a534d7221 */ /* 0x001fce0000010000 */
[----:B------:R-:W0:Y:S08]  /*5090*/  MUFU.EX2 R79, R79 ;  /* 0x0000004f004f7308 */ /* 0x000e300000000800 */
[----:B------:R-:W-:Y:S01]  /*50a0*/  MUFU.EX2 R13, R13 ;  /* 0x0000000d000d7308 */ /* 0x000fe20000000800 */
[----:B-1----:R-:W-:-:S01]  /*50b0*/  FADD.FTZ R26, R72, R77 ;  /* 0x0000004d481a7221 */ /* 0x002fc20000010000 */
[----:B------:R-:W-:-:S06]  /*50c0*/  CS2R R76, SRZ ;  /* 0x00000000004c7805 */ /* 0x000fcc000001ff00 */
[----:B------:R-:W1:Y:S01]  /*50d0*/  MUFU.EX2 R73, R73 ;  /* 0x0000004900497308 */ /* 0x000e620000000800 */
[----:B0-----:R-:W-:-:S01]  /*50e0*/  FADD.FTZ R26, R79, R26 ;  /* 0x0000001a4f1a7221 */ /* 0x001fc20000010000 */
[----:B------:R-:W-:-:S04]  /*50f0*/  F2FP.SATFINITE.E4M3.F32.PACK_AB_MERGE_C R72, R79, R72, RZ ;  /* 0x000000484f48723e */ /* 0x000fc800048070ff */
[----:B------:R-:W-:Y:S02]  /*5100*/  F2FP.SATFINITE.E4M3.F32.PACK_AB_MERGE_C R214, R83, R48, R72 ;  /* 0x0000003053d6723e */ /* 0x000fe40004807048 */
[----:B------:R0:W-:Y:S08]  /*5110*/  MUFU.EX2 R59, R60 ;  /* 0x0000003c003b7308 */ /* 0x0001f00000000800 */
[----:B------:R-:W2:Y:S01]  /*5120*/  MUFU.EX2 R21, R21 ;  /* 0x0000001500157308 */ /* 0x000ea20000000800 */
[----:B0-----:R-:W-:-:S01]  /*5130*/  FADD.FTZ R60, R12, R87 ;  /* 0x000000570c3c7221 */ /* 0x001fc20000010000 */
[----:B-1----:R-:W-:-:S03]  /*5140*/  FADD.FTZ R3, R73, R26 ;  /* 0x0000001a49037221 */ /* 0x002fc60000010000 */
[----:B------:R-:W-:Y:S01]  /*5150*/  FADD.FTZ R87, R11, R60 ;  /* 0x0000003c0b577221 */ /* 0x000fe20000010000 */
[----:B------:R-:W-:-:S01]  /*5160*/  FADD.FTZ R6, R78, R3 ;  /* 0x000000034e067221 */ /* 0x000fc20000010000 */
[C---:B------:R-:W-:Y:S01]  /*5170*/  F2FP.SATFINITE.E4M3.F32.PACK_AB_MERGE_C R11, R14.reuse, R11, RZ ;  /* 0x0000000b0e0b723e */ /* 0x040fe200048070ff */
[----:B------:R-:W0:Y:S01]  /*5180*/  MUFU.EX2 R57, R57 ;  /* 0x0000003900397308 */ /* 0x000e220000000800 */
[----:B------:R-:W-:-:S01]  /*5190*/  FADD.FTZ R32, R14, R87 ;  /* 0x000000570e207221 */ /* 0x000fc20000010000 */
[----:B------:R-:W-:Y:S02]  /*51a0*/  CS2R R86, SRZ ;  /* 0x0000000000567805 */ /* 0x000fe4000001ff00 */
[----:B------:R-:W-:Y:S01]  /*51b0*/  F2FP.SATFINITE.E4M3.F32.PACK_AB_MERGE_C R215, R12, R9, R11 ;  /* 0x000000090cd7723e */ /* 0x000fe2000480700b */
[----:B------:R-:W-:Y:S01]  /*51c0*/  FADD.FTZ R29, R13, R32 ;  /* 0x000000200d1d7221 */ /* 0x000fe20000010000 */
[----:B------:R-:W-:Y:S02]  /*51d0*/  CS2R R32, SRZ ;  /* 0x0000000000207805 */ /* 0x000fe4000001ff00 */
[----:B------:R-:W1:Y:S01]  /*51e0*/  MUFU.EX2 R56, R56 ;  /* 0x0000003800387308 */ /* 0x000e620000000800 */
[----:B------:R-:W-:-:S04]  /*51f0*/  FADD.FTZ R26, R20, R29 ;  /* 0x0000001d141a7221 */ /* 0x000fc80000010000 */
[----:B--2---:R-:W-:-:S03]  /*5200*/  FADD.FTZ R29, R21, R26 ;  /* 0x0000001a151d7221 */ /* 0x004fc60000010000 */
[----:B------:R-:W2:Y:S01]  /*5210*/  MUFU.EX2 R58, R58 ;  /* 0x0000003a003a7308 */ /* 0x000ea20000000800 */
[----:B0-----:R-:W-:-:S07]  /*5220*/  FADD.FTZ R3, R57, R6 ;  /* 0x0000000639037221 */ /* 0x001fce0000010000 */
[----:B------:R-:W0:Y:S01]  /*5230*/  MUFU.EX2 R15, R15 ;  /* 0x0000000f000f7308 */ /* 0x000e220000000800 */
[----:B-1----:R-:W-:-:S01]  /*5240*/  FADD.FTZ R26, R56, R29 ;  /* 0x0000001d381a7221 */ /* 0x002fc20000010000 */
[----:B------:R-:W-:Y:S02]  /*5250*/  F2FP.SATFINITE.E4M3.F32.PACK_AB_MERGE_C R21, R56, R21, RZ ;  /* 0x000000153815723e */ /* 0x000fe400048070ff */
[----:B------:R-:W-:Y:S02]  /*5260*/  CS2R R28, SRZ ;  /* 0x00000000001c7805 */ /* 0x000fe4000001ff00 */
[----:B------:R-:W-:Y:S02]  /*5270*/  F2FP.SATFINITE.E4M3.F32.PACK_AB_MERGE_C R209, R20, R13, R21 ;  /* 0x0000000d14d1723e */ /* 0x000fe40004807015 */
[----:B------:R-:W1:Y:S01]  /*5280*/  MUFU.EX2 R49, R49 ;  /* 0x0000003100317308 */ /* 0x000e620000000800 */
[----:B--2---:R-:W-:-:S01]  /*5290*/  FADD.FTZ R10, R58, R3 ;  /* 0x000000033a0a7221 */ /* 0x004fc20000010000 */
[----:B------:R-:W-:-:S04]  /*52a0*/  F2FP.SATFINITE.E4M3.F32.PACK_AB_MERGE_C R57, R58, R57, RZ ;  /* 0x000000393a39723e */ /* 0x000fc800048070ff */
[----:B------:R-:W-:Y:S02]  /*52b0*/  F2FP.SATFINITE.E4M3.F32.PACK_AB_MERGE_C R208, R78, R73, R57 ;  /* 0x000000494ed0723e */ /* 0x000fe40004807039 */
[----:B------:R-:W-:Y:S01]  /*52c0*/  CS2R R78, SRZ ;  /* 0x00000000004e7805 */ /* 0x000fe2000001ff00 */
[----:B------:R-:W2:Y:S01]  /*52d0*/  MUFU.EX2 R42, R42 ;  /* 0x0000002a002a7308 */ /* 0x000ea20000000800 */
[----:B0-----:R-:W-:-:S01]  /*52e0*/  FADD.FTZ R7, R15, R26 ;  /* 0x0000001a0f077221 */ /* 0x001fc20000010000 */
[----:B------:R-:W-:Y:S02]  /*52f0*/  CS2R R72, SRZ ;  /* 0x0000000000487805 */ /* 0x000fe4000001ff00 */
[----:B------:R-:W-:Y:S01]  /*5300*/  CS2R R56, SRZ ;  /* 0x0000000000387805 */ /* 0x000fe2000001ff00 */
[----:B------:R-:W-:-:S03]  /*5310*/  FADD.FTZ R7, R40, R7 ;  /* 0x0000000728077221 */ /* 0x000fc60000010000 */
[----:B------:R-:W0:Y:S01]  /*5320*/  MUFU.EX2 R89, R89 ;  /* 0x0000005900597308 */ /* 0x000e220000000800 */
[----:B-1----:R-:W-:-:S04]  /*5330*/  FADD.FTZ R3, R49, R10 ;  /* 0x0000000a31037221 */ /* 0x002fc80000010000 */
[----:B------:R-:W-:-:S03]  /*5340*/  FADD.FTZ R10, R82, R3 ;  /* 0x00000003520a7221 */ /* 0x000fc60000010000 */
[----:B------:R-:W1:Y:S01]  /*5350*/  MUFU.EX2 R41, R41 ;  /* 0x0000002900297308 */ /* 0x000e620000000800 */
[----:B--2---:R-:W-:-:S07]  /*5360*/  FADD.FTZ R14, R42, R7 ;  /* 0x000000072a0e7221 */ /* 0x004fce0000010000 */
[----:B------:R-:W2:Y:S01]  /*5370*/  MUFU.EX2 R90, R90 ;  /* 0x0000005a005a7308 */ /* 0x000ea20000000800 */
[----:B0-----:R-:W-:-:S07]  /*5380*/  FADD.FTZ R3, R89, R10 ;  /* 0x0000000a59037221 */ /* 0x001fce0000010000 */
[----:B------:R-:W0:Y:S01]  /*5390*/  MUFU.EX2 R27, R27 ;  /* 0x0000001b001b7308 */ /* 0x000e220000000800 */
[----:B-1----:R-:W-:-:S01]  /*53a0*/  FADD.FTZ R14, R41, R14 ;  /* 0x0000000e290e7221 */ /* 0x002fc20000010000 */
[----:B------:R-:W-:-:S04]  /*53b0*/  F2FP.SATFINITE.E4M3.F32.PACK_AB_MERGE_C R42, R41, R42, RZ ;  /* 0x0000002a292a723e */ /* 0x000fc800048070ff */
[----:B------:R-:W-:Y:S02]  /*53c0*/  F2FP.SATFINITE.E4M3.F32.PACK_AB_MERGE_C R211, R40, R15, R42 ;  /* 0x0000000f28d3723e */ /* 0x000fe4000480702a */
[----:B------:R-:W-:Y:S01]  /*53d0*/  CS2R R40, SRZ ;  /* 0x0000000000287805 */ /* 0x000fe2000001ff00 */
        /* <DEDUP_REMOVED lines=32> */
[----:B------:R1:W3:Y:S01]  /*55e0*/  MUFU.EX2 R2, R63 ;  /* 0x0000003f00027308 */ /* 0x0002e20000000800 */
[----:B--2---:R-:W-:-:S07]  /*55f0*/  FADD.FTZ R3, R61, R4 ;  /* 0x000000043d037221 */ /* 0x004fce0000010000 */
[----:B------:R-:W2:Y:S01]  /*5600*/  MUFU.EX2 R50, R50 ;  /* 0x0000003200327308 */ /* 0x000ea20000000800 */
[----:B0-----:R-:W-:-:S01]  /*5610*/  FADD.FTZ R5, R75, R8 ;  /* 0x000000084b057221 */ /* 0x001fc20000010000 */
[----:B-1----:R-:W-:-:S06]  /*5620*/  CS2R R62, SRZ ;  /* 0x00000000003e7805 */ /* 0x002fcc000001ff00 */
[----:B------:R-:W0:Y:S01]  /*5630*/  MUFU.EX2 R51, R51 ;  /* 0x0000003300337308 */ /* 0x000e220000000800 */
[----:B---3--:R-:W-:-:S07]  /*5640*/  FADD.FTZ R4, R2, R3 ;  /* 0x0000000302047221 */ /* 0x008fce0000010000 */
        /* <DEDUP_REMOVED lines=16> */
[----:B------:R0:W3:Y:S01]  /*5750*/  MUFU.EX2 R6, R47 ;  /* 0x0000002f00067308 */ /* 0x0000e20000000800 */
[----:B-1----:R-:W-:-:S07]  /*5760*/  FADD.FTZ R3, R69, R68 ;  /* 0x0000004445037221 */ /* 0x002fce0000010000 */
[----:B------:R-:W1:Y:S01]  /*5770*/  MUFU.EX2 R64, R64 ;  /* 0x0000004000407308 */ /* 0x000e620000000800 */
[----:B--2---:R-:W-:-:S01]  /*5780*/  FADD.FTZ R5, R65, R4 ;  /* 0x0000000441057221 */ /* 0x004fc20000010000 */
[----:B0-----:R-:W-:-:S06]  /*5790*/  CS2R R46, SRZ ;  /* 0x00000000002e7805 */ /* 0x001fcc000001ff00 */
[----:B------:R-:W0:Y:S01]  /*57a0*/  MUFU.EX2 R43, R43 ;  /* 0x0000002b002b7308 */ /* 0x000e220000000800 */
[----:B---3--:R-:W-:-:S07]  /*57b0*/  FADD.FTZ R4, R6, R3 ;  /* 0x0000000306047221 */ /* 0x008fce0000010000 */
[----:B------:R-:W2:Y:S01]  /*57c0*/  MUFU.EX2 R39, R39 ;  /* 0x0000002700277308 */ /* 0x000ea20000000800 */
[----:B-1----:R-:W-:-:S07]  /*57d0*/  FADD.FTZ R8, R64, R5 ;  /* 0x0000000540087221 */ /* 0x002fce0000010000 */
[----:B------:R-:W1:Y:S01]  /*57e0*/  MUFU.EX2 R70, R70 ;  /* 0x0000004600467308 */ /* 0x000e620000000800 */
[----:B0-----:R-:W-:-:S07]  /*57f0*/  FADD.FTZ R5, R43, R4 ;  /* 0x000000042b057221 */ /* 0x001fce0000010000 */
[----:B------:R-:W0:Y:S01]  /*5800*/  MUFU.EX2 R35, R35 ;  /* 0x0000002300237308 */ /* 0x000e220000000800 */
[----:B--2---:R-:W-:-:S01]  /*5810*/  FADD.FTZ R8, R39, R8 ;  /* 0x0000000827087221 */ /* 0x004fc20000010000 */
[----:B------:R-:W-:-:S04]  /*5820*/  F2FP.SATFINITE.E4M3.F32.PACK_AB_MERGE_C R64, R39, R64, RZ ;  /* 0x000000402740723e */ /* 0x000fc800048070ff */
[----:B------:R-:W-:Y:S02]  /*5830*/  F2FP.SATFINITE.E4M3.F32.PACK_AB_MERGE_C R201, R65, R54, R64 ;  /* 0x0000003641c9723e */ /* 0x000fe40004807040 */
[----:B------:R-:W-:Y:S01]  /*5840*/  CS2R R64, SRZ ;  /* 0x0000000000407805 */ /* 0x000fe2000001ff00 */
[----:B------:R-:W2:Y:S01]  /*5850*/  MUFU.EX2 R71, R71 ;  /* 0x0000004700477308 */ /* 0x000ea20000000800 */
[C---:B-1----:R-:W-:Y:S01]  /*5860*/  F2FP.SATFINITE.E4M3.F32.PACK_AB_MERGE_C R43, R70.reuse, R43, RZ ;  /* 0x0000002b462b723e */ /* 0x042fe200048070ff */
[----:B------:R-:W-:Y:S01]  /*5870*/  FADD.FTZ R70, R70, R5 ;  /* 0x0000000546467221 */ /* 0x000fe20000010000 */
[----:B------:R-:W-:Y:S02]  /*5880*/  CS2R R54, SRZ ;  /* 0x0000000000367805 */ /* 0x000fe4000001ff00 */
[----:B------:R-:W-:Y:S02]  /*5890*/  F2FP.SATFINITE.E4M3.F32.PACK_AB_MERGE_C R200, R6, R69, R43 ;  /* 0x0000004506c8723e */ /* 0x000fe4000480702b */
[----:B------:R-:W-:-:S02]  /*58a0*/  CS2R R68, SRZ ;  /* 0x0000000000447805 */ /* 0x000fc4000001ff00 */
[----:B------:R-:W-:Y:S01]  /*58b0*/  CS2R R42, SRZ ;  /* 0x00000000002a7805 */ /* 0x000fe2000001ff00 */
[----:B------:R-:W1:Y:S01]  /*58c0*/  MUFU.EX2 R34, R34 ;  /* 0x0000002200227308 */ /* 0x000e620000000800 */
[----:B0-----:R-:W-:-:S07]  /*58d0*/  FADD.FTZ R7, R35, R8 ;  /* 0x0000000823077221 */ /* 0x001fce0000010000 */
[----:B------:R-:W0:Y:S01]  /*58e0*/  MUFU.EX2 R74, R74 ;  /* 0x0000004a004a7308 */ /* 0x000e220000000800 */
[----:B--2---:R-:W-:-:S07]  /*58f0*/  FADD.FTZ R5, R71, R70 ;  /* 0x0000004647057221 */ /* 0x004fce0000010000 */
[----:B------:R-:W-:Y:S01]  /*5900*/  MUFU.EX2 R38, R38 ;  /* 0x0000002600267308 */ /* 0x000fe20000000800 */
[----:B-1----:R-:W-:-:S07]  /*5910*/  FADD.FTZ R7, R34, R7 ;  /* 0x0000000722077221 */ /* 0x002fce0000010000 */
[----:B------:R1:W2:Y:S01]  /*5920*/  MUFU.EX2 R3, R24 ;  /* 0x0000001800037308 */ /* 0x0002a20000000800 */
[----:B0-----:R-:W-:-:S07]  /*5930*/  FADD.FTZ R2, R74, R5 ;  /* 0x000000054a027221 */ /* 0x001fce0000010000 */
[----:B------:R-:W-:Y:S01]  /*5940*/  MUFU.EX2 R85, R85 ;  /* 0x0000005500557308 */ /* 0x000fe20000000800 */
[----:B-1----:R-:W-:-:S07]  /*5950*/  CS2R R24, SRZ ;  /* 0x0000000000187805 */ /* 0x002fce000001ff00 */
[----:B------:R-:W0:Y:S01]  /*5960*/  MUFU.EX2 R66, R66 ;  /* 0x0000004200427308 */ /* 0x000e220000000800 */
[----:B--2---:R-:W-:Y:S01]  /*5970*/  F2FP.SATFINITE.E4M3.F32.PACK_AB_MERGE_C R5, R3, R38, RZ ;  /* 0x000000260305723e */ /* 0x004fe200048070ff */
[----:B------:R-:W-:-:S03]  /*5980*/  FADD.FTZ R38, R38, R7 ;  /* 0x0000000726267221 */ /* 0x000fc60000010000 */
[----:B------:R-:W-:Y:S02]  /*5990*/  F2FP.SATFINITE.E4M3.F32.PACK_AB_MERGE_C R203, R34, R35, R5 ;  /* 0x0000002322cb723e */ /* 0x000fe40004807005 */
[----:B------:R-:W-:Y:S02]  /*59a0*/  CS2R R34, SRZ ;  /* 0x0000000000227805 */ /* 0x000fe4000001ff00 */
[----:B0-----:R-:W-:Y:S01]  /*59b0*/  F2FP.SATFINITE.E4M3.F32.PACK_AB_MERGE_C R4, R66, R85, RZ ;  /* 0x000000554204723e */ /* 0x001fe200048070ff */
[----:B------:R-:W-:-:S01]  /*59c0*/  FADD.FTZ R85, R85, R2 ;  /* 0x0000000255557221 */ /* 0x000fc20000010000 */
[----:B------:R-:W-:Y:S01]  /*59d0*/  FADD.FTZ R2, R3, R38 ;  /* 0x0000002603027221 */ /* 0x000fe20000010000 */
[----:B------:R-:W-:Y:S02]  /*59e0*/  CS2R R38, SRZ ;  /* 0x0000000000267805 */ /* 0x000fe4000001ff00 */
[----:B------:R-:W-:Y:S01]  /*59f0*/  F2FP.SATFINITE.E4M3.F32.PACK_AB_MERGE_C R202, R74, R71, R4 ;  /* 0x000000474aca723e */ /* 0x000fe20004807004 */
[----:B------:R-:W-:-:S01]  /*5a00*/  FADD.FTZ R3, R66, R85 ;  /* 0x0000005542037221 */ /* 0x000fc20000010000 */
[----:B------:R-:W-:-:S02]  /*5a10*/  CS2R R84, SRZ ;  /* 0x0000000000547805 */ /* 0x000fc4000001ff00 */
        /* <DEDUP_REMOVED lines=9> */
[----:B------:R-:W-:-:S06]  /*5ab0*/  ULDC UR53, c[0x0][0x988] ;  /* 0x0002620000357ab9 */ /* 0x000fcc0000000800 */
.L_x_2431:
[----:B------:R-:W-:Y:S01]  /*5ac0*/  ISETP.NE.AND P2, PT, RZ, UR43, PT ;  /* 0x0000002bff007c0c */ /* 0x000fe2000bf45270 */
[----:B------:R-:W-:-:S04]  /*5ad0*/  UISETP.NE.AND UP0, UPT, UR57, 0x1, UPT ;  /* 0x000000013900788c */ /* 0x000fc8000bf05270 */
[----:B------:R-:W-:-:S04]  /*5ae0*/  USEL UR45, URZ, 0x1, UP0 ;  /* 0x000000013f2d7887 */ /* 0x000fc80008000000 */
[----:B------:R-:W-:-:S04]  /*5af0*/  ULOP3.LUT UR45, UR59, UR45, URZ, 0x3c, !UPT ;  /* 0x0000002d3b2d7292 */ /* 0x000fc8000f8e3c3f */
[----:B------:R-:W-:Y:S08]  /*5b00*/  @P2 BRA `(.L_x_2421) ;  /* 0x0000000000382947 */ /* 0x000ff00003800000 */
[----:B------:R-:W-:Y:S05]  /*5b10*/  @!P0 BRA `(.L_x_2422) ;  /* 0x0000000000048947 */ /* 0x000fea0003800000 */
[----:B------:R-:W-:Y:S01]  /*5b20*/  BPT.TRAP 0x1 ;  /* 0x000000040000795c */ /* 0x000fe20000300000 */
.L_x_2422:
        /* <DEDUP_REMOVED lines=9> */
.L_x_2423:
[----:B-1----:R-:W-:Y:S05]  /*5bc0*/  @P1 BRA `(.L_x_2421) ;  /* 0x0000000000081947 */ /* 0x002fea0003800000 */
[----:B------:R-:W1:Y:S02]  /*5bd0*/  SYNCS.PHASECHK.TRANS64.TRYWAIT P1, [UR6+0x33430], R6 ;  /* 0x03343006ff0075a7 */ /* 0x000e640008020146 */
[----:B-1----:R-:W-:Y:S05]  /*5be0*/  @!P1 BRA `(.L_x_2424) ;  /* 0x0000012800289947 */ /* 0x002fea0003800000 */
.L_x_2421:
        /* <DEDUP_REMOVED lines=191> */
.L_x_2426:
[----:B------:R-:W-:Y:S01]  /*67e0*/  ULEA UR6, UR57, UR41, 0x3 ;  /* 0x0000002939067291 */ /* 0x000fe2000f8e183f */
[----:B------:R-:W-:-:S05]  /*67f0*/  IMAD.U32 R6, RZ, RZ, UR59 ;  /* 0x0000003bff067e24 */ /* 0x000fca000f8e00ff */
[----:B------:R-:W-:-:S04]  /*6800*/  SHF.L.U32 R6, R6, 0x1f, RZ ;  /* 0x0000001f06067819 */ /* 0x000fc800000006ff */
[----:B------:R0:W1:Y:S01]  /*6810*/  SYNCS.PHASECHK.TRANS64.TRYWAIT P1, [UR6+0x33450], R6 ;  /* 0x03345006ff0075a7 */ /* 0x0000620008020146 */
[----:B------:R-:W-:Y:S05]  /*6820*/  @!P0 BRA `(.L_x_2427) ;  /* 0x0000000000048947 */ /* 0x000fea0003800000 */
[----:B------:R-:W-:Y:S01]  /*6830*/  BPT.TRAP 0x1 ;  /* 0x000000040000795c */ /* 0x000fe20000300000 */
.L_x_2427:
[----:B-1----:R-:W-:Y:S05]  /*6840*/  @P1 BRA `(.L_x_2425) ;  /* 0x0000000000081947 */ /* 0x002fea0003800000 */
[----:B------:R-:W1:Y:S02]  /*6850*/  SYNCS.PHASECHK.TRANS64.TRYWAIT P1, [UR6+0x33450], R6 ;  /* 0x03345006ff0075a7 */ /* 0x000e640008020146 */
[----:B-1----:R-:W-:Y:S05]  /*6860*/  @!P1 BRA `(.L_x_2428) ;  /* 0x0000011c00209947 */ /* 0x002fea0003800000 */
.L_x_2425:
        /* <DEDUP_REMOVED lines=36> */
.L_x_2429:
        /* <DEDUP_REMOVED lines=10> */
[C---:B------:R-:W-:Y:S01]  /*6b50*/  FMUL.FTZ R15, R0.reuse, R193 ;  /* 0x000000c1000f7220 */ /* 0x040fe20000410000 */
[----:B------:R-:W-:Y:S01]  /*6b60*/  @UP0 ULDC UR6, c[0x0][0x44c] ;  /* 0x0001130000060ab9 */ /* 0x000fe20000000800 */
[C---:B------:R-:W-:Y:S01]  /*6b70*/  FMUL.FTZ R193, R0.reuse, R160 ;  /* 0x000000a000c17220 */ /* 0x040fe20000410000 */
[----:B0-----:R-:W-:Y:S01]  /*6b80*/  FMUL.FTZ R6, R0, R184 ;  /* 0x000000b800067220 */ /* 0x001fe20000410000 */
[----:B------:R-:W-:-:S02]  /*6b90*/  IMAD.MOV.U32 R160, RZ, RZ, -0x2 ;  /* 0xfffffffeffa07424 */ /* 0x000fc400078e00ff */
[C---:B------:R-:W-:Y:S01]  /*6ba0*/  FMUL.FTZ R14, R0.reuse, R192 ;  /* 0x000000c0000e7220 */ /* 0x040fe20000410000 */
[C---:B------:R-:W-:Y:S01]  /*6bb0*/  FMUL.FTZ R192, R0.reuse, R161 ;  /* 0x000000a100c07220 */ /* 0x040fe20000410000 */
[----:B------:R-:W-:Y:S01]  /*6bc0*/  FMUL.FTZ R7, R0, R185 ;  /* 0x000000b900077220 */ /* 0x000fe20000410000 */
[----:B------:R-:W-:Y:S01]  /*6bd0*/  IMAD.U32 R161, RZ, RZ, UR51 ;  /* 0x00000033ffa17e24 */ /* 0x000fe2000f8e00ff */
[----:B------:R-:W0:Y:S01]  /*6be0*/  MUFU.TANH R6, R6 ;  /* 0x0000000600067308 */ /* 0x000e220000002400 */
[----:B------:R-:W-:Y:S01]  /*6bf0*/  @P1 IMAD.HI.U32 R158, R156, UR6, RZ ;  /* 0x000000069c9e1c27 */ /* 0x000fe2000f8e00ff */
[----:B------:R-:W-:-:S03]  /*6c00*/  @UP0 ULDC UR6, c[0x0][0x450] ;  /* 0x0001140000060ab9 */ /* 0x000fc60000000800 */
[C---:B------:R-:W-:Y:S01]  /*6c10*/  FMUL.FTZ R10, R0.reuse, R188 ;  /* 0x000000bc000a7220 */ /* 0x040fe20000410000 */
[C---:B------:R-:W-:Y:S01]  /*6c20*/  FMUL.FTZ R12, R0.reuse, R190 ;  /* 0x000000be000c7220 */ /* 0x040fe20000410000 */
[C---:B------:R-:W-:Y:S01]  /*6c30*/  FMUL.FTZ R190, R0.reuse, R157 ;  /* 0x0000009d00be7220 */ /* 0x040fe20000410000 */
[----:B------:R-:W-:Y:S01]  /*6c40*/  @P2 SHF.R.U32.HI R156, RZ, UR6, R158 ;  /* 0x00000006ff9c2c19 */ /* 0x000fe2000801169e */
[C---:B------:R-:W-:Y:S01]  /*6c50*/  FMUL.FTZ R158, R0.reuse, R163 ;  /* 0x000000a3009e7220 */ /* 0x040fe20000410000 */
[----:B------:R-:W-:Y:S01]  /*6c60*/  UMOV UR6, 0x1 ;  /* 0x0000000100067882 */ /* 0x000fe20000000000 */
[----:B------:R-:W1:Y:S01]  /*6c70*/  MUFU.TANH R7, R7 ;  /* 0x0000000700077308 */ /* 0x000e620000002400 */
[----:B------:R-:W-:Y:S01]  /*6c80*/  UIMAD UR6, UR58, -0xa0, UR6 ;  /* 0xffffff603a0678a4 */ /* 0x000fe2000f8e0206 */
[----:B------:R-:W2:Y:S01]  /*6c90*/  SHFL.IDX PT, R163, R156, RZ, 0x1c1f ;  /* 0x001c1fff9ca37589 */ /* 0x000ea200000e0000 */
[C---:B------:R-:W-:Y:S01]  /*6ca0*/  FMUL.FTZ R157, R0.reuse, R162 ;  /* 0x000000a2009d7220 */ /* 0x040fe20000410000 */
[C---:B------:R-:W-:Y:S01]  /*6cb0*/  FMUL.FTZ R188, R0.reuse, R177 ;  /* 0x000000b100bc7220 */ /* 0x040fe20000410000 */
[C---:B------:R-:W-:Y:S01]  /*6cc0*/  FMUL.FTZ R177, R0.reuse, R178 ;  /* 0x000000b200b17220 */ /* 0x040fe20000410000 */
[C---:B------:R-:W-:Y:S01]  /*6cd0*/  FMUL.FTZ R178, R0.reuse, R179 ;  /* 0x000000b300b27220 */ /* 0x040fe20000410000 */
[----:B------:R-:W-:Y:S01]  /*6ce0*/  IMAD R160, R17, R160, UR6 ;  /* 0x0000000611a07e24 */ /* 0x000fe2000f8e02a0 */
[----:B------:R-:W3:Y:S01]  /*6cf0*/  MUFU.TANH R10, R10 ;  /* 0x0000000a000a7308 */ /* 0x000ee20000002400 */
[C---:B------:R-:W-:Y:S01]  /*6d00*/  FMUL.FTZ R179, R0.reuse, R180 ;  /* 0x000000b400b37220 */ /* 0x040fe20000410000 */
[C---:B------:R-:W-:Y:S01]  /*6d10*/  FMUL.FTZ R180, R0.reuse, R181 ;  /* 0x000000b500b47220 */ /* 0x040fe20000410000 */
[C---:B------:R-:W-:Y:S01]  /*6d20*/  FMUL.FTZ R184, R0.reuse, R196 ;  /* 0x000000c400b87220 */ /* 0x040fe20000410000 */
[----:B------:R-:W-:Y:S01]  /*6d30*/  IADD3 R160, -R161, UR50, R160 ;  /* 0x00000032a1a07c10 */ /* 0x000fe2000fffe1a0 */
        /* <DEDUP_REMOVED lines=12> */
[----:B------:R-:W-:Y:S01]  /*6e00*/  FMUL.FTZ R194, R0, R164 ;  /* 0x000000a400c27220 */ /* 0x000fe20000410000 */
[----:B--2---:R-:W-:-:S02]  /*6e10*/  IMAD.IADD R162, R160, 0x1, R163 ;  /* 0x00000001a0a27824 */ /* 0x004fc400078e02a3 */
[C---:B------:R-:W-:Y:S01]  /*6e20*/  FMUL.FTZ R164, R0.reuse, R165 ;  /* 0x000000a500a47220 */ /* 0x040fe20000410000 */
[C---:B------:R-:W-:Y:S01]  /*6e30*/  FMUL.FTZ R165, R0.reuse, R136 ;  /* 0x0000008800a57220 */ /* 0x040fe20000410000 */
[C---:B------:R-:W-:Y:S01]  /*6e40*/  FMUL.FTZ R169, R0.reuse, R169 ;  /* 0x000000a900a97220 */ /* 0x040fe20000410000 */
[----:B------:R-:W-:Y:S01]  /*6e50*/  FMUL.FTZ R172, R0, R172 ;  /* 0x000000ac00ac7220 */ /* 0x000fe20000410000 */
[C---:B------:R-:W-:Y:S01]  /*6e60*/  ISETP.GT.AND P1, PT, R162.reuse, RZ, PT ;  /* 0x000000ffa200720c */ /* 0x040fe20003f24270 */
[----:B------:R-:W2:Y:S01]  /*6e70*/  MUFU.TANH R15, R15 ;  /* 0x0000000f000f7308 */ /* 0x000ea20000002400 */
[----:B------:R-:W-:Y:S01]  /*6e80*/  ISETP.GT.AND P2, PT, R162, 0x1, PT ;  /* 0x00000001a200780c */ /* 0x000fe20003f44270 */
[----:B------:R-:W-:Y:S01]  /*6e90*/  FMUL.FTZ R173, R0, R173 ;  /* 0x000000ad00ad7220 */ /* 0x000fe20000410000 */
[----:B0-----:R-:W-:Y:S01]  /*6ea0*/  FSEL R163, R6, -INF , P1 ;  /* 0xff80000006a37808 */ /* 0x001fe20000800000 */
[----:B------:R-:W-:Y:S01]  /*6eb0*/  FMUL.FTZ R176, R0, R176 ;  /* 0x000000b000b07220 */ /* 0x000fe20000410000 */
[----:B------:R-:W-:Y:S01]  /*6ec0*/  ISETP.GT.AND P1, PT, R162, 0x8, PT ;  /* 0x00000008a200780c */ /* 0x000fe20003f24270 */
[C---:B------:R-:W-:Y:S01]  /*6ed0*/  FMUL.FTZ R161, R0.reuse, R167 ;  /* 0x000000a700a17220 */ /* 0x040fe20000410000 */
[----:B-1----:R-:W-:Y:S01]  /*6ee0*/  FSEL R7, R7, -INF , P2 ;  /* 0xff80000007077808 */ /* 0x002fe20001000000 */
[----:B------:R-:W0:Y:S01]  /*6ef0*/  MUFU.TANH R184, R184 ;  /* 0x000000b800b87308 */ /* 0x000e220000002400 */
[----:B------:R-:W-:Y:S01]  /*6f00*/  FMNMX.FTZ R6, R163, R4, !PT ;  /* 0x00000004a3067209 */ /* 0x000fe20007810000 */
[----:B------:R-:W-:Y:S01]  /*6f10*/  FMUL.FTZ R167, R0, R140 ;  /* 0x0000008c00a77220 */ /* 0x000fe20000410000 */
[----:B------:R-:W-:Y:S01]  /*6f20*/  ISETP.GT.AND P2, PT, R162, 0x9, PT ;  /* 0x00000009a200780c */ /* 0x000fe20003f44270 */
[----:B------:R-:W-:Y:S01]  /*6f30*/  FMUL.FTZ R21, R0, R195 ;  /* 0x000000c300157220 */ /* 0x000fe20000410000 */
[----:B---3--:R-:W-:Y:S01]  /*6f40*/  FSEL R10, R10, -INF , P1 ;  /* 0xff8000000a0a7808 */ /* 0x008fe20000800000 */
[----:B------:R-:W-:Y:S01]  /*6f50*/  FMUL.FTZ R195, R0, R141 ;  /* 0x0000008d00c37220 */ /* 0x000fe20000410000 */
[----:B------:R-:W-:Y:S01]  /*6f60*/  FMNMX.FTZ R137, R7, R6, !PT ;  /* 0x0000000607897209 */ /* 0x000fe20007810000 */
[----:B------:R-:W1:Y:S01]  /*6f70*/  MUFU.TANH R185, R185 ;  /* 0x000000b900b97308 */ /* 0x000e620000002400 */
[----:B------:R-:W-:Y:S01]  /*6f80*/  ISETP.GT.AND P1, PT, R162, 0x10, PT ;  /* 0x00000010a200780c */ /* 0x000fe20003f24270 */
[C---:B------:R-:W-:Y:S01]  /*6f90*/  FMUL.FTZ R6, R0.reuse, R138 ;  /* 0x0000008a00067220 */ /* 0x040fe20000410000 */
[----:B----4-:R-:W-:Y:S01]  /*6fa0*/  FSEL R11, R11, -INF , P2 ;  /* 0xff8000000b0b7808 */ /* 0x010fe20001000000 */
[----:B------:R-:W-:Y:S01]  /*6fb0*/  FMUL.FTZ R196, R0, R144 ;  /* 0x0000009000c47220 */ /* 0x000fe20000410000 */
[----:B------:R-:W-:Y:S01]  /*6fc0*/  FMNMX.FTZ R136, R10, R137, !PT ;  /* 0x000000890a887209 */ /* 0x000fe20007810000 */
[----:B------:R-:W-:Y:S01]  /*6fd0*/  FMUL.FTZ R197, R0, R145 ;  /* 0x0000009100c57220 */ /* 0x000fe20000410000 */
[----:B------:R-:W-:Y:S01]  /*6fe0*/  ISETP.GT.AND P2, PT, R162, 0x11, PT ;  /* 0x00000011a200780c */ /* 0x000fe20003f44270 */
[----:B------:R-:W3:Y:S01]  /*6ff0*/  MUFU.TANH R168, R168 ;  /* 0x000000a800a87308 */ /* 0x000ee20000002400 */
[----:B-----5:R-:W-:Y:S01]  /*7000*/  FSEL R14, R14, -INF , P1 ;  /* 0xff8000000e0e7808 */ /* 0x020fe20000800000 */
[C---:B------:R-:W-:Y:S01]  /*7010*/  FMUL.FTZ R8, R0.reuse, R186 ;  /* 0x000000ba00087220 */ /* 0x040fe20000410000 */
[----:B------:R-:W-:Y:S01]  /*7020*/  FMNMX.FTZ R137, R11, R136, !PT ;  /* 0x000000880b897209 */ /* 0x000fe20007810000 */
[----:B------:R-:W-:Y:S01]  /*7030*/  FMUL.FTZ R136, R0, R139 ;  /* 0x0000008b00887220 */ /* 0x000fe20000410000 */
[----:B------:R-:W-:Y:S01]  /*7040*/  ISETP.GT.AND P1, PT, R162, 0x18, PT ;  /* 0x00000018a200780c */ /* 0x000fe20003f24270 */
[----:B------:R-:W-:Y:S01]  /*7050*/  FMUL.FTZ R186, R0, R198 ;  /* 0x000000c600ba7220 */ /* 0x000fe20000410000 */
        /* <DEDUP_REMOVED lines=9> */
[----:B------:R-:W0:Y:S01]  /*70f0*/  MUFU.TANH R172, R172 ;  /* 0x000000ac00ac7308 */ /* 0x000e220000002400 */
[----:B------:R-:W-:Y:S01]  /*7100*/  ISETP.GT.AND P1, PT, R162, 0x20, PT ;  /* 0x00000020a200780c */ /* 0x000fe20003f24270 */
[----:B------:R-:W-:Y:S01]  /*7110*/  FMUL.FTZ R121, R0, R121 ;  /* 0x0000007900797220 */ /* 0x000fe20000410000 */
[----:B-1----:R-:W-:Y:S01]  /*7120*/  FSEL R185, R185, -INF , P2 ;  /* 0xff800000b9b97808 */ /* 0x002fe20001000000 */
[----:B------:R-:W-:Y:S01]  /*7130*/  UMOV UR6, UR53 ;  /* 0x0000003500067c82 */ /* 0x000fe20008000000 */
[----:B------:R-:W-:Y:S01]  /*7140*/  FMNMX.FTZ R138, R184, R137, !PT ;  /* 0x00000089b88a7209 */ /* 0x000fe20007810000 */
[----:B------:R-:W-:Y:S01]  /*7150*/  FMUL.FTZ R9, R0, R187 ;  /* 0x000000bb00097220 */ /* 0x000fe20000410000 */
[----:B------:R-:W-:Y:S01]  /*7160*/  ISETP.GT.AND P2, PT, R162, 0x21, PT ;  /* 0x00000021a200780c */ /* 0x000fe20003f44270 */
[----:B------:R-:W1:Y:S01]  /*7170*/  MUFU.TANH R173, R173 ;  /* 0x000000ad00ad7308 */ /* 0x000e620000002400 */
[----:B---3--:R-:W-:Y:S01]  /*7180*/  FSEL R168, R168, -INF , P1 ;  /* 0xff800000a8a87808 */ /* 0x008fe20000800000 */
        /* <DEDUP_REMOVED lines=16> */
[C---:B------:R-:W-:Y:S01]  /*7290*/  FMUL.FTZ R147, R0.reuse, R147 ;  /* 0x0000009300937220 */ /* 0x040fe20000410000 */
[----:B-1----:R-:W-:Y:S01]  /*72a0*/  FSEL R173, R173, -INF , P2 ;  /* 0xff800000adad7808 */ /* 0x002fe20001000000 */
[----:B------:R-:W-:Y:S01]  /*72b0*/  FMUL.FTZ R150, R0, R150 ;  /* 0x0000009600967220 */ /* 0x000fe20000410000 */
[----:B------:R-:W-:Y:S01]  /*72c0*/  FMNMX.FTZ R138, R172, R137, !PT ;  /* 0x00000089ac8a7209 */ /* 0x000fe20007810000 */
[----:B------:R-:W-:Y:S01]  /*72d0*/  FMUL.FTZ R151, R0, R151 ;  /* 0x0000009700977220 */ /* 0x000fe20000410000 */
[----:B------:R-:W-:Y:S01]  /*72e0*/  ISETP.GT.AND P2, PT, R162, 0x31, PT ;  /* 0x00000031a200780c */ /* 0x000fe20003f44270 */
[----:B------:R-:W1:Y:S01]  /*72f0*/  MUFU.TANH R179, R179 ;  /* 0x000000b300b37308 */ /* 0x000e620000002400 */
[----:B--2---:R-:W-:Y:S01]  /*7300*/  FSEL R176, R176, -INF , P1 ;  /* 0xff800000b0b07808 */ /* 0x004fe20000800000 */
[C---:B------:R-:W-:Y:S01]  /*7310*/  FMUL.FTZ R122, R0.reuse, R122 ;  /* 0x0000007a007a7220 */ /* 0x040fe20000410000 */
[----:B------:R-:W-:Y:S01]  /*7320*/  FMNMX.FTZ R137, R173, R138, !PT ;  /* 0x0000008aad897209 */ /* 0x000fe20007810000 */
[----:B------:R-:W-:Y:S01]  /*7330*/  FMUL.FTZ R123, R0, R123 ;  /* 0x0000007b007b7220 */ /* 0x000fe20000410000 */
[----:B------:R-:W-:Y:S01]  /*7340*/  ISETP.GT.AND P1, PT, R162, 0x38, PT ;  /* 0x00000038a200780c */ /* 0x000fe20003f24270 */
[----:B------:R-:W-:Y:S01]  /*7350*/  FMUL.FTZ R126, R0, R126 ;  /* 0x0000007e007e7220 */ /* 0x000fe20000410000 */
[----:B------:R-:W-:Y:S01]  /*7360*/  FMNMX.FTZ R137, R176, R137, !PT ;  /* 0x00000089b0897209 */ /* 0x000fe20007810000 */
        /* <DEDUP_REMOVED lines=10> */
[----:B------:R-:W-:Y:S01]  /*7410*/  ULEA UR7, UR44, UR41, 0x3 ;  /* 0x000000292c077291 */ /* 0x000fe2000f8e183f */
[----:B------:R-:W-:-:S02]  /*7420*/  ISETP.GT.AND P1, PT, R162, 0x40, PT ;  /* 0x00000040a200780c */ /* 0x000fc40003f24270 */
[----:B------:R-:W-:Y:S01]  /*7430*/  FMNMX.FTZ R137, R179, R138, !PT ;  /* 0x0000008ab3897209 */ /* 0x000fe20007810000 */
[----:B------:R-:W-:Y:S02]  /*7440*/  UIADD3 UR7, UR7, 0x33440, URZ ;  /* 0x0003344007077890 */ /* 0x000fe4000fffe03f */
[----:B------:R-:W1:Y:S01]  /*7450*/  MUFU.TANH R183, R183 ;  /* 0x000000b700b77308 */ /* 0x000e620000002400 */
[----:B--2---:R-:W-:Y:S01]  /*7460*/  FSEL R180, R180, -INF , P2 ;  /* 0xff800000b4b47808 */ /* 0x004fe20001000000 */
[----:B------:R-:W-:Y:S01]  /*7470*/  UPRMT UR7, UR40, 0x654, UR7 ;  /* 0x0000065428077896 */ /* 0x000fe20008000007 */
[----:B------:R-:W-:Y:S02]  /*7480*/  ISETP.GT.AND P2, PT, R162, 0x41, PT ;  /* 0x00000041a200780c */ /* 0x000fe40003f44270 */
[----:B------:R-:W-:-:S03]  /*7490*/  FMNMX.FTZ R138, R180, R137, !PT ;  /* 0x00000089b48a7209 */ /* 0x000fc60007810000 */
[----:B------:R-:W2:Y:S01]  /*74a0*/  MUFU.TANH R191, R191 ;  /* 0x000000bf00bf7308 */ /* 0x000ea20000002400 */
[----:B0-----:R-:W-:Y:S02]  /*74b0*/  FSEL R189, R189, -INF , P1 ;  /* 0xff800000bdbd7808 */ /* 0x001fe40000800000 */
[----:B------:R-:W-:Y:S01]  /*74c0*/  ISETP.GT.AND P1, PT, R162, 0x48, PT ;  /* 0x00000048a200780c */ /* 0x000fe20003f24270 */
[----:B------:R-:W-:Y:S01]  /*74d0*/  SYNCS.ARRIVE.TRANS64.RED.A1T0 RZ, [UR7], RZ ;  /* 0x000000ffffff79a7 */ /* 0x000fe20008100407 */
        /* <DEDUP_REMOVED lines=98> */
[----:B------:R-:W0:Y:S03]  /*7b00*/  MUFU.TANH R12, R12 ;  /* 0x0000000c000c7308 */ /* 0x000e260000002400 */
[----:B------:R-:W-:-:S05]  /*7b10*/  FMNMX.FTZ R192, R143, R192, !PT ;  /* 0x000000c08fc07209 */ /* 0x000fca0007810000 */
[----:B------:R-:W2:Y:S01]  /*7b20*/  SHFL.BFLY PT, R121, R192, 0x2, 0x1f ;  /* 0x0c401f00c0797f89 */ /* 0x000ea200000e0000 */
[----:B------:R-:W4:Y:S08]  /*7b30*/  MUFU.TANH R13, R13 ;  /* 0x0000000d000d7308 */ /* 0x000f300000002400 */
[----:B------:R-:W5:Y:S08]  /*7b40*/  MUFU.TANH R20, R20 ;  /* 0x0000001400147308 */ /* 0x000f700000002400 */
[----:B------:R-:W5:Y:S01]  /*7b50*/  MUFU.TANH R21, R21 ;  /* 0x0000001500157308 */ /* 0x000f620000002400 */
[----:B--2---:R-:W-:-:S07]  /*7b60*/  FMNMX.FTZ R191, R192, R121, !PT ;  /* 0x00000079c0bf7209 */ /* 0x004fce0007810000 */
[----:B------:R-:W2:Y:S01]  /*7b70*/  MUFU.TANH R186, R186 ;  /* 0x000000ba00ba7308 */ /* 0x000ea20000002400 */
[----:B------:R-:W3:Y:S07]  /*7b80*/  SHFL.BFLY PT, R192, R191, 0x1, 0x1f ;  /* 0x0c201f00bfc07f89 */ /* 0x000eee00000e0000 */
[----:B------:R-:W2:Y:S08]  /*7b90*/  MUFU.TANH R187, R187 ;  /* 0x000000bb00bb7308 */ /* 0x000eb00000002400 */
[----:B------:R-:W2:Y:S08]  /*7ba0*/  MUFU.TANH R170, R170 ;  /* 0x000000aa00aa7308 */ /* 0x000eb00000002400 */
[----:B------:R-:W2:Y:S01]  /*7bb0*/  MUFU.TANH R171, R171 ;  /* 0x000000ab00ab7308 */ /* 0x000ea20000002400 */
[----:B---3--:R-:W-:Y:S01]  /*7bc0*/  FMNMX.FTZ R121, R191, R192, !PT ;  /* 0x000000c0bf797209 */ /* 0x008fe20007810000 */
[----:B------:R-:W-:Y:S01]  /*7bd0*/  FMUL.FTZ R191, R0, R134 ;  /* 0x0000008600bf7220 */ /* 0x000fe20000410000 */
[----:B------:R-:W-:-:S02]  /*7be0*/  IMAD.U32 R134, RZ, RZ, UR6 ;  /* 0x00000006ff867e24 */ /* 0x000fc4000f8e00ff */
[----:B------:R-:W-:-:S03]  /*7bf0*/  FSETP.NEU.FTZ.AND P1, PT, R121, -INF , PT ;  /* 0xff8000007900780b */ /* 0x000fc60003f3d000 */
[----:B------:R-:W3:Y:S01]  /*7c00*/  MUFU.TANH R174, R174 ;  /* 0x000000ae00ae7308 */ /* 0x000ee20000002400 */
[----:B------:R-:W-:-:S05]  /*7c10*/  FFMA.FTZ R134, R121, R134, -8 ;  /* 0xc100000079867423 */ /* 0x000fca0000010086 */
[----:B------:R-:W-:Y:S02]  /*7c20*/  FSEL R134, R134, RZ, P1 ;  /* 0x000000ff86867208 */ /* 0x000fe40000800000 */
[----:B------:R-:W3:Y:S03]  /*7c30*/  MUFU.TANH R175, R175 ;  /* 0x000000af00af7308 */ /* 0x000ee60000002400 */
[----:B------:R-:W-:-:S01]  /*7c40*/  FFMA.FTZ R192, R163, UR6, -R134 ;  /* 0x00000006a3c07c23 */ /* 0x000fc20008010886 */
[--C-:B------:R-:W-:Y:S01]  /*7c50*/  FFMA.FTZ R193, R184, UR6, -R134.reuse ;  /* 0x00000006b8c17c23 */ /* 0x100fe20008010886 */
[----:B------:R-:W1:Y:S01]  /*7c60*/  SHFL.IDX PT, R163, R156, 0x1, 0x1c1f ;  /* 0x003c1f009ca37f89 */ /* 0x000e6200000e0000 */
[----:B------:R-:W-:-:S01]  /*7c70*/  FFMA.FTZ R194, R185, UR6, -R134 ;  /* 0x00000006b9c27c23 */ /* 0x000fc20008010886 */
[--C-:B------:R-:W-:Y:S01]  /*7c80*/  FFMA.FTZ R189, R189, UR6, -R134.reuse ;  /* 0x00000006bdbd7c23 */ /* 0x100fe20008010886 */
[----:B------:R-:W3:Y:S01]  /*7c90*/  MUFU.TANH R177, R177 ;  /* 0x000000b100b17308 */ /* 0x000ee20000002400 */
[----:B------:R-:W-:-:S01]  /*7ca0*/  FFMA.FTZ R7, R7, UR6, -R134 ;  /* 0x0000000607077c23 */ /* 0x000fc20008010886 */
[--C-:B------:R-:W-:Y:S01]  /*7cb0*/  FFMA.FTZ R10, R10, UR6, -R134.reuse ;  /* 0x000000060a0a7c23 */ /* 0x100fe20008010886 */
[----:B------:R-:W-:-:S01]  /*7cc0*/  FFMA.FTZ R11, R11, UR6, -R134 ;  /* 0x000000060b0b7c23 */ /* 0x000fc20008010886 */
[--C-:B------:R-:W-:Y:S01]  /*7cd0*/  FFMA.FTZ R14, R14, UR6, -R134.reuse ;  /* 0x000000060e0e7c23 */ /* 0x100fe20008010886 */
[----:B------:R-:W-:-:S01]  /*7ce0*/  FFMA.FTZ R15, R15, UR6, -R134 ;  /* 0x000000060f0f7c23 */ /* 0x000fc20008010886 */
[--C-:B------:R-:W-:Y:S01]  /*7cf0*/  FFMA.FTZ R168, R168, UR6, -R134.reuse ;  /* 0x00000006a8a87c23 */ /* 0x100fe20008010886 */
[----:B------:R-:W-:-:S01]  /*7d00*/  FFMA.FTZ R169, R169, UR6, -R134 ;  /* 0x00000006a9a97c23 */ /* 0x000fc20008010886 */
        /* <DEDUP_REMOVED lines=12> */
[----:B------:R-:W-:Y:S01]  /*7dd0*/  FFMA.FTZ R129, R129, UR6, -R134 ;  /* 0x0000000681817c23 */ /* 0x000fe20008010886 */
[----:B-1----:R-:W-:-:S02]  /*7de0*/  IMAD.IADD R160, R160, 0x1, R163 ;  /* 0x00000001a0a07824 */ /* 0x002fc400078e02a3 */
[--C-:B------:R-:W-:Y:S01]  /*7df0*/  FFMA.FTZ R132, R132, UR6, -R134.reuse ;  /* 0x0000000684847c23 */ /* 0x100fe20008010886 */
[----:B------:R-:W-:-:S01]  /*7e00*/  FFMA.FTZ R133, R133, UR6, -R134 ;  /* 0x0000000685857c23 */ /* 0x000fc20008010886 */
[----:B------:R-:W1:Y:S01]  /*7e10*/  MUFU.TANH R182, R182 ;  /* 0x000000b600b67308 */ /* 0x000e620000002400 */
[----:B------:R-:W-:-:S01]  /*7e20*/  FFMA.FTZ R143, R143, UR6, -R134 ;  /* 0x000000068f8f7c23 */ /* 0x000fc20008010886 */
[C---:B------:R-:W-:Y:S02]  /*7e30*/  ISETP.GT.AND P2, PT, R160.reuse, RZ, PT ;  /* 0x000000ffa000720c */ /* 0x040fe40003f44270 */
[----:B------:R-:W-:Y:S02]  /*7e40*/  ISETP.GT.AND P3, PT, R160, 0x1, PT ;  /* 0x00000001a000780c */ /* 0x000fe40003f64270 */
[----:B------:R-:W-:Y:S02]  /*7e50*/  FSEL R8, R8, -INF , P2 ;  /* 0xff80000008087808 */ /* 0x000fe40001000000 */
[----:B------:R-:W-:Y:S01]  /*7e60*/  ISETP.GT.AND P2, PT, R160, 0x8, PT ;  /* 0x00000008a000780c */ /* 0x000fe20003f44270 */
[----:B------:R-:W1:Y:S01]  /*7e70*/  MUFU.TANH R152, R152 ;  /* 0x0000009800987308 */ /* 0x000e620000002400 */
[----:B------:R-:W-:-:S02]  /*7e80*/  FSEL R9, R9, -INF , P3 ;  /* 0xff80000009097808 */ /* 0x000fc40001800000 */
[----:B------:R-:W-:Y:S02]  /*7e90*/  FMNMX.FTZ R184, R8, R5, !PT ;  /* 0x0000000508b87209 */ /* 0x000fe40007810000 */
[----:B------:R-:W-:Y:S02]  /*7ea0*/  ISETP.GT.AND P3, PT, R160, 0x9, PT ;  /* 0x00000009a000780c */ /* 0x000fe40003f64270 */
[----:B0-----:R-:W-:Y:S01]  /*7eb0*/  FSEL R156, R12, -INF , P2 ;  /* 0xff8000000c9c7808 */ /* 0x001fe20001000000 */
[----:B------:R-:W0:Y:S01]  /*7ec0*/  MUFU.TANH R153, R153 ;  /* 0x0000009900997308 */ /* 0x000e220000002400 */
[----:B------:R-:W-:Y:S02]  /*7ed0*/  FMNMX.FTZ R163, R9, R184, !PT ;  /* 0x000000b809a37209 */ /* 0x000fe40007810000 */
[----:B------:R-:W-:Y:S02]  /*7ee0*/  ISETP.GT.AND P2, PT, R160, 0x10, PT ;  /* 0x00000010a000780c */ /* 0x000fe40003f44270 */
[----:B----4-:R-:W-:-:S02]  /*7ef0*/  FSEL R13, R13, -INF , P3 ;  /* 0xff8000000d0d7808 */ /* 0x010fc40001800000 */
[----:B------:R-:W-:Y:S01]  /*7f00*/  FMNMX.FTZ R184, R156, R163, !PT ;  /* 0x000000a39cb87209 */ /* 0x000fe20007810000 */
[----:B------:R-:W4:Y:S01]  /*7f10*/  MUFU.TANH R154, R154 ;  /* 0x0000009a009a7308 */ /* 0x000f220000002400 */
[----:B------:R-:W-:Y:S02]  /*7f20*/  ISETP.GT.AND P3, PT, R160, 0x11, PT ;  /* 0x00000011a000780c */ /* 0x000fe40003f64270 */
[----:B-----5:R-:W-:Y:S02]  /*7f30*/  FSEL R20, R20, -INF , P2 ;  /* 0xff80000014147808 */ /* 0x020fe40001000000 */
[----:B------:R-:W-:Y:S02]  /*7f40*/  FMNMX.FTZ R185, R13, R184, !PT ;  /* 0x000000b80db97209 */ /* 0x000fe40007810000 */
[----:B------:R-:W-:Y:S01]  /*7f50*/  ISETP.GT.AND P2, PT, R160, 0x18, PT ;  /* 0x00000018a000780c */ /* 0x000fe20003f44270 */
[----:B------:R-:W5:Y:S01]  /*7f60*/  MUFU.TANH R155, R155 ;  /* 0x0000009b009b7308 */ /* 0x000f620000002400 */
[----:B------:R-:W-:-:S02]  /*7f70*/  FSEL R21, R21, -INF , P3 ;  /* 0xff80000015157808 */ /* 0x000fc40001800000 */
[----:B------:R-:W-:Y:S02]  /*7f80*/  FMNMX.FTZ R184, R20, R185, !PT ;  /* 0x000000b914b87209 */ /* 0x000fe40007810000 */
[----:B------:R-:W-:Y:S02]  /*7f90*/  ISETP.GT.AND P3, PT, R160, 0x19, PT ;  /* 0x00000019a000780c */ /* 0x000fe40003f64270 */
[----:B--2---:R-:W-:Y:S01]  /*7fa0*/  FSEL R186, R186, -INF , P2 ;  /* 0xff800000baba7808 */ /* 0x004fe20001000000 */
[----:B------:R-:W-:Y:S01]  /*7fb0*/  MUFU.EX2 R12, R193 ;  /* 0x000000c1000c7308 */ /* 0x000fe20000000800 */
[----:B------:R-:W-:Y:S02]  /*7fc0*/  FMNMX.FTZ R185, R21, R184, !PT ;  /* 0x000000b815b97209 */ /* 0x000fe40007810000 */
[----:B------:R-:W-:Y:S02]  /*7fd0*/  ISETP.GT.AND P2, PT, R160, 0x20, PT ;  /* 0x00000020a000780c */ /* 0x000fe40003f44270 */
[----:B------:R-:W-:-:S02]  /*7fe0*/  FSEL R187, R187, -INF , P3 ;  /* 0xff800000bbbb7808 */ /* 0x000fc40001800000 */
[----:B------:R-:W-:Y:S01]  /*7ff0*/  FMNMX.FTZ R184, R186, R185, !PT ;  /* 0x000000b9bab87209 */ /* 0x000fe20007810000 */
[----:B------:R-:W2:Y:S01]  /*8000*/  MUFU.TANH R157, R157 ;  /* 0x0000009d009d7308 */ /* 0x000ea20000002400 */
[----:B------:R-:W-:Y:S02]  /*8010*/  ISETP.GT.AND P3, PT, R160, 0x21, PT ;  /* 0x00000021a000780c */ /* 0x000fe40003f64270 */
[----:B------:R-:W-:Y:S02]  /*8020*/  FSEL R170, R170, -INF , P2 ;  /* 0xff800000aaaa7808 */ /* 0x000fe40001000000 */
[----:B------:R-:W-:Y:S02]  /*8030*/  FMNMX.FTZ R185, R187, R184, !PT ;  /* 0x000000b8bbb97209 */ /* 0x000fe40007810000 */
[----:B------:R-:W-:Y:S01]  /*8040*/  ISETP.GT.AND P2, PT, R160, 0x28, PT ;  /* 0x00000028a000780c */ /* 0x000fe20003f44270 */
[----:B------:R-:W2:Y:S01]  /*8050*/  MUFU.TANH R158, R158 ;  /* 0x0000009e009e7308 */ /* 0x000ea20000002400 */
[----:B------:R-:W-:-:S02]  /*8060*/  FSEL R171, R171, -INF , P3 ;  /* 0xff800000abab7808 */ /* 0x000fc40001800000 */
[----:B------:R-:W-:Y:S02]  /*8070*/  FMNMX.FTZ R184, R170, R185, !PT ;  /* 0x000000b9aab87209 */ /* 0x000fe40007810000 */
[----:B------:R-:W-:Y:S02]  /*8080*/  ISETP.GT.AND P3, PT, R160, 0x29, PT ;  /* 0x00000029a000780c */ /* 0x000fe40003f64270 */
[----:B---3--:R-:W-:Y:S01]  /*8090*/  FSEL R174, R174, -INF , P2 ;  /* 0xff800000aeae7808 */ /* 0x008fe20001000000 */
[----:B------:R-:W3:Y:S01]  /*80a0*/  MUFU.TANH R159, R159 ;  /* 0x0000009f009f7308 */ /* 0x000ee20000002400 */
[----:B------:R-:W-:Y:S02]  /*80b0*/  FMNMX.FTZ R185, R171, R184, !PT ;  /* 0x000000b8abb97209 */ /* 0x000fe40007810000 */
[----:B------:R-:W-:Y:S02]  /*80c0*/  ISETP.GT.AND P2, PT, R160, 0x30, PT ;  /* 0x00000030a000780c */ /* 0x000fe40003f44270 */
[----:B------:R-:W-:-:S02]  /*80d0*/  FSEL R175, R175, -INF , P3 ;  /* 0xff800000afaf7808 */ /* 0x000fc40001800000 */
[----:B------:R-:W-:Y:S01]  /*80e0*/  FMNMX.FTZ R184, R174, R185, !PT ;  /* 0x000000b9aeb87209 */ /* 0x000fe20007810000 */
[----:B------:R-:W3:Y:S01]  /*80f0*/  MUFU.TANH R161, R161 ;  /* 0x000000a100a17308 */ /* 0x000ee20000002400 */
[C---:B------:R-:W-:Y:S02]  /*8100*/  ISETP.GT.AND P3, PT, R160.reuse, 0x31, PT ;  /* 0x00000031a000780c */ /* 0x040fe40003f64270 */
[----:B------:R-:W-:Y:S02]  /*8110*/  FSEL R177, R177, -INF , P2 ;  /* 0xff800000b1b17808 */ /* 0x000fe40001000000 */
[----:B------:R-:W-:Y:S02]  /*8120*/  FMNMX.FTZ R184, R175, R184, !PT ;  /* 0x000000b8afb87209 */ /* 0x000fe40007810000 */
[----:B------:R-:W-:Y:S01]  /*8130*/  ISETP.GT.AND P2, PT, R160, 0x38, PT ;  /* 0x00000038a000780c */ /* 0x000fe20003f44270 */
[----:B------:R0:W-:Y:S01]  /*8140*/  MUFU.EX2 R163, R194 ;  /* 0x000000c200a37308 */ /* 0x0001e20000000800 */
[----:B------:R-:W-:-:S02]  /*8150*/  FSEL R178, R178, -INF , P3 ;  /* 0xff800000b2b27808 */ /* 0x000fc40001800000 */
[----:B------:R-:W-:Y:S02]  /*8160*/  FMNMX.FTZ R185, R177, R184, !PT ;  /* 0x000000b8b1b97209 */ /* 0x000fe40007810000 */
[----:B------:R-:W-:Y:S02]  /*8170*/  ISETP.GT.AND P3, PT, R160, 0x39, PT ;  /* 0x00000039a000780c */ /* 0x000fe40003f64270 */
[----:B------:R-:W-:Y:S01]  /*8180*/  FSEL R181, R181, -INF , P2 ;  /* 0xff800000b5b57808 */ /* 0x000fe20001000000 */
[----:B------:R-:W3:Y:S01]  /*8190*/  MUFU.TANH R6, R6 ;  /* 0x0000000600067308 */ /* 0x000ee20000002400 */
[----:B------:R-:W-:Y:S01]  /*81a0*/  FMNMX.FTZ R184, R178, R185, !PT ;  /* 0x000000b9b2b87209 */ /* 0x000fe20007810000 */
[--C-:B------:R-:W-:Y:S01]  /*81b0*/  FFMA.FTZ R185, R188, UR6, -R134.reuse ;  /* 0x00000006bcb97c23 */ /* 0x100fe20008010886 */
[----:B------:R-:W-:Y:S01]  /*81c0*/  ISETP.GT.AND P2, PT, R160, 0x40, PT ;  /* 0x00000040a000780c */ /* 0x000fe20003f44270 */
[--C-:B------:R-:W-:Y:S01]  /*81d0*/  FFMA.FTZ R188, R179, UR6, -R134.reuse ;  /* 0x00000006b3bc7c23 */ /* 0x100fe20008010886 */
[----:B-1----:R-:W-:Y:S01]  /*81e0*/  FSEL R182, R182, -INF , P3 ;  /* 0xff800000b6b67808 */ /* 0x002fe20001800000 */
[----:B0-----:R-:W-:Y:S01]  /*81f0*/  FFMA.FTZ R194, R180, UR6, -R134 ;  /* 0x00000006b4c27c23 */ /* 0x001fe20008010886 */
[----:B------:R-:W-:Y:S01]  /*8200*/  FMNMX.FTZ R193, R181, R184, !PT ;  /* 0x000000b8b5c17209 */ /* 0x000fe20007810000 */
[----:B------:R-:W0:Y:S01]  /*8210*/  MUFU.TANH R136, R136 ;  /* 0x0000008800887308 */ /* 0x000e220000002400 */
[----:B------:R-:W-:-:S02]  /*8220*/  ISETP.GT.AND P3, PT, R160, 0x41, PT ;  /* 0x00000041a000780c */ /* 0x000fc40003f64270 */
[----:B------:R-:W-:Y:S02]  /*8230*/  FSEL R152, R152, -INF , P2 ;  /* 0xff80000098987808 */ /* 0x000fe40001000000 */
[----:B------:R-:W-:Y:S02]  /*8240*/  FMNMX.FTZ R193, R182, R193, !PT ;  /* 0x000000c1b6c17209 */ /* 0x000fe40007810000 */
[----:B------:R-:W-:Y:S01]  /*8250*/  ISETP.GT.AND P2, PT, R160, 0x48, PT ;  /* 0x00000048a000780c */ /* 0x000fe20003f44270 */
[----:B------:R-:W1:Y:S01]  /*8260*/  MUFU.TANH R166, R166 ;  /* 0x000000a600a67308 */ /* 0x000e620000002400 */
[----:B------:R-:W-:Y:S02]  /*8270*/  FSEL R153, R153, -INF , P3 ;  /* 0xff80000099997808 */ /* 0x000fe40001800000 */
[----:B------:R-:W-:Y:S02]  /*8280*/  FMNMX.FTZ R184, R152, R193, !PT ;  /* 0x000000c198b87209 */ /* 0x000fe40007810000 */
[----:B------:R-:W-:-:S02]  /*8290*/  ISETP.GT.AND P3, PT, R160, 0x49, PT ;  /* 0x00000049a000780c */ /* 0x000fc40003f64270 */
[----:B----4-:R-:W-:Y:S01]  /*82a0*/  FSEL R179, R154, -INF , P2 ;  /* 0xff8000009ab37808 */ /* 0x010fe20001000000 */
[----:B------:R-:W4:Y:S01]  /*82b0*/  MUFU.TANH R190, R190 ;  /* 0x000000be00be7308 */ /* 0x000f220000002400 */
[----:B------:R-:W-:Y:S02]  /*82c0*/  FMNMX.FTZ R184, R153, R184, !PT ;  /* 0x000000b899b87209 */ /* 0x000fe40007810000 */
[C---:B------:R-:W-:Y:S02]  /*82d0*/  ISETP.GT.AND P2, PT, R160.reuse, 0x50, PT ;  /* 0x00000050a000780c */ /* 0x040fe40003f44270 */
[----:B-----5:R-:W-:Y:S02]  /*82e0*/  FSEL R155, R155, -INF , P3 ;  /* 0xff8000009b9b7808 */ /* 0x020fe40001800000 */
[----:B------:R-:W-:Y:S01]  /*82f0*/  FMNMX.FTZ R184, R179, R184, !PT ;  /* 0x000000b8b3b87209 */ /* 0x000fe20007810000 */
[----:B------:R-:W-:Y:S01]  /*8300*/  MUFU.EX2 R154, R188 ;  /* 0x000000bc009a7308 */ /* 0x000fe20000000800 */
[----:B------:R-:W-:-:S02]  /*8310*/  ISETP.GT.AND P3, PT, R160, 0x51, PT ;  /* 0x00000051a000780c */ /* 0x000fc40003f64270 */
[----:B--2---:R-:W-:Y:S02]  /*8320*/  FSEL R180, R157, -INF , P2 ;  /* 0xff8000009db47808 */ /* 0x004fe40001000000 */
[----:B------:R-:W-:Y:S02]  /*8330*/  FMNMX.FTZ R193, R155, R184, !PT ;  /* 0x000000b89bc17209 */ /* 0x000fe40007810000 */
[----:B------:R-:W-:Y:S01]  /*8340*/  ISETP.GT.AND P2, PT, R160, 0x58, PT ;  /* 0x00000058a000780c */ /* 0x000fe20003f44270 */
[----:B------:R2:W-:Y:S01]  /*8350*/  MUFU.EX2 R157, R194 ;  /* 0x000000c2009d7308 */ /* 0x0005e20000000800 */
[----:B------:R-:W-:Y:S02]  /*8360*/  FSEL R158, R158, -INF , P3 ;  /* 0xff8000009e9e7808 */ /* 0x000fe40001800000 */
[----:B------:R-:W-:Y:S02]  /*8370*/  FMNMX.FTZ R193, R180, R193, !PT ;  /* 0x000000c1b4c17209 */ /* 0x000fe40007810000 */
[----:B------:R-:W-:-:S02]  /*8380*/  ISETP.GT.AND P3, PT, R160, 0x59, PT ;  /* 0x00000059a000780c */ /* 0x000fc40003f64270 */
[----:B---3--:R-:W-:Y:S01]  /*8390*/  FSEL R184, R159, -INF , P2 ;  /* 0xff8000009fb87808 */ /* 0x008fe20001000000 */
[----:B------:R-:W3:Y:S01]  /*83a0*/  MUFU.TANH R146, R146 ;  /* 0x0000009200927308 */ /* 0x000ee20000002400 */
[----:B------:R-:W-:Y:S01]  /*83b0*/  FMNMX.FTZ R193, R158, R193, !PT ;  /* 0x000000c19ec17209 */ /* 0x000fe20007810000 */
[--C-:B--2---:R-:W-:Y:S01]  /*83c0*/  FFMA.FTZ R194, R183, UR6, -R134.reuse ;  /* 0x00000006b7c27c23 */ /* 0x104fe20008010886 */
[----:B------:R-:W-:Y:S02]  /*83d0*/  ISETP.GT.AND P2, PT, R160, 0x60, PT ;  /* 0x00000060a000780c */ /* 0x000fe40003f44270 */
[----:B------:R-:W-:Y:S02]  /*83e0*/  FSEL R161, R161, -INF , P3 ;  /* 0xff800000a1a17808 */ /* 0x000fe40001800000 */
[----:B------:R-:W-:Y:S01]  /*83f0*/  FMNMX.FTZ R188, R184, R193, !PT ;  /* 0x000000c1b8bc7209 */ /* 0x000fe20007810000 */
[----:B------:R-:W2:Y:S01]  /*8400*/  MUFU.TANH R147, R147 ;  /* 0x0000009300937308 */ /* 0x000ea20000002400 */
[----:B------:R-:W-:Y:S01]  /*8410*/  ISETP.GT.AND P3, PT, R160, 0x61, PT ;  /* 0x00000061a000780c */ /* 0x000fe20003f64270 */
[----:B------:R-:W-:Y:S01]  /*8420*/  FFMA.FTZ R193, R120, UR6, -R134 ;  /* 0x0000000678c17c23 */ /* 0x000fe20008010886 */
[----:B------:R-:W-:-:S02]  /*8430*/  FSEL R183, R6, -INF , P2 ;  /* 0xff80000006b77808 */ /* 0x000fc40001000000 */
[----:B------:R-:W-:Y:S02]  /*8440*/  FMNMX.FTZ R188, R161, R188, !PT ;  /* 0x000000bca1bc7209 */ /* 0x000fe40007810000 */
[----:B------:R-:W-:Y:S01]  /*8450*/  ISETP.GT.AND P2, PT, R160, 0x68, PT ;  /* 0x00000068a000780c */ /* 0x000fe20003f44270 */
[----:B------:R5:W-:Y:S01]  /*8460*/  MUFU.EX2 R159, R189 ;  /* 0x000000bd009f7308 */ /* 0x000be20000000800 */
[----:B0-----:R-:W-:Y:S02]  /*8470*/  FSEL R136, R136, -INF , P3 ;  /* 0xff80000088887808 */ /* 0x001fe40001800000 */
[----:B------:R-:W-:Y:S02]  /*8480*/  ISETP.GT.AND P3, PT, R160, 0x69, PT ;  /* 0x00000069a000780c */ /* 0x000fe40003f64270 */
[----:B-1----:R-:W-:Y:S02]  /*8490*/  FSEL R166, R166, -INF , P2 ;  /* 0xff800000a6a67808 */ /* 0x002fe40001000000 */
[----:B------:R-:W-:Y:S01]  /*84a0*/  ISETP.GT.AND P2, PT, R160, 0x70, PT ;  /* 0x00000070a000780c */ /* 0x000fe20003f44270 */
[----:B------:R-:W0:Y:S01]  /*84b0*/  MUFU.TANH R150, R150 ;  /* 0x0000009600967308 */ /* 0x000e220000002400 */
[----:B-----5:R-:W-:-:S02]  /*84c0*/  FMNMX.FTZ R189, R183, R188, !PT ;  /* 0x000000bcb7bd7209 */ /* 0x020fc40007810000 */
[----:B----4-:R-:W-:Y:S02]  /*84d0*/  FSEL R190, R190, -INF , P3 ;  /* 0xff800000bebe7808 */ /* 0x010fe40001800000 */
[----:B------:R-:W-:Y:S02]  /*84e0*/  FMNMX.FTZ R189, R136, R189, !PT ;  /* 0x000000bd88bd7209 */ /* 0x000fe40007810000 */
[----:B------:R-:W-:Y:S01]  /*84f0*/  ISETP.GT.AND P3, PT, R160, 0x71, PT ;  /* 0x00000071a000780c */ /* 0x000fe20003f64270 */
[----:B------:R-:W1:Y:S01]  /*8500*/  MUFU.TANH R151, R151 ;  /* 0x0000009700977308 */ /* 0x000e620000002400 */
[----:B------:R-:W-:Y:S02]  /*8510*/  FMNMX.FTZ R189, R166, R189, !PT ;  /* 0x000000bda6bd7209 */ /* 0x000fe40007810000 */
[----:B---3--:R-:W-:Y:S02]  /*8520*/  FSEL R146, R146, -INF , P2 ;  /* 0xff80000092927808 */ /* 0x008fe40001000000 */
[----:B------:R-:W-:-:S02]  /*8530*/  FMNMX.FTZ R189, R190, R189, !PT ;  /* 0x000000bdbebd7209 */ /* 0x000fc40007810000 */
[----:B------:R-:W-:Y:S01]  /*8540*/  ISETP.GT.AND P2, PT, R160, 0x78, PT ;  /* 0x00000078a000780c */ /* 0x000fe20003f44270 */
[----:B------:R-:W3:Y:S01]  /*8550*/  MUFU.TANH R122, R122 ;  /* 0x0000007a007a7308 */ /* 0x000ee20000002400 */
[----:B--2---:R-:W-:Y:S02]  /*8560*/  FSEL R147, R147, -INF , P3 ;  /* 0xff80000093937808 */ /* 0x004fe40001800000 */
[----:B------:R-:W-:Y:S02]  /*8570*/  FMNMX.FTZ R120, R146, R189, !PT ;  /* 0x000000bd92787209 */ /* 0x000fe40007810000 */
[----:B------:R-:W-:Y:S02]  /*8580*/  ISETP.GT.AND P3, PT, R160, 0x79, PT ;  /* 0x00000079a000780c */ /* 0x000fe40003f64270 */
[----:B0-----:R-:W-:Y:S01]  /*8590*/  FSEL R188, R150, -INF , P2 ;  /* 0xff80000096bc7808 */ /* 0x001fe20001000000 */
[----:B------:R-:W0:Y:S01]  /*85a0*/  MUFU.TANH R123, R123 ;  /* 0x0000007b007b7308 */ /* 0x000e220000002400 */
[----:B------:R-:W-:-:S02]  /*85b0*/  FMNMX.FTZ R189, R147, R120, !PT ;  /* 0x0000007893bd7209 */ /* 0x000fc40007810000 */
[----:B------:R-:W-:Y:S02]  /*85c0*/  ISETP.GT.AND P2, PT, R160, 0x80, PT ;  /* 0x00000080a000780c */ /* 0x000fe40003f44270 */
[----:B-1----:R-:W-:Y:S02]  /*85d0*/  FSEL R151, R151, -INF , P3 ;  /* 0xff80000097977808 */ /* 0x002fe40001800000 */
[----:B------:R-:W-:Y:S01]  /*85e0*/  FMNMX.FTZ R120, R188, R189, !PT ;  /* 0x000000bdbc787209 */ /* 0x000fe20007810000 */
[----:B------:R-:W-:Y:S01]  /*85f0*/  MUFU.TANH R126, R126 ;  /* 0x0000007e007e7308 */ /* 0x000fe20000002400 */
[----:B------:R-:W-:Y:S02]  /*8600*/  ISETP.GT.AND P3, PT, R160, 0x81, PT ;  /* 0x00000081a000780c */ /* 0x000fe40003f64270 */
[----:B---3--:R-:W-:Y:S02]  /*8610*/  FSEL R122, R122, -INF , P2 ;  /* 0xff8000007a7a7808 */ /* 0x008fe40001000000 */
[----:B------:R-:W-:-:S02]  /*8620*/  FMNMX.FTZ R189, R151, R120, !PT ;  /* 0x0000007897bd7209 */ /* 0x000fc40007810000 */
[----:B------:R-:W-:Y:S01]  /*8630*/  ISETP.GT.AND P2, PT, R160, 0x88, PT ;  /* 0x00000088a000780c */ /* 0x000fe20003f44270 */
[----:B------:R-:W1:Y:S01]  /*8640*/  MUFU.TANH R127, R127 ;  /* 0x0000007f007f7308 */ /* 0x000e620000002400 */
[----:B0-----:R-:W-:Y:S02]  /*8650*/  FSEL R123, R123, -INF , P3 ;  /* 0xff8000007b7b7808 */ /* 0x001fe40001800000 */
[----:B------:R-:W-:Y:S02]  /*8660*/  FMNMX.FTZ R120, R122, R189, !PT ;  /* 0x000000bd7a787209 */ /* 0x000fe40007810000 */
[----:B------:R-:W-:Y:S02]  /*8670*/  ISETP.GT.AND P3, PT, R160, 0x89, PT ;  /* 0x00000089a000780c */ /* 0x000fe40003f64270 */
[----:B------:R-:W-:Y:S01]  /*8680*/  FMNMX.FTZ R189, R123, R120, !PT ;  /* 0x000000787bbd7209 */ /* 0x000fe20007810000 */
[----:B------:R-:W0:Y:S08]  /*8690*/  MUFU.TANH R130, R130 ;  /* 0x0000008200827308 */ /* 0x000e300000002400 */
[----:B------:R-:W2:Y:S01]  /*86a0*/  MUFU.TANH R131, R131 ;  /* 0x0000008300837308 */ /* 0x000ea20000002400 */
[----:B-1----:R-:W-:-:S02]  /*86b0*/  FSEL R127, R127, -INF , P3 ;  /* 0xff8000007f7f7808 */ /* 0x002fc40001800000 */
[----:B------:R-:W-:-:S05]  /*86c0*/  ISETP.GT.AND P3, PT, R160, 0x91, PT ;  /* 0x00000091a000780c */ /* 0x000fca0003f64270 */
[----:B------:R1:W-:Y:S08]  /*86d0*/  MUFU.EX2 R150, R193 ;  /* 0x000000c100967308 */ /* 0x0003f00000000800 */
[----:B------:R-:W3:Y:S01]  /*86e0*/  MUFU.TANH R191, R191 ;  /* 0x000000bf00bf7308 */ /* 0x000ee20000002400 */
[----:B-1----:R-:W-:-:S01]  /*86f0*/  FFMA.FTZ R193, R140, UR6, -R134 ;  /* 0x000000068cc17c23 */ /* 0x002fc20008010886 */
[----:B------:R-:W-:-:S02]  /*8700*/  FSEL R140, R126, -INF , P2 ;  /* 0xff8000007e8c7808 */ /* 0x000fc40001000000 */
[----:B------:R-:W-:Y:S02]  /*8710*/  ISETP.GT.AND P2, PT, R160, 0x90, PT ;  /* 0x00000090a000780c */ /* 0x000fe40003f44270 */
[----:B------:R-:W-:Y:S02]  /*8720*/  FMNMX.FTZ R120, R140, R189, !PT ;  /* 0x000000bd8c787209 */ /* 0x000fe40007810000 */
[----:B------:R-:W1:Y:S01]  /*8730*/  MUFU.TANH R135, R135 ;  /* 0x0000008700877308 */ /* 0x000e620000002400 */
[----:B0-----:R-:W-:Y:S02]  /*8740*/  FSEL R130, R130, -INF , P2 ;  /* 0xff80000082827808 */ /* 0x001fe40001000000 */
[----:B------:R-:W-:Y:S02]  /*8750*/  FMNMX.FTZ R189, R127, R120, !PT ;  /* 0x000000787fbd7209 */ /* 0x000fe40007810000 */
[----:B------:R-:W-:Y:S02]  /*8760*/  ISETP.GT.AND P2, PT, R160, 0x98, PT ;  /* 0x00000098a000780c */ /* 0x000fe40003f44270 */
[----:B--2---:R-:W-:Y:S01]  /*8770*/  FSEL R131, R131, -INF , P3 ;  /* 0xff80000083837808 */ /* 0x004fe20001800000 */
[----:B------:R0:W-:Y:S01]  /*8780*/  MUFU.EX2 R126, R193 ;  /* 0x000000c1007e7308 */ /* 0x0001e20000000800 */
[----:B------:R-:W-:Y:S01]  /*8790*/  FMNMX.FTZ R120, R130, R189, !PT ;  /* 0x000000bd82787209 */ /* 0x000fe20007810000 */
[--C-:B------:R-:W-:Y:S01]  /*87a0*/  FFMA.FTZ R189, R144, UR6, -R134.reuse ;  /* 0x0000000690bd7c23 */ /* 0x100fe20008010886 */
[----:B------:R-:W-:Y:S01]  /*87b0*/  ISETP.GT.AND P3, PT, R160, 0x99, PT ;  /* 0x00000099a000780c */ /* 0x000fe20003f64270 */
[--C-:B------:R-:W-:Y:S01]  /*87c0*/  FFMA.FTZ R144, R145, UR6, -R134.reuse ;  /* 0x0000000691907c23 */ /* 0x100fe20008010886 */
[----:B---3--:R-:W-:Y:S01]  /*87d0*/  FSEL R191, R191, -INF , P2 ;  /* 0xff800000bfbf7808 */ /* 0x008fe20001000000 */
[--C-:B------:R-:W-:Y:S01]  /*87e0*/  FFMA.FTZ R145, R148, UR6, -R134.reuse ;  /* 0x0000000694917c23 */ /* 0x100fe20008010886 */
[----:B------:R-:W-:Y:S01]  /*87f0*/  FMNMX.FTZ R120, R131, R120, !PT ;  /* 0x0000007883787209 */ /* 0x000fe20007810000 */
[--C-:B------:R-:W-:Y:S01]  /*8800*/  FFMA.FTZ R148, R149, UR6, -R134.reuse ;  /* 0x0000000695947c23 */ /* 0x100fe20008010886 */
[----:B-1----:R-:W-:Y:S01]  /*8810*/  FSEL R135, R135, -INF , P3 ;  /* 0xff80000087877808 */ /* 0x002fe20001800000 */
[--C-:B------:R-:W-:Y:S01]  /*8820*/  FFMA.FTZ R149, R164, UR6, -R134.reuse ;  /* 0x00000006a4957c23 */ /* 0x100fe20008010886 */
[----:B------:R-:W-:Y:S01]  /*8830*/  FMNMX.FTZ R120, R191, R120, !PT ;  /* 0x00000078bf787209 */ /* 0x000fe20007810000 */
[----:B------:R-:W-:Y:S01]  /*8840*/  FFMA.FTZ R164, R167, UR6, -R134 ;  /* 0x00000006a7a47c23 */ /* 0x000fe20008010886 */
[----:B------:R-:W-:-:S02]  /*8850*/  IMAD.U32 R167, RZ, RZ, UR6 ;  /* 0x00000006ffa77e24 */ /* 0x000fc4000f8e00ff */
[--C-:B------:R-:W-:Y:S01]  /*8860*/  FFMA.FTZ R160, R165, UR6, -R134.reuse ;  /* 0x00000006a5a07c23 */ /* 0x100fe20008010886 */
[----:B------:R-:W-:Y:S01]  /*8870*/  FMNMX.FTZ R120, R135, R120, !PT ;  /* 0x0000007887787209 */ /* 0x000fe20007810000 */
[--C-:B------:R-:W-:Y:S01]  /*8880*/  FFMA.FTZ R165, R142, UR6, -R134.reuse ;  /* 0x000000068ea57c23 */ /* 0x100fe20008010886 */
[----:B------:R-:W-:-:S01]  /*8890*/  FFMA.FTZ R142, R162, UR6, -R134 ;  /* 0x00000006a28e7c23 */ /* 0x000fc20008010886 */
[----:B------:R-:W-:Y:S02]  /*88a0*/  MUFU.EX2 R192, R192 ;  /* 0x000000c000c07308 */ /* 0x000fe40000000800 */
[----:B0-----:R-:W0:Y:S06]  /*88b0*/  SHFL.BFLY PT, R193, R120, 0x2, 0x1f ;  /* 0x0c401f0078c17f89 */ /* 0x001e2c00000e0000 */
        /* <DEDUP_REMOVED lines=61> */
[----:B------:R-:W-:-:S01]  /*8c90*/  FADD.FTZ R187, R7, R184 ;  /* 0x000000b807bb7221 */ /* 0x000fc20000010000 */
[----:B------:R-:W-:-:S02]  /*8ca0*/  FFMA.FTZ R131, R131, UR6, -R134 ;  /* 0x0000000683837c23 */ /* 0x000fc40008010886 */
[----:B------:R-:W0:Y:S01]  /*8cb0*/  MUFU.EX2 R156, R156 ;  /* 0x0000009c009c7308 */ /* 0x000e220000000800 */
[----:B-1----:R-:W-:-:S01]  /*8cc0*/  FFMA.FTZ R3, R186, R2, R167 ;  /* 0x00000002ba037223 */ /* 0x002fc200000100a7 */
[----:B------:R-:W-:-:S03]  /*8cd0*/  FADD.FTZ R184, R10, R187 ;  /* 0x000000bb0ab87221 */ /* 0x000fc60000010000 */
[----:B------:R-:W-:Y:S01]  /*8ce0*/  FADD.FTZ R2, R8, R3 ;  /* 0x0000000308027221 */ /* 0x000fe20000010000 */
[----:B------:R-:W-:-:S02]  /*8cf0*/  FADD.FTZ R187, R11, R184 ;  /* 0x000000b80bbb7221 */ /* 0x000fc40000010000 */
        /* <DEDUP_REMOVED lines=16> */
[----:B------:R-:W0:Y:S01]  /*8e00*/  MUFU.EX2 R171, R171 ;  /* 0x000000ab00ab7308 */ /* 0x000e220000000800 */
[----:B-1----:R-:W-:-:S07]  /*8e10*/  FADD.FTZ R3, R162, R3 ;  /* 0x00000003a2037221 */ /* 0x002fce0000010000 */
        /* <DEDUP_REMOVED lines=22> */
[----:B--2---:R-:W-:-:S01]  /*8f80*/  FADD.FTZ R3, R181, R2 ;  /* 0x00000002b5037221 */ /* 0x004fc20000010000 */
[----:B------:R-:W-:Y:S01]  /*8f90*/  FADD.FTZ R2, R157, R184 ;  /* 0x000000b89d027221 */ /* 0x000fe20000010000 */
[----:B------:R-:W-:-:S03]  /*8fa0*/  FFMA.FTZ R184, R188, UR6, -R134 ;  /* 0x00000006bcb87c23 */ /* 0x000fc60008010886 */
        /* <DEDUP_REMOVED lines=55> */
[--C-:B------:R-:W-:Y:S01]  /*9320*/  FFMA.FTZ R188, R191, UR6, -R134.reuse ;  /* 0x00000006bfbc7c23 */ /* 0x100fe20008010886 */
[----:B------:R-:W-:-:S05]  /*9330*/  FFMA.FTZ R134, R135, UR6, -R134 ;  /* 0x0000000687867c23 */ /* 0x000fca0008010886 */
        /* <DEDUP_REMOVED lines=40> */
.L_x_2430:
        /* <DEDUP_REMOVED lines=148> */
.L_x_2420:
[----:B------:R-:W-:-:S13]  /*9f00*/  ISETP.LE.AND P1, PT, RZ, UR58, PT ;  /* 0x0000003aff007c0c */ /* 0x000fda000bf23270 */
[----:B------:R-:W-:Y:S05]  /*9f10*/  @!P1 BRA `(.L_x_2432) ;  /* 0x0000003800349947 */ /* 0x000fea0003800000 */
[----:B------:R-:W-:Y:S01]  /*9f20*/  IMAD.MOV.U32 R5, RZ, RZ, R120 ;  /* 0x000000ffff057224 */ /* 0x000fe200078e0078 */
[----:B------:R-:W-:Y:S01]  /*9f30*/  UMOV UR52, UR45 ;  /* 0x0000002d00347c82 */ /* 0x000fe20008000000 */
[----:B------:R-:W-:Y:S01]  /*9f40*/  IMAD.MOV.U32 R4, RZ, RZ, R121 ;  /* 0x000000ffff047224 */ /* 0x000fe200078e0079 */
[----:B------:R-:W-:Y:S01]  /*9f50*/  UMOV UR51, UR44 ;  /* 0x0000002c00337c82 */ /* 0x000fe20008000000 */
[----:B------:R-:W-:-:S05]  /*9f60*/  ULDC UR50, c[0x0][0x988] ;  /* 0x0002620000327ab9 */ /* 0x000fca0000000800 */
.L_x_2443:
        /* <DEDUP_REMOVED lines=9> */
.L_x_2434:
[----:B------:R-:W-:Y:S01]  /*a000*/  ULEA UR6, UR44, UR41, 0x3 ;  /* 0x000000292c067291 */ /* 0x000fe2000f8e183f */
[----:B------:R-:W-:-:S05]  /*a010*/  IMAD.U32 R6, RZ, RZ, UR45 ;  /* 0x0000002dff067e24 */ /* 0x000fca000f8e00ff */
[----:B------:R-:W-:-:S04]  /*a020*/  SHF.L.U32 R6, R6, 0x1f, RZ ;  /* 0x0000001f06067819 */ /* 0x000fc800000006ff */
[----:B------:R0:W1:Y:S01]  /*a030*/  SYNCS.PHASECHK.TRANS64.TRYWAIT P1, [UR6+0x33430], R6 ;  /* 0x03343006ff0075a7 */ /* 0x0000620008020146 */
[----:B------:R-:W-:Y:S05]  /*a040*/  @!P0 BRA `(.L_x_2435) ;  /* 0x0000000000048947 */ /* 0x000fea0003800000 */
[----:B------:R-:W-:Y:S01]  /*a050*/  BPT.TRAP 0x1 ;  /* 0x000000040000795c */ /* 0x000fe20000300000 */
.L_x_2435:
[----:B-1----:R-:W-:Y:S05]  /*a060*/  @P1 BRA `(.L_x_2433) ;  /* 0x0000000000081947 */ /* 0x002fea0003800000 */
[----:B------:R-:W1:Y:S02]  /*a070*/  SYNCS.PHASECHK.TRANS64.TRYWAIT P1, [UR6+0x33430], R6 ;  /* 0x03343006ff0075a7 */ /* 0x000e640008020146 */
[----:B-1----:R-:W-:Y:S05]  /*a080*/  @!P1 BRA `(.L_x_2436) ;  /* 0x000000e400309947 */ /* 0x002fea0003800000 */
.L_x_2433:
[----:B-1----:R-:W1:Y:S01]  /*a090*/  S2R R7, SR_TID.X ;  /* 0x0000000000077919 */ /* 0x002e620000002100 */
[----:B------:R-:W-:Y:S01]  /*a0a0*/  UIMAD UR53, UR44, 0x780, UR49 ;  /* 0x000007802c3578a4 */ /* 0x000fe2000f8e0231 */
[----:B------:R-:W-:Y:S01]  /*a0b0*/  UMOV UR27, 0x80000020 ;  /* 0x80000020001b7882 */ /* 0x000fe20000000000 */
[----:B------:R-:W-:Y:S02]  /*a0c0*/  UMOV UR28, UR24 ;  /* 0x00000018001c7c82 */ /* 0x000fe40008000000 */
[----:B------:R-:W-:Y:S01]  /*a0d0*/  UIADD3 UR30, UR53, 0x80, URZ ;  /* 0x00000080351e7890 */ /* 0x000fe2000fffe03f */
[----:B------:R-:W-:Y:S02]  /*a0e0*/  UMOV UR29, UR25 ;  /* 0x00000019001d7c82 */ /* 0x000fe40008000000 */
[----:B------:R-:W-:Y:S01]  /*a0f0*/  UMOV UR26, UR53 ;  /* 0x00000035001a7c82 */ /* 0x000fe20008000000 */
[----:B------:R-:W-:Y:S01]  /*a100*/  UMOV UR31, 0x80000020 ;  /* 0x80000020001f7882 */ /* 0x000fe20000000000 */
[----:B------:R-:W-:Y:S01]  /*a110*/  UIADD3 UR34, UR53, 0x100, URZ ;  /* 0x0000010035227890 */ /* 0x000fe2000fffe03f */
[----:B------:R-:W-:Y:S01]  /*a120*/  UMOV UR32, UR24 ;  /* 0x0000001800207c82 */ /* 0x000fe20008000000 */
[----:B------:R-:W-:Y:S01]  /*a130*/  UMOV UR33, UR25 ;  /* 0x0000001900217c82 */ /* 0x000fe20008000000 */
[----:B------:R-:W-:Y:S01]  /*a140*/  UMOV UR35, 0x80000020 ;  /* 0x8000002000237882 */ /* 0x000fe20000000000 */
        /* <DEDUP_REMOVED lines=176> */
.L_x_2438:
[----:B------:R-:W-:Y:S01]  /*ac50*/  ULEA UR6, UR51, UR41, 0x3 ;  /* 0x0000002933067291 */ /* 0x000fe2000f8e183f */
[----:B------:R-:W-:-:S05]  /*ac60*/  IMAD.U32 R6, RZ, RZ, UR52 ;  /* 0x00000034ff067e24 */ /* 0x000fca000f8e00ff */
[----:B------:R-:W-:-:S04]  /*ac70*/  SHF.L.U32 R6, R6, 0x1f, RZ ;  /* 0x0000001f06067819 */ /* 0x000fc800000006ff */
[----:B------:R0:W1:Y:S01]  /*ac80*/  SYNCS.PHASECHK.TRANS64.TRYWAIT P1, [UR6+0x33450], R6 ;  /* 0x03345006ff0075a7 */ /* 0x0000620008020146 */
[----:B------:R-:W-:Y:S05]  /*ac90*/  @!P0 BRA `(.L_x_2439) ;  /* 0x0000000000048947 */ /* 0x000fea0003800000 */
[----:B------:R-:W-:Y:S01]  /*aca0*/  BPT.TRAP 0x1 ;  /* 0x000000040000795c */ /* 0x000fe20000300000 */
.L_x_2439:
[----:B-1----:R-:W-:Y:S05]  /*acb0*/  @P1 BRA `(.L_x_2437) ;  /* 0x0000000000081947 */ /* 0x002fea0003800000 */
[----:B------:R-:W1:Y:S02]  /*acc0*/  SYNCS.PHASECHK.TRANS64.TRYWAIT P1, [UR6+0x33450], R6 ;  /* 0x03345006ff0075a7 */ /* 0x000e640008020146 */
[----:B-1----:R-:W-:Y:S05]  /*acd0*/  @!P1 BRA `(.L_x_2440) ;  /* 0x000000d800349947 */ /* 0x002fea0003800000 */
.L_x_2437:
        /* <DEDUP_REMOVED lines=36> */
.L_x_2441:
        /* <DEDUP_REMOVED lines=505> */
.L_x_2442:
        /* <DEDUP_REMOVED lines=148> */
.L_x_2432:
[----:B------:R-:W-:Y:S06]  /*d7f0*/  BAR.ARV 0x8, 0x180 ;  /* 0x0206000000007b1d */ /* 0x000fec0000002000 */
[----:B------:R-:W-:Y:S05]  /*d800*/  @!P0 BRA `(.L_x_2444) ;  /* 0x0000000000048947 */ /* 0x000fea0003800000 */
[----:B------:R-:W-:Y:S01]  /*d810*/  BPT.TRAP 0x1 ;  /* 0x000000040000795c */ /* 0x000fe20000300000 */
.L_x_2444:
[----:B------:R-:W-:Y:S01]  /*d820*/  ULEA UR14, UR44, UR41, 0x3 ;  /* 0x000000292c0e7291 */ /* 0x000fe2000f8e183f */
[----:B------:R-:W-:-:S05]  /*d830*/  IMAD.U32 R0, RZ, RZ, UR45 ;  /* 0x0000002dff007e24 */ /* 0x000fca000f8e00ff */
[----:B------:R-:W-:-:S04]  /*d840*/  SHF.L.U32 R0, R0, 0x1f, RZ ;  /* 0x0000001f00007819 */ /* 0x000fc800000006ff */
[----:B------:R0:W1:Y:S01]  /*d850*/  SYNCS.PHASECHK.TRANS64.TRYWAIT P1, [UR14+0x33450], R0 ;  /* 0x03345000ff0075a7 */ /* 0x000062000802014e */
[----:B------:R-:W-:Y:S05]  /*d860*/  @!P0 BRA `(.L_x_2445) ;  /* 0x0000000000048947 */ /* 0x000fea0003800000 */
[----:B------:R-:W-:Y:S01]  /*d870*/  BPT.TRAP 0x1 ;  /* 0x000000040000795c */ /* 0x000fe20000300000 */
.L_x_2445:
[----:B-1----:R-:W-:Y:S05]  /*d880*/  @P1 BRA `(.L_x_2446) ;  /* 0x0000000000081947 */ /* 0x002fea0003800000 */
[----:B------:R-:W1:Y:S02]  /*d890*/  SYNCS.PHASECHK.TRANS64.TRYWAIT P1, [UR14+0x33450], R0 ;  /* 0x03345000ff0075a7 */ /* 0x000e64000802014e */
[----:B-1----:R-:W-:Y:S05]  /*d8a0*/  @!P1 BRA `(.L_x_2447) ;  /* 0x000000ac00589947 */ /* 0x002fea0003800000 */
.L_x_2446:
[----:B------:R-:W-:Y:S01]  /*d8b0*/  UIADD3 UR41, UR41, 0x200, URZ ;  /* 0x0000020029297890 */ /* 0x000fe2000fffe03f */
[----:B------:R-:W-:Y:S01]  /*d8c0*/  WARPGROUP.ARRIVE ;  /* 0x00000000000079c5 */ /* 0x000fe20000000000 */
[----:B------:R-:W-:Y:S01]  /*d8d0*/  UMOV UR11, 0xc0000010 ;  /* 0xc0000010000b7882 */ /* 0x000fe20000000000 */
[----:B------:R-:W-:Y:S01]  /*d8e0*/  IMAD.MOV.U32 R6, RZ, RZ, 0x3f800000 ;  /* 0x3f800000ff067424 */ /* 0x000fe200078e00ff */
        /* <DEDUP_REMOVED lines=16> */
[----:B------:R-:W-:Y:S02]  /*d9f0*/  ULDC.64 UR10, c[0x0][0x9a0] ;  /* 0x00026800000a7ab9 */ /* 0x000fe40000000a00 */
[----:B------:R-:W-:-:S04]  /*da00*/  UISETP.NE.U32.AND UP0, UPT, UR10, URZ, UPT ;  /* 0x0000003f0a00728c */ /* 0x000fc8000bf05070 */
[----:B------:R-:W-:-:S06]  /*da10*/  UISETP.NE.AND.EX UP0, UPT, UR11, URZ, UPT, UP0 ;  /* 0x0000003f0b00728c */ /* 0x000fcc000bf05300 */
[----:B------:R-:W-:-:S05]  /*da20*/  PLOP3.LUT P1, PT, PT, PT, UP0, 0x80, 0x0 ;  /* 0x000000000000781c */ /* 0x000fca0003f2f008 */
[----:B------:R-:W-:Y:S01]  /*da30*/  @UP0 ULDC.64 UR12, c[0x0][0x9c8] ;  /* 0x00027200000c0ab9 */ /* 0x000fe20000000a00 */
[----:B------:R-:W-:Y:S02]  /*da40*/  @UP0 USHF.R.S32.HI UR9, URZ, 0x1f, UR48 ;  /* 0x0000001f3f090899 */ /* 0x000fe40008011430 */
[----:B------:R-:W-:Y:S02]  /*da50*/  @UP0 UIMAD UR8, UR37, UR12, URZ ;  /* 0x0000000c250802a4 */ /* 0x000fe4000f8e023f */
[----:B------:R-:W-:Y:S02]  /*da60*/  @UP0 UIMAD.WIDE.U32 UR4, UR36, UR12, URZ ;  /* 0x0000000c240402a5 */ /* 0x000fe4000f8e003f */
        /* <DEDUP_REMOVED lines=59> */
.L_x_2448:
        /* <DEDUP_REMOVED lines=106> */
.L_x_2412:
        /* <DEDUP_REMOVED lines=24> */
[----:B------:R-:W-:Y:S01]  /*e640*/  UISETP.NE.AND.EX UP0, UPT, UR7, URZ, UPT, UP0 ;  /* 0x0000003f0700728c */ /* 0x000fe2000bf05300 */
[----:B------:R-:W-:Y:S02]  /*e650*/  F2FP.BF16.F32.PACK_AB R44, R44, R57 ;  /* 0x000000392c2c723e */ /* 0x000fe400000010ff */
[----:B------:R-:W-:Y:S01]  /*e660*/  F2FP.BF16.F32.PACK_AB R42, R55, R42 ;  /* 0x0000002a372a723e */ /* 0x000fe200000010ff */
[----:B------:R-:W-:Y:S01]  /*e670*/  ULDC.64 UR6, c[0x0][0xc00] ;  /* 0x0003000000067ab9 */ /* 0x000fe20000000a00 */
[----:B0-----:R-:W-:Y:S01]  /*e680*/  LOP3.LUT P0, R5, R50, 0x3, RZ, 0xc0, !PT ;  /* 0x0000000332057812 */ /* 0x001fe2000780c0ff */
[----:B------:R-:W-:Y:S01]  /*e690*/  UIMAD.WIDE UR6, UR36, 0x4, UR6 ;  /* 0x00000004240678a5 */ /* 0x000fe2000f8e0206 */
[----:B------:R-:W-:-:S02]  /*e6a0*/  F2FP.BF16.F32.PACK_AB R40, R69, R40 ;  /* 0x000000284528723e */ /* 0x000fc400000010ff */
[----:B------:R-:W-:Y:S02]  /*e6b0*/  ISETP.EQ.OR P0, PT, R5, 0x3, !P0 ;  /* 0x000000030500780c */ /* 0x000fe40004702670 */
[----:B------:R-:W-:Y:S02]  /*e6c0*/  F2FP.BF16.F32.PACK_AB R118, R118, R7 ;  /* 0x000000077676723e */ /* 0x000fe400000010ff */
[----:B------:R-:W-:Y:S02]  /*e6d0*/  SEL R55, R52, R53, P0 ;  /* 0x0000003534377207 */ /* 0x000fe40000000000 */
[----:B------:R-:W-:Y:S02]  /*e6e0*/  F2FP.BF16.F32.PACK_AB R119, R119, R6 ;  /* 0x000000067777723e */ /* 0x000fe400000010ff */
[----:B------:R-:W-:Y:S02]  /*e6f0*/  SEL R52, R53, R52, P0 ;  /* 0x0000003435347207 */ /* 0x000fe40000000000 */
[----:B------:R-:W-:-:S02]  /*e700*/  F2FP.BF16.F32.PACK_AB R37, R76, R37 ;  /* 0x000000254c25723e */ /* 0x000fc400000010ff */
[----:B------:R-:W-:Y:S02]  /*e710*/  F2FP.BF16.F32.PACK_AB R36, R77, R36 ;  /* 0x000000244d24723e */ /* 0x000fe400000010ff */
[----:B------:R-:W-:Y:S02]  /*e720*/  SEL R53, R45, R44, P0 ;  /* 0x0000002c2d357207 */ /* 0x000fe40000000000 */
[----:B------:R-:W-:Y:S02]  /*e730*/  SEL R44, R44, R45, P0 ;  /* 0x0000002d2c2c7207 */ /* 0x000fe40000000000 */
[----:B------:R-:W-:Y:S02]  /*e740*/  SEL R45, R41, R40, P0 ;  /* 0x00000028292d7207 */ /* 0x000fe40000000000 */
[----:B------:R-:W-:Y:S02]  /*e750*/  SEL R40, R40, R41, P0 ;  /* 0x0000002928287207 */ /* 0x000fe40000000000 */
[----:B------:R-:W-:-:S02]  /*e760*/  MOV R6, R3 ;  /* 0x0000000300067202 */ /* 0x000fc40000000f00 */
[----:B-1----:R-:W-:Y:S02]  /*e770*/  MOV R7, R68 ;  /* 0x0000004400077202 */ /* 0x002fe40000000f00 */
[----:B------:R-:W-:Y:S02]  /*e780*/  F2FP.BF16.F32.PACK_AB R89, R89, R96 ;  /* 0x000000605959723e */ /* 0x000fe400000010ff */
[----:B------:R-:W-:Y:S02]  /*e790*/  F2FP.BF16.F32.PACK_AB R88, R81, R88 ;  /* 0x000000585158723e */ /* 0x000fe400000010ff */
[----:B------:R-:W-:Y:S02]  /*e7a0*/  SEL R41, R37, R36, P0 ;  /* 0x0000002425297207 */ /* 0x000fe40000000000 */
[----:B------:R-:W-:Y:S01]  /*e7b0*/  SEL R48, R36, R37, P0 ;  /* 0x0000002524307207 */ /* 0x000fe20000000000 */
[----:B------:R-:W-:Y:S01]  /*e7c0*/  IMAD.WIDE R36, R224, 0x2, R6 ;  /* 0x00000002e0247825 */ /* 0x000fe200078e0206 */
[----:B------:R-:W-:-:S02]  /*e7d0*/  SEL R69, R89, R88, P0 ;  /* 0x0000005859457207 */ /* 0x000fc40000000000 */
[----:B------:R-:W-:Y:S02]  /*e7e0*/  F2FP.BF16.F32.PACK_AB R11, R110, R11 ;  /* 0x0000000b6e0b723e */ /* 0x000fe400000010ff */
[----:B------:R-:W-:Y:S02]  /*e7f0*/  F2FP.BF16.F32.PACK_AB R10, R111, R10 ;  /* 0x0000000a6f0a723e */ /* 0x000fe400000010ff */
[----:B------:R-:W-:Y:S02]  /*e800*/  SEL R88, R88, R89, P0 ;  /* 0x0000005958587207 */ /* 0x000fe40000000000 */
[----:B------:R-:W-:Y:S02]  /*e810*/  IADD3 R89, P5, R36, 0x40, RZ ;  /* 0x0000004024597810 */ /* 0x000fe40007fbe0ff */
[----:B------:R-:W-:Y:S02]  /*e820*/  SEL R83, R11, R10, P0 ;  /* 0x0000000a0b537207 */ /* 0x000fe40000000000 */
[----:B------:R-:W-:-:S02]  /*e830*/  SEL R74, R10, R11, P0 ;  /* 0x0000000b0a4a7207 */ /* 0x000fc40000000000 */
[----:B------:R-:W-:Y:S02]  /*e840*/  LOP3.LUT R10, R89, 0x380, RZ, 0xc0, !PT ;  /* 0x00000380590a7812 */ /* 0x000fe400078ec0ff */
        /* <DEDUP_REMOVED lines=11> */
[C---:B------:R-:W-:Y:S02]  /*e900*/  IADD3 R87, P4, R36.reuse, 0x20, RZ ;  /* 0x0000002024577810 */ /* 0x040fe40007f9e0ff */
[----:B------:R-:W-:Y:S02]  /*e910*/  F2FP.BF16.F32.PACK_AB R34, R71, R34 ;  /* 0x000000224722723e */ /* 0x000fe400000010ff */
[----:B------:R-:W-:Y:S02]  /*e920*/  F2FP.BF16.F32.PACK_AB R24, R95, R24 ;  /* 0x000000185f18723e */ /* 0x000fe400000010ff */
[----:B------:R-:W-:Y:S02]  /*e930*/  IADD3 R91, P6, R36, 0x60, RZ ;  /* 0x00000060245b7810 */ /* 0x000fe40007fde0ff */
[----:B------:R-:W-:Y:S02]  /*e940*/  SHF.R.U64 R10, R10, 0x3, RZ ;  /* 0x000000030a0a7819 */ /* 0x000fe400000012ff */
[----:B------:R-:W-:-:S02]  /*e950*/  F2FP.BF16.F32.PACK_AB R43, R54, R43 ;  /* 0x0000002b362b723e */ /* 0x000fc400000010ff */
[----:B------:R-:W-:Y:S02]  /*e960*/  SEL R71, R73, R72, P0 ;  /* 0x0000004849477207 */ /* 0x000fe40000000000 */
[----:B------:R-:W-:Y:S02]  /*e970*/  IADD3 R95, P2, R36, 0x4020, RZ ;  /* 0x00004020245f7810 */ /* 0x000fe40007f5e0ff */
[----:B------:R-:W-:Y:S02]  /*e980*/  F2FP.BF16.F32.PACK_AB R39, R39, R58 ;  /* 0x0000003a2727723e */ /* 0x000fe400000010ff */
[----:B------:R-:W-:Y:S02]  /*e990*/  SEL R67, R9, R8, P0 ;  /* 0x0000000809437207 */ /* 0x000fe40000000000 */
[----:B------:R-:W-:Y:S02]  /*e9a0*/  SEL R60, R8, R9, P0 ;  /* 0x00000009083c7207 */ /* 0x000fe40000000000 */
[----:B------:R-:W-:-:S02]  /*e9b0*/  SEL R72, R72, R73, P0 ;  /* 0x0000004948487207 */ /* 0x000fc40000000000 */
[----:B------:R-:W-:Y:S02]  /*e9c0*/  F2FP.BF16.F32.PACK_AB R38, R38, R59 ;  /* 0x0000003b2626723e */ /* 0x000fe400000010ff */
[----:B------:R-:W-:Y:S02]  /*e9d0*/  SEL R57, R33, R32, P0 ;  /* 0x0000002021397207 */ /* 0x000fe40000000000 */
[----:B------:R-:W-:Y:S01]  /*e9e0*/  SEL R50, R32, R33, P0 ;  /* 0x0000002120327207 */ /* 0x000fe20000000000 */
[----:B------:R-:W-:Y:S01]  /*e9f0*/  IMAD.X R33, RZ, RZ, R37, P5 ;  /* 0x000000ffff217224 */ /* 0x000fe200028e0625 */
[----:B------:R-:W-:Y:S02]  /*ea00*/  SEL R65, R13, R12, P0 ;  /* 0x0000000c0d417207 */ /* 0x000fe40000000000 */
[----:B------:R-:W-:Y:S02]  /*ea10*/  SEL R58, R12, R13, P0 ;  /* 0x0000000d0c3a7207 */ /* 0x000fe40000000000 */
[----:B------:R-:W-:-:S02]  /*ea20*/  SEL R73, R46, R47, P0 ;  /* 0x0000002f2e497207 */ /* 0x000fc40000000000 */
[----:B------:R-:W-:Y:S02]  /*ea30*/  LOP3.LUT R8, R87, 0x380, RZ, 0xc0, !PT ;  /* 0x0000038057087812 */ /* 0x000fe400078ec0ff */
[----:B------:R-:W-:Y:S02]  /*ea40*/  F2FP.BF16.F32.PACK_AB R31, R78, R31 ;  /* 0x0000001f4e1f723e */ /* 0x000fe400000010ff */
[----:B------:R-:W-:Y:S02]  /*ea50*/  F2FP.BF16.F32.PACK_AB R30, R79, R30 ;  /* 0x0000001e4f1e723e */ /* 0x000fe400000010ff */
[----:B------:R-:W-:Y:S02]  /*ea60*/  SEL R46, R47, R46, P0 ;  /* 0x0000002e2f2e7207 */ /* 0x000fe40000000000 */
[----:B------:R-:W-:Y:S02]  /*ea70*/  LOP3.LUT R12, R91, 0x380, RZ, 0xc0, !PT ;  /* 0x000003805b0c7812 */ /* 0x000fe400078ec0ff */
[----:B------:R-:W-:-:S02]  /*ea80*/  LOP3.LUT R32, R10, R89, RZ, 0x3c, !PT ;  /* 0x000000590a207212 */ /* 0x000fc400078e3cff */
[----:B------:R-:W-:Y:S02]  /*ea90*/  F2FP.BF16.F32.PACK_AB R35, R70, R35 ;  /* 0x000000234623723e */ /* 0x000fe400000010ff */
[----:B------:R-:W-:Y:S02]  /*eaa0*/  F2FP.BF16.F32.PACK_AB R25, R94, R25 ;  /* 0x000000195e19723e */ /* 0x000fe400000010ff */
[----:B------:R-:W-:Y:S02]  /*eab0*/  SEL R47, R43, R42, P0 ;  /* 0x0000002a2b2f7207 */ /* 0x000fe40000000000 */
[----:B------:R-:W-:Y:S02]  /*eac0*/  LOP3.LUT R10, R95, 0x380, RZ, 0xc0, !PT ;  /* 0x000003805f0a7812 */ /* 0x000fe400078ec0ff */
[----:B------:R-:W-:Y:S02]  /*ead0*/  SEL R42, R42, R43, P0 ;  /* 0x0000002b2a2a7207 */ /* 0x000fe40000000000 */
[----:B------:R-:W-:-:S02]  /*eae0*/  F2FP.BF16.F32.PACK_AB R28, R93, R28 ;  /* 0x0000001c5d1c723e */ /* 0x000fc400000010ff */
[----:B------:R-:W-:Y:S02]  /*eaf0*/  SEL R43, R39, R38, P0 ;  /* 0x00000026272b7207 */ /* 0x000fe40000000000 */
[----:B------:R-:W-:Y:S02]  /*eb00*/  SHF.R.U64 R8, R8, 0x3, RZ ;  /* 0x0000000308087819 */ /* 0x000fe400000012ff */
[----:B------:R-:W-:Y:S02]  /*eb10*/  SEL R38, R38, R39, P0 ;  /* 0x0000002726267207 */ /* 0x000fe40000000000 */
[----:B------:R-:W-:Y:S02]  /*eb20*/  SEL R75, R31, R30, P0 ;  /* 0x0000001e1f4b7207 */ /* 0x000fe40000000000 */
[----:B------:R-:W-:Y:S01]  /*eb30*/  SEL R64, R30, R31, P0 ;  /* 0x0000001f1e407207 */ /* 0x000fe20000000000 */
[----:B------:R-:W-:Y:S01]  /*eb40*/  IMAD.X R31, RZ, RZ, R37, P6 ;  /* 0x000000ffff1f7224 */ /* 0x000fe200030e0625 */
[----:B------:R-:W-:-:S02]  /*eb50*/  IADD3 R93, P1, R36, 0x4000, RZ ;  /* 0x00004000245d7810 */ /* 0x000fc40007f3e0ff */
[----:B------:R-:W-:Y:S02]  /*eb60*/  SHF.R.U64 R12, R12, 0x3, RZ ;  /* 0x000000030c0c7819 */ /* 0x000fe400000012ff */
[----:B------:R-:W-:Y:S02]  /*eb70*/  F2FP.BF16.F32.PACK_AB R14, R103, R14 ;  /* 0x0000000e670e723e */ /* 0x000fe400000010ff */
[----:B------:R-:W-:Y:S02]  /*eb80*/  SEL R39, R35, R34, P0 ;  /* 0x0000002223277207 */ /* 0x000fe40000000000 */
[----:B------:R-:W-:Y:S01]  /*eb90*/  SEL R62, R34, R35, P0 ;  /* 0x00000023223e7207 */ /* 0x000fe20000000000 */
[--C-:B------:R-:W-:Y:S01]  /*eba0*/  IMAD.X R35, RZ, RZ, R37.reuse, P4 ;  /* 0x000000ffff237224 */ /* 0x100fe200020e0625 */
[----:B------:R-:W-:Y:S02]  /*ebb0*/  SEL R79, R25, R24, P0 ;  /* 0x00000018194f7207 */ /* 0x000fe40000000000 */
[----:B------:R-:W-:Y:S01]  /*ebc0*/  SEL R68, R24, R25, P0 ;  /* 0x0000001918447207 */ /* 0x000fe20000000000 */
[----:B------:R-:W-:Y:S01]  /*ebd0*/  IMAD.X R25, RZ, RZ, R37, P2 ;  /* 0x000000ffff197224 */ /* 0x000fe200010e0625 */
[----:B------:R-:W-:-:S02]  /*ebe0*/  IADD3 R97, P3, R36, 0x4040, RZ ;  /* 0x0000404024617810 */ /* 0x000fc40007f7e0ff */
[----:B------:R-:W-:Y:S02]  /*ebf0*/  SHF.R.U64 R10, R10, 0x3, RZ ;  /* 0x000000030a0a7819 */ /* 0x000fe400000012ff */
[----:B------:R-:W-:Y:S02]  /*ec00*/  F2FP.BF16.F32.PACK_AB R15, R102, R15 ;  /* 0x0000000f660f723e */ /* 0x000fe400000010ff */
[C---:B------:R-:W-:Y:S02]  /*ec10*/  IADD3 R103, P6, R36.reuse, 0x8020, RZ ;  /* 0x0000802024677810 */ /* 0x040fe40007fde0ff */
[C---:B------:R-:W-:Y:S02]  /*ec20*/  IADD3 R99, P4, R36.reuse, 0x4060, RZ ;  /* 0x0000406024637810 */ /* 0x040fe40007f9e0ff */
[----:B------:R-:W-:Y:S01]  /*ec30*/  IADD3 R107, P2, R36, 0x8060, RZ ;  /* 0x00008060246b7810 */ /* 0x000fe20007f5e0ff */
[----:B------:R-:W-:Y:S01]  /*ec40*/  IMAD.X R13, RZ, RZ, R37, P6 ;  /* 0x000000ffff0d7224 */ /* 0x000fe200030e0625 */
[----:B------:R-:W-:-:S02]  /*ec50*/  LOP3.LUT R34, R8, R87, RZ, 0x3c, !PT ;  /* 0x0000005708227212 */ /* 0x000fc400078e3cff */
[----:B------:R-:W-:Y:S02]  /*ec60*/  F2FP.BF16.F32.PACK_AB R29, R92, R29 ;  /* 0x0000001d5c1d723e */ /* 0x000fe400000010ff */
[----:B------:R-:W-:Y:S02]  /*ec70*/  LOP3.LUT R30, R12, R91, RZ, 0x3c, !PT ;  /* 0x0000005b0c1e7212 */ /* 0x000fe400078e3cff */
[----:B------:R-:W-:Y:S02]  /*ec80*/  LOP3.LUT R8, R93, 0x380, RZ, 0xc0, !PT ;  /* 0x000003805d087812 */ /* 0x000fe400078ec0ff */
[----:B------:R-:W-:Y:S02]  /*ec90*/  LOP3.LUT R12, R97, 0x380, RZ, 0xc0, !PT ;  /* 0x00000380610c7812 */ /* 0x000fe400078ec0ff */
[----:B------:R-:W-:Y:S02]  /*eca0*/  LOP3.LUT R24, R10, R95, RZ, 0x3c, !PT ;  /* 0x0000005f0a187212 */ /* 0x000fe400078e3cff */
[----:B------:R-:W-:-:S02]  /*ecb0*/  SEL R81, R15, R14, P0 ;  /* 0x0000000e0f517207 */ /* 0x000fc40000000000 */
[----:B------:R-:W-:Y:S02]  /*ecc0*/  SEL R70, R14, R15, P0 ;  /* 0x0000000f0e467207 */ /* 0x000fe40000000000 */
[----:B------:R-:W-:Y:S02]  /*ecd0*/  LOP3.LUT R11, R36, 0x380, RZ, 0xc0, !PT ;  /* 0x00000380240b7812 */ /* 0x000fe400078ec0ff */
[----:B------:R-:W-:Y:S02]  /*ece0*/  LOP3.LUT R10, R103, 0x380, RZ, 0xc0, !PT ;  /* 0x00000380670a7812 */ /* 0x000fe400078ec0ff */
[----:B------:R-:W-:Y:S02]  /*ecf0*/  LOP3.LUT R14, R99, 0x380, RZ, 0xc0, !PT ;  /* 0x00000380630e7812 */ /* 0x000fe400078ec0ff */
[----:B------:R-:W-:Y:S02]  /*ed00*/  LOP3.LUT R78, R107, 0x380, RZ, 0xc0, !PT ;  /* 0x000003806b4e7812 */ /* 0x000fe400078ec0ff */
[----:B------:R-:W-:-:S02]  /*ed10*/  F2FP.BF16.F32.PACK_AB R27, R86, R27 ;  /* 0x0000001b561b723e */ /* 0x000fc400000010ff */
[----:B------:R-:W-:Y:S02]  /*ed20*/  F2FP.BF16.F32.PACK_AB R20, R101, R20 ;  /* 0x000000146514723e */ /* 0x000fe400000010ff */
[----:B------:R-:W-:Y:S02]  /*ed30*/  SEL R59, R29, R28, P0 ;  /* 0x0000001c1d3b7207 */ /* 0x000fe40000000000 */
[----:B------:R-:W-:Y:S01]  /*ed40*/  SEL R54, R28, R29, P0 ;  /* 0x0000001d1c367207 */ /* 0x000fe20000000000 */
[----:B------:R-:W-:Y:S01]  /*ed50*/  IMAD.X R29, RZ, RZ, R37, P1 ;  /* 0x000000ffff1d7224 */ /* 0x000fe200008e0625 */
[----:B------:R-:W-:Y:S02]  /*ed60*/  SHF.R.U64 R8, R8, 0x3, RZ ;  /* 0x0000000308087819 */ /* 0x000fe400000012ff */
[----:B------:R-:W-:Y:S02]  /*ed70*/  F2FP.BF16.F32.PACK_AB R21, R100, R21 ;  /* 0x000000156415723e */ /* 0x000fe400000010ff */
[----:B------:R-:W-:-:S02]  /*ed80*/  IADD3 R101, P5, R36, 0x8000, RZ ;  /* 0x0000800024657810 */ /* 0x000fc40007fbe0ff */
[----:B------:R-:W-:Y:S02]  /*ed90*/  SHF.R.U64 R12, R12, 0x3, RZ ;  /* 0x000000030c0c7819 */ /* 0x000fe400000012ff */
[----:B------:R-:W-:Y:S01]  /*eda0*/  IADD3 R105, P1, R36, 0x8040, RZ ;  /* 0x0000804024697810 */ /* 0x000fe20007f3e0ff */
[--C-:B------:R-:W-:Y:S01]  /*edb0*/  IMAD.X R15, RZ, RZ, R37.reuse, P5 ;  /* 0x000000ffff0f7224 */ /* 0x100fe200028e0625 */
[----:B------:R-:W-:Y:S02]  /*edc0*/  SHF.R.U64 R11, R11, 0x3, RZ ;  /* 0x000000030b0b7819 */ /* 0x000fe400000012ff */
[----:B------:R-:W-:Y:S01]  /*edd0*/  SHF.R.U64 R10, R10, 0x3, RZ ;  /* 0x000000030a0a7819 */ /* 0x000fe200000012ff */
[----:B------:R-:W-:Y:S01]  /*ede0*/  IMAD.X R9, RZ, RZ, R37, P1 ;  /* 0x000000ffff097224 */ /* 0x000fe200008e0625 */
[----:B------:R-:W-:Y:S02]  /*edf0*/  SHF.R.U64 R14, R14, 0x3, RZ ;  /* 0x000000030e0e7819 */ /* 0x000fe400000012ff */
[----:B------:R-:W-:-:S02]  /*ee00*/  SHF.R.U64 R78, R78, 0x3, RZ ;  /* 0x000000034e4e7819 */ /* 0x000fc400000012ff */
[----:B------:R-:W-:Y:S02]  /*ee10*/  F2FP.BF16.F32.PACK_AB R130, R130, R133 ;  /* 0x000000858282723e */ /* 0x000fe400000010ff */
[----:B------:R-:W-:Y:S02]  /*ee20*/  F2FP.BF16.F32.PACK_AB R131, R128, R131 ;  /* 0x000000838083723e */ /* 0x000fe400000010ff */
[----:B------:R-:W-:Y:S02]  /*ee30*/  SEL R77, R27, R26, P0 ;  /* 0x0000001a1b4d7207 */ /* 0x000fe40000000000 */
[----:B------:R-:W-:Y:S01]  /*ee40*/  SEL R66, R26, R27, P0 ;  /* 0x0000001b1a427207 */ /* 0x000fe20000000000 */
[----:B------:R-:W-:Y:S01]  /*ee50*/  IMAD.X R27, RZ, RZ, R37, P3 ;  /* 0x000000ffff1b7224 */ /* 0x000fe200018e0625 */
[----:B------:R-:W-:Y:S02]  /*ee60*/  LOP3.LUT R28, R8, R93, RZ, 0x3c, !PT ;  /* 0x0000005d081c7212 */ /* 0x000fe400078e3cff */
[----:B------:R-:W-:-:S02]  /*ee70*/  SEL R61, R21, R20, P0 ;  /* 0x00000014153d7207 */ /* 0x000fc40000000000 */
[----:B------:R-:W-:Y:S01]  /*ee80*/  SEL R56, R20, R21, P0 ;  /* 0x0000001514387207 */ /* 0x000fe20000000000 */
[--C-:B------:R-:W-:Y:S01]  /*ee90*/  IMAD.X R21, RZ, RZ, R37.reuse, P4 ;  /* 0x000000ffff157224 */ /* 0x100fe200020e0625 */
[----:B------:R-:W-:Y:S02]  /*eea0*/  LOP3.LUT R26, R12, R97, RZ, 0x3c, !PT ;  /* 0x000000610c1a7212 */ /* 0x000fe400078e3cff */
[----:B------:R-:W-:Y:S02]  /*eeb0*/  LOP3.LUT R8, R101, 0x380, RZ, 0xc0, !PT ;  /* 0x0000038065087812 */ /* 0x000fe400078ec0ff */
[----:B------:R-:W-:Y:S01]  /*eec0*/  LOP3.LUT R36, R11, R36, RZ, 0x3c, !PT ;  /* 0x000000240b247212 */ /* 0x000fe200078e3cff */
[----:B------:R-:W-:Y:S01]  /*eed0*/  IMAD.X R11, RZ, RZ, R37, P2 ;  /* 0x000000ffff0b7224 */ /* 0x000fe200010e0625 */
[----:B------:R-:W-:Y:S02]  /*eee0*/  LOP3.LUT R76, R105, 0x380, RZ, 0xc0, !PT ;  /* 0x00000380694c7812 */ /* 0x000fe400078ec0ff */
[----:B------:R-:W-:-:S02]  /*eef0*/  LOP3.LUT R12, R10, R103, RZ, 0x3c, !PT ;  /* 0x000000670a0c7212 */ /* 0x000fc400078e3cff */
[----:B------:R-:W-:Y:S02]  /*ef00*/  LOP3.LUT R20, R14, R99, RZ, 0x3c, !PT ;  /* 0x000000630e147212 */ /* 0x000fe400078e3cff */
[----:B------:R-:W-:Y:S02]  /*ef10*/  LOP3.LUT R10, R78, R107, RZ, 0x3c, !PT ;  /* 0x0000006b4e0a7212 */ /* 0x000fe400078e3cff */
[----:B------:R-:W-:Y:S02]  /*ef20*/  SEL R5, R130, R131, P0 ;  /* 0x0000008382057207 */ /* 0x000fe40000000000 */
[----:B------:R-:W-:Y:S02]  /*ef30*/  SHF.R.U64 R8, R8, 0x3, RZ ;  /* 0x0000000308087819 */ /* 0x000fe400000012ff */
[----:B------:R-:W-:Y:S02]  /*ef40*/  SHF.R.U64 R76, R76, 0x3, RZ ;  /* 0x000000034c4c7819 */ /* 0x000fe400000012ff */
[----:B------:R-:W-:-:S02]  /*ef50*/  MOV R80, R20 ;  /* 0x0000001400507202 */ /* 0x000fc40000000f00 */
[----:B------:R-:W-:Y:S02]  /*ef60*/  F2FP.BF16.F32.PACK_AB R126, R126, R129 ;  /* 0x000000817e7e723e */ /* 0x000fe400000010ff */
[----:B------:R-:W-:Y:S02]  /*ef70*/  F2FP.BF16.F32.PACK_AB R127, R124, R127 ;  /* 0x0000007f7c7f723e */ /* 0x000fe400000010ff */
[----:B------:R-:W-:Y:S02]  /*ef80*/  MOV R20, R10 ;  /* 0x0000000a00147202 */ /* 0x000fe40000000f00 */
[----:B------:R-:W-:Y:S02]  /*ef90*/  F2FP.BF16.F32.PACK_AB R122, R122, R125 ;  /* 0x0000007d7a7a723e */ /* 0x000fe400000010ff */
[----:B------:R-:W-:Y:S02]  /*efa0*/  F2FP.BF16.F32.PACK_AB R123, R120, R123 ;  /* 0x0000007b787b723e */ /* 0x000fe400000010ff */
[----:B------:R-:W-:-:S02]  /*efb0*/  LOP3.LUT R14, R8, R101, RZ, 0x3c, !PT ;  /* 0x00000065080e7212 */ /* 0x000fc400078e3cff */
[----:B------:R-:W-:Y:S02]  /*efc0*/  SEL R130, R131, R130, P0 ;  /* 0x0000008283827207 */ /* 0x000fe40000000000 */
[----:B------:R-:W-:Y:S02]  /*efd0*/  LOP3.LUT R8, R76, R105, RZ, 0x3c, !PT ;  /* 0x000000694c087212 */ /* 0x000fe400078e3cff */
[----:B------:R-:W-:Y:S02]  /*efe0*/  SEL R49, R126, R127, P0 ;  /* 0x0000007f7e317207 */ /* 0x000fe40000000000 */
[----:B------:R-:W-:Y:S02]  /*eff0*/  SEL R126, R127, R126, P0 ;  /* 0x0000007e7f7e7207 */ /* 0x000fe40000000000 */
[----:B------:R-:W-:Y:S02]  /*f000*/  SEL R51, R122, R123, P0 ;  /* 0x0000007b7a337207 */ /* 0x000fe40000000000 */
[----:B------:R-:W-:-:S02]  /*f010*/  SEL R122, R123, R122, P0 ;  /* 0x0000007a7b7a7207 */ /* 0x000fc40000000000 */
[----:B------:R-:W-:Y:S02]  /*f020*/  MOV R21, R8 ;  /* 0x0000000800157202 */ /* 0x000fe40000000f00 */
[----:B------:R-:W-:Y:S02]  /*f030*/  SEL R85, R118, R119, P0 ;  /* 0x0000007776557207 */ /* 0x000fe40000000000 */
        /* <DEDUP_REMOVED lines=43> */
[----:B------:R-:W0:Y:S04]  /*f2f0*/  SHFL.IDX PT, R44, R44, R5, 0x1c1f ;  /* 0x001c1f052c2c7589 */ /* 0x000e2800000e0000 */
[----:B------:R-:W3:Y:S01]  /*f300*/  SHFL.IDX PT, R38, R38, R5, 0x1c1f ;  /* 0x001c1f0526267589 */ /* 0x000ee200000e0000 */
[----:B-1----:R-:W-:-:S02]  /*f310*/  SEL R28, R55, R52, P0 ;  /* 0x00000034371c7207 */ /* 0x002fc40000000000 */
[----:B------:R-:W-:Y:S01]  /*f320*/  SEL R30, R52, R55, P0 ;  /* 0x00000037341e7207 */ /* 0x000fe20000000000 */
[----:B------:R-:W1:Y:S01]  /*f330*/  SHFL.IDX PT, R62, R62, R5, 0x1c1f ;  /* 0x001c1f053e3e7589 */ /* 0x000e6200000e0000 */
[----:B--2---:R-:W-:Y:S02]  /*f340*/  SEL R29, R47, R42, P0 ;  /* 0x0000002a2f1d7207 */ /* 0x004fe40000000000 */
[----:B------:R-:W-:Y:S01]  /*f350*/  SEL R31, R42, R47, P0 ;  /* 0x0000002f2a1f7207 */ /* 0x000fe20000000000 */
[----:B------:R-:W-:Y:S06]  /*f360*/  BAR.SYNC.DEFER_BLOCKING 0x1, 0x100 ;  /* 0x0044000000007b1d */ /* 0x000fec0000010000 */
[----:B------:R-:W-:Y:S04]  /*f370*/  SHFL.IDX PT, R45, R45, R4, 0x1c1f ;  /* 0x001c1f042d2d7589 */ /* 0x000fe800000e0000 */
[----:B------:R-:W-:Y:S01]  /*f380*/  SHFL.IDX PT, R41, R41, R4, 0x1c1f ;  /* 0x001c1f0429297589 */ /* 0x000fe200000e0000 */
[----:B0-----:R-:W-:-:S02]  /*f390*/  SEL R32, R53, R44, P0 ;  /* 0x0000002c35207207 */ /* 0x001fc40000000000 */
[----:B------:R-:W-:Y:S01]  /*f3a0*/  SEL R34, R44, R53, P0 ;  /* 0x000000352c227207 */ /* 0x000fe20000000000 */
[----:B------:R-:W0:Y:S01]  /*f3b0*/  SHFL.IDX PT, R40, R40, R5, 0x1c1f ;  /* 0x001c1f0528287589 */ /* 0x000e2200000e0000 */
[----:B---3--:R-:W-:Y:S02]  /*f3c0*/  SEL R33, R43, R38, P0 ;  /* 0x000000262b217207 */ /* 0x008fe40000000000 */
[----:B------:R-:W-:Y:S01]  /*f3d0*/  SEL R35, R38, R43, P0 ;  /* 0x0000002b26237207 */ /* 0x000fe20000000000 */
[----:B------:R-:W-:Y:S01]  /*f3e0*/  SHFL.IDX PT, R48, R48, R5, 0x1c1f ;  /* 0x001c1f0530307589 */ /* 0x000fe200000e0000 */
[----:B-1----:R-:W-:Y:S02]  /*f3f0*/  SEL R37, R39, R62, P0 ;  /* 0x0000003e27257207 */ /* 0x002fe40000000000 */
[----:B------:R-:W-:Y:S01]  /*f400*/  SEL R39, R62, R39, P0 ;  /* 0x000000273e277207 */ /* 0x000fe20000000000 */
[----:B------:R-:W-:Y:S04]  /*f410*/  SHFL.IDX PT, R57, R57, R4, 0x1c1f ;  /* 0x001c1f0439397589 */ /* 0x000fe800000e0000 */
[----:B------:R-:W-:Y:S04]  /*f420*/  SHFL.IDX PT, R75, R75, R4, 0x1c1f ;  /* 0x001c1f044b4b7589 */ /* 0x000fe800000e0000 */
[----:B------:R-:W-:Y:S04]  /*f430*/  SHFL.IDX PT, R50, R50, R5, 0x1c1f ;  /* 0x001c1f0532327589 */ /* 0x000fe800000e0000 */
[----:B------:R-:W-:Y:S04]  /*f440*/  SHFL.IDX PT, R64, R64, R5, 0x1c1f ;  /* 0x001c1f0540407589 */ /* 0x000fe800000e0000 */
[----:B------:R-:W-:Y:S01]  /*f450*/  SHFL.IDX PT, R59, R59, R4, 0x1c1f ;  /* 0x001c1f043b3b7589 */ /* 0x000fe200000e0000 */
[----:B0-----:R-:W-:-:S02]  /*f460*/  SEL R36, R45, R40, P0 ;  /* 0x000000282d247207 */ /* 0x001fc40000000000 */
[----:B------:R-:W-:Y:S01]  /*f470*/  SEL R38, R40, R45, P0 ;  /* 0x0000002d28267207 */ /* 0x000fe20000000000 */
[----:B------:R-:W-:Y:S04]  /*f480*/  SHFL.IDX PT, R77, R77, R4, 0x1c1f ;  /* 0x001c1f044d4d7589 */ /* 0x000fe800000e0000 */
[----:B------:R-:W0:Y:S04]  /*f490*/  SHFL.IDX PT, R54, R54, R5, 0x1c1f ;  /* 0x001c1f0536367589 */ /* 0x000e2800000e0000 */
[----:B------:R-:W1:Y:S04]  /*f4a0*/  SHFL.IDX PT, R66, R66, R5, 0x1c1f ;  /* 0x001c1f0542427589 */ /* 0x000e6800000e0000 */
[----:B------:R-:W-:Y:S04]  /*f4b0*/  SHFL.IDX PT, R61, R61, R4, 0x1c1f ;  /* 0x001c1f043d3d7589 */ /* 0x000fe800000e0000 */
[----:B------:R-:W-:Y:S04]  /*f4c0*/  SHFL.IDX PT, R79, R79, R4, 0x1c1f ;  /* 0x001c1f044f4f7589 */ /* 0x000fe800000e0000 */
[----:B------:R-:W-:Y:S04]  /*f4d0*/  SHFL.IDX PT, R56, R56, R5, 0x1c1f ;  /* 0x001c1f0538387589 */ /* 0x000fe800000e0000 */
[----:B------:R-:W2:Y:S04]  /*f4e0*/  SHFL.IDX PT, R68, R68, R5, 0x1c1f ;  /* 0x001c1f0544447589 */ /* 0x000ea800000e0000 */
[----:B------:R-:W-:Y:S01]  /*f4f0*/  SHFL.IDX PT, R65, R65, R4, 0x1c1f ;  /* 0x001c1f0441417589 */ /* 0x000fe200000e0000 */
[----:B0-----:R-:W-:-:S02]  /*f500*/  SEL R52, R59, R54, P0 ;  /* 0x000000363b347207 */ /* 0x001fc40000000000 */
[----:B------:R-:W-:Y:S01]  /*f510*/  SEL R54, R54, R59, P0 ;  /* 0x0000003b36367207 */ /* 0x000fe20000000000 */
[----:B------:R-:W-:Y:S01]  /*f520*/  SHFL.IDX PT, R81, R81, R4, 0x1c1f ;  /* 0x001c1f0451517589 */ /* 0x000fe200000e0000 */
[----:B-1----:R-:W-:Y:S02]  /*f530*/  SEL R49, R77, R66, P0 ;  /* 0x000000424d317207 */ /* 0x002fe40000000000 */
[----:B------:R-:W-:Y:S01]  /*f540*/  SEL R51, R66, R77, P0 ;  /* 0x0000004d42337207 */ /* 0x000fe20000000000 */
[----:B------:R-:W-:Y:S04]  /*f550*/  SHFL.IDX PT, R58, R58, R5, 0x1c1f ;  /* 0x001c1f053a3a7589 */ /* 0x000fe800000e0000 */
[----:B------:R-:W-:Y:S04]  /*f560*/  SHFL.IDX PT, R70, R70, R5, 0x1c1f ;  /* 0x001c1f0546467589 */ /* 0x000fe800000e0000 */
[----:B------:R-:W-:Y:S04]  /*f570*/  SHFL.IDX PT, R83, R83, R4, 0x1c1f ;  /* 0x001c1f0453537589 */ /* 0x000fe800000e0000 */
[----:B------:R-:W0:Y:S01]  /*f580*/  SHFL.IDX PT, R74, R74, R5, 0x1c1f ;  /* 0x001c1f054a4a7589 */ /* 0x000e2200000e0000 */
[----:B--2---:R-:W-:-:S02]  /*f590*/  SEL R53, R79, R68, P0 ;  /* 0x000000444f357207 */ /* 0x004fc40000000000 */
[----:B------:R-:W-:Y:S01]  /*f5a0*/  SEL R55, R68, R79, P0 ;  /* 0x0000004f44377207 */ /* 0x000fe20000000000 */
[----:B------:R-:W-:Y:S04]  /*f5b0*/  SHFL.IDX PT, R67, R67, R4, 0x1c1f ;  /* 0x001c1f0443437589 */ /* 0x000fe800000e0000 */
[----:B------:R1:W-:Y:S04]  /*f5c0*/  SHFL.IDX PT, R85, R85, R4, 0x1c1f ;  /* 0x001c1f0455557589 */ /* 0x0003e800000e0000 */
[----:B------:R-:W-:Y:S04]  /*f5d0*/  SHFL.IDX PT, R60, R60, R5, 0x1c1f ;  /* 0x001c1f053c3c7589 */ /* 0x000fe800000e0000 */
[----:B------:R2:W3:Y:S01]  /*f5e0*/  SHFL.IDX PT, R118, R118, R5, 0x1c1f ;  /* 0x001c1f0576767589 */ /* 0x0004e200000e0000 */
[----:B-1----:R-:W-:-:S03]  /*f5f0*/  IMAD.U32 R4, RZ, RZ, UR6 ;  /* 0x00000006ff047e24 */ /* 0x002fc6000f8e00ff */
[----:B------:R1:W-:Y:S04]  /*f600*/  STSM.16.M88.4 [R91], R8 ;  /* 0x000000085b007844 */ /* 0x0003e80000000200 */
[----:B------:R4:W-:Y:S01]  /*f610*/  STSM.16.M88.4 [R90], R12 ;  /* 0x0000000c5a007844 */ /* 0x0009e20000000200 */
[----:B0-----:R-:W-:Y:S01]  /*f620*/  SEL R59, R74, R83, P0 ;  /* 0x000000534a3b7207 */ /* 0x001fe20000000000 */
[----:B--2---:R-:W-:Y:S01]  /*f630*/  IMAD.U32 R5, RZ, RZ, UR7 ;  /* 0x00000007ff057e24 */ /* 0x004fe2000f8e00ff */
[----:B------:R-:W-:Y:S01]  /*f640*/  ULDC.64 UR6, c[0x0][0xc08] ;  /* 0x0003020000067ab9 */ /* 0x000fe20000000a00 */
[----:B------:R3:W-:Y:S04]  /*f650*/  STSM.16.M88.4 [R89], R24 ;  /* 0x0000001859007844 */ /* 0x0007e80000000200 */
[----:B------:R-:W-:Y:S01]  /*f660*/  STSM.16.M88.4 [R87], R28 ;  /* 0x0000001c57007844 */ /* 0x000fe20000000200 */
[----:B-1----:R-:W-:-:S03]  /*f670*/  SEL R8, R41, R48, P0 ;  /* 0x0000003029087207 */ /* 0x002fc60000000000 */
[----:B------:R-:W-:Y:S01]  /*f680*/  STSM.16.M88.4 [R86], R32 ;  /* 0x0000002056007844 */ /* 0x000fe20000000200 */
[----:B------:R-:W-:Y:S02]  /*f690*/  SEL R10, R48, R41, P0 ;  /* 0x00000029300a7207 */ /* 0x000fe40000000000 */
[----:B------:R-:W-:Y:S01]  /*f6a0*/  SEL R9, R75, R64, P0 ;  /* 0x000000404b097207 */ /* 0x000fe20000000000 */
[----:B------:R-:W-:Y:S01]  /*f6b0*/  STSM.16.M88.4 [R84], R36 ;  /* 0x0000002454007844 */ /* 0x000fe20000000200 */
[----:B------:R-:W-:Y:S02]  /*f6c0*/  SEL R11, R64, R75, P0 ;  /* 0x0000004b400b7207 */ /* 0x000fe40000000000 */
[----:B------:R-:W-:Y:S02]  /*f6d0*/  SEL R48, R57, R50, P0 ;  /* 0x0000003239307207 */ /* 0x000fe40000000000 */
[----:B------:R-:W-:Y:S01]  /*f6e0*/  SEL R50, R50, R57, P0 ;  /* 0x0000003932327207 */ /* 0x000fe20000000000 */
[----:B------:R0:W-:Y:S01]  /*f6f0*/  STSM.16.M88.4 [R82], R8 ;  /* 0x0000000852007844 */ /* 0x0001e20000000200 */
[----:B----4-:R-:W-:-:S02]  /*f700*/  SEL R12, R61, R56, P0 ;  /* 0x000000383d0c7207 */ /* 0x010fc40000000000 */
[----:B------:R-:W-:Y:S01]  /*f710*/  SEL R14, R56, R61, P0 ;  /* 0x0000003d380e7207 */ /* 0x000fe20000000000 */
[----:B------:R-:W-:Y:S01]  /*f720*/  STSM.16.M88.4 [R80], R48 ;  /* 0x0000003050007844 */ /* 0x000fe20000000200 */
[----:B------:R-:W-:Y:S02]  /*f730*/  SEL R13, R81, R70, P0 ;  /* 0x00000046510d7207 */ /* 0x000fe40000000000 */
[----:B------:R-:W-:Y:S01]  /*f740*/  SEL R15, R70, R81, P0 ;  /* 0x00000051460f7207 */ /* 0x000fe20000000000 */
[----:B------:R-:W-:Y:S01]  /*f750*/  STSM.16.M88.4 [R78], R52 ;  /* 0x000000344e007844 */ /* 0x000fe20000000200 */
[----:B------:R-:W-:Y:S02]  /*f760*/  SEL R56, R65, R58, P0 ;  /* 0x0000003a41387207 */ /* 0x000fe40000000000 */
[----:B------:R-:W-:Y:S01]  /*f770*/  SEL R58, R58, R65, P0 ;  /* 0x000000413a3a7207 */ /* 0x000fe20000000000 */
[----:B------:R1:W-:Y:S01]  /*f780*/  STSM.16.M88.4 [R76], R12 ;  /* 0x0000000c4c007844 */ /* 0x0003e20000000200 */
[----:B------:R-:W-:Y:S01]  /*f790*/  SEL R57, R83, R74, P0 ;  /* 0x0000004a53397207 */ /* 0x000fe20000000000 */
[----:B------:R-:W-:Y:S01]  /*f7a0*/  UISETP.NE.U32.AND UP1, UPT, UR6, URZ, UPT ;  /* 0x0000003f0600728c */ /* 0x000fe2000bf25070 */
[----:B---3--:R-:W-:Y:S01]  /*f7b0*/  SEL R25, R85, R118, P0 ;  /* 0x0000007655197207 */ /* 0x008fe20000000000 */
[----:B------:R-:W-:Y:S01]  /*f7c0*/  ULDC UR8, c[0x0][0xa88] ;  /* 0x0002a20000087ab9 */ /* 0x000fe20000000800 */
[----:B------:R-:W-:Y:S01]  /*f7d0*/  SEL R27, R118, R85, P0 ;  /* 0x00000055761b7207 */ /* 0x000fe20000000000 */
[----:B------:R2:W-:Y:S01]  /*f7e0*/  STSM.16.M88.4 [R21], R56 ;  /* 0x0000003815007844 */ /* 0x0005e20000000200 */
[----:B------:R-:W-:-:S02]  /*f7f0*/  SEL R24, R67, R60, P0 ;  /* 0x0000003c43187207 */ /* 0x000fc40000000000 */
[----:B------:R-:W-:Y:S01]  /*f800*/  SEL R26, R60, R67, P0 ;  /* 0x000000433c1a7207 */ /* 0x000fe20000000000 */
[----:B------:R-:W3:Y:S04]  /*f810*/  LDC R65, c[0x0][0xbe8] ;  /* 0x0002fa00ff417b82 */ /* 0x000ee80000000800 */
[----:B------:R2:W-:Y:S04]  /*f820*/  STSM.16.M88.4 [R20], R24 ;  /* 0x0000001814007844 */ /* 0x0005e80000000200 */
[----:B------:R-:W-:Y:S01]  /*f830*/  BAR.SYNC.DEFER_BLOCKING 0x1, 0x100 ;  /* 0x0044000000007b1d */ /* 0x000fe20000010000 */
[----:B------:R-:W-:-:S06]  /*f840*/  UISETP.NE.AND.EX UP1, UPT, UR7, URZ, UPT, UP1 ;  /* 0x0000003f0700728c */ /* 0x000fcc000bf25310 */
[----:B------:R-:W-:-:S05]  /*f850*/  PLOP3.LUT P0, PT, PT, PT, UP1, 0x80, 0x0 ;  /* 0x000000000000781c */ /* 0x000fca0003f0f018 */
[----:B------:R-:W-:-:S04]  /*f860*/  @UP1 ULEA UR6, UP2, UR36, UR6, 0x2 ;  /* 0x0000000624061291 */ /* 0x000fc8000f84103f */
[----:B------:R-:W-:Y:S01]  /*f870*/  @UP1 ULEA.HI.X UR7, UR36, UR7, UR37, 0x2, UP2 ;  /* 0x0000000724071291 */ /* 0x000fe200090f1425 */
[----:B0-----:R-:W-:Y:S02]  /*f880*/  IMAD.U32 R10, RZ, RZ, UR8 ;  /* 0x00000008ff0a7e24 */ /* 0x001fe4000f8e00ff */
[----:B-1----:R-:W-:-:S03]  /*f890*/  IMAD.U32 R14, RZ, RZ, UR6 ;  /* 0x00000006ff0e7e24 */ /* 0x002fc6000f8e00ff */
[----:B------:R-:W-:Y:S01]  /*f8a0*/  IMAD.U32 R15, RZ, RZ, UR7 ;  /* 0x00000007ff0f7e24 */ /* 0x000fe2000f8e00ff */
[----:B------:R-:W4:Y:S01]  /*f8b0*/  @P2 LDG.E R8, desc[UR54][R4.64] ;  /* 0x0000003604082981 */ /* 0x000f22000c1e1900 */
[----:B---3--:R-:W-:Y:S01]  /*f8c0*/  ISETP.NE.AND P1, PT, R65, 0x1, PT ;  /* 0x000000014100780c */ /* 0x008fe20003f25270 */
[----:B------:R-:W-:Y:S02]  /*f8d0*/  UMOV UR4, URZ ;  /* 0x0000003f00047c82 */ /* 0x000fe40008000000 */
[----:B------:R2:W5:Y:S10]  /*f8e0*/  @P0 LDG.E R10, desc[UR54][R14.64] ;  /* 0x000000360e0a0981 */ /* 0x000574000c1e1900 */
[----:B------:R-:W0:Y:S08]  /*f8f0*/  @P1 LDC R9, c[0x0][0xbec] ;  /* 0x0002fb00ff091b82 */ /* 0x000e300000000800 */
[----:B------:R-:W1:Y:S01]  /*f900*/  @P1 LDC R12, c[0x0][0xbf0] ;  /* 0x0002fc00ff0c1b82 */ /* 0x000e620000000800 */
[----:B----4-:R-:W-:Y:S01]  /*f910*/  @P2 R2UR UR4, R8 ;  /* 0x00000000080422ca */ /* 0x010fe200000e0000 */
[----:B012---:R-:W-:-:S14]  /*f920*/  @P0 BRA `(.L_x_2451) ;  /* 0x0000000000100947 */ /* 0x007fdc0003800000 */
[----:B------:R-:W-:Y:S05]  /*f930*/  @!P2 BRA `(.L_x_2451) ;  /* 0x00000000000ca947 */ /* 0x000fea0003800000 */
[----:B------:R-:W2:Y:S04]  /*f940*/  LDG.E R11, desc[UR54][R4.64] ;  /* 0x00000036040b7981 */ /* 0x000ea8000c1e1900 */
[----:B-----5:R-:W2:Y:S02]  /*f950*/  LDG.E R10, desc[UR54][R4.64+0x4] ;  /* 0x00000436040a7981 */ /* 0x020ea4000c1e1900 */
[----:B--2---:R-:W-:-:S07]  /*f960*/  IMAD.IADD R10, R10, 0x1, -R11 ;  /* 0x000000010a0a7824 */ /* 0x004fce00078e0a0b */
.L_x_2451:
[----:B------:R-:W-:Y:S01]  /*f970*/  USHF.R.S32.HI UR14, URZ, 0x1f, UR38 ;  /* 0x0000001f3f0e7899 */ /* 0x000fe20008011426 */
[----:B------:R-:W-:Y:S01]  /*f980*/  VIADD R14, R18, UR39 ;  /* 0x00000027120e7c36 */ /* 0x000fe20008000000 */
[----:B------:R-:W-:Y:S01]  /*f990*/  ULDC.64 UR12, c[0x0][0xb90] ;  /* 0x0002e400000c7ab9 */ /* 0x000fe20000000a00 */
[----:B------:R-:W-:Y:S01]  /*f9a0*/  USHF.R.S32.HI UR9, URZ, 0x1f, UR4 ;  /* 0x0000001f3f097899 */ /* 0x000fe20008011404 */
[----:B------:R-:W-:Y:S01]  /*f9b0*/  VIADD R28, R223, UR39 ;  /* 0x00000027df1c7c36 */ /* 0x000fe20008000000 */
[----:B------:R-:W-:Y:S01]  /*f9c0*/  UIMAD UR10, UR14, UR12, URZ ;  /* 0x0000000c0e0a72a4 */ /* 0x000fe2000f8e023f */
[----:B------:R-:W-:Y:S01]  /*f9d0*/  @P1 IMAD.HI.U32 R5, R14, R9, RZ ;  /* 0x000000090e051227 */ /* 0x000fe200078e00ff */
[----:B------:R-:W-:Y:S01]  /*f9e0*/  UMOV UR8, UR4 ;  /* 0x0000000400087c82 */ /* 0x000fe20008000000 */
[----:B------:R-:W-:Y:S01]  /*f9f0*/  USEL UR37, UR37, URZ, !UP0 ;  /* 0x0000003f25257287 */ /* 0x000fe2000c000000 */
[----:B------:R-:W0:Y:S01]  /*fa00*/  @P1 LDC R67, c[0x0][0xbf0] ;  /* 0x0002fc00ff431b82 */ /* 0x000e220000000800 */
        /* <DEDUP_REMOVED lines=16> */
[----:B-----5:R-:W-:Y:S01]  /*fb10*/  IMAD R69, R10, R65, RZ ;  /* 0x000000410a457224 */ /* 0x020fe200078e02ff */
[----:B------:R-:W-:Y:S01]  /*fb20*/  IADD3 R4, P0, R4, UR6, RZ ;  /* 0x0000000604047c10 */ /* 0x000fe2000ff1e0ff */
[----:B------:R-:W-:Y:S01]  /*fb30*/  ULDC.64 UR10, c[0x0][0xaa0] ;  /* 0x0002a800000a7ab9 */ /* 0x000fe20000000a00 */
[----:B------:R-:W-:Y:S01]  /*fb40*/  IMAD.U32 R12, RZ, RZ, UR8 ;  /* 0x00000008ff0c7e24 */ /* 0x000fe2000f8e00ff */
[----:B------:R-:W-:-:S02]  /*fb50*/  SHF.R.S32.HI R8, RZ, 0x1f, R9 ;  /* 0x0000001fff087819 */ /* 0x000fc40000011409 */
[----:B------:R-:W-:Y:S02]  /*fb60*/  IADD3 R11, P6, R6, 0x2000, RZ ;  /* 0x00002000060b7810 */ /* 0x000fe40007fde0ff */
[----:B------:R-:W-:Y:S01]  /*fb70*/  IADD3.X R5, R5, UR7, R12, P0, !PT ;  /* 0x0000000705057c10 */ /* 0x000fe200087fe40c */
[----:B------:R-:W-:Y:S01]  /*fb80*/  ULDC.64 UR6, c[0x0][0xb88] ;  /* 0x0002e20000067ab9 */ /* 0x000fe20000000a00 */
[----:B------:R-:W-:Y:S01]  /*fb90*/  LOP3.LUT R12, R13, 0x380, RZ, 0xc0, !PT ;  /* 0x000003800d0c7812 */ /* 0x000fe200078ec0ff */
[----:B------:R-:W-:Y:S01]  /*fba0*/  IMAD R14, R8, UR6, RZ ;  /* 0x00000006080e7c24 */ /* 0x000fe2000f8e02ff */
[----:B------:R-:W-:Y:S01]  /*fbb0*/  LOP3.LUT R8, R11, 0x380, RZ, 0xc0, !PT ;  /* 0x000003800b087812 */ /* 0x000fe200078ec0ff */
[C---:B------:R-:W-:Y:S01]  /*fbc0*/  IMAD.WIDE.U32 R4, R9.reuse, UR6, R4 ;  /* 0x0000000609047c25 */ /* 0x040fe2000f8e0004 */
[----:B------:R-:W-:Y:S01]  /*fbd0*/  SHF.R.U64 R12, R12, 0x3, RZ ;  /* 0x000000030c0c7819 */ /* 0x000fe200000012ff */
[----:B------:R-:W-:Y:S01]  /*fbe0*/  UIMAD UR8, UR9, UR10, URZ ;  /* 0x0000000a090872a4 */ /* 0x000fe2000f8e023f */
[----:B------:R-:W-:Y:S01]  /*fbf0*/  IADD3 R45, P4, R6, 0x4000, RZ ;  /* 0x00004000062d7810 */ /* 0x000fe20007f9e0ff */
[----:B------:R-:W-:Y:S01]  /*fc00*/  IMAD R15, R9, UR7, R14 ;  /* 0x00000007090f7c24 */ /* 0x000fe2000f8e020e */
[----:B------:R-:W-:Y:S01]  /*fc10*/  ULDC.64 UR6, c[0x0][0xb50] ;  /* 0x0002d40000067ab9 */ /* 0x000fe20000000a00 */
[----:B------:R-:W-:Y:S01]  /*fc20*/  LOP3.LUT R12, R12, R13, RZ, 0x3c, !PT ;  /* 0x0000000d0c0c7212 */ /* 0x000fe200078e3cff */
[----:B------:R-:W-:Y:S01]  /*fc30*/  IMAD.X R13, RZ, RZ, R7, P2 ;  /* 0x000000ffff0d7224 */ /* 0x000fe200010e0607 */
[----:B------:R-:W-:Y:S01]  /*fc40*/  LEA R14, P0, R4, UR6, 0x2 ;  /* 0x00000006040e7c11 */ /* 0x000fe2000f8010ff */
[----:B------:R-:W-:Y:S01]  /*fc50*/  IMAD.IADD R5, R5, 0x1, R15 ;  /* 0x0000000105057824 */ /* 0x000fe200078e020f */
[----:B------:R-:W-:-:S02]  /*fc60*/  IADD3 R25, P2, R6, 0x7000, RZ ;  /* 0x0000700006197810 */ /* 0x000fc40007f5e0ff */
[----:B------:R-:W-:Y:S01]  /*fc70*/  IADD3 R33, P3, R6, 0x6000, RZ ;  /* 0x0000600006217810 */ /* 0x000fe20007f7e0ff */
[----:B------:R-:W-:Y:S01]  /*fc80*/  SHFL.IDX PT, R20, R14, RZ, 0x1c1f ;  /* 0x001c1fff0e147589 */ /* 0x000fe200000e0000 */
[----:B------:R-:W-:Y:S02]  /*fc90*/  LEA.HI.X R26, R4, UR7, R5, 0x2, P0 ;  /* 0x00000007041a7c11 */ /* 0x000fe400080f1405 */
[----:B------:R-:W-:Y:S01]  /*fca0*/  SHF.R.U64 R8, R8, 0x3, RZ ;  /* 0x0000000308087819 */ /* 0x000fe200000012ff */
[----:B------:R-:W-:Y:S01]  /*fcb0*/  SHFL.IDX PT, R38, R14, 0x1, 0x1c1f ;  /* 0x003c1f000e267f89 */ /* 0x000fe200000e0000 */
[----:B------:R-:W-:Y:S01]  /*fcc0*/  IADD3 R41, P0, R6, 0x5000, RZ ;  /* 0x0000500006297810 */ /* 0x000fe20007f1e0ff */
[----:B------:R-:W-:Y:S01]  /*fcd0*/  UIMAD UR8, UR4, UR11, UR8 ;  /* 0x0000000b040872a4 */ /* 0x000fe2000f8e0208 */
[----:B------:R-:W-:Y:S01]  /*fce0*/  LOP3.LUT R24, R25, 0x380, RZ, 0xc0, !PT ;  /* 0x0000038019187812 */ /* 0x000fe200078ec0ff */
[----:B------:R-:W1:Y:S01]  /*fcf0*/  SHFL.IDX PT, R21, R26, RZ, 0x1c1f ;  /* 0x001c1fff1a157589 */ /* 0x000e6200000e0000 */
[----:B------:R-:W-:Y:S01]  /*fd00*/  LOP3.LUT R40, R41, 0x380, RZ, 0xc0, !PT ;  /* 0x0000038029287812 */ /* 0x000fe200078ec0ff */
[----:B------:R-:W-:Y:S01]  /*fd10*/  IMAD.X R9, RZ, RZ, R7, P6 ;  /* 0x000000ffff097224 */ /* 0x000fe200030e0607 */
[----:B------:R-:W-:Y:S01]  /*fd20*/  SHF.R.U64 R24, R24, 0x3, RZ ;  /* 0x0000000318187819 */ /* 0x000fe200000012ff */
[----:B------:R-:W2:Y:S01]  /*fd30*/  SHFL.IDX PT, R39, R26, 0x1, 0x1c1f ;  /* 0x003c1f001a277f89 */ /* 0x000ea200000e0000 */
[----:B------:R-:W-:-:S02]  /*fd40*/  SHF.R.U64 R40, R40, 0x3, RZ ;  /* 0x0000000328287819 */ /* 0x000fc400000012ff */
[----:B------:R-:W-:Y:S01]  /*fd50*/  LOP3.LUT R24, R24, R25, RZ, 0x3c, !PT ;  /* 0x0000001918187212 */ /* 0x000fe200078e3cff */
[--C-:B------:R-:W-:Y:S01]  /*fd60*/  IMAD.X R25, RZ, RZ, R7.reuse, P2 ;  /* 0x000000ffff197224 */ /* 0x100fe200010e0607 */
[----:B------:R-:W-:Y:S01]  /*fd70*/  LOP3.LUT R40, R40, R41, RZ, 0x3c, !PT ;  /* 0x0000002928287212 */ /* 0x000fe200078e3cff */
[----:B------:R-:W-:Y:S01]  /*fd80*/  IMAD.X R41, RZ, RZ, R7, P0 ;  /* 0x000000ffff297224 */ /* 0x000fe200000e0607 */
[----:B------:R-:W-:Y:S02]  /*fd90*/  LOP3.LUT P0, RZ, R221, 0x3, RZ, 0xc0, !PT ;  /* 0x00000003ddff7812 */ /* 0x000fe4000780c0ff */
[----:B------:R-:W-:Y:S02]  /*fda0*/  IADD3 R5, P5, R6, 0x3000, RZ ;  /* 0x0000300006057810 */ /* 0x000fe40007fbe0ff */
[----:B------:R-:W-:Y:S01]  /*fdb0*/  ISETP.GE.OR P2, PT, R28, R69, P0 ;  /* 0x000000451c00720c */ /* 0x000fe20000746670 */
[----:B------:R-:W-:Y:S01]  /*fdc0*/  UIMAD.WIDE.U32 UR6, UR4, UR10, URZ ;  /* 0x0000000a040672a5 */ /* 0x000fe2000f8e003f */
[----:B------:R-:W-:-:S02]  /*fdd0*/  LOP3.LUT R4, R5, 0x380, RZ, 0xc0, !PT ;  /* 0x0000038005047812 */ /* 0x000fc400078ec0ff */
[----:B------:R-:W-:Y:S01]  /*fde0*/  LOP3.LUT R44, R45, 0x380, RZ, 0xc0, !PT ;  /* 0x000003802d2c7812 */ /* 0x000fe200078ec0ff */
[----:B------:R-:W-:Y:S01]  /*fdf0*/  ULDC.64 UR10, c[0x0][0xae8] ;  /* 0x0002ba00000a7ab9 */ /* 0x000fe20000000a00 */
[----:B------:R-:W-:Y:S02]  /*fe00*/  LOP3.LUT R32, R33, 0x380, RZ, 0xc0, !PT ;  /* 0x0000038021207812 */ /* 0x000fe400078ec0ff */
[----:B------:R-:W-:Y:S01]  /*fe10*/  LOP3.LUT R8, R8, R11, RZ, 0x3c, !PT ;  /* 0x0000000b08087212 */ /* 0x000fe200078e3cff */
[----:B------:R-:W-:Y:S01]  /*fe20*/  VIADD R11, R28, 0x8 ;  /* 0x000000081c0b7836 */ /* 0x000fe20000000000 */
[----:B------:R-:W-:Y:S02]  /*fe30*/  SHF.R.U64 R4, R4, 0x3, RZ ;  /* 0x0000000304047819 */ /* 0x000fe400000012ff */
[----:B------:R-:W-:Y:S01]  /*fe40*/  IADD3 R57, P6, R6, 0x8000, RZ ;  /* 0x0000800006397810 */ /* 0x000fe20007fde0ff */
        /* <DEDUP_REMOVED lines=10> */
[----:B------:R-:W-:Y:S01]  /*fef0*/  LOP3.LUT R29, R6, 0x380, RZ, 0xc0, !PT ;  /* 0x00000380061d7812 */ /* 0x000fe200078ec0ff */
        /* <DEDUP_REMOVED lines=8> */
[----:B------:R-:W-:Y:S01]  /*ff80*/  IMAD.X R33, RZ, RZ, R7, P3 ;  /* 0x000000ffff217224 */ /* 0x000fe200018e0607 */
[----:B------:R-:W-:Y:S01]  /*ff90*/  IADD3 R15, P3, R6, 0xb000, RZ ;  /* 0x0000b000060f7810 */ /* 0x000fe20007f7e0ff */
[----:B------:R-:W-:Y:S01]  /*ffa0*/  ULDC.64 UR8, c[0x0][0xaf0] ;  /* 0x0002bc0000087ab9 */ /* 0x000fe20000000a00 */
[----:B------:R-:W-:Y:S01]  /*ffb0*/  UIADD3 UR7, UR7, UR4, URZ ;  /* 0x0000000407077290 */ /* 0x000fe2000fffe03f */
[----:B------:R-:W-:Y:S01]  /*ffc0*/  LOP3.LUT R56, R57, 0x380, RZ, 0xc0, !PT ;  /* 0x0000038039387812 */ /* 0x000fe200078ec0ff */
[----:B------:R-:W-:Y:S01]  /*ffd0*/  UIMAD UR4, UR37, UR8, URZ ;  /* 0x00000008250472a4 */ /* 0x000fe2000f8e023f */
[----:B------:R-:W-:Y:S01]  /*ffe0*/  LOP3.LUT R52, R53, 0x380, RZ, 0xc0, !PT ;  /* 0x0000038035347812 */ /* 0x000fe200078ec0ff */
[----:B--2---:R2:W-:Y:S01]  /*fff0*/  @!P0 ST.E desc[UR54][R38.64], R2 ;  /* 0x0000000226008985 */ /* 0x0045e2000c101936 */
[----:B------:R-:W-:-:S02]  /*10000*/  LOP3.LUT R48, R49, 0x380, RZ, 0xc0, !PT ;  /* 0x0000038031307812 */ /* 0x000fc400078ec0ff */
[----:B------:R-:W-:Y:S01]  /*10010*/  SHF.R.U64 R29, R29, 0x3, RZ ;  /* 0x000000031d1d7819 */ /* 0x000fe200000012ff */
[----:B------:R-:W-:Y:S01]  /*10020*/  IMAD.MOV.U32 R61, RZ, RZ, R60 ;  /* 0x000000ffff3d7224 */ /* 0x000fe200078e003c */
[----:B------:R-:W-:Y:S01]  /*10030*/  LOP3.LUT R10, R15, 0x380, RZ, 0xc0, !PT ;  /* 0x000003800f0a7812 */ /* 0x000fe200078ec0ff */
[----:B-1----:R-:W-:Y:S01]  /*10040*/  @P1 IMAD.HI.U32 R0, R60, R21, RZ ;  /* 0x000000153c001227 */ /* 0x002fe200078e00ff */
[----:B------:R-:W-:Y:S01]  /*10050*/  SHF.R.U64 R56, R56, 0x3, RZ ;  /* 0x0000000338387819 */ /* 0x000fe200000012ff */
[----:B------:R-:W-:Y:S01]  /*10060*/  UIMAD UR4, UR36, UR9, UR4 ;  /* 0x00000009240472a4 */ /* 0x000fe2000f8e0204 */
[----:B------:R-:W-:Y:S01]  /*10070*/  SHF.R.U64 R52, R52, 0x3, RZ ;  /* 0x0000000334347819 */ /* 0x000fe200000012ff */
[----:B------:R-:W-:Y:S01]  /*10080*/  UIMAD.WIDE.U32 UR6, UR36, UR8, UR6 ;  /* 0x00000008240672a5 */ /* 0x000fe2000f8e0006 */
[----:B0-----:R-:W-:Y:S01]  /*10090*/  @P1 SHF.R.U32.HI R61, RZ, R67, R0 ;  /* 0x00000043ff3d1219 */ /* 0x001fe20000011600 */
[----:B------:R-:W-:Y:S01]  /*100a0*/  IMAD.X R37, RZ, RZ, R7, P3 ;  /* 0x000000ffff257224 */ /* 0x000fe200018e0607 */
[----:B------:R-:W-:Y:S01]  /*100b0*/  SHF.R.U64 R48, R48, 0x3, RZ ;  /* 0x0000000330307819 */ /* 0x000fe200000012ff */
[----:B------:R-:W5:Y:S01]  /*100c0*/  LD.E.128 R44, desc[UR54][R44.64] ;  /* 0x000000362c2c7980 */ /* 0x000f62000c101d00 */
        /* <DEDUP_REMOVED lines=74> */
.L_x_2453:
[----:B------:R-:W-:Y:S05]  /*10570*/  BSYNC B1 ;  /* 0x0000000000017941 */ /* 0x000fea0003800000 */
.L_x_2452:
        /* <DEDUP_REMOVED lines=17> */
.L_x_2455:
[----:B------:R-:W-:Y:S05]  /*10690*/  BSYNC B1 ;  /* 0x0000000000017941 */ /* 0x000fea0003800000 */
.L_x_2454:
        /* <DEDUP_REMOVED lines=17> */
.L_x_2457:
[----:B------:R-:W-:Y:S05]  /*107b0*/  BSYNC B1 ;  /* 0x0000000000017941 */ /* 0x000fea0003800000 */
.L_x_2456:
        /* <DEDUP_REMOVED lines=20> */
.L_x_2450:
        /* <DEDUP_REMOVED lines=33> */
.L_x_2459:
[----:B------:R-:W-:Y:S01]  /*10b10*/  USEL UR36, UR36, URZ, !UP0 ;  /* 0x0000003f24247287 */ /* 0x000fe2000c000000 */
[----:B------:R-:W-:Y:S01]  /*10b20*/  BSSY B1, `(.L_x_2460) ;  /* 0x000002c000017945 */ /* 0x000fe20003800000 */
[----:B------:R-:W-:-:S03]  /*10b30*/  USEL UR37, UR37, URZ, !UP0 ;  /* 0x0000003f25257287 */ /* 0x000fc6000c000000 */
[----:B------:R-:W-:Y:S09]  /*10b40*/  @P1 BRA `(.L_x_2461) ;  /* 0x0000000000a41947 */ /* 0x000ff20003800000 */
        /* <DEDUP_REMOVED lines=41> */
.L_x_2461:
[----:B------:R-:W-:Y:S05]  /*10de0*/  BSYNC B1 ;  /* 0x0000000000017941 */ /* 0x000fea0003800000 */
.L_x_2460:
        /* <DEDUP_REMOVED lines=65> */
.L_x_2463:
[----:B------:R-:W-:Y:S05]  /*11200*/  BSYNC B1 ;  /* 0x0000000000017941 */ /* 0x000fea0003800000 */
.L_x_2462:
        /* <DEDUP_REMOVED lines=17> */
.L_x_2465:
[----:B------:R-:W-:Y:S05]  /*11320*/  BSYNC B1 ;  /* 0x0000000000017941 */ /* 0x000fea0003800000 */
.L_x_2464:
        /* <DEDUP_REMOVED lines=17> */
.L_x_2467:
[----:B------:R-:W-:Y:S05]  /*11440*/  BSYNC B1 ;  /* 0x0000000000017941 */ /* 0x000fea0003800000 */
.L_x_2466:
        /* <DEDUP_REMOVED lines=18> */
.L_x_2458:
[----:B------:R-:W-:Y:S05]  /*11570*/  BSYNC B0 ;  /* 0x0000000000007941 */ /* 0x000fea0003800000 */
.L_x_2449:
[----:B------:R-:W-:Y:S02]  /*11580*/  ULDC UR4, c[0x0][0xc3c] ;  /* 0x00030f0000047ab9 */ /* 0x000fe40000000800 */
[----:B------:R-:W-:-:S13]  /*11590*/  ISETP.GE.AND P0, PT, R63, UR4, PT ;  /* 0x000000043f007c0c */ /* 0x000fda000bf06270 */
[----:B------:R-:W-:Y:S05]  /*115a0*/  @!P0 BRA `(.L_x_2468) ;  /* 0xfffffef400ec8947 */ /* 0x000fea000383ffff */
[----:B------:R-:W-:Y:S05]  /*115b0*/  EXIT ;  /* 0x000000000000794d */ /* 0x000fea0003800000 */
.L_x_2407:
        /* <DEDUP_REMOVED lines=55> */
.L_x_2474:
        /* <DEDUP_REMOVED lines=12> */
.L_x_2473:
[----:B------:R-:W-:Y:S05]  /*119f0*/  BSYNC B0 ;  /* 0x0000000000007941 */ /* 0x000fea0003800000 */
.L_x_2472:
        /* <DEDUP_REMOVED lines=21> */
.L_x_2470:
[----:B------:R-:W-:-:S04]  /*11b50*/  IMAD.IADD R13, R4, 0x1, -R3 ;  /* 0x00000001040d7824 */ /* 0x000fc800078e0a03 */
[----:B------:R-:W-:-:S05]  /*11b60*/  IMAD R2, R8, R9, R13 ;  /* 0x0000000908027224 */ /* 0x000fca00078e020d */
[----:B------:R-:W-:-:S13]  /*11b70*/  ISETP.GT.AND P0, PT, R2, R7, PT ;  /* 0x000000070200720c */ /* 0x000fda0003f04270 */
[----:B------:R-:W-:Y:S02]  /*11b80*/  VOTEU.ANY UR7, UPT, !P0 ;  /* 0x0000000000077886 */ /* 0x000fe400040e0100 */
[----:B------:R-:W-:-:S04]  /*11b90*/  UPOPC UR6, UR7 ;  /* 0x00000007000672bf */ /* 0x000fc80008000000 */
[----:B------:R-:W-:-:S03]  /*11ba0*/  UIADD3 UR39, UR6, UR4, URZ ;  /* 0x0000000406277290 */ /* 0x000fc6000fffe03f */
[----:B------:R-:W-:Y:S02]  /*11bb0*/  ULDC.64 UR4, c[0x0][0xc90] ;  /* 0x0003240000047ab9 */ /* 0x000fe40000000a00 */
[----:B------:R-:W-:-:S06]  /*11bc0*/  UIMAD.WIDE UR4, UR39, 0x4, UR4 ;  /* 0x00000004270478a5 */ /* 0x000fcc000f8e0204 */
[----:B------:R-:W-:Y:S02]  /*11bd0*/  IMAD.U32 R2, RZ, RZ, UR4 ;  /* 0x00000004ff027e24 */ /* 0x000fe4000f8e00ff */
[----:B------:R-:W-:-:S05]  /*11be0*/  IMAD.U32 R3, RZ, RZ, UR5 ;  /* 0x00000005ff037e24 */ /* 0x000fca000f8e00ff */
[----:B------:R-:W2:Y:S01]  /*11bf0*/  LDG.E R6, desc[UR54][R2.64] ;  /* 0x0000003602067981 */ /* 0x000ea2000c1e1900 */
[----:B------:R-:W-:Y:S01]  /*11c00*/  IMAD.U32 R15, RZ, RZ, UR6 ;  /* 0x00000006ff0f7e24 */ /* 0x000fe2000f8e00ff */
[----:B------:R-:W-:-:S04]  /*11c10*/  ISETP.NE.AND P0, PT, RZ, UR7, PT ;  /* 0x00000007ff007c0c */ /* 0x000fc8000bf05270 */
        /* <DEDUP_REMOVED lines=8> */
[----:B------:R-:W-:-:S06]  /*11ca0*/  UIADD3 UR4, UR6, -0x1, URZ ;  /* 0xffffffff06047890 */ /* 0x000fcc000fffe03f */
[----:B0-----:R-:W-:-:S05]  /*11cb0*/  IMAD.U32 R11, RZ, RZ, UR4 ;  /* 0x00000004ff0b7e24 */ /* 0x001fca000f8e00ff */
[----:B------:R2:W3:Y:S02]  /*11cc0*/  SHFL.IDX PT, R16, R8, R11, 0x1f ;  /* 0x00001f0b08107589 */ /* 0x0004e400000e0000 */
.L_x_2475:
[----:B-1----:R-:W-:Y:S02]  /*11cd0*/  IMAD.MOV R2, RZ, RZ, -R3 ;  /* 0x000000ffff027224 */ /* 0x002fe400078e0a03 */
[----:B---3--:R-:W-:Y:S02]  /*11ce0*/  IMAD R16, R16, R9, R13 ;  /* 0x0000000910107224 */ /* 0x008fe400078e020d */
[----:B------:R-:W-:Y:S01]  /*11cf0*/  IMAD.MOV.U32 R13, RZ, RZ, R2 ;  /* 0x000000ffff0d7224 */ /* 0x000fe200078e0002 */
[----:B------:R-:W-:Y:S01]  /*11d00*/  IABS R2, R4 ;  /* 0x0000000400027213 */ /* 0x000fe20000000000 */
[----:B0-2---:R-:W-:Y:S02]  /*11d10*/  IMAD.IADD R11, R7, 0x1, -R16 ;  /* 0x00000001070b7824 */ /* 0x005fe400078e0a10 */
        /* <DEDUP_REMOVED lines=23> */
[----:B------:R-:W-:Y:S02]  /*11e90*/  VIADDMNMX R15, R3, R9, R6, PT ;  /* 0x00000009030f7246 */ /* 0x000fe40003800106 */
[----:B------:R-:W-:Y:S02]  /*11ea0*/  IABS R9, R4 ;  /* 0x0000000400097213 */ /* 0x000fe40000000000 */
[-C--:B------:R-:W-:Y:S01]  /*11eb0*/  IABS R8, R15.reuse ;  /* 0x0000000f00087213 */ /* 0x080fe20000000000 */
[----:B------:R-:W-:Y:S01]  /*11ec0*/  IMAD.MOV R18, RZ, RZ, -R15 ;  /* 0x000000ffff127224 */ /* 0x000fe200078e0a0f */
[----:B------:R-:W-:Y:S02]  /*11ed0*/  IABS R10, R15 ;  /* 0x0000000f000a7213 */ /* 0x000fe40000000000 */
[----:B------:R-:W0:Y:S08]  /*11ee0*/  I2F.RP R6, R8 ;  /* 0x0000000800067306 */ /* 0x000e300000209400 */
[----:B0-----:R-:W0:Y:S02]  /*11ef0*/  MUFU.RCP R6, R6 ;  /* 0x0000000600067308 */ /* 0x001e240000001000 */
[----:B0-----:R-:W-:-:S06]  /*11f00*/  VIADD R3, R6, 0xffffffe ;  /* 0x0ffffffe06037836 */ /* 0x001fcc0000000000 */
[----:B------:R-:W0:Y:S02]  /*11f10*/  F2I.FTZ.U32.TRUNC.NTZ R3, R3 ;  /* 0x0000000300037305 */ /* 0x000e24000021f000 */
[----:B0-----:R-:W-:-:S04]  /*11f20*/  IMAD.MOV R2, RZ, RZ, -R3 ;  /* 0x000000ffff027224 */ /* 0x001fc800078e0a03 */
[----:B------:R-:W-:Y:S02]  /*11f30*/  IMAD.MOV.U32 R7, RZ, RZ, R2 ;  /* 0x000000ffff077224 */ /* 0x000fe400078e0002 */
[----:B------:R-:W-:Y:S02]  /*11f40*/  IMAD.MOV.U32 R2, RZ, RZ, RZ ;  /* 0x000000ffff027224 */ /* 0x000fe400078e00ff */
        /* <DEDUP_REMOVED lines=20> */
.L_x_2471:
[----:B------:R-:W-:Y:S01]  /*12090*/  IMAD.MOV.U32 R16, RZ, RZ, R7 ;  /* 0x000000ffff107224 */ /* 0x000fe200078e0007 */
[----:B------:R-:W-:Y:S01]  /*120a0*/  ULDC UR39, c[0x0][0xc3c] ;  /* 0x00030f0000277ab9 */ /* 0x000fe20000000800 */
[----:B------:R-:W-:Y:S02]  /*120b0*/  IMAD.MOV.U32 R17, RZ, RZ, RZ ;  /* 0x000000ffff117224 */ /* 0x000fe400078e00ff */
[----:B------:R-:W-:-:S07]  /*120c0*/  IMAD.MOV.U32 R18, RZ, RZ, RZ ;  /* 0x000000ffff127224 */ /* 0x000fce00078e00ff */
.L_x_2476:
[----:B------:R-:W-:Y:S01]  /*120d0*/  ISETP.NE.AND P0, PT, R5, RZ, PT ;  /* 0x000000ff0500720c */ /* 0x000fe20003f05270 */
[----:B------:R-:W-:-:S12]  /*120e0*/  IMAD.U32 R19, RZ, RZ, UR39 ;  /* 0x00000027ff137e24 */ /* 0x000fd8000f8e00ff */
[----:B------:R-:W0:Y:S01]  /*120f0*/  @!P0 S2R R3, SR_CgaCtaId ;  /* 0x0000000000038919 */ /* 0x000e220000008800 */
[----:B------:R-:W-:-:S04]  /*12100*/  @!P0 MOV R0, 0x400 ;  /* 0x0000040000008802 */ /* 0x000fc80000000f00 */
[----:B0-----:R-:W-:-:S05]  /*12110*/  @!P0 LEA R0, R3, R0, 0x18 ;  /* 0x0000000003008211 */ /* 0x001fca00078ec0ff */
[----:B------:R0:W-:Y:S01]  /*12120*/  @!P0 STS.128 [R0+0x334d0], R16 ;  /* 0x0334d01000008388 */ /* 0x0001e20000000c00 */
[----:B------:R-:W-:Y:S06]  /*12130*/  BAR.ARV 0x5, 0x180 ;  /* 0x0146000000007b1d */ /* 0x000fec0000002000 */
.L_x_2469:
        /* <DEDUP_REMOVED lines=34> */
[----:B------:R-:W-:Y:S02]  /*12360*/  LOP3.LUT R6, R33, 0x1b0, RZ, 0xc0, !PT ;  /* 0x000001b021067812 */ /* 0x000fe400078ec0ff */
        /* <DEDUP_REMOVED lines=16> */
.L_x_2554:
        /* <DEDUP_REMOVED lines=8> */
[----:B------:R-:W-:Y:S02]  /*124f0*/  UISETP.NE.U32.AND UP1, UPT, UR4, URZ, UPT ;  /* 0x0000003f0400728c */ /* 0x000fe4000bf25070 */
[----:B------:R-:W-:Y:S02]  /*12500*/  UISETP.NE.U32.AND UP0, UPT, UR6, URZ, UPT ;  /* 0x0000003f0600728c */ /* 0x000fe4000bf05070 */
[----:B------:R-:W-:Y:S02]  /*12510*/  UISETP.NE.AND.EX UP1, UPT, UR5, URZ, UPT, UP1 ;  /* 0x0000003f0500728c */ /* 0x000fe4000bf25310 */
[----:B------:R-:W-:Y:S02]  /*12520*/  UISETP.NE.AND.EX UP0, UPT, UR7, URZ, UPT, UP0 ;  /* 0x0000003f0700728c */ /* 0x000fe4000bf05300 */
[----:B------:R-:W-:Y:S02]  /*12530*/  UISETP.NE.U32.AND UP2, UPT, UR8, URZ, UPT ;  /* 0x0000003f0800728c */ /* 0x000fe4000bf45070 */
[----:B------:R-:W-:-:S02]  /*12540*/  PLOP3.LUT P0, PT, PT, PT, UP1, 0x80, 0x0 ;  /* 0x000000000000781c */ /* 0x000fc40003f0f018 */
[----:B------:R-:W-:Y:S01]  /*12550*/  PLOP3.LUT P1, PT, PT, PT, UP0, 0x80, 0x0 ;  /* 0x000000000000781c */ /* 0x000fe20003f2f008 */
[----:B------:R-:W-:Y:S01]  /*12560*/  UISETP.NE.AND.EX UP5, UPT, UR9, URZ, UPT, UP2 ;  /* 0x0000003f0900728c */ /* 0x000fe2000bfa5320 */
[----:B------:R-:W-:-:S03]  /*12570*/  IMAD.MOV.U32 R25, RZ, RZ, RZ ;  /* 0x000000ffff197224 */ /* 0x000fc600078e00ff */
[----:B------:R-:W-:Y:S02]  /*12580*/  UP2UR UR50, UPR, URZ, 0x20 ;  /* 0x000000203f327883 */ /* 0x000fe40008000000 */
[----:B------:R-:W-:Y:S02]  /*12590*/  PLOP3.LUT P2, PT, PT, PT, UP5, 0x80, 0x0 ;  /* 0x000000000000781c */ /* 0x000fe40003f4f058 */
[----:B--2---:R-:W-:-:S13]  /*125a0*/  R2UR UR43, R2 ;  /* 0x00000000022b72ca */ /* 0x004fda00000e0000 */
[----:B------:R-:W-:Y:S02]  /*125b0*/  USHF.R.S32.HI UR44, URZ, 0x1f, UR43 ;  /* 0x0000001f3f2c7899 */ /* 0x000fe4000801142b */
[----:B------:R-:W-:Y:S02]  /*125c0*/  @UP1 ULEA UR4, UP3, UR43, UR4, 0x2 ;  /* 0x000000042b041291 */ /* 0x000fe4000f86103f */
[----:B------:R-:W-:Y:S02]  /*125d0*/  USHF.L.U32 UR45, UR43, 0x2, URZ ;  /* 0x000000022b2d7899 */ /* 0x000fe4000800063f */
[----:B------:R-:W-:Y:S02]  /*125e0*/  @UP1 ULEA.HI.X UR5, UR43, UR5, UR44, 0x2, UP3 ;  /* 0x000000052b051291 */ /* 0x000fe400098f142c */
[----:B------:R-:W-:Y:S01]  /*125f0*/  USHF.L.U64.HI UR37, UR43, 0x2, UR44 ;  /* 0x000000022b257899 */ /* 0x000fe2000801022c */
[----:B------:R-:W-:Y:S01]  /*12600*/  IMAD.U32 R2, RZ, RZ, UR4 ;  /* 0x00000004ff027e24 */ /* 0x000fe2000f8e00ff */
[----:B------:R-:W-:-:S02]  /*12610*/  @UP0 UIADD3 UR6, UP4, UR45, UR6, URZ ;  /* 0x000000062d060290 */ /* 0x000fc4000ff9e03f */
[----:B------:R-:W-:Y:S02]  /*12620*/  IMAD.U32 R3, RZ, RZ, UR5 ;  /* 0x00000005ff037e24 */ /* 0x000fe4000f8e00ff */
[----:B------:R-:W-:Y:S02]  /*12630*/  @UP0 UIADD3.X UR7, UR37, UR7, URZ, UP4, !UPT ;  /* 0x0000000725070290 */ /* 0x000fe4000a7fe43f */
[----:B------:R-:W-:Y:S01]  /*12640*/  UIADD3 UR8, UP0, UR45, UR8, URZ ;  /* 0x000000082d087290 */ /* 0x000fe2000ff1e03f */
[----:B0-----:R0:W5:Y:S03]  /*12650*/  @P0 LDG.E R0, desc[UR54][R2.64] ;  /* 0x0000003602000981 */ /* 0x001166000c1e1900 */
[----:B------:R-:W-:Y:S01]  /*12660*/  UIADD3.X UR4, UR37, UR9, URZ, UP0, !UPT ;  /* 0x0000000925047290 */ /* 0x000fe200087fe43f */
[----:B0-----:R-:W-:Y:S02]  /*12670*/  IMAD.U32 R2, RZ, RZ, UR6 ;  /* 0x00000006ff027e24 */ /* 0x001fe4000f8e00ff */
[----:B------:R-:W-:-:S05]  /*12680*/  IMAD.U32 R3, RZ, RZ, UR7 ;  /* 0x00000007ff037e24 */ /* 0x000fca000f8e00ff */
[----:B------:R0:W2:Y:S02]  /*12690*/  @P1 LDG.E R4, desc[UR54][R2.64] ;  /* 0x0000003602041981 */ /* 0x0000a4000c1e1900 */
[----:B0-----:R-:W-:Y:S02]  /*126a0*/  IMAD.U32 R2, RZ, RZ, UR8 ;  /* 0x00000008ff027e24 */ /* 0x001fe4000f8e00ff */
[----:B------:R-:W-:-:S05]  /*126b0*/  IMAD.U32 R3, RZ, RZ, UR4 ;  /* 0x00000004ff037e24 */ /* 0x000fca000f8e00ff */
[----:B------:R0:W5:Y:S01]  /*126c0*/  @P2 LDG.E R25, desc[UR54][R2.64] ;  /* 0x0000003602192981 */ /* 0x000162000c1e1900 */
[----:B--2---:R-:W-:Y:S01]  /*126d0*/  @P1 R2UR UR40, R4 ;  /* 0x00000000042812ca */ /* 0x004fe200000e0000 */
[----:B01-3--:R-:W-:-:S14]  /*126e0*/  @P1 BRA `(.L_x_2478) ;  /* 0x0000000000241947 */ /* 0x00bfdc0003800000 */
[----:B------:R-:W-:Y:S01]  /*126f0*/  UISETP.NE.AND UP0, UPT, UR50, URZ, UPT ;  /* 0x0000003f3200728c */ /* 0x000fe2000bf05270 */
[----:B------:R-:W-:-:S05]  /*12700*/  ULDC UR40, c[0x0][0x288] ;  /* 0x0000a20000287ab9 */ /* 0x000fca0000000800 */
[----:B------:R-:W-:-:S13]  /*12710*/  PLOP3.LUT P1, PT, PT, PT, UP0, 0x40, 0x0 ;  /* 0x000000000000781c */ /* 0x000fda0003f2e808 */
[----:B------:R-:W-:Y:S05]  /*12720*/  @P1 BRA `(.L_x_2478) ;  /* 0x0000000000141947 */ /* 0x000fea0003800000 */
[----:B------:R-:W2:Y:S04]  /*12730*/  LDG.E R5, desc[UR54][R2.64] ;  /* 0x0000003602057981 */ /* 0x000ea8000c1e1900 */
[----:B------:R-:W3:Y:S01]  /*12740*/  LDG.E R4, desc[UR54][R2.64+0x4] ;  /* 0x0000043602047981 */ /* 0x000ee2000c1e1900 */
[----:B--2---:R-:W-:Y:S02]  /*12750*/  R2UR UR4, R5 ;  /* 0x00000000050472ca */ /* 0x004fe400000e0000 */
[----:B---3--:R-:W-:-:S13]  /*12760*/  R2UR UR40, R4 ;  /* 0x00000000042872ca */ /* 0x008fda00000e0000 */
[----:B------:R-:W-:-:S12]  /*12770*/  UIADD3 UR40, -UR4, UR40, URZ ;  /* 0x0000002804287290 */ /* 0x000fd8000fffe13f */
.L_x_2478:
        /* <DEDUP_REMOVED lines=16> */
[----:B------:R-:W-:-:S04]  /*12880*/  IMAD.U32 R2, RZ, RZ, UR4 ;  /* 0x00000004ff027e24 */ /* 0x000fc8000f8e00ff */
[----:B------:R-:W-:-:S05]  /*12890*/  IMAD.U32 R3, RZ, RZ, UR5 ;  /* 0x00000005ff037e24 */ /* 0x000fca000f8e00ff */
[----:B------:R-:W2:Y:S02]  /*128a0*/  LDG.E R2, desc[UR54][R2.64] ;  /* 0x0000003602027981 */ /* 0x000ea4000c1e1900 */
[----:B--2---:R-:W-:Y:S01]  /*128b0*/  R2UR UR36, R2 ;  /* 0x00000000022472ca */ /* 0x004fe200000e0000 */
[----:B------:R-:W-:-:S14]  /*128c0*/  BRA `(.L_x_2480) ;  /* 0x00000000002c7947 */ /* 0x000fdc0003800000 */
.L_x_2479:
        /* <DEDUP_REMOVED lines=11> */
.L_x_2480:
[----:B------:R-:W-:Y:S01]  /*12980*/  R2UR UR6, R17 ;  /* 0x00000000110672ca */ /* 0x000fe200000e0000 */
[----:B------:R-:W-:Y:S01]  /*12990*/  ULDC UR4, c[0x0][0x448] ;  /* 0x0001120000047ab9 */ /* 0x000fe20000000800 */
[----:B------:R-:W-:Y:S01]  /*129a0*/  UIADD3 UR36, -UR38, UR36, URZ ;  /* 0x0000002426247290 */ /* 0x000fe2000fffe13f */
[----:B------:R-:W-:Y:S01]  /*129b0*/  BSSY B7, `(.L_x_2481) ;  /* 0x00004a5000077945 */ /* 0x000fe20003800000 */
[----:B------:R-:W-:Y:S02]  /*129c0*/  UISETP.NE.AND UP0, UPT, UR4, 0x1, UPT ;  /* 0x000000010400788c */ /* 0x000fe4000bf05270 */
[----:B------:R-:W-:Y:S02]  /*129d0*/  UIADD3 UR7, UR36, 0xa0, -UR40 ;  /* 0x000000a024077890 */ /* 0x000fe4000fffe828 */
[----:B------:R-:W-:-:S05]  /*129e0*/  UP2UR UR49, UPR, URZ, 0x1 ;  /* 0x000000013f317883 */ /* 0x000fca0008000000 */
[----:B------:R-:W-:Y:S02]  /*129f0*/  USHF.L.U32 UR6, UR6, 0x7, URZ ;  /* 0x0000000706067899 */ /* 0x000fe4000800063f */
[----:B------:R-:W-:Y:S01]  /*12a00*/  @UP0 ULDC UR4, c[0x0][0x44c] ;  /* 0x0001130000040ab9 */ /* 0x000fe20000000800 */
[----:B------:R-:W-:Y:S01]  /*12a10*/  @UP0 ULDC UR8, c[0x0][0x450] ;  /* 0x0001140000080ab9 */ /* 0x000fe20000000800 */
[----:B------:R-:W-:-:S04]  /*12a20*/  UIADD3 UR6, UR6, 0x7f, URZ ;  /* 0x0000007f06067890 */ /* 0x000fc8000fffe03f */
[----:B------:R-:W-:Y:S02]  /*12a30*/  UIMAD.WIDE.U32 UR4, UR6, UR4, URZ ;  /* 0x00000004060472a5 */ /* 0x000fe4000f8e003f */
[----:B------:R-:W-:Y:S02]  /*12a40*/  UIADD3 UR4, UR36, 0x9f, URZ ;  /* 0x0000009f24047890 */ /* 0x000fe4000fffe03f */
[----:B------:R-:W-:Y:S02]  /*12a50*/  @UP0 USHF.R.U32.HI UR6, URZ, UR8, UR5 ;  /* 0x000000083f060299 */ /* 0x000fe40008011605 */
[----:B------:R-:W-:Y:S02]  /*12a60*/  UIMAD.WIDE UR4, UR4, 0x66666667, URZ ;  /* 0x66666667040478a5 */ /* 0x000fe4000f8e023f */
[----:B------:R-:W-:Y:S02]  /*12a70*/  UIADD3 UR6, UR7, UR6, URZ ;  /* 0x0000000607067290 */ /* 0x000fe4000fffe03f */
[----:B------:R-:W-:-:S02]  /*12a80*/  USHF.R.U32.HI UR4, URZ, 0x1f, UR5 ;  /* 0x0000001f3f047899 */ /* 0x000fc40008011605 */
[----:B------:R-:W-:Y:S02]  /*12a90*/  UIMAD.WIDE UR6, UR6, 0x66666667, URZ ;  /* 0x66666667060678a5 */ /* 0x000fe4000f8e023f */
[----:B------:R-:W-:Y:S02]  /*12aa0*/  ULEA.HI.SX32 UR4, UR5, UR4, 0x1a ;  /* 0x0000000405047291 */ /* 0x000fe4000f8fd23f */
[----:B------:R-:W-:-:S04]  /*12ab0*/  USHF.R.U32.HI UR6, URZ, 0x1f, UR7 ;  /* 0x0000001f3f067899 */ /* 0x000fc80008011607 */
[----:B------:R-:W-:-:S04]  /*12ac0*/  ULEA.HI.SX32 UR6, UR7, UR6, 0x1a ;  /* 0x0000000607067291 */ /* 0x000fc8000f8fd23f */
[----:B------:R-:W-:-:S04]  /*12ad0*/  UISETP.LT.AND UP0, UPT, UR4, UR6, UPT ;  /* 0x000000060400728c */ /* 0x000fc8000bf01270 */
[----:B------:R-:W-:-:S06]  /*12ae0*/  USEL UR41, UR4, UR6, UP0 ;  /* 0x0000000604297287 */ /* 0x000fcc0008000000 */
[----:B------:R-:W-:-:S13]  /*12af0*/  ISETP.LT.AND P0, PT, RZ, UR41, PT ;  /* 0x00000029ff007c0c */ /* 0x000fda000bf01270 */
        /* <DEDUP_REMOVED lines=18> */
.L_x_2482:
        /* <DEDUP_REMOVED lines=20> */
.L_x_2485:
[----:B------:R-:W-:Y:S05]  /*12d60*/  BSYNC B6 ;  /* 0x0000000000067941 */ /* 0x000fea0003800000 */
.L_x_2484:
        /* <DEDUP_REMOVED lines=22> */
.L_x_2487:
[----:B------:R-:W-:Y:S05]  /*12ed0*/  BSYNC B6 ;  /* 0x0000000000067941 */ /* 0x000fea0003800000 */
.L_x_2486:
        /* <DEDUP_REMOVED lines=20> */
.L_x_2489:
[----:B------:R-:W-:Y:S05]  /*13020*/  BSYNC B6 ;  /* 0x0000000000067941 */ /* 0x000fea0003800000 */
.L_x_2488:
        /* <DEDUP_REMOVED lines=19> */
.L_x_2491:
[----:B------:R-:W-:Y:S05]  /*13160*/  BSYNC B6 ;  /* 0x0000000000067941 */ /* 0x000fea0003800000 */
.L_x_2490:
[----:B------:R-:W-:Y:S01]  /*13170*/  ULDC.64 UR4, c[0x0][0x9f8] ;  /* 0x00027e0000047ab9 */ /* 0x000fe20000000a00 */
[----:B------:R-:W0:Y:S01]  /*13180*/  LDC R19, c[0x0][0x430] ;  /* 0x00010c00ff137b82 */ /* 0x000e220000000800 */
[----:B------:R-:W-:-:S04]  /*13190*/  UISETP.NE.U32.AND UP0, UPT, UR4, URZ, UPT ;  /* 0x0000003f0400728c */ /* 0x000fc8000bf05070 */
[----:B------:R-:W-:-:S06]  /*131a0*/  UISETP.NE.AND.EX UP0, UPT, UR5, URZ, UPT, UP0 ;  /* 0x0000003f0500728c */ /* 0x000fcc000bf05300 */
[----:B------:R-:W-:-:S05]  /*131b0*/  PLOP3.LUT P0, PT, PT, PT, UP0, 0x80, 0x0 ;  /* 0x000000000000781c */ /* 0x000fca0003f0f008 */
[----:B------:R-:W-:-:S04]  /*131c0*/  @UP0 UIADD3 UR4, UP1, UR45, UR4, URZ ;  /* 0x000000042d040290 */ /* 0x000fc8000ff3e03f */
[----:B------:R-:W-:Y:S02]  /*131d0*/  @UP0 UIADD3.X UR5, UR37, UR5, URZ, UP1, !UPT ;  /* 0x0000000525050290 */ /* 0x000fe40008ffe43f */
[----:B------:R-:W-:-:S04]  /*131e0*/  IMAD.U32 R2, RZ, RZ, UR4 ;  /* 0x00000004ff027e24 */ /* 0x000fc8000f8e00ff */
[----:B------:R-:W-:-:S05]  /*131f0*/  IMAD.U32 R3, RZ, RZ, UR5 ;  /* 0x00000005ff037e24 */ /* 0x000fca000f8e00ff */
[----:B------:R1:W5:Y:S01]  /*13200*/  @P0 LDG.E R30, desc[UR54][R2.64] ;  /* 0x00000036021e0981 */ /* 0x000362000c1e1900 */
[----:B0-----:R-:W-:Y:S01]  /*13210*/  ISETP.NE.AND P1, PT, R19, 0x1, PT ;  /* 0x000000011300780c */ /* 0x001fe20003f25270 */
[----:B------:R-:W-:Y:S01]  /*13220*/  UMOV UR4, 0xffffffff ;  /* 0xffffffff00047882 */ /* 0x000fe20000000000 */
[----:B------:R-:W-:-:S11]  /*13230*/  LOP3.LUT R32, R32, 0xffffffbf, RZ, 0xc0, !PT ;  /* 0xffffffbf20207812 */ /* 0x000fd600078ec0ff */
[----:B------:R-:W-:Y:S01]  /*13240*/  @P1 LOP3.LUT R32, R32, 0x40, RZ, 0xfc, !PT ;  /* 0x0000004020201812 */ /* 0x000fe200078efcff */
[----:B-1----:R-:W-:Y:S06]  /*13250*/  BRA.DIV UR4, `(.L_x_2492) ;  /* 0x0000005604047947 */ /* 0x002fec000b800000 */
.L_x_2574:
[----:B------:R-:W0:Y:S01]  /*13260*/  S2R R0, SR_TID.X ;  /* 0x0000000000007919 */ /* 0x000e220000002100 */
[----:B------:R-:W-:Y:S01]  /*13270*/  UMOV UR4, 0xa0 ;  /* 0x000000a000047882 */ /* 0x000fe20000000000 */
[----:B------:R-:W1:Y:S01]  /*13280*/  @P1 LDC R5, c[0x0][0x434] ;  /* 0x00010d00ff051b82 */ /* 0x000e620000000800 */
[----:B------:R-:W-:Y:S01]  /*13290*/  UIMAD UR4, UR41, UR4, -0xa0 ;  /* 0xffffff60290474a4 */ /* 0x000fe2000f8e0204 */
[----:B-----5:R-:W-:-:S06]  /*132a0*/  SHF.R.S32.HI R36, RZ, 0x1f, R30 ;  /* 0x0000001fff247819 */ /* 0x020fcc000001141e */
[----:B------:R-:W2:Y:S08]  /*132b0*/  @P1 LDC R7, c[0x0][0x438] ;  /* 0x00010e00ff071b82 */ /* 0x000eb00000000800 */
[----:B------:R-:W3:Y:S08]  /*132c0*/  @P1 LDC R11, c[0x0][0x434] ;  /* 0x00010d00ff0b1b82 */ /* 0x000ef00000000800 */
[----:B------:R-:W4:Y:S01]  /*132d0*/  @P1 LDC R3, c[0x0][0x438] ;  /* 0x00010e00ff031b82 */ /* 0x000f220000000800 */
[C---:B0-----:R-:W-:Y:S01]  /*132e0*/  LOP3.LUT R2, R0.reuse, 0x7f, RZ, 0xc0, !PT ;  /* 0x0000007f00027812 */ /* 0x041fe200078ec0ff */
[----:B------:R-:W-:-:S02]  /*132f0*/  IMAD.SHL.U32 R14, R0, 0x20, RZ ;  /* 0x00000020000e7824 */ /* 0x000fc400078e00ff */
[----:B------:R-:W-:Y:S01]  /*13300*/  IMAD.SHL.U32 R0, R0, 0x20, RZ ;  /* 0x0000002000007824 */ /* 0x000fe200078e00ff */
[----:B------:R-:W-:-:S04]  /*13310*/  SHF.R.U32.HI R2, RZ, 0x2, R2 ;  /* 0x00000002ff027819 */ /* 0x000fc80000011602 */
[C---:B------:R-:W-:Y:S02]  /*13320*/  LOP3.LUT R14, R2.reuse, 0x60, R14, 0xf8, !PT ;  /* 0x00000060020e7812 */ /* 0x040fe400078ef80e */
[----:B------:R-:W-:Y:S02]  /*13330*/  LOP3.LUT R0, R2, 0x60, R0, 0xf8, !PT ;  /* 0x0000006002007812 */ /* 0x000fe400078ef800 */
[----:B------:R-:W-:-:S03]  /*13340*/  LOP3.LUT R14, R14, 0x80, RZ, 0xfc, !PT ;  /* 0x000000800e0e7812 */ /* 0x000fc600078efcff */
[----:B------:R-:W-:Y:S02]  /*13350*/  VIADD R9, R0, UR4 ;  /* 0x0000000400097c36 */ /* 0x000fe40008000000 */
[----:B------:R-:W-:Y:S02]  /*13360*/  VIADD R4, R14, UR4 ;  /* 0x000000040e047c36 */ /* 0x000fe40008000000 */
[----:B------:R-:W-:-:S03]  /*13370*/  VIADD R2, R9, UR38 ;  /* 0x0000002609027c36 */ /* 0x000fc60008000000 */
[----:B------:R-:W-:Y:S01]  /*13380*/  ISETP.GE.AND P0, PT, R4, UR36, PT ;  /* 0x0000002404007c0c */ /* 0x000fe2000bf06270 */
[----:B-1----:R-:W-:-:S03]  /*13390*/  @P1 IMAD.HI.U32 R0, R2, R5, RZ ;  /* 0x0000000502001227 */ /* 0x002fc600078e00ff */
[----:B------:R-:W-:Y:S01]  /*133a0*/  ISETP.GT.U32.OR P0, PT, R14, 0x9f, P0 ;  /* 0x0000009f0e00780c */ /* 0x000fe20000704470 */
[----:B------:R-:W-:Y:S01]  /*133b0*/  IMAD.MOV.U32 R12, RZ, RZ, R2 ;  /* 0x000000ffff0c7224 */ /* 0x000fe200078e0002 */
[----:B--2---:R-:W-:Y:S01]  /*133c0*/  @P1 SHF.R.U32.HI R12, RZ, R7, R0 ;  /* 0x00000007ff0c1219 */ /* 0x004fe20000011600 */
[----:B------:R-:W-:-:S04]  /*133d0*/  VIADD R0, R4, UR38 ;  /* 0x0000002604007c36 */ /* 0x000fc80008000000 */
[----:B---3--:R-:W-:-:S04]  /*133e0*/  @P1 IMAD.HI.U32 R8, R0, R11, RZ ;  /* 0x0000000b00081227 */ /* 0x008fc800078e00ff */
[----:B------:R-:W-:Y:S01]  /*133f0*/  IMAD.MOV.U32 R4, RZ, RZ, R0 ;  /* 0x000000ffff047224 */ /* 0x000fe200078e0000 */
[----:B----4-:R-:W-:Y:S01]  /*13400*/  @P1 SHF.R.U32.HI R4, RZ, R3, R8 ;  /* 0x00000003ff041219 */ /* 0x010fe20000011608 */
[----:B------:R-:W0:Y:S01]  /*13410*/  @!P0 LDC.64 R6, c[0x0][0x428] ;  /* 0x00010a00ff068b82 */ /* 0x000e220000000a00 */
[----:B------:R-:W-:Y:S01]  /*13420*/  IMAD.MOV R5, RZ, RZ, -R12 ;  /* 0x000000ffff057224 */ /* 0x000fe200078e0a0c */
[----:B------:R-:W-:Y:S02]  /*13430*/  ISETP.GE.AND P1, PT, R9, UR36, PT ;  /* 0x0000002409007c0c */ /* 0x000fe4000bf26270 */
[----:B------:R-:W-:Y:S01]  /*13440*/  @!P0 SHF.R.S32.HI R3, RZ, 0x1f, R4 ;  /* 0x0000001fff038819 */ /* 0x000fe20000011404 */
[----:B------:R-:W-:Y:S02]  /*13450*/  IMAD R5, R19, R5, R2 ;  /* 0x0000000513057224 */ /* 0x000fe400078e0202 */
[----:B------:R-:W-:Y:S02]  /*13460*/  @!P0 IMAD.MOV.U32 R2, RZ, RZ, R4 ;  /* 0x000000ffff028224 */ /* 0x000fe400078e0004 */
[----:B0-----:R-:W-:-:S02]  /*13470*/  @!P0 IMAD R8, R36, R6, RZ ;  /* 0x0000000624088224 */ /* 0x001fc400078e02ff */
        /* <DEDUP_REMOVED lines=30> */
[----:B-1----:R-:W-:Y:S01]  /*13660*/  IMAD R8, R19, R3, R0 ;  /* 0x0000000313087224 */ /* 0x002fe200078e0200 */
        /* <DEDUP_REMOVED lines=15> */
.L_x_2493:
[----:B------:R-:W-:Y:S01]  /*13760*/  IMAD R4, R28, 0x8, R22 ;  /* 0x000000081c047824 */ /* 0x000fe200078e0216 */
[----:B------:R-:W-:Y:S01]  /*13770*/  SHF.L.U32 R35, R31, 0x1f, RZ ;  /* 0x0000001f1f237819 */ /* 0x000fe200000006ff */
[----:B------:R-:W-:Y:S01]  /*13780*/  BSSY B0, `(.L_x_2494) ;  /* 0x0000004000007945 */ /* 0x000fe20003800000 */
[----:B------:R-:W-:Y:S02]  /*13790*/  SHF.R.S32.HI R26, RZ, 0x1f, R5 ;  /* 0x0000001fff1a7819 */ /* 0x000fe40000011405 */
[----:B------:R-:W0:Y:S02]  /*137a0*/  SYNCS.PHASECHK.TRANS64.TRYWAIT P0, [R4+URZ+0x33480], R35 ;  /* 0x03348023040075a7 */ /* 0x000e24000800017f */
[----:B0-----:R-:W-:Y:S05]  /*137b0*/  @!P0 BRA `(.L_x_2495) ;  /* 0x0000004c00d88947 */ /* 0x001fea0003800000 */
.L_x_2575:
[----:B------:R-:W-:Y:S05]  /*137c0*/  BSYNC B0 ;  /* 0x0000000000007941 */ /* 0x000fea0003800000 */
.L_x_2494:
[----:B------:R-:W2:Y:S01]  /*137d0*/  LDL R11, [R1] ;  /* 0x00000000010b7983 */ /* 0x000ea20000100800 */
[----:B------:R-:W-:Y:S01]  /*137e0*/  ULDC.64 UR4, c[0x0][0x328] ;  /* 0x0000ca0000047ab9 */ /* 0x000fe20000000a00 */
[----:B-----5:R-:W-:Y:S01]  /*137f0*/  SHF.R.S32.HI R27, RZ, 0x1f, R7 ;  /* 0x0000001fff1b7819 */ /* 0x020fe20000011407 */
[----:B------:R-:W-:Y:S01]  /*13800*/  IMAD R9, R26, UR4, RZ ;  /* 0x000000041a097c24 */ /* 0x000fe2000f8e02ff */
[----:B------:R-:W-:Y:S01]  /*13810*/  ULDC.64 UR6, c[0x0][0x338] ;  /* 0x0000ce0000067ab9 */ /* 0x000fe20000000a00 */
[C---:B------:R-:W-:Y:S01]  /*13820*/  IMAD.WIDE.U32 R2, R5.reuse, UR4, RZ ;  /* 0x0000000405027c25 */ /* 0x040fe2000f8e00ff */
[----:B------:R-:W-:Y:S01]  /*13830*/  ULDC.64 UR8, c[0x0][0x330] ;  /* 0x0000cc0000087ab9 */ /* 0x000fe20000000a00 */
[----:B------:R-:W1:Y:S01]  /*13840*/  S2R R12, SR_TID.X ;  /* 0x00000000000c7919 */ /* 0x000e620000002100 */
        /* <DEDUP_REMOVED lines=18> */
[----:B-1----:R-:W-:Y:S01]  /*13970*/  LOP3.LUT R12, R12, 0x7f, RZ, 0xc0, !PT ;  /* 0x0000007f0c0c7812 */ /* 0x002fe200078ec0ff */
[----:B------:R-:W-:Y:S02]  /*13980*/  UMOV UR4, 0xffffffff ;  /* 0xffffffff00047882 */ /* 0x000fe40000000000 */
[----:B------:R-:W-:Y:S01]  /*13990*/  IMAD.IADD R3, R3, 0x1, R9 ;  /* 0x0000000103037824 */ /* 0x000fe200078e0209 */
[----:B------:R-:W-:Y:S01]  /*139a0*/  SHF.R.U32.HI R12, RZ, 0x2, R12 ;  /* 0x00000002ff0c7819 */ /* 0x000fe2000001160c */
        /* <DEDUP_REMOVED lines=10> */
[----:B------:R-:W-:-:S13]  /*13a50*/  ISETP.GE.AND P0, PT, R9, 0x1, PT ;  /* 0x000000010900780c */ /* 0x000fda0003f06270 */
[----:B------:R-:W-:Y:S01]  /*13a60*/  @P0 LOP3.LUT R32, R32, 0x20, RZ, 0xfc, !PT ;  /* 0x0000002020200812 */ /* 0x000fe200078efcff */
[----:B--2---:R-:W-:Y:S01]  /*13a70*/  IMAD R21, R28, 0x7800, R11 ;  /* 0x000078001c157824 */ /* 0x004fe200078e020b */
[----:B------:R-:W-:Y:S06]  /*13a80*/  BRA.DIV UR4, `(.L_x_2496) ;  /* 0x0000004e04387947 */ /* 0x000fec000b800000 */
[----:B------:R-:W1:Y:S01]  /*13a90*/  SHFL.IDX PT, R2, R19, RZ, 0x1c1f ;  /* 0x001c1fff13027589 */ /* 0x000e6200000e0000 */
        /* <DEDUP_REMOVED lines=53> */
[----:B-1----:R1:W2:Y:S10]  /*13df0*/  SHFL.IDX PT, R2, R23, RZ, 0x1c1f ;  /* 0x001c1fff17027589 */ /* 0x0022b400000e0000 */
.L_x_2587:
        /* <DEDUP_REMOVED lines=13> */
.L_x_2497:
        /* <DEDUP_REMOVED lines=11> */
.L_x_2498:
[----:B------:R2:W-:Y:S01]  /*13f80*/  SYNCS.ARRIVE.TRANS64.A1T0 RZ, [R4+URZ+0x33470], RZ ;  /* 0x033470ff04ff79a7 */ /* 0x0005e2000810003f */
[----:B------:R-:W-:Y:S05]  /*13f90*/  @!P2 BRA `(.L_x_2499) ;  /* 0x000000000004a947 */ /* 0x000fea0003800000 */
[----:B------:R-:W-:Y:S01]  /*13fa0*/  BPT.TRAP 0x1 ;  /* 0x000000040000795c */ /* 0x000fe20000300000 */
.L_x_2499:
[----:B------:R-:W3:Y:S01]  /*13fb0*/  SYNCS.PHASECHK.TRANS64.TRYWAIT P0, [R4+URZ+0x33440], R35 ;  /* 0x03344023040075a7 */ /* 0x000ee2000800017f */
[----:B------:R-:W-:Y:S04]  /*13fc0*/  BSSY B0, `(.L_x_2500) ;  /* 0x0000002000007945 */ /* 0x000fe80003800000 */
[----:B---3--:R-:W-:Y:S05]  /*13fd0*/  @!P0 BRA `(.L_x_2501) ;  /* 0x0000004c00f08947 */ /* 0x008fea0003800000 */
.L_x_2588:
[----:B------:R-:W-:Y:S05]  /*13fe0*/  BSYNC B0 ;  /* 0x0000000000007941 */ /* 0x000fea0003800000 */
.L_x_2500:
[----:B------:R-:W-:Y:S01]  /*13ff0*/  ULDC.64 UR4, c[0x0][0x300] ;  /* 0x0000c00000047ab9 */ /* 0x000fe20000000a00 */
[----:B------:R-:W-:Y:S01]  /*14000*/  ULDC.64 UR6, c[0x0][0x310] ;  /* 0x0000c40000067ab9 */ /* 0x000fe20000000a00 */
[----:B------:R-:W-:Y:S01]  /*14010*/  IMAD R9, R26, UR4, RZ ;  /* 0x000000041a097c24 */ /* 0x000fe2000f8e02ff */
[----:B------:R-:W-:Y:S01]  /*14020*/  ULDC.64 UR8, c[0x0][0x2e8] ;  /* 0x0000ba0000087ab9 */ /* 0x000fe20000000a00 */
[----:B------:R-:W-:-:S04]  /*14030*/  IMAD.WIDE.U32 R2, R5, UR4, RZ ;  /* 0x0000000405027c25 */ /* 0x000fc8000f8e00ff */
        /* <DEDUP_REMOVED lines=14> */
[----:B------:R-:W-:Y:S02]  /*14120*/  IMAD R29, R6, UR7, R29 ;  /* 0x00000007061d7c24 */ /* 0x000fe4000f8e021d */
        /* <DEDUP_REMOVED lines=11> */
[----:B------:R-:W4:Y:S01]  /*141e0*/  LDC R11, c[0x0][0x2f4] ;  /* 0x0000bd00ff0b7b82 */ /* 0x000f220000000800 */
[----:B------:R-:W5:Y:S01]  /*141f0*/  SHFL.IDX PT, R14, R5, RZ, 0x1c1f ;  /* 0x001c1fff050e7589 */ /* 0x000f6200000e0000 */
[----:B------:R-:W-:Y:S02]  /*14200*/  LOP3.LUT R32, R32, 0xfffffdff, RZ, 0xc0, !PT ;  /* 0xfffffdff20207812 */ /* 0x000fe400078ec0ff */
[C---:B------:R-:W-:Y:S01]  /*14210*/  LOP3.LUT R12, R33.reuse, 0x40, RZ, 0xfc, !PT ;  /* 0x00000040210c7812 */ /* 0x040fe200078efcff */
[----:B------:R-:W0:Y:S01]  /*14220*/  SHFL.IDX PT, R2, R7, RZ, 0x1c1f ;  /* 0x001c1fff07027589 */ /* 0x000e2200000e0000 */
[----:B------:R-:W-:Y:S02]  /*14230*/  @P3 LOP3.LUT R32, R32, 0x200, RZ, 0xfc, !PT ;  /* 0x0000020020203812 */ /* 0x000fe400078efcff */
[----:B------:R-:W-:Y:S01]  /*14240*/  LOP3.LUT R10, R33, 0x80, RZ, 0xfc, !PT ;  /* 0x00000080210a7812 */ /* 0x000fe200078efcff */
[----:B------:R-:W-:Y:S01]  /*14250*/  SHFL.IDX PT, R8, R8, RZ, 0x1c1f ;  /* 0x001c1fff08087589 */ /* 0x000fe200000e0000 */
[----:B------:R-:W-:-:S02]  /*14260*/  LOP3.LUT P3, RZ, R32, 0x20, RZ, 0xc0, !PT ;  /* 0x0000002020ff7812 */ /* 0x000fc4000786c0ff */
[-C--:B----4-:R-:W-:Y:S02]  /*14270*/  ISETP.GE.AND P6, PT, R33, R11.reuse, PT ;  /* 0x0000000b2100720c */ /* 0x090fe40003fc6270 */
[----:B------:R-:W-:-:S09]  /*14280*/  ISETP.GE.AND P2, PT, R12, R11, PT ;  /* 0x0000000b0c00720c */ /* 0x000fd20003f46270 */
[----:B-----5:R-:W-:Y:S02]  /*14290*/  @P3 IADD3 R9, P0, R33, R14, RZ ;  /* 0x0000000e21093210 */ /* 0x020fe40007f1e0ff */
[----:B------:R-:W-:Y:S01]  /*142a0*/  ISETP.GE.AND P1, PT, R10, R11, PT ;  /* 0x0000000b0a00720c */ /* 0x000fe20003f26270 */
[----:B------:R-:W4:Y:S02]  /*142b0*/  SHFL.IDX PT, R14, R5, 0x1, 0x1c1f ;  /* 0x003c1f00050e7f89 */ /* 0x000f2400000e0000 */
[----:B0-----:R-:W-:Y:S02]  /*142c0*/  @P3 IMAD.X R3, RZ, RZ, R2, P0 ;  /* 0x000000ffff033224 */ /* 0x001fe400000e0602 */
[----:B------:R-:W-:-:S05]  /*142d0*/  @P3 IMAD.MOV.U32 R2, RZ, RZ, R9 ;  /* 0x000000ffff023224 */ /* 0x000fca00078e0009 */
[----:B------:R-:W-:Y:S04]  /*142e0*/  @P3 LDGSTS.E.BYPASS.LTC128B.128 [R0+0x24200], desc[UR54][R2.64], !P6 ;  /* 0x2420000002003fae */ /* 0x000fe8000f101d76 */
[----:B------:R-:W-:Y:S04]  /*142f0*/  @P3 LDGSTS.E.BYPASS.LTC128B.128 [R0+0x26a00], desc[UR54][R2.64+0x40], !P2 ;  /* 0x26a0004002003fae */ /* 0x000fe8000d101d76 */
[----:B------:R0:W-:Y:S01]  /*14300*/  @P3 LDGSTS.E.BYPASS.LTC128B.128 [R0+0x29200], desc[UR54][R2.64+0x80], !P1 ;  /* 0x2920008002003fae */ /* 0x0001e2000c901d76 */
[----:B------:R-:W-:Y:S02]  /*14310*/  LOP3.LUT P3, RZ, R32, 0x200, RZ, 0xc0, !PT ;  /* 0x0000020020ff7812 */ /* 0x000fe4000786c0ff */
[----:B----4-:R-:W-:-:S02]  /*14320*/  @P5 IADD3 R9, P0, R33, R14, RZ ;  /* 0x0000000e21095210 */ /* 0x010fc40007f1e0ff */
[----:B------:R-:W-:Y:S04]  /*14330*/  SHFL.IDX PT, R14, R5, 0x2, 0x1c1f ;  /* 0x005c1f00050e7f89 */ /* 0x000fe800000e0000 */
[----:B0-----:R-:W0:Y:S02]  /*14340*/  SHFL.IDX PT, R2, R7, 0x1, 0x1c1f ;  /* 0x003c1f0007027f89 */ /* 0x001e2400000e0000 */
[----:B0-----:R-:W-:Y:S02]  /*14350*/  @P5 IMAD.X R10, RZ, RZ, R2, P0 ;  /* 0x000000ffff0a5224 */ /* 0x001fe400000e0602 */
[----:B------:R-:W-:Y:S01]  /*14360*/  @P5 IMAD.MOV.U32 R2, RZ, RZ, R9 ;  /* 0x000000ffff025224 */ /* 0x000fe200078e0009 */
[C---:B------:R-:W-:Y:S01]  /*14370*/  @P4 IADD3 R9, P0, R33.reuse, R14, RZ ;  /* 0x0000000e21094210 */ /* 0x040fe20007f1e0ff */
[----:B------:R-:W-:Y:S01]  /*14380*/  @P5 IMAD.MOV.U32 R3, RZ, RZ, R10 ;  /* 0x000000ffff035224 */ /* 0x000fe200078e000a */
[----:B------:R-:W-:Y:S04]  /*14390*/  SHFL.IDX PT, R14, R5, 0x3, 0x1c1f ;  /* 0x007c1f00050e7f89 */ /* 0x000fe800000e0000 */
[----:B------:R-:W-:Y:S04]  /*143a0*/  @P5 LDGSTS.E.BYPASS.LTC128B.128 [R0+0x24a00], desc[UR54][R2.64], !P6 ;  /* 0x24a0000002005fae */ /* 0x000fe8000f101d76 */
[----:B------:R-:W-:Y:S04]  /*143b0*/  @P5 LDGSTS.E.BYPASS.LTC128B.128 [R0+0x27200], desc[UR54][R2.64+0x40], !P2 ;  /* 0x2720004002005fae */ /* 0x000fe8000d101d76 */
[----:B------:R0:W-:Y:S04]  /*143c0*/  @P5 LDGSTS.E.BYPASS.LTC128B.128 [R0+0x29a00], desc[UR54][R2.64+0x80], !P1 ;  /* 0x29a0008002005fae */ /* 0x0001e8000c901d76 */
[----:B0-----:R-:W0:Y:S04]  /*143d0*/  SHFL.IDX PT, R2, R7, 0x2, 0x1c1f ;  /* 0x005c1f0007027f89 */ /* 0x001e2800000e0000 */
[----:B------:R-:W4:Y:S01]  /*143e0*/  SHFL.IDX PT, R7, R7, 0x3, 0x1c1f ;  /* 0x007c1f0007077f89 */ /* 0x000f2200000e0000 */
[----:B0-----:R-:W-:Y:S01]  /*143f0*/  @P4 IMAD.X R10, RZ, RZ, R2, P0 ;  /* 0x000000ffff0a4224 */ /* 0x001fe200000e0602 */
[----:B------:R-:W-:Y:S01]  /*14400*/  @P3 IADD3 R14, P0, R33, R14, RZ ;  /* 0x0000000e210e3210 */ /* 0x000fe20007f1e0ff */
[----:B------:R-:W-:-:S02]  /*14410*/  @P4 IMAD.MOV.U32 R2, RZ, RZ, R9 ;  /* 0x000000ffff024224 */ /* 0x000fc400078e0009 */
[----:B------:R-:W-:Y:S02]  /*14420*/  @P4 IMAD.MOV.U32 R3, RZ, RZ, R10 ;  /* 0x000000ffff034224 */ /* 0x000fe400078e000a */
[----:B----4-:R-:W-:-:S03]  /*14430*/  @P3 IMAD.X R9, RZ, RZ, R7, P0 ;  /* 0x000000ffff093224 */ /* 0x010fc600000e0607 */
[----:B------:R-:W-:Y:S04]  /*14440*/  @P4 LDGSTS.E.BYPASS.LTC128B.128 [R0+0x25200], desc[UR54][R2.64], !P6 ;  /* 0x2520000002004fae */ /* 0x000fe8000f101d76 */
[----:B------:R-:W-:Y:S04]  /*14450*/  @P4 LDGSTS.E.BYPASS.LTC128B.128 [R0+0x27a00], desc[UR54][R2.64+0x40], !P2 ;  /* 0x27a0004002004fae */ /* 0x000fe8000d101d76 */
[----:B------:R0:W-:Y:S02]  /*14460*/  @P4 LDGSTS.E.BYPASS.LTC128B.128 [R0+0x2a200], desc[UR54][R2.64+0x80], !P1 ;  /* 0x2a20008002004fae */ /* 0x0001e4000c901d76 */
[----:B0-----:R-:W-:-:S02]  /*14470*/  @P3 IMAD.MOV.U32 R2, RZ, RZ, R14 ;  /* 0x000000ffff023224 */ /* 0x001fc400078e000e */
[----:B------:R-:W-:Y:S01]  /*14480*/  @P3 IMAD.MOV.U32 R3, RZ, RZ, R9 ;  /* 0x000000ffff033224 */ /* 0x000fe200078e0009 */
[----:B------:R0:W4:Y:S04]  /*14490*/  SHFL.IDX PT, R14, R6, RZ, 0x1c1f ;  /* 0x001c1fff060e7589 */ /* 0x00012800000e0000 */
[----:B------:R0:W-:Y:S04]  /*144a0*/  @P3 LDGSTS.E.BYPASS.LTC128B.128 [R0+0x25a00], desc[UR54][R2.64], !P6 ;  /* 0x25a0000002003fae */ /* 0x0001e8000f101d76 */
[----:B------:R0:W-:Y:S04]  /*144b0*/  @P3 LDGSTS.E.BYPASS.LTC128B.128 [R0+0x28200], desc[UR54][R2.64+0x40], !P2 ;  /* 0x2820004002003fae */ /* 0x0001e8000d101d76 */
[----:B------:R0:W-:Y:S02]  /*144c0*/  @P3 LDGSTS.E.BYPASS.LTC128B.128 [R0+0x2aa00], desc[UR54][R2.64+0x80], !P1 ;  /* 0x2aa0008002003fae */ /* 0x0001e4000c901d76 */
.L_x_2600:
[----:B------:R-:W-:Y:S01]  /*144d0*/  LOP3.LUT P0, RZ, R32, 0x80, RZ, 0xc0, !PT ;  /* 0x0000008020ff7812 */ /* 0x000fe2000780c0ff */
[----:B------:R-:W-:-:S12]  /*144e0*/  BSSY B0, `(.L_x_2503) ;  /* 0x0000010000007945 */ /* 0x000fd80003800000 */
[----:B------:R-:W-:Y:S05]  /*144f0*/  @!P0 BRA `(.L_x_2504) ;  /* 0x0000000000388947 */ /* 0x000fea0003800000 */
[----:B0-----:R-:W0:Y:S01]  /*14500*/  LDC R6, c[0x0][0x2f4] ;  /* 0x0000bd00ff067b82 */ /* 0x001e220000000800 */
[C---:B------:R-:W-:Y:S02]  /*14510*/  LOP3.LUT R7, R33.reuse, 0x40, RZ, 0xfc, !PT ;  /* 0x0000004021077812 */ /* 0x040fe400078efcff */
[C---:B------:R-:W-:Y:S02]  /*14520*/  LOP3.LUT R5, R33.reuse, 0x80, RZ, 0xfc, !PT ;  /* 0x0000008021057812 */ /* 0x040fe400078efcff */
[----:B----4-:R-:W-:-:S05]  /*14530*/  IADD3 R2, P0, R33, R14, RZ ;  /* 0x0000000e21027210 */ /* 0x010fca0007f1e0ff */
[----:B------:R-:W-:Y:S01]  /*14540*/  IMAD.X R3, RZ, RZ, R8, P0 ;  /* 0x000000ffff037224 */ /* 0x000fe200000e0608 */
[-C--:B0-----:R-:W-:Y:S02]  /*14550*/  ISETP.GE.AND P3, PT, R33, R6.reuse, PT ;  /* 0x000000062100720c */ /* 0x081fe40003f66270 */
        /* <DEDUP_REMOVED lines=8> */
.L_x_2504:
[----:B------:R-:W-:Y:S05]  /*145e0*/  BSYNC B0 ;  /* 0x0000000000007941 */ /* 0x000fea0003800000 */
.L_x_2503:
[----:B------:R-:W-:Y:S01]  /*145f0*/  NOP ;  /* 0x0000000000007918 */ /* 0x000fe20000000000 */
[----:B------:R-:W-:-:S13]  /*14600*/  PLOP3.LUT P0, PT, PT, PT, PT, 0x80, 0x0 ;  /* 0x000000000000781c */ /* 0x000fda0003f0f070 */
.L_x_2505:
        /* <DEDUP_REMOVED lines=11> */
.L_x_2506:
        /* <DEDUP_REMOVED lines=34> */
.L_x_2508:
[----:B------:R-:W-:Y:S05]  /*148e0*/  BSYNC B6 ;  /* 0x0000000000067941 */ /* 0x000fea0003800000 */
.L_x_2507:
[----:B------:R1:W5:Y:S01]  /*148f0*/  LDL R8, [R1+0xc] ;  /* 0x00000c0001087983 */ /* 0x0003620000100800 */
[----:B------:R-:W-:Y:S01]  /*14900*/  UISETP.NE.AND UP0, UPT, UR49, URZ, UPT ;  /* 0x0000003f3100728c */ /* 0x000fe2000bf05270 */
[----:B------:R-:W4:Y:S01]  /*14910*/  S2R R2, SR_TID.X ;  /* 0x0000000000027919 */ /* 0x000f220000002100 */
[----:B------:R-:W-:Y:S01]  /*14920*/  R2UR UR6, R34 ;  /* 0x00000000220672ca */ /* 0x000fe200000e0000 */
[----:B0-23--:R-:W0:Y:S03]  /*14930*/  LDC R4, c[0x0][0x448] ;  /* 0x00011200ff047b82 */ /* 0x00de260000000800 */
[----:B------:R-:W-:Y:S01]  /*14940*/  PLOP3.LUT P0, PT, PT, PT, UP0, 0x80, 0x0 ;  /* 0x000000000000781c */ /* 0x000fe20003f0f008 */
[----:B------:R-:W-:-:S04]  /*14950*/  ULDC.64 UR8, c[0x0][0x2d8] ;  /* 0x0000b60000087ab9 */ /* 0x000fc80000000a00 */
[----:B------:R-:W-:Y:S01]  /*14960*/  @UP0 ULDC UR4, c[0x0][0x44c] ;  /* 0x0001130000040ab9 */ /* 0x000fe20000000800 */
[C---:B------:R-:W-:Y:S02]  /*14970*/  R2UR UR7, R18.reuse ;  /* 0x00000000120772ca */ /* 0x040fe400000e0000 */
[----:B------:R-:W-:Y:S02]  /*14980*/  R2UR UR10, R18 ;  /* 0x00000000120a72ca */ /* 0x000fe400000e0000 */
[C---:B----4-:R-:W-:Y:S01]  /*14990*/  LOP3.LUT R19, R2.reuse, 0x7f, RZ, 0xc0, !PT ;  /* 0x0000007f02137812 */ /* 0x050fe200078ec0ff */
[----:B------:R-:W-:-:S03]  /*149a0*/  IMAD.SHL.U32 R2, R2, 0x20, RZ ;  /* 0x0000002002027824 */ /* 0x000fc600078e00ff */
[----:B------:R-:W-:-:S04]  /*149b0*/  SHF.R.U32.HI R19, RZ, 0x2, R19 ;  /* 0x00000002ff137819 */ /* 0x000fc80000011613 */
[----:B------:R-:W-:-:S05]  /*149c0*/  LOP3.LUT R2, R19, 0x60, R2, 0xf8, !PT ;  /* 0x0000006013027812 */ /* 0x000fca00078ef802 */
[----:B------:R-:W-:-:S04]  /*149d0*/  IMAD R5, R17, 0x80, R2 ;  /* 0x0000008011057824 */ /* 0x000fc800078e0202 */
[----:B------:R-:W-:Y:S01]  /*149e0*/  @P0 IMAD.HI.U32 R2, R5, UR4, RZ ;  /* 0x0000000405020c27 */ /* 0x000fe2000f8e00ff */
[----:B------:R-:W-:Y:S01]  /*149f0*/  PLOP3.LUT P0, PT, PT, PT, UP0, 0x80, 0x0 ;  /* 0x000000000000781c */ /* 0x000fe20003f0f008 */
[----:B------:R-:W-:Y:S01]  /*14a00*/  @UP0 ULDC UR4, c[0x0][0x450] ;  /* 0x0001140000040ab9 */ /* 0x000fe20000000800 */
[----:B------:R-:W-:Y:S01]  /*14a10*/  UIMAD UR6, UR6, UR8, URZ ;  /* 0x00000008060672a4 */ /* 0x000fe2000f8e023f */
[----:B------:R-:W-:Y:S01]  /*14a20*/  IMAD.MOV.U32 R0, RZ, RZ, R5 ;  /* 0x000000ffff007224 */ /* 0x000fe200078e0005 */
[----:B------:R-:W-:Y:S02]  /*14a30*/  UMOV UR5, UR45 ;  /* 0x0000002d00057c82 */ /* 0x000fe40008000000 */
[----:B------:R-:W-:-:S07]  /*14a40*/  UIMAD UR6, UR10, UR9, UR6 ;  /* 0x000000090a0672a4 */ /* 0x000fce000f8e0206 */
[----:B------:R-:W-:Y:S01]  /*14a50*/  @P0 SHF.R.U32.HI R0, RZ, UR4, R2 ;  /* 0x00000004ff000c19 */ /* 0x000fe20008011602 */
[----:B------:R-:W-:Y:S02]  /*14a60*/  UMOV UR4, UR36 ;  /* 0x0000002400047c82 */ /* 0x000fe40008000000 */
[----:B------:R-:W-:-:S03]  /*14a70*/  UIMAD.WIDE.U32 UR4, UR7, UR8, UR4 ;  /* 0x00000008070472a5 */ /* 0x000fc6000f8e0004 */
[----:B------:R-:W-:Y:S01]  /*14a80*/  ULDC.64 UR8, c[0x0][0x2e0] ;  /* 0x0000b80000087ab9 */ /* 0x000fe20000000a00 */
[----:B------:R-:W-:Y:S01]  /*14a90*/  UIADD3 UR5, UR5, UR6, URZ ;  /* 0x0000000605057290 */ /* 0x000fe2000fffe03f */
[----:B------:R-:W2:Y:S01]  /*14aa0*/  S2R R19, SR_TID.X ;  /* 0x0000000000137919 */ /* 0x000ea20000002100 */
[----:B------:R-:W-:Y:S01]  /*14ab0*/  UIMAD UR7, UR44, UR8, URZ ;  /* 0x000000082c0772a4 */ /* 0x000fe2000f8e023f */
[--C-:B------:R-:W-:Y:S01]  /*14ac0*/  SHF.R.S32.HI R2, RZ, 0x1f, R0.reuse ;  /* 0x0000001fff027819 */ /* 0x100fe20000011400 */
[----:B------:R-:W-:Y:S02]  /*14ad0*/  UIMAD.WIDE.U32 UR4, UR43, UR8, UR4 ;  /* 0x000000082b0472a5 */ /* 0x000fe4000f8e0004 */
[----:B------:R-:W-:Y:S01]  /*14ae0*/  UIMAD UR7, UR43, UR9, UR7 ;  /* 0x000000092b0772a4 */ /* 0x000fe2000f8e0207 */
[----:B------:R-:W-:Y:S02]  /*14af0*/  IMAD.MOV R6, RZ, RZ, -R0 ;  /* 0x000000ffff067224 */ /* 0x000fe400078e0a00 */
[----:B------:R-:W-:Y:S01]  /*14b00*/  ULDC.64 UR8, c[0x0][0x2d0] ;  /* 0x0000b40000087ab9 */ /* 0x000fe20000000a00 */
[----:B------:R-:W-:Y:S01]  /*14b10*/  UIADD3 UR5, UR5, UR7, URZ ;  /* 0x0000000705057290 */ /* 0x000fe2000fffe03f */
[----:B------:R-:W-:-:S02]  /*14b20*/  IMAD R3, R2, UR8, RZ ;  /* 0x0000000802037c24 */ /* 0x000fc4000f8e02ff */
[----:B------:R-:W-:Y:S02]  /*14b30*/  IMAD.U32 R9, RZ, RZ, UR8 ;  /* 0x00000008ff097e24 */ /* 0x000fe4000f8e00ff */
[----:B0-----:R-:W-:Y:S02]  /*14b40*/  IMAD R5, R4, R6, R5 ;  /* 0x0000000604057224 */ /* 0x001fe400078e0205 */
[C---:B------:R-:W-:Y:S02]  /*14b50*/  IMAD R7, R0.reuse, UR9, R3 ;  /* 0x0000000900077c24 */ /* 0x040fe4000f8e0203 */
[----:B------:R-:W-:Y:S01]  /*14b60*/  IMAD.WIDE.U32 R2, R0, R9, UR4 ;  /* 0x0000000400027e25 */ /* 0x000fe2000f8e0009 */
[----:B------:R-:W-:Y:S01]  /*14b70*/  SHF.R.S32.HI R0, RZ, 0x1f, R5 ;  /* 0x0000001fff007819 */ /* 0x000fe20000011405 */
[----:B------:R-:W-:Y:S02]  /*14b80*/  ULDC.64 UR4, c[0x0][0x2c8] ;  /* 0x0000b20000047ab9 */ /* 0x000fe40000000a00 */
[----:B------:R-:W-:-:S02]  /*14b90*/  IMAD.IADD R3, R3, 0x1, R7 ;  /* 0x0000000103037824 */ /* 0x000fc400078e0207 */
        /* <DEDUP_REMOVED lines=10> */
[----:B--2---:R-:W-:-:S02]  /*14c40*/  LOP3.LUT R19, R19, 0x7f, RZ, 0xc0, !PT ;  /* 0x0000007f13137812 */ /* 0x004fc400078ec0ff */
[----:B------:R-:W-:Y:S02]  /*14c50*/  ISETP.GE.AND P3, PT, R33, UR4, PT ;  /* 0x0000000421007c0c */ /* 0x000fe4000bf66270 */
[----:B------:R-:W-:Y:S02]  /*14c60*/  ISETP.GE.AND P2, PT, R10, UR4, PT ;  /* 0x000000040a007c0c */ /* 0x000fe4000bf46270 */
[----:B------:R-:W-:Y:S02]  /*14c70*/  ISETP.GE.AND P1, PT, R11, UR4, PT ;  /* 0x000000040b007c0c */ /* 0x000fe4000bf26270 */
[----:B------:R-:W-:Y:S01]  /*14c80*/  SHF.R.U32.HI R10, RZ, 0x2, R19 ;  /* 0x00000002ff0a7819 */ /* 0x000fe20000011613 */
[----:B-1----:R-:W-:Y:S10]  /*14c90*/  BRA.DIV UR5, `(.L_x_2509) ;  /* 0x0000004a05887947 */ /* 0x002ff4000b800000 */
[----:B------:R-:W0:Y:S01]  /*14ca0*/  SHFL.IDX PT, R14, R0, RZ, 0x1c1f ;  /* 0x001c1fff000e7589 */ /* 0x000e2200000e0000 */
[----:B------:R-:W-:Y:S02]  /*14cb0*/  IMAD R4, R4, UR40, RZ ;  /* 0x0000002804047c24 */ /* 0x000fe4000f8e02ff */
[----:B------:R-:W-:Y:S01]  /*14cc0*/  IMAD R17, R17, 0x80, R10 ;  /* 0x0000008011117824 */ /* 0x000fe200078e020a */
        /* <DEDUP_REMOVED lines=11> */
[----:B------:R-:W-:-:S13]  /*14d80*/  ISETP.GE.AND P0, PT, R7, R4, PT ;  /* 0x000000040700720c */ /* 0x000fda0003f06270 */
        /* <DEDUP_REMOVED lines=10> */
[----:B------:R-:W-:-:S03]  /*14e30*/  ISETP.GE.AND P0, PT, R7, R4, PT ;  /* 0x000000040700720c */ /* 0x000fc60003f06270 */
[----:B------:R-:W2:Y:S10]  /*14e40*/  SHFL.IDX PT, R5, R5, 0x3, 0x1c1f ;  /* 0x007c1f0005057f89 */ /* 0x000eb400000e0000 */
[----:B0-----:R-:W-:-:S05]  /*14e50*/  @!P0 IADD3 R14, P4, R33, R14, RZ ;  /* 0x0000000e210e8210 */ /* 0x001fca0007f9e0ff */
[----:B------:R-:W-:Y:S02]  /*14e60*/  @!P0 IMAD.X R7, RZ, RZ, R6, P4 ;  /* 0x000000ffff078224 */ /* 0x000fe400020e0606 */
[----:B-1----:R-:W-:Y:S02]  /*14e70*/  @!P0 IMAD.MOV.U32 R2, RZ, RZ, R14 ;  /* 0x000000ffff028224 */ /* 0x002fe400078e000e */
[----:B------:R-:W-:Y:S01]  /*14e80*/  @!P0 IMAD.MOV.U32 R3, RZ, RZ, R7 ;  /* 0x000000ffff038224 */ /* 0x000fe200078e0007 */
[----:B------:R0:W1:Y:S04]  /*14e90*/  SHFL.IDX PT, R14, R0, 0x3, 0x1c1f ;  /* 0x007c1f00000e7f89 */ /* 0x00006800000e0000 */
[----:B------:R0:W-:Y:S04]  /*14ea0*/  @!P0 LDGSTS.E.BYPASS.LTC128B.128 [R8+0x1f200], desc[UR54][R2.64], !P3 ;  /* 0x1f20000002088fae */ /* 0x0001e8000d901d76 */
[----:B------:R0:W-:Y:S04]  /*14eb0*/  @!P0 LDGSTS.E.BYPASS.LTC128B.128 [R8+0x21200], desc[UR54][R2.64+0x40], !P2 ;  /* 0x2120004002088fae */ /* 0x0001e8000d101d76 */
[----:B--2---:R0:W-:Y:S02]  /*14ec0*/  @!P0 LDGSTS.E.BYPASS.LTC128B.128 [R8+0x23200], desc[UR54][R2.64+0x80], !P1 ;  /* 0x2320008002088fae */ /* 0x0041e4000c901d76 */
.L_x_2609:
[----:B------:R-:W-:Y:S01]  /*14ed0*/  VIADD R17, R17, 0x60 ;  /* 0x0000006011117836 */ /* 0x000fe20000000000 */
[----:B------:R-:W-:Y:S04]  /*14ee0*/  BSSY B0, `(.L_x_2510) ;  /* 0x000000b000007945 */ /* 0x000fe80003800000 */
        /* <DEDUP_REMOVED lines=10> */
.L_x_2511:
[----:B------:R-:W-:Y:S05]  /*14f90*/  BSYNC B0 ;  /* 0x0000000000007941 */ /* 0x000fea0003800000 */
.L_x_2510:
[----:B------:R-:W-:Y:S01]  /*14fa0*/  NOP ;  /* 0x0000000000007918 */ /* 0x000fe20000000000 */
[----:B------:R-:W-:-:S13]  /*14fb0*/  PLOP3.LUT P0, PT, PT, PT, PT, 0x80, 0x0 ;  /* 0x000000000000781c */ /* 0x000fda0003f0f070 */
.L_x_2512:
[----:B------:R-:W-:Y:S02]  /*14fc0*/  PLOP3.LUT P1, PT, P1, P0, PT, 0xa2, 0x0 ;  /* 0x000000000000781c */ /* 0x000fe40000f21472 */
[----:B------:R-:W-:-:S08]  /*14fd0*/  @P0 R2UR P1, UR4, R22 ;  /* 0x00000000160402ca */ /* 0x000fd00000020000 */
[----:B------:R-:W-:-:S05]  /*14fe0*/  @P0 PLOP3.LUT P0, PT, P1, PT, PT, 0x80, 0x0 ;  /* 0x000000000000081c */ /* 0x000fca0000f0f070 */
[----:B------:R-:W-:Y:S01]  /*14ff0*/  @!P1 SYNCS.ARRIVE.TRANS64.RED.A0T1 RZ, [UR4+0x33400], RZ ;  /* 0x033400ffffff99a7 */ /* 0x000fe20008200404 */
[----:B------:R-:W-:Y:S07]  /*15000*/  @!P1 ARRIVES.LDGSTSBAR.64.TRANSCNT [UR4+0x33400] ;  /* 0x03340000ff0099b0 */ /* 0x000fee0008000a84 */
[----:B------:R-:W-:Y:S05]  /*15010*/  @P0 BRA.U.ANY `(.L_x_2512) ;  /* 0xfffffffd00e80947 */ /* 0x000fea000393ffff */
[----:B0-2---:R-:W2:Y:S02]  /*15020*/  LDL.LU R2, [R1+0x10] ;  /* 0x0000100001027983 */ /* 0x005ea40000300800 */
        /* <DEDUP_REMOVED lines=11> */
.L_x_2610:
[----:B------:R-:W-:Y:S05]  /*150e0*/  BSYNC B0 ;  /* 0x0000000000007941 */ /* 0x000fea0003800000 */
.L_x_2513:
[----:B------:R-:W-:-:S06]  /*150f0*/  UISETP.GE.AND UP0, UPT, UR41, 0x2, UPT ;  /* 0x000000022900788c */ /* 0x000fcc000bf06270 */
[----:B------:R-:W-:-:S13]  /*15100*/  PLOP3.LUT P0, PT, PT, PT, UP0, 0x40, 0x0 ;  /* 0x000000000000781c */ /* 0x000fda0003f0e808 */
[----:B------:R-:W-:Y:S05]  /*15110*/  @P0 BRA `(.L_x_2515) ;  /* 0x0000001800480947 */ /* 0x000fea0003800000 */
[----:B------:R-:W-:Y:S01]  /*15120*/  UIADD3 UR4, UR41, -0x2, URZ ;  /* 0xfffffffe29047890 */ /* 0x000fe2000fffe03f */
[----:B------:R-:W-:Y:S02]  /*15130*/  IMAD.MOV.U32 R19, RZ, RZ, R31 ;  /* 0x000000ffff137224 */ /* 0x000fe400078e001f */
[----:B------:R-:W-:-:S03]  /*15140*/  IMAD.MOV.U32 R17, RZ, RZ, R28 ;  /* 0x000000ffff117224 */ /* 0x000fc600078e001c */
[----:B------:R-:W-:-:S07]  /*15150*/  IMAD.U32 R29, RZ, RZ, UR4 ;  /* 0x00000004ff1d7e24 */ /* 0x000fce000f8e00ff */
.L_x_2535:
        /* <DEDUP_REMOVED lines=67> */
.L_x_2516:
[----:B------:R-:W-:Y:S01]  /*15590*/  IMAD R4, R28, 0x8, R22 ;  /* 0x000000081c047824 */ /* 0x000fe200078e0216 */
[----:B------:R-:W-:Y:S01]  /*155a0*/  SHF.L.U32 R27, R31, 0x1f, RZ ;  /* 0x0000001f1f1b7819 */ /* 0x000fe200000006ff */
[----:B------:R-:W-:Y:S01]  /*155b0*/  BSSY B0, `(.L_x_2517) ;  /* 0x0000004000007945 */ /* 0x000fe20003800000 */
[----:B------:R-:W-:Y:S02]  /*155c0*/  SHF.R.S32.HI R25, RZ, 0x1f, R8 ;  /* 0x0000001fff197819 */ /* 0x000fe40000011408 */
[----:B------:R-:W0:Y:S02]  /*155d0*/  SYNCS.PHASECHK.TRANS64.TRYWAIT P0, [R4+URZ+0x33480], R27 ;  /* 0x0334801b040075a7 */ /* 0x000e24000800017f */
[----:B0-----:R-:W-:Y:S05]  /*155e0*/  @!P0 BRA `(.L_x_2518) ;  /* 0x0000004400848947 */ /* 0x001fea0003800000 */
.L_x_2611:
[----:B------:R-:W-:Y:S05]  /*155f0*/  BSYNC B0 ;  /* 0x0000000000007941 */ /* 0x000fea0003800000 */
.L_x_2517:
        /* <DEDUP_REMOVED lines=71> */
.L_x_2623:
        /* <DEDUP_REMOVED lines=10> */
.L_x_2520:
        /* <DEDUP_REMOVED lines=11> */
.L_x_2521:
[----:B------:R2:W-:Y:S01]  /*15bc0*/  SYNCS.ARRIVE.TRANS64.A1T0 RZ, [R4+URZ+0x33470], RZ ;  /* 0x033470ff04ff79a7 */ /* 0x0005e2000810003f */
[----:B------:R-:W-:Y:S05]  /*15bd0*/  @!P3 BRA `(.L_x_2522) ;  /* 0x000000000004b947 */ /* 0x000fea0003800000 */
[----:B------:R-:W-:Y:S01]  /*15be0*/  BPT.TRAP 0x1 ;  /* 0x000000040000795c */ /* 0x000fe20000300000 */
.L_x_2522:
[----:B------:R-:W3:Y:S01]  /*15bf0*/  SYNCS.PHASECHK.TRANS64.TRYWAIT P0, [R4+URZ+0x33440], R27 ;  /* 0x0334401b040075a7 */ /* 0x000ee2000800017f */
[----:B------:R-:W-:Y:S04]  /*15c00*/  BSSY B0, `(.L_x_2523) ;  /* 0x0000002000007945 */ /* 0x000fe80003800000 */
[----:B---3--:R-:W-:Y:S05]  /*15c10*/  @!P0 BRA `(.L_x_2524) ;  /* 0x00000044008c8947 */ /* 0x008fea0003800000 */
.L_x_2624:
[----:B------:R-:W-:Y:S05]  /*15c20*/  BSYNC B0 ;  /* 0x0000000000007941 */ /* 0x000fea0003800000 */
.L_x_2523:
        /* <DEDUP_REMOVED lines=12> */
[----:B------:R-:W-:Y:S02]  /*15cf0*/  IMAD R7, R21, UR4, RZ ;  /* 0x0000000415077c24 */ /* 0x000fe4000f8e02ff */
[----:B------:R-:W-:Y:S02]  /*15d00*/  IMAD.IADD R9, R3, 0x1, R26 ;  /* 0x0000000103097824 */ /* 0x000fe400078e021a */
[----:B------:R-:W-:Y:S02]  /*15d10*/  IMAD.MOV.U32 R8, RZ, RZ, R2 ;  /* 0x000000ffff087224 */ /* 0x000fe400078e0002 */
[C---:B------:R-:W-:Y:S01]  /*15d20*/  IMAD R7, R6.reuse, UR5, R7 ;  /* 0x0000000506077c24 */ /* 0x040fe2000f8e0207 */
[-C--:B----4-:R-:W-:Y:S01]  /*15d30*/  ISETP.GE.AND P1, PT, R13, R11.reuse, PT ;  /* 0x0000000b0d00720c */ /* 0x090fe20003f26270 */
[----:B------:R-:W-:Y:S01]  /*15d40*/  IMAD.WIDE.U32 R2, R6, UR4, RZ ;  /* 0x0000000406027c25 */ /* 0x000fe2000f8e00ff */
[----:B------:R-:W-:Y:S01]  /*15d50*/  ULDC.64 UR4, c[0x0][0x308] ;  /* 0x0000c20000047ab9 */ /* 0x000fe20000000a00 */
[----:B------:R-:W-:-:S02]  /*15d60*/  ISETP.GE.AND P3, PT, R12, R11, PT ;  /* 0x0000000b0c00720c */ /* 0x000fc40003f66270 */
[----:B------:R-:W-:Y:S01]  /*15d70*/  IMAD.IADD R3, R3, 0x1, R7 ;  /* 0x0000000103037824 */ /* 0x000fe200078e0207 */
[----:B------:R-:W-:Y:S01]  /*15d80*/  ISETP.GE.AND P4, PT, R33, R11, PT ;  /* 0x0000000b2100720c */ /* 0x000fe20003f86270 */
        /* <DEDUP_REMOVED lines=45> */
.L_x_2636:
        /* <DEDUP_REMOVED lines=10> */
.L_x_2526:
        /* <DEDUP_REMOVED lines=11> */
.L_x_2527:
[----:B------:R-:W-:Y:S01]  /*161b0*/  IMAD.U32 R0, RZ, RZ, UR47 ;  /* 0x0000002fff007e24 */ /* 0x000fe2000f8e00ff */
[----:B------:R0:W-:Y:S04]  /*161c0*/  SYNCS.ARRIVE.TRANS64.A1T0 RZ, [R4+URZ+0x33430], RZ ;  /* 0x033430ff04ff79a7 */ /* 0x0001e8000810003f */
[----:B------:R-:W-:-:S13]  /*161d0*/  ISETP.NE.AND P0, PT, R0, 0x3, PT ;  /* 0x000000030000780c */ /* 0x000fda0003f05270 */
[----:B0-----:R-:W-:Y:S05]  /*161e0*/  @!P0 BRA `(.L_x_2528) ;  /* 0x0000000000048947 */ /* 0x001fea0003800000 */
[----:B------:R-:W-:Y:S01]  /*161f0*/  BPT.TRAP 0x1 ;  /* 0x000000040000795c */ /* 0x000fe20000300000 */
.L_x_2528:
[----:B------:R-:W-:Y:S01]  /*16200*/  LOP3.LUT R3, R19, 0x1, RZ, 0x3c, !PT ;  /* 0x0000000113037812 */ /* 0x000fe200078e3cff */
[----:B------:R-:W-:Y:S01]  /*16210*/  IMAD R0, R17, 0x8, R22 ;  /* 0x0000000811007824 */ /* 0x000fe200078e0216 */
[----:B------:R-:W-:Y:S02]  /*16220*/  BSSY B0, `(.L_x_2529) ;  /* 0x0000004000007945 */ /* 0x000fe40003800000 */
[----:B------:R-:W-:-:S04]  /*16230*/  SHF.L.U32 R3, R3, 0x1f, RZ ;  /* 0x0000001f03037819 */ /* 0x000fc800000006ff */
[----:B------:R-:W0:Y:S02]  /*16240*/  SYNCS.PHASECHK.TRANS64.TRYWAIT P1, [R0+URZ+0x33470], R3 ;  /* 0x03347003000075a7 */ /* 0x000e24000802017f */
[----:B0-----:R-:W-:Y:S05]  /*16250*/  @!P1 BRA `(.L_x_2530) ;  /* 0x0000004400889947 */ /* 0x001fea0003800000 */
.L_x_2637:
[----:B------:R-:W-:Y:S05]  /*16260*/  BSYNC B0 ;  /* 0x0000000000007941 */ /* 0x000fea0003800000 */
.L_x_2529:
[----:B------:R-:W-:-:S05]  /*16270*/  IMAD.U32 R2, RZ, RZ, UR46 ;  /* 0x0000002eff027e24 */ /* 0x000fca000f8e00ff */
[----:B------:R-:W-:-:S13]  /*16280*/  ISETP.NE.AND P1, PT, R2, 0x3, PT ;  /* 0x000000030200780c */ /* 0x000fda0003f25270 */
[----:B------:R-:W-:Y:S05]  /*16290*/  @!P1 BRA `(.L_x_2531) ;  /* 0x0000000000049947 */ /* 0x000fea0003800000 */
[----:B------:R-:W-:Y:S01]  /*162a0*/  BPT.TRAP 0x1 ;  /* 0x000000040000795c */ /* 0x000fe20000300000 */
.L_x_2531:
[----:B0-----:R-:W-:Y:S01]  /*162b0*/  SHF.L.U32 R3, R19, 0x1f, RZ ;  /* 0x0000001f13037819 */ /* 0x001fe200000006ff */
[----:B------:R-:W-:-:S03]  /*162c0*/  IMAD R2, R17, 0x7800, RZ ;  /* 0x0000780011027824 */ /* 0x000fc600078e02ff */
[----:B------:R-:W0:Y:S02]  /*162d0*/  SYNCS.PHASECHK.TRANS64.TRYWAIT P1, [R0+URZ+0x33460], R3 ;  /* 0x03346003000075a7 */ /* 0x000e24000802017f */
[----:B0-----:R-:W-:Y:S05]  /*162e0*/  @!P1 BRA `(.L_x_2532) ;  /* 0x0000004400789947 */ /* 0x001fea0003800000 */
.L_x_2638:
        /* <DEDUP_REMOVED lines=107> */
.L_x_2533:
[----:B--2---:R2:W-:Y:S01]  /*169a0*/  SYNCS.ARRIVE.TRANS64.A1T0 RZ, [R0+URZ+0x33450], RZ ;  /* 0x033450ff00ff79a7 */ /* 0x0045e2000810003f */
[----:B------:R-:W-:Y:S06]  /*169b0*/  BAR.SYNC.DEFER_BLOCKING 0x2, 0x80 ;  /* 0x0082000000007b1d */ /* 0x000fec0000010000 */
[----:B------:R-:W-:Y:S05]  /*169c0*/  @!P0 BRA `(.L_x_2534) ;  /* 0x0000000000048947 */ /* 0x000fea0003800000 */
[----:B------:R-:W-:Y:S01]  /*169d0*/  BPT.TRAP 0x1 ;  /* 0x000000040000795c */ /* 0x000fe20000300000 */
.L_x_2534:
[----:B--2---:R-:W-:Y:S02]  /*169e0*/  VIADD R0, R0, 0x33480 ;  /* 0x0003348000007836 */ /* 0x004fe40000000000 */
[----:B------:R-:W-:Y:S02]  /*169f0*/  IMAD.MOV.U32 R19, RZ, RZ, R31 ;  /* 0x000000ffff137224 */ /* 0x000fe400078e001f */
[----:B------:R-:W-:Y:S01]  /*16a00*/  IMAD.MOV.U32 R17, RZ, RZ, R28 ;  /* 0x000000ffff117224 */ /* 0x000fe200078e001c */
[----:B------:R-:W-:-:S04]  /*16a10*/  PRMT R0, R37, 0x654, R0 ;  /* 0x0000065425007816 */ /* 0x000fc80000000000 */
[----:B------:R2:W-:Y:S01]  /*16a20*/  SYNCS.ARRIVE.TRANS64.RED.A1T0 RZ, [R0+URZ], RZ ;  /* 0x000000ff00ff79a7 */ /* 0x0005e2000810043f */
[----:B------:R-:W-:Y:S05]  /*16a30*/  @P2 BRA `(.L_x_2535) ;  /* 0xffffffe400c82947 */ /* 0x000fea000383ffff */
.L_x_2515:
        /* <DEDUP_REMOVED lines=19> */
.L_x_2537:
[----:B------:R-:W-:Y:S05]  /*16b70*/  BSYNC B0 ;  /* 0x0000000000007941 */ /* 0x000fea0003800000 */
.L_x_2536:
[----:B------:R-:W-:Y:S05]  /*16b80*/  @!P0 BRA `(.L_x_2538) ;  /* 0x0000000000048947 */ /* 0x000fea0003800000 */
[----:B------:R-:W-:Y:S01]  /*16b90*/  BPT.TRAP 0x1 ;  /* 0x000000040000795c */ /* 0x000fe20000300000 */
.L_x_2538:
[----:B------:R-:W-:Y:S01]  /*16ba0*/  LOP3.LUT R0, R31, 0x1, RZ, 0x3c, !PT ;  /* 0x000000011f007812 */ /* 0x000fe200078e3cff */
[----:B------:R-:W-:Y:S01]  /*16bb0*/  IMAD R3, R28, 0x8, R22 ;  /* 0x000000081c037824 */ /* 0x000fe200078e0216 */
[----:B------:R-:W-:Y:S02]  /*16bc0*/  BSSY B0, `(.L_x_2539) ;  /* 0x0000004000007945 */ /* 0x000fe40003800000 */
[----:B------:R-:W-:-:S04]  /*16bd0*/  SHF.L.U32 R0, R0, 0x1f, RZ ;  /* 0x0000001f00007819 */ /* 0x000fc800000006ff */
[----:B------:R-:W0:Y:S02]  /*16be0*/  SYNCS.PHASECHK.TRANS64.TRYWAIT P1, [R3+URZ+0x33470], R0 ;  /* 0x03347000030075a7 */ /* 0x000e24000802017f */
[----:B0-----:R-:W-:Y:S05]  /*16bf0*/  @!P1 BRA `(.L_x_2540) ;  /* 0x0000003c00489947 */ /* 0x001fea0003800000 */
.L_x_2639:
[----:B------:R-:W-:Y:S05]  /*16c00*/  BSYNC B0 ;  /* 0x0000000000007941 */ /* 0x000fea0003800000 */
.L_x_2539:
[----:B------:R-:W-:-:S05]  /*16c10*/  IMAD.U32 R2, RZ, RZ, UR46 ;  /* 0x0000002eff027e24 */ /* 0x000fca000f8e00ff */
[----:B------:R-:W-:-:S13]  /*16c20*/  ISETP.NE.AND P1, PT, R2, 0x3, PT ;  /* 0x000000030200780c */ /* 0x000fda0003f25270 */
[----:B------:R-:W-:Y:S05]  /*16c30*/  @!P1 BRA `(.L_x_2541) ;  /* 0x0000000000049947 */ /* 0x000fea0003800000 */
[----:B------:R-:W-:Y:S01]  /*16c40*/  BPT.TRAP 0x1 ;  /* 0x000000040000795c */ /* 0x000fe20000300000 */
.L_x_2541:
[----:B0-----:R-:W-:-:S04]  /*16c50*/  SHF.L.U32 R0, R31, 0x1f, RZ ;  /* 0x0000001f1f007819 */ /* 0x001fc800000006ff */
[----:B------:R-:W0:Y:S02]  /*16c60*/  SYNCS.PHASECHK.TRANS64.TRYWAIT P1, [R3+URZ+0x33460], R0 ;  /* 0x03346000030075a7 */ /* 0x000e24000802017f */
[----:B0-----:R-:W-:Y:S05]  /*16c70*/  @!P1 BRA `(.L_x_2542) ;  /* 0x0000003c003c9947 */ /* 0x001fea0003800000 */
.L_x_2640:
        /* <DEDUP_REMOVED lines=108> */
.L_x_2543:
[----:B--2---:R2:W-:Y:S01]  /*17340*/  SYNCS.ARRIVE.TRANS64.A1T0 RZ, [R3+URZ+0x33450], RZ ;  /* 0x033450ff03ff79a7 */ /* 0x0045e2000810003f */
[----:B------:R-:W-:Y:S06]  /*17350*/  BAR.SYNC.DEFER_BLOCKING 0x2, 0x80 ;  /* 0x0082000000007b1d */ /* 0x000fec0000010000 */
[----:B------:R-:W-:Y:S05]  /*17360*/  @!P0 BRA `(.L_x_2544) ;  /* 0x0000000000048947 */ /* 0x000fea0003800000 */
[----:B------:R-:W-:Y:S01]  /*17370*/  BPT.TRAP 0x1 ;  /* 0x000000040000795c */ /* 0x000fe20000300000 */
.L_x_2544:
        /* <DEDUP_REMOVED lines=8> */
.L_x_2483:
[----:B------:R-:W-:Y:S05]  /*17400*/  BSYNC B7 ;  /* 0x0000000000077941 */ /* 0x000fea0003800000 */
.L_x_2481:
        /* <DEDUP_REMOVED lines=11> */
.L_x_2545:
[----:B------:R-:W3:Y:S01]  /*174c0*/  S2R R0, SR_TID.X ;  /* 0x0000000000007919 */ /* 0x000ee20000002100 */
[----:B------:R-:W-:Y:S01]  /*174d0*/  ULDC UR4, c[0x0][0xc3c] ;  /* 0x00030f0000047ab9 */ /* 0x000fe20000000800 */
[----:B------:R-:W-:Y:S01]  /*174e0*/  IMAD.MOV.U32 R17, RZ, RZ, RZ ;  /* 0x000000ffff117224 */ /* 0x000fe200078e00ff */
[----:B---3--:R-:W-:-:S04]  /*174f0*/  LOP3.LUT R6, R0, 0x1f, RZ, 0xc0, !PT ;  /* 0x0000001f00067812 */ /* 0x008fc800078ec0ff */
[C---:B------:R-:W-:Y:S01]  /*17500*/  ISETP.NE.AND P0, PT, R6.reuse, 0x1f, PT ;  /* 0x0000001f0600780c */ /* 0x040fe20003f05270 */
[----:B------:R-:W-:-:S05]  /*17510*/  VIADD R5, R6, UR39 ;  /* 0x0000002706057c36 */ /* 0x000fca0008000000 */
[----:B------:R-:W-:Y:S01]  /*17520*/  ISETP.GE.OR P1, PT, R5, UR4, !P0 ;  /* 0x0000000405007c0c */ /* 0x000fe2000c726670 */
[----:B------:R-:W-:-:S12]  /*17530*/  ULDC UR4, c[0x0][0xc3c] ;  /* 0x00030f0000047ab9 */ /* 0x000fd80000000800 */
[----:B0-2---:R-:W0:Y:S02]  /*17540*/  @!P1 LDC.64 R2, c[0x0][0xc80] ;  /* 0x00032000ff029b82 */ /* 0x005e240000000a00 */
        /* <DEDUP_REMOVED lines=30> */
.L_x_2551:
[----:B------:R-:W-:-:S04]  /*17730*/  UIADD3 UR39, UR39, 0x1f, URZ ;  /* 0x0000001f27277890 */ /* 0x000fc8000fffe03f */
[----:B------:R-:W-:-:S06]  /*17740*/  UISETP.GE.AND UP0, UPT, UR39, UR4, UPT ;  /* 0x000000042700728c */ /* 0x000fcc000bf06270 */
[----:B------:R-:W-:-:S13]  /*17750*/  PLOP3.LUT P6, PT, PT, PT, UP0, 0x40, 0x0 ;  /* 0x000000000000781c */ /* 0x000fda0003fce808 */
[----:B------:R-:W-:Y:S05]  /*17760*/  @!P6 BRA `(.L_x_2548) ;  /* 0x0000000400cce947 */ /* 0x000fea0003800000 */
[----:B------:R-:W0:Y:S01]  /*17770*/  S2R R0, SR_TID.X ;  /* 0x0000000000007919 */ /* 0x000e220000002100 */
[----:B------:R-:W-:Y:S01]  /*17780*/  BSSY B0, `(.L_x_2549) ;  /* 0x0000009000007945 */ /* 0x000fe20003800000 */
[----:B------:R-:W-:Y:S01]  /*17790*/  IMAD.MOV.U32 R17, RZ, RZ, RZ ;  /* 0x000000ffff117224 */ /* 0x000fe200078e00ff */
[----:B0-----:R-:W-:-:S05]  /*177a0*/  LOP3.LUT R0, R0, 0x1f, RZ, 0xc0, !PT ;  /* 0x0000001f00007812 */ /* 0x001fca00078ec0ff */
[----:B------:R-:W-:-:S05]  /*177b0*/  VIADD R7, R0, UR39 ;  /* 0x0000002700077c36 */ /* 0x000fca0008000000 */
[----:B------:R-:W-:-:S13]  /*177c0*/  ISETP.GE.OR P6, PT, R7, UR4, !P0 ;  /* 0x0000000407007c0c */ /* 0x000fda000c7c6670 */
[----:B------:R-:W-:Y:S05]  /*177d0*/  @P6 BRA `(.L_x_2550) ;  /* 0x00000000000c6947 */ /* 0x000fea0003800000 */
[----:B------:R-:W0:Y:S02]  /*177e0*/  LDC.64 R2, c[0x0][0xc80] ;  /* 0x00032000ff027b82 */ /* 0x000e240000000a00 */
[----:B0-----:R-:W-:-:S05]  /*177f0*/  IMAD.WIDE R2, R7, 0x4, R2 ;  /* 0x0000000407027825 */ /* 0x001fca00078e0202 */
[----:B------:R0:W5:Y:S02]  /*17800*/  LDG.E R17, desc[UR54][R2.64] ;  /* 0x0000003602117981 */ /* 0x000164000c1e1900 */
.L_x_2550:
[----:B------:R-:W-:Y:S05]  /*17810*/  BSYNC B0 ;  /* 0x0000000000007941 */ /* 0x000fea0003800000 */
.L_x_2549:
[----:B-----5:R-:W2:Y:S02]  /*17820*/  SHFL.UP PT, R0, R17, 0x1, RZ ;  /* 0x0420000011007989 */ /* 0x020ea400000e00ff */
[----:B--2---:R-:W-:-:S05]  /*17830*/  SEL R0, R0, RZ, P1 ;  /* 0x000000ff00007207 */ /* 0x004fca0000800000 */
[----:B------:R-:W-:-:S05]  /*17840*/  IMAD.IADD R0, R17, 0x1, R0 ;  /* 0x0000000111007824 */ /* 0x000fca00078e0200 */
[----:B0-----:R-:W0:Y:S02]  /*17850*/  SHFL.UP PT, R2, R0, 0x2, RZ ;  /* 0x0440000000027989 */ /* 0x001e2400000e00ff */
[----:B0-----:R-:W-:-:S05]  /*17860*/  SEL R3, R2, RZ, P2 ;  /* 0x000000ff02037207 */ /* 0x001fca0001000000 */
[----:B------:R-:W-:Y:S02]  /*17870*/  IMAD.IADD R3, R0, 0x1, R3 ;  /* 0x0000000100037824 */ /* 0x000fe400078e0203 */
[----:B------:R-:W0:Y:S03]  /*17880*/  LDC R0, c[0x0][0xc38] ;  /* 0x00030e00ff007b82 */ /* 0x000e260000000800 */
[----:B------:R-:W2:Y:S02]  /*17890*/  SHFL.UP PT, R2, R3, 0x4, RZ ;  /* 0x0480000003027989 */ /* 0x000ea400000e00ff */
[----:B--2---:R-:W-:-:S05]  /*178a0*/  SEL R2, R2, RZ, P3 ;  /* 0x000000ff02027207 */ /* 0x004fca0001800000 */
[----:B------:R-:W-:-:S05]  /*178b0*/  IMAD.IADD R2, R3, 0x1, R2 ;  /* 0x0000000103027824 */ /* 0x000fca00078e0202 */
[----:B------:R-:W2:Y:S02]  /*178c0*/  SHFL.UP PT, R6, R2, 0x8, RZ ;  /* 0x0500000002067989 */ /* 0x000ea400000e00ff */
[----:B--2---:R-:W-:-:S05]  /*178d0*/  SEL R7, R6, RZ, P4 ;  /* 0x000000ff06077207 */ /* 0x004fca0002000000 */
[----:B------:R-:W-:-:S05]  /*178e0*/  IMAD.IADD R7, R2, 0x1, R7 ;  /* 0x0000000102077824 */ /* 0x000fca00078e0207 */
[----:B------:R-:W2:Y:S02]  /*178f0*/  SHFL.UP PT, R6, R7, 0x10, RZ ;  /* 0x0600000007067989 */ /* 0x000ea400000e00ff */
[----:B--2---:R-:W-:-:S05]  /*17900*/  SEL R6, R6, RZ, P5 ;  /* 0x000000ff06067207 */ /* 0x004fca0002800000 */
[----:B------:R-:W-:-:S05]  /*17910*/  IMAD.IADD R6, R7, 0x1, R6 ;  /* 0x0000000107067824 */ /* 0x000fca00078e0206 */
[----:B------:R-:W0:Y:S02]  /*17920*/  SHFL.IDX PT, R9, R6, 0x1f, 0x1f ;  /* 0x03e01f0006097f89 */ /* 0x000e2400000e0000 */
[----:B0-----:R-:W-:-:S04]  /*17930*/  IMAD R9, R9, R0, RZ ;  /* 0x0000000009097224 */ /* 0x001fc800078e02ff */
[----:B------:R-:W-:-:S05]  /*17940*/  IMAD.IADD R4, R9, 0x1, R4 ;  /* 0x0000000109047824 */ /* 0x000fca00078e0204 */
[----:B------:R-:W-:-:S13]  /*17950*/  ISETP.GT.AND P6, PT, R4, R5, PT ;  /* 0x000000050400720c */ /* 0x000fda0003fc4270 */
[----:B------:R-:W-:Y:S05]  /*17960*/  @!P6 BRA `(.L_x_2551) ;  /* 0xfffffffc0070e947 */ /* 0x000fea000383ffff */
[----:B------:R-:W-:-:S07]  /*17970*/  IMAD.MOV.U32 R7, RZ, RZ, R6 ;  /* 0x000000ffff077224 */ /* 0x000fce00078e0006 */
.L_x_2547:
[----:B------:R-:W-:Y:S01]  /*17980*/  IMAD.IADD R9, R4, 0x1, -R9 ;  /* 0x0000000104097824 */ /* 0x000fe200078e0a09 */
[----:B------:R-:W-:-:S03]  /*17990*/  ULDC.64 UR4, c[0x0][0xc90] ;  /* 0x0003240000047ab9 */ /* 0x000fc60000000a00 */
[----:B------:R-:W-:-:S05]  /*179a0*/  IMAD R2, R7, R0, R9 ;  /* 0x0000000007027224 */ /* 0x000fca00078e0209 */
[----:B------:R-:W-:-:S13]  /*179b0*/  ISETP.GT.AND P0, PT, R2, R5, PT ;  /* 0x000000050200720c */ /* 0x000fda0003f04270 */
[----:B------:R-:W-:Y:S02]  /*179c0*/  VOTEU.ANY UR7, UPT, !P0 ;  /* 0x0000000000077886 */ /* 0x000fe400040e0100 */
[----:B------:R-:W-:-:S04]  /*179d0*/  UPOPC UR6, UR7 ;  /* 0x00000007000672bf */ /* 0x000fc80008000000 */
[----:B------:R-:W-:-:S04]  /*179e0*/  UIADD3 UR39, UR6, UR39, URZ ;  /* 0x0000002706277290 */ /* 0x000fc8000fffe03f */
[----:B------:R-:W-:-:S06]  /*179f0*/  UIMAD.WIDE UR4, UR39, 0x4, UR4 ;  /* 0x00000004270478a5 */ /* 0x000fcc000f8e0204 */
[----:B------:R-:W-:Y:S02]  /*17a00*/  IMAD.U32 R2, RZ, RZ, UR4 ;  /* 0x00000004ff027e24 */ /* 0x000fe4000f8e00ff */
[----:B------:R-:W-:-:S05]  /*17a10*/  IMAD.U32 R3, RZ, RZ, UR5 ;  /* 0x00000005ff037e24 */ /* 0x000fca000f8e00ff */
[----:B------:R-:W2:Y:S01]  /*17a20*/  LDG.E R6, desc[UR54][R2.64] ;  /* 0x0000003602067981 */ /* 0x000ea2000c1e1900 */
[----:B------:R-:W-:Y:S01]  /*17a30*/  IMAD.U32 R12, RZ, RZ, UR6 ;  /* 0x00000006ff0c7e24 */ /* 0x000fe2000f8e00ff */
[----:B------:R-:W-:Y:S01]  /*17a40*/  ISETP.NE.AND P0, PT, RZ, UR7, PT ;  /* 0x00000007ff007c0c */ /* 0x000fe2000bf05270 */
[----:B------:R-:W-:-:S03]  /*17a50*/  IMAD.MOV.U32 R16, RZ, RZ, RZ ;  /* 0x000000ffff107224 */ /* 0x000fc600078e00ff */
[----:B------:R-:W2:Y:S02]  /*17a60*/  SHFL.IDX PT, R17, R17, R12, 0x1f ;  /* 0x00001f0c11117589 */ /* 0x000ea400000e0000 */
[----:B--2---:R-:W-:-:S05]  /*17a70*/  IMAD R4, R17, R6, RZ ;  /* 0x0000000611047224 */ /* 0x004fca00078e02ff */
[----:B------:R-:W-:-:S04]  /*17a80*/  IABS R8, R4 ;  /* 0x0000000400087213 */ /* 0x000fc80000000000 */
[----:B------:R-:W0:Y:S08]  /*17a90*/  I2F.RP R10, R8 ;  /* 0x00000008000a7306 */ /* 0x000e300000209400 */
[----:B0-----:R-:W0:Y:S02]  /*17aa0*/  MUFU.RCP R10, R10 ;  /* 0x0000000a000a7308 */ /* 0x001e240000001000 */
[----:B0-----:R-:W-:-:S06]  /*17ab0*/  VIADD R11, R10, 0xffffffe ;  /* 0x0ffffffe0a0b7836 */ /* 0x001fcc0000000000 */
[----:B------:R-:W0:Y:S02]  /*17ac0*/  F2I.FTZ.U32.TRUNC.NTZ R11, R11 ;  /* 0x0000000b000b7305 */ /* 0x000e24000021f000 */
[----:B0-----:R-:W-:Y:S01]  /*17ad0*/  IMAD.MOV R3, RZ, RZ, -R11 ;  /* 0x000000ffff037224 */ /* 0x001fe200078e0a0b */
[----:B------:R-:W-:Y:S06]  /*17ae0*/  @!P0 BRA `(.L_x_2552) ;  /* 0x00000000000c8947 */ /* 0x000fec0003800000 */
[----:B------:R-:W-:-:S06]  /*17af0*/  UIADD3 UR4, UR6, -0x1, URZ ;  /* 0xffffffff06047890 */ /* 0x000fcc000fffe03f */
[----:B------:R-:W-:-:S06]  /*17b00*/  IMAD.U32 R16, RZ, RZ, UR4 ;  /* 0x00000004ff107e24 */ /* 0x000fcc000f8e00ff */
[----:B------:R0:W2:Y:S02]  /*17b10*/  SHFL.IDX PT, R16, R7, R16, 0x1f ;  /* 0x00001f1007107589 */ /* 0x0000a400000e0000 */
.L_x_2552:
[----:B--2---:R-:W-:Y:S02]  /*17b20*/  IMAD R16, R16, R0, R9 ;  /* 0x0000000010107224 */ /* 0x004fe400078e0209 */
[----:B0-----:R-:W-:Y:S02]  /*17b30*/  IMAD R7, R3, R8, RZ ;  /* 0x0000000803077224 */ /* 0x001fe400078e02ff */
[----:B------:R-:W-:Y:S02]  /*17b40*/  IMAD.MOV.U32 R2, RZ, RZ, RZ ;  /* 0x000000ffff027224 */ /* 0x000fe400078e00ff */
[----:B------:R-:W-:Y:S02]  /*17b50*/  IMAD.MOV.U32 R3, RZ, RZ, R11 ;  /* 0x000000ffff037224 */ /* 0x000fe400078e000b */
        /* <DEDUP_REMOVED lines=52> */
.L_x_2548:
[----:B------:R-:W-:Y:S01]  /*17ea0*/  IMAD.MOV.U32 R16, RZ, RZ, R5 ;  /* 0x000000ffff107224 */ /* 0x000fe200078e0005 */
[----:B------:R-:W-:Y:S01]  /*17eb0*/  ULDC UR39, c[0x0][0xc3c] ;  /* 0x00030f0000277ab9 */ /* 0x000fe20000000800 */
[----:B------:R-:W-:Y:S02]  /*17ec0*/  IMAD.MOV.U32 R17, RZ, RZ, RZ ;  /* 0x000000ffff117224 */ /* 0x000fe400078e00ff */
[----:B------:R-:W-:-:S07]  /*17ed0*/  IMAD.MOV.U32 R18, RZ, RZ, RZ ;  /* 0x000000ffff127224 */ /* 0x000fce00078e00ff */
.L_x_2553:
[----:B------:R-:W0:Y:S01]  /*17ee0*/  S2R R0, SR_TID.X ;  /* 0x0000000000007919 */ /* 0x000e220000002100 */
[----:B------:R-:W-:Y:S01]  /*17ef0*/  IMAD.U32 R19, RZ, RZ, UR39 ;  /* 0x00000027ff137e24 */ /* 0x000fe2000f8e00ff */
[----:B------:R-:W-:Y:S01]  /*17f00*/  BAR.SYNC.DEFER_BLOCKING 0x4, 0x180 ;  /* 0x0106000000007b1d */ /* 0x000fe20000010000 */
[----:B0-----:R-:W-:-:S04]  /*17f10*/  LOP3.LUT R0, R0, 0x1f, RZ, 0xc0, !PT ;  /* 0x0000001f00007812 */ /* 0x001fc800078ec0ff */
[----:B------:R-:W-:-:S13]  /*17f20*/  ISETP.NE.AND P0, PT, R0, RZ, PT ;  /* 0x000000ff0000720c */ /* 0x000fda0003f05270 */
[----:B------:R-:W0:Y:S01]  /*17f30*/  @!P0 S2R R37, SR_CgaCtaId ;  /* 0x0000000000258919 */ /* 0x000e220000008800 */
[----:B------:R-:W-:-:S04]  /*17f40*/  @!P0 MOV R0, 0x400 ;  /* 0x0000040000008802 */ /* 0x000fc80000000f00 */
[----:B0-----:R-:W-:-:S05]  /*17f50*/  @!P0 LEA R22, R37, R0, 0x18 ;  /* 0x0000000025168211 */ /* 0x001fca00078ec0ff */
[----:B------:R3:W-:Y:S01]  /*17f60*/  @!P0 STS.128 [R22+0x334d0], R16 ;  /* 0x0334d01016008388 */ /* 0x0007e20000000c00 */
[----:B------:R-:W-:Y:S06]  /*17f70*/  BAR.ARV 0x5, 0x180 ;  /* 0x0146000000007b1d */ /* 0x000fec0000002000 */
.L_x_2546:
[----:B------:R-:W-:Y:S02]  /*17f80*/  ULDC UR4, c[0x0][0xc3c] ;  /* 0x00030f0000047ab9 */ /* 0x000fe40000000800 */
[----:B------:R-:W-:-:S06]  /*17f90*/  UISETP.GE.AND UP0, UPT, UR39, UR4, UPT ;  /* 0x000000042700728c */ /* 0x000fcc000bf06270 */
[----:B------:R-:W-:-:S13]  /*17fa0*/  PLOP3.LUT P0, PT, PT, PT, UP0, 0x80, 0x0 ;  /* 0x000000000000781c */ /* 0x000fda0003f0f008 */
[----:B------:R-:W-:Y:S05]  /*17fb0*/  @!P0 BRA `(.L_x_2554) ;  /* 0xffffffa4002c8947 */ /* 0x000fea000383ffff */
.L_x_2477:
[----:B0-----:R-:W4:Y:S01]  /*17fc0*/  LDL.LU R0, [R1+0x10] ;  /* 0x0000100001007983 */ /* 0x001f220000300800 */
[----:B------:R-:W-:Y:S01]  /*17fd0*/  BSSY B0, `(.L_x_2555) ;  /* 0x000000b000007945 */ /* 0x000fe20003800000 */
[----:B------:R-:W0:Y:S01]  /*17fe0*/  S2R R5, SR_CgaCtaId ;  /* 0x0000000000057919 */ /* 0x000e220000008800 */
[----:B----4-:R-:W-:-:S05]  /*17ff0*/  VIADD R0, R0, 0x1 ;  /* 0x0000000100007836 */ /* 0x010fca0000000000 */
        /* <DEDUP_REMOVED lines=8> */
.L_x_2641:
[----:B------:R-:W-:Y:S05]  /*18080*/  BSYNC B0 ;  /* 0x0000000000007941 */ /* 0x000fea0003800000 */
.L_x_2555:
[----:B------:R-:W-:-:S03]  /*18090*/  UMOV UR4, 0xffffffff ;  /* 0xffffffff00047882 */ /* 0x000fc60000000000 */
[----:B------:R-:W-:Y:S05]  /*180a0*/  BRA.DIV UR4, `(.L_x_2557) ;  /* 0x0000002a04587947 */ /* 0x000fea000b800000 */
[----:B0-----:R-:W0:Y:S02]  /*180b0*/  S2R R0, SR_TID.X ;  /* 0x0000000000007919 */ /* 0x001e240000002100 */
[----:B0-----:R-:W-:-:S04]  /*180c0*/  SHF.R.U32.HI R0, RZ, 0x5, R0 ;  /* 0x00000005ff007819 */ /* 0x001fc80000011600 */
[----:B------:R-:W-:-:S05]  /*180d0*/  LOP3.LUT R0, R0, 0x3, RZ, 0xc0, !PT ;  /* 0x0000000300007812 */ /* 0x000fca00078ec0ff */
[----:B-1----:R0:W1:Y:S02]  /*180e0*/  SHFL.IDX PT, R14, R0, RZ, 0x1f ;  /* 0x00001fff000e7589 */ /* 0x00206400000e0000 */
.L_x_2644:
[----:B-1----:R-:W-:Y:S01]  /*180f0*/  ISETP.NE.AND P0, PT, R14, RZ, PT ;  /* 0x000000ff0e00720c */ /* 0x002fe20003f05270 */
[----:B------:R-:W-:-:S12]  /*18100*/  BSSY B0, `(.L_x_2558) ;  /* 0x000002c000007945 */ /* 0x000fd80003800000 */
[----:B------:R-:W-:Y:S05]  /*18110*/  @P0 BRA `(.L_x_2559) ;  /* 0x0000000000a80947 */ /* 0x000fea0003800000 */
[----:B------:R-:W-:-:S03]  /*18120*/  UMOV UR4, 0xffffffff ;  /* 0xffffffff00047882 */ /* 0x000fc60000000000 */
[----:B------:R-:W-:Y:S05]  /*18130*/  BRA.DIV UR4, `(.L_x_2560) ;  /* 0x0000002a04687947 */ /* 0x000fea000b800000 */
[----:B------:R-:W-:-:S13]  /*18140*/  ELECT P6, URZ, PT ;  /* 0x00000000003f782f */ /* 0x000fda00038c0000 */
.L_x_2647:
[----:B------:R-:W-:Y:S05]  /*18150*/  @!P6 BRA `(.L_x_2559) ;  /* 0x000000000098e947 */ /* 0x000fea0003800000 */
[----:B------:R-:W-:-:S06]  /*18160*/  ULOP3.LUT UR4, UR42, 0x2, URZ, 0xfc, !UPT ;  /* 0x000000022a047892 */ /* 0x000fcc000f8efc3f */
[----:B0-----:R-:W-:-:S05]  /*18170*/  IMAD.U32 R0, RZ, RZ, UR4 ;  /* 0x00000004ff007e24 */ /* 0x001fca000f8e00ff */
[----:B------:R-:W-:-:S13]  /*18180*/  ISETP.NE.AND P0, PT, R0, 0x3, PT ;  /* 0x000000030000780c */ /* 0x000fda0003f05270 */
[----:B------:R-:W-:Y:S05]  /*18190*/  @!P0 BRA `(.L_x_2561) ;  /* 0x0000000000048947 */ /* 0x000fea0003800000 */
[----:B------:R-:W-:Y:S01]  /*181a0*/  BPT.TRAP 0x1 ;  /* 0x000000040000795c */ /* 0x000fe20000300000 */
.L_x_2561:
[C---:B------:R-:W-:Y:S01]  /*181b0*/  IMAD R3, R28.reuse, 0x8, R5 ;  /* 0x000000081c037824 */ /* 0x040fe200078e0205 */
[----:B------:R-:W-:Y:S01]  /*181c0*/  SHF.L.U32 R2, R31, 0x1f, RZ ;  /* 0x0000001f1f027819 */ /* 0x000fe200000006ff */
[----:B------:R-:W-:-:S03]  /*181d0*/  VIADD R28, R28, 0x1 ;  /* 0x000000011c1c7836 */ /* 0x000fc60000000000 */
[----:B------:R-:W0:Y:S02]  /*181e0*/  SYNCS.PHASECHK.TRANS64.TRYWAIT P1, [R3+URZ+0x33440], R2 ;  /* 0x03344002030075a7 */ /* 0x000e24000802017f */
[----:B------:R-:W-:-:S04]  /*181f0*/  ISETP.NE.AND P2, PT, R28, 0x2, PT ;  /* 0x000000021c00780c */ /* 0x000fc80003f45270 */
[----:B------:R-:W-:Y:S01]  /*18200*/  SEL R0, RZ, 0x1, P2 ;  /* 0x00000001ff007807 */ /* 0x000fe20001000000 */
[----:B0-----:R-:W-:Y:S08]  /*18210*/  @!P1 BRA `(.L_x_2562) ;  /* 0x0000002800509947 */ /* 0x001ff00003800000 */
.L_x_2648:
[----:B------:R-:W-:Y:S02]  /*18220*/  SEL R28, R28, RZ, P2 ;  /* 0x000000ff1c1c7207 */ /* 0x000fe40001000000 */
[----:B------:R-:W-:Y:S01]  /*18230*/  LOP3.LUT R0, R31, R0, RZ, 0x3c, !PT ;  /* 0x000000001f007212 */ /* 0x000fe200078e3cff */
[----:B------:R-:W-:Y:S06]  /*18240*/  @!P0 BRA `(.L_x_2563) ;  /* 0x0000000000048947 */ /* 0x000fec0003800000 */
[----:B------:R-:W-:Y:S01]  /*18250*/  BPT.TRAP 0x1 ;  /* 0x000000040000795c */ /* 0x000fe20000300000 */
.L_x_2563:
[----:B------:R-:W-:Y:S01]  /*18260*/  IMAD R5, R28, 0x8, R5 ;  /* 0x000000081c057824 */ /* 0x000fe200078e0205 */
[----:B------:R-:W-:-:S04]  /*18270*/  SHF.L.U32 R0, R0, 0x1f, RZ ;  /* 0x0000001f00007819 */ /* 0x000fc800000006ff */
[----:B------:R-:W1:Y:S02]  /*18280*/  SYNCS.PHASECHK.TRANS64.TRYWAIT P1, [R5+URZ+0x33440], R0 ;  /* 0x03344000050075a7 */ /* 0x000e64000802017f */
[----:B-1----:R-:W-:Y:S05]  /*18290*/  @!P1 BRA `(.L_x_2564) ;  /* 0x0000002800449947 */ /* 0x002fea0003800000 */
.L_x_2649:
[----:B------:R-:W-:Y:S05]  /*182a0*/  @!P0 BRA `(.L_x_2565) ;  /* 0x0000000000048947 */ /* 0x000fea0003800000 */
[----:B------:R-:W-:Y:S01]  /*182b0*/  BPT.TRAP 0x1 ;  /* 0x000000040000795c */ /* 0x000fe20000300000 */
.L_x_2565:
[----:B------:R-:W2:Y:S02]  /*182c0*/  SYNCS.PHASECHK.TRANS64.TRYWAIT P1, [R3+URZ+0x33460], R2 ;  /* 0x03346002030075a7 */ /* 0x000ea4000802017f */
[----:B--2---:R-:W-:Y:S05]  /*182d0*/  @!P1 BRA `(.L_x_2566) ;  /* 0x0000002800489947 */ /* 0x004fea0003800000 */
.L_x_2650:
[----:B------:R-:W-:Y:S05]  /*182e0*/  @!P0 BRA `(.L_x_2567) ;  /* 0x0000000000048947 */ /* 0x000fea0003800000 */
[----:B------:R-:W-:Y:S01]  /*182f0*/  BPT.TRAP 0x1 ;  /* 0x000000040000795c */ /* 0x000fe20000300000 */
.L_x_2567:
[----:B------:R-:W4:Y:S02]  /*18300*/  SYNCS.PHASECHK.TRANS64.TRYWAIT P1, [R5+URZ+0x33460], R0 ;  /* 0x03346000050075a7 */ /* 0x000f24000802017f */
[----:B----4-:R-:W-:Y:S05]  /*18310*/  @!P1 BRA `(.L_x_2568) ;  /* 0x00000028004c9947 */ /* 0x010fea0003800000 */
.L_x_2651:
[----:B------:R-:W-:Y:S05]  /*18320*/  @!P0 BRA `(.L_x_2569) ;  /* 0x0000000000048947 */ /* 0x000fea0003800000 */
[----:B------:R-:W-:Y:S01]  /*18330*/  BPT.TRAP 0x1 ;  /* 0x000000040000795c */ /* 0x000fe20000300000 */
.L_x_2569:
[----:B------:R-:W5:Y:S02]  /*18340*/  SYNCS.PHASECHK.TRANS64.TRYWAIT P1, [R3+URZ+0x33480], R2 ;  /* 0x03348002030075a7 */ /* 0x000f64000802017f */
[----:B-----5:R-:W-:Y:S05]  /*18350*/  @!P1 BRA `(.L_x_2570) ;  /* 0x0000002800509947 */ /* 0x020fea0003800000 */
.L_x_2652:
[----:B------:R-:W-:Y:S05]  /*18360*/  @!P0 BRA `(.L_x_2571) ;  /* 0x0000000000048947 */ /* 0x000fea0003800000 */
[----:B------:R-:W-:Y:S01]  /*18370*/  BPT.TRAP 0x1 ;  /* 0x000000040000795c */ /* 0x000fe20000300000 */
.L_x_2571:
[----:B------:R0:W0:Y:S02]  /*18380*/  SYNCS.PHASECHK.TRANS64.TRYWAIT P0, [R5+URZ+0x33480], R0 ;  /* 0x03348000050075a7 */ /* 0x000024000800017f */
[----:B0-----:R-:W-:Y:S05]  /*18390*/  @!P0 NANOSLEEP.SYNCS 0x989680 ;  /* 0x009896800000895d */ /* 0x001fea0003900000 */
[----:B------:R-:W0:Y:S02]  /*183a0*/  @!P0 SYNCS.PHASECHK.TRANS64 P0, [R5+URZ+0x33480], R0 ;  /* 0x03348000050085a7 */ /* 0x000e24000800007f */
[----:B0-----:R-:W-:Y:S05]  /*183b0*/  @!P0 BRA `(.L_x_2571) ;  /* 0xfffffffc00f08947 */ /* 0x001fea000383ffff */
.L_x_2559:
[----:B------:R-:W-:Y:S05]  /*183c0*/  BSYNC B0 ;  /* 0x0000000000007941 */ /* 0x000fea0003800000 */
.L_x_2558:
[----:B------:R-:W-:Y:S05]  /*183d0*/  EXIT ;  /* 0x000000000000794d */ /* 0x000fea0003800000 */
.L_x_2414:
[----:B0-----:R-:W-:-:S04]  /*183e0*/  IMAD.U32 R3, RZ, RZ, UR41 ;  /* 0x00000029ff037e24 */ /* 0x001fc8000f8e00ff */
[----:B------:R0:W1:Y:S03]  /*183f0*/  SYNCS.PHASECHK.TRANS64.TRYWAIT P1, [R3+URZ+0x33400], R6 ;  /* 0x03340006030075a7 */ /* 0x000066000802017f */
[----:B-1----:R-:W-:Y:S05]  /*18400*/  @!P1 NANOSLEEP.SYNCS 0x989680 ;  /* 0x009896800000995d */ /* 0x002fea0003900000 */
[----:B------:R-:W1:Y:S02]  /*18410*/  @!P1 SYNCS.PHASECHK.TRANS64 P1, [R3+URZ+0x33400], R6 ;  /* 0x03340006030095a7 */ /* 0x000e64000802007f */
[----:B-1----:R-:W-:Y:S05]  /*18420*/  @!P1 BRA `(.L_x_2414) ;  /* 0xfffffffc00ec9947 */ /* 0x002fea000383ffff */
[----:B------:R-:W-:Y:S05]  /*18430*/  BRA `(.L_x_2572) ;  /* 0xfffffe9400f07947 */ /* 0x000fea000383ffff */
.L_x_2418:
[----:B-1----:R1:W2:Y:S02]  /*18440*/  SYNCS.PHASECHK.TRANS64.TRYWAIT P1, [R2+URZ+0x33430], R3 ;  /* 0x03343003020075a7 */ /* 0x0022a4000802017f */
[----:B--2---:R-:W-:Y:S05]  /*18450*/  @!P1 NANOSLEEP.SYNCS 0x989680 ;  /* 0x009896800000995d */ /* 0x004fea0003900000 */
[----:B------:R-:W2:Y:S02]  /*18460*/  @!P1 SYNCS.PHASECHK.TRANS64 P1, [R2+URZ+0x33430], R3 ;  /* 0x03343003020095a7 */ /* 0x000ea4000802007f */
[----:B--2---:R-:W-:Y:S05]  /*18470*/  @!P1 BRA `(.L_x_2418) ;  /* 0xfffffffc00f09947 */ /* 0x004fea000383ffff */
[----:B------:R-:W-:Y:S05]  /*18480*/  BRA `(.L_x_2417) ;  /* 0xfffffe98000c7947 */ /* 0x000fea000383ffff */
.L_x_2424:
[----:B-1----:R-:W-:-:S04]  /*18490*/  IMAD.U32 R7, RZ, RZ, UR6 ;  /* 0x00000006ff077e24 */ /* 0x002fc8000f8e00ff */
[----:B------:R1:W2:Y:S03]  /*184a0*/  SYNCS.PHASECHK.TRANS64.TRYWAIT P1, [R7+URZ+0x33430], R6 ;  /* 0x03343006070075a7 */ /* 0x0002a6000802017f */
[----:B--2---:R-:W-:Y:S05]  /*184b0*/  @!P1 NANOSLEEP.SYNCS 0x989680 ;  /* 0x009896800000995d */ /* 0x004fea0003900000 */
[----:B------:R-:W2:Y:S02]  /*184c0*/  @!P1 SYNCS.PHASECHK.TRANS64 P1, [R7+URZ+0x33430], R6 ;  /* 0x03343006070095a7 */ /* 0x000ea4000802007f */
[----:B--2---:R-:W-:Y:S05]  /*184d0*/  @!P1 BRA `(.L_x_2424) ;  /* 0xfffffffc00ec9947 */ /* 0x004fea000383ffff */
[----:B------:R-:W-:Y:S05]  /*184e0*/  BRA `(.L_x_2421) ;  /* 0xfffffed400c07947 */ /* 0x000fea000383ffff */
.L_x_2428:
[----:B-1----:R-:W-:-:S04]  /*184f0*/  IMAD.U32 R7, RZ, RZ, UR6 ;  /* 0x00000006ff077e24 */ /* 0x002fc8000f8e00ff */
[----:B------:R1:W2:Y:S03]  /*18500*/  SYNCS.PHASECHK.TRANS64.TRYWAIT P1, [R7+URZ+0x33450], R6 ;  /* 0x03345006070075a7 */ /* 0x0002a6000802017f */
[----:B--2---:R-:W-:Y:S05]  /*18510*/  @!P1 NANOSLEEP.SYNCS 0x989680 ;  /* 0x009896800000995d */ /* 0x004fea0003900000 */
[----:B------:R-:W2:Y:S02]  /*18520*/  @!P1 SYNCS.PHASECHK.TRANS64 P1, [R7+URZ+0x33450], R6 ;  /* 0x03345006070095a7 */ /* 0x000ea4000802007f */
[----:B--2---:R-:W-:Y:S05]  /*18530*/  @!P1 BRA `(.L_x_2428) ;  /* 0xfffffffc00ec9947 */ /* 0x004fea000383ffff */
[----:B------:R-:W-:Y:S05]  /*18540*/  BRA `(.L_x_2425) ;  /* 0xfffffee000c87947 */ /* 0x000fea000383ffff */
.L_x_2436:
[----:B-1----:R-:W-:-:S04]  /*18550*/  IMAD.U32 R7, RZ, RZ, UR6 ;  /* 0x00000006ff077e24 */ /* 0x002fc8000f8e00ff */
[----:B------:R1:W2:Y:S03]  /*18560*/  SYNCS.PHASECHK.TRANS64.TRYWAIT P1, [R7+URZ+0x33430], R6 ;  /* 0x03343006070075a7 */ /* 0x0002a6000802017f */
[----:B--2---:R-:W-:Y:S05]  /*18570*/  @!P1 NANOSLEEP.SYNCS 0x989680 ;  /* 0x009896800000995d */ /* 0x004fea0003900000 */
[----:B------:R-:W2:Y:S02]  /*18580*/  @!P1 SYNCS.PHASECHK.TRANS64 P1, [R7+URZ+0x33430], R6 ;  /* 0x03343006070095a7 */ /* 0x000ea4000802007f */
[----:B--2---:R-:W-:Y:S05]  /*18590*/  @!P1 BRA `(.L_x_2436) ;  /* 0xfffffffc00ec9947 */ /* 0x004fea000383ffff */
[----:B------:R-:W-:Y:S05]  /*185a0*/  BRA `(.L_x_2433) ;  /* 0xffffff1800b87947 */ /* 0x000fea000383ffff */
.L_x_2440:
[----:B-1----:R-:W-:-:S04]  /*185b0*/  IMAD.U32 R7, RZ, RZ, UR6 ;  /* 0x00000006ff077e24 */ /* 0x002fc8000f8e00ff */
[----:B------:R1:W2:Y:S03]  /*185c0*/  SYNCS.PHASECHK.TRANS64.TRYWAIT P1, [R7+URZ+0x33450], R6 ;  /* 0x03345006070075a7 */ /* 0x0002a6000802017f */
[----:B--2---:R-:W-:Y:S05]  /*185d0*/  @!P1 NANOSLEEP.SYNCS 0x989680 ;  /* 0x009896800000995d */ /* 0x004fea0003900000 */
[----:B------:R-:W2:Y:S02]  /*185e0*/  @!P1 SYNCS.PHASECHK.TRANS64 P1, [R7+URZ+0x33450], R6 ;  /* 0x03345006070095a7 */ /* 0x000ea4000802007f */
[----:B--2---:R-:W-:Y:S05]  /*185f0*/  @!P1 BRA `(.L_x_2440) ;  /* 0xfffffffc00ec9947 */ /* 0x004fea000383ffff */
[----:B------:R-:W-:Y:S05]  /*18600*/  BRA `(.L_x_2437) ;  /* 0xffffff2400b47947 */ /* 0x000fea000383ffff */
.L_x_2447:
[----:B-1----:R-:W-:-:S04]  /*18610*/  IMAD.U32 R5, RZ, RZ, UR14 ;  /* 0x0000000eff057e24 */ /* 0x002fc8000f8e00ff */
[----:B------:R1:W2:Y:S03]  /*18620*/  SYNCS.PHASECHK.TRANS64.TRYWAIT P1, [R5+URZ+0x33450], R0 ;  /* 0x03345000050075a7 */ /* 0x0002a6000802017f */
[----:B--2---:R-:W-:Y:S05]  /*18630*/  @!P1 NANOSLEEP.SYNCS 0x989680 ;  /* 0x009896800000995d */ /* 0x004fea0003900000 */
[----:B------:R-:W2:Y:S02]  /*18640*/  @!P1 SYNCS.PHASECHK.TRANS64 P1, [R5+URZ+0x33450], R0 ;  /* 0x03345000050095a7 */ /* 0x000ea4000802007f */
[----:B--2---:R-:W-:Y:S05]  /*18650*/  @!P1 BRA `(.L_x_2447) ;  /* 0xfffffffc00ec9947 */ /* 0x004fea000383ffff */
[----:B------:R-:W-:Y:S05]  /*18660*/  BRA `(.L_x_2446) ;  /* 0xffffff5000907947 */ /* 0x000fea000383ffff */
.L_x_2492:
        /* <DEDUP_REMOVED lines=10> */
.L_x_2573:
[----:B------:R-:W-:Y:S05]  /*18710*/  BRA `(.L_x_2574) ;  /* 0xffffffa800d07947 */ /* 0x000fea000383ffff */
.L_x_2495:
[----:B0-----:R0:W1:Y:S02]  /*18720*/  SYNCS.PHASECHK.TRANS64.TRYWAIT P0, [R4+URZ+0x33480], R35 ;  /* 0x03348023040075a7 */ /* 0x001064000800017f */
[----:B-1----:R-:W-:Y:S05]  /*18730*/  @!P0 NANOSLEEP.SYNCS 0x989680 ;  /* 0x009896800000895d */ /* 0x002fea0003900000 */
[----:B------:R-:W1:Y:S02]  /*18740*/  @!P0 SYNCS.PHASECHK.TRANS64 P0, [R4+URZ+0x33480], R35 ;  /* 0x03348023040085a7 */ /* 0x000e64000800007f */
[----:B-1----:R-:W-:Y:S05]  /*18750*/  @!P0 BRA `(.L_x_2495) ;  /* 0xfffffffc00f08947 */ /* 0x002fea000383ffff */
[----:B------:R-:W-:Y:S05]  /*18760*/  BRA `(.L_x_2575) ;  /* 0xffffffb000147947 */ /* 0x000fea000383ffff */
.L_x_2496:
        /* <DEDUP_REMOVED lines=8> */
.L_x_2577:
[----:B------:R-:W-:Y:S05]  /*187f0*/  BSYNC B0 ;  /* 0x0000000000007941 */ /* 0x000fea0003800000 */
.L_x_2576:
        /* <DEDUP_REMOVED lines=11> */
.L_x_2578:
        /* <DEDUP_REMOVED lines=25> */
.L_x_2579:
        /* <DEDUP_REMOVED lines=9> */
.L_x_2580:
[----:B------:R-:W-:Y:S02]  /*18ad0*/  IMAD.MOV.U32 R13, RZ, RZ, R10 ;  /* 0x000000ffff0d7224 */ /* 0x000fe400078e000a */
[----:B------:R-:W-:Y:S02]  /*18ae0*/  IMAD.MOV.U32 R12, RZ, RZ, 0x2 ;  /* 0x00000002ff0c7424 */ /* 0x000fe400078e00ff */
[----:B------:R-:W-:-:S07]  /*18af0*/  IMAD.MOV.U32 R2, RZ, RZ, R14 ;  /* 0x000000ffff027224 */ /* 0x000fce00078e000e */
[----:B------:R-:W-:Y:S05]  /*18b00*/  WARPSYNC.COLLECTIVE R15, `(.L_x_2581) ;  /* 0x000000000f087348 */ /* 0x000fea0003c00000 */
[----:B------:R0:W1:Y:S02]  /*18b10*/  SHFL.IDX P6, R14, R13, R12, R11 ;  /* 0x0000000c0d0e7389 */ /* 0x00006400000c000b */
[----:B01----:R-:W-:Y:S01]  /*18b20*/  ENDCOLLECTIVE ;  /* 0x000000000000791b */ /* 0x003fe20003800000 */
.L_x_2581:
        /* <DEDUP_REMOVED lines=16> */
.L_x_2582:
[----:B------:R-:W-:Y:S02]  /*18c30*/  IMAD.MOV.U32 R13, RZ, RZ, R10 ;  /* 0x000000ffff0d7224 */ /* 0x000fe400078e000a */
[----:B------:R-:W-:Y:S02]  /*18c40*/  IMAD.MOV.U32 R12, RZ, RZ, 0x3 ;  /* 0x00000003ff0c7424 */ /* 0x000fe400078e00ff */
[----:B------:R-:W-:-:S07]  /*18c50*/  IMAD.MOV.U32 R2, RZ, RZ, R14 ;  /* 0x000000ffff027224 */ /* 0x000fce00078e000e */
[----:B------:R-:W-:Y:S05]  /*18c60*/  WARPSYNC.COLLECTIVE R15, `(.L_x_2583) ;  /* 0x000000000f087348 */ /* 0x000fea0003c00000 */
[----:B------:R0:W1:Y:S02]  /*18c70*/  SHFL.IDX P6, R14, R13, R12, R11 ;  /* 0x0000000c0d0e7389 */ /* 0x00006400000c000b */
[----:B01----:R-:W-:Y:S01]  /*18c80*/  ENDCOLLECTIVE ;  /* 0x000000000000791b */ /* 0x003fe20003800000 */
.L_x_2583:
        /* <DEDUP_REMOVED lines=13> */
.L_x_2584:
        /* <DEDUP_REMOVED lines=12> */
.L_x_2585:
        /* <DEDUP_REMOVED lines=13> */
.L_x_2586:
        /* <DEDUP_REMOVED lines=11> */
.L_x_2501:
[----:B---3--:R3:W4:Y:S02]  /*18fa0*/  SYNCS.PHASECHK.TRANS64.TRYWAIT P0, [R4+URZ+0x33440], R35 ;  /* 0x03344023040075a7 */ /* 0x008724000800017f */
[----:B----4-:R-:W-:Y:S05]  /*18fb0*/  @!P0 NANOSLEEP.SYNCS 0x989680 ;  /* 0x009896800000895d */ /* 0x010fea0003900000 */
[----:B------:R-:W4:Y:S02]  /*18fc0*/  @!P0 SYNCS.PHASECHK.TRANS64 P0, [R4+URZ+0x33440], R35 ;  /* 0x03344023040085a7 */ /* 0x000f24000800007f */
[----:B----4-:R-:W-:Y:S05]  /*18fd0*/  @!P0 BRA `(.L_x_2501) ;  /* 0xfffffffc00f08947 */ /* 0x010fea000383ffff */
[----:B------:R-:W-:Y:S05]  /*18fe0*/  BRA `(.L_x_2588) ;  /* 0xffffffac00fc7947 */ /* 0x000fea000383ffff */
.L_x_2502:
        /* <DEDUP_REMOVED lines=8> */
.L_x_2590:
[----:B------:R-:W-:Y:S05]  /*19070*/  BSYNC B0 ;  /* 0x0000000000007941 */ /* 0x000fea0003800000 */
.L_x_2589:
        /* <DEDUP_REMOVED lines=11> */
.L_x_2591:
[-C--:B------:R-:W-:Y:S01]  /*19130*/  ISETP.GE.AND P2, PT, R21, R19.reuse, PT ;  /* 0x000000131500720c */ /* 0x080fe20003f46270 */
[----:B------:R-:W-:Y:S01]  /*19140*/  IMAD.MOV.U32 R13, RZ, RZ, R7 ;  /* 0x000000ffff0d7224 */ /* 0x000fe200078e0007 */
[----:B------:R-:W-:Y:S01]  /*19150*/  ISETP.GE.AND P1, PT, R20, R19, PT ;  /* 0x000000131400720c */ /* 0x000fe20003f26270 */
[----:B------:R-:W-:Y:S01]  /*19160*/  IMAD.MOV.U32 R12, RZ, RZ, 0x1 ;  /* 0x00000001ff0c7424 */ /* 0x000fe200078e00ff */
[----:B------:R-:W-:-:S13]  /*19170*/  LOP3.LUT P6, RZ, R32, 0x20, RZ, 0xc0, !PT ;  /* 0x0000002020ff7812 */ /* 0x000fda00078cc0ff */
[----:B------:R-:W-:-:S05]  /*19180*/  @P6 IADD3 R9, P0, R33, R14, RZ ;  /* 0x0000000e21096210 */ /* 0x000fca0007f1e0ff */
[----:B------:R-:W-:Y:S01]  /*19190*/  @P6 IMAD.X R3, RZ, RZ, R2, P0 ;  /* 0x000000ffff036224 */ /* 0x000fe200000e0602 */
[----:B------:R-:W-:Y:S01]  /*191a0*/  ISETP.GE.AND P0, PT, R33, R19, PT ;  /* 0x000000132100720c */ /* 0x000fe20003f06270 */
[----:B------:R-:W-:-:S12]  /*191b0*/  @P6 IMAD.MOV.U32 R2, RZ, RZ, R9 ;  /* 0x000000ffff026224 */ /* 0x000fd800078e0009 */
        /* <DEDUP_REMOVED lines=9> */
.L_x_2592:
[----:B------:R-:W-:Y:S02]  /*19250*/  IMAD.MOV.U32 R13, RZ, RZ, R5 ;  /* 0x000000ffff0d7224 */ /* 0x000fe400078e0005 */
[----:B------:R-:W-:-:S07]  /*19260*/  IMAD.MOV.U32 R2, RZ, RZ, R14 ;  /* 0x000000ffff027224 */ /* 0x000fce00078e000e */
[----:B------:R-:W-:Y:S05]  /*19270*/  WARPSYNC.COLLECTIVE R15, `(.L_x_2593) ;  /* 0x000000000f087348 */ /* 0x000fea0003c00000 */
[----:B------:R0:W1:Y:S02]  /*19280*/  SHFL.IDX P6, R14, R13, R12, R11 ;  /* 0x0000000c0d0e7389 */ /* 0x00006400000c000b */
[----:B01----:R-:W-:Y:S01]  /*19290*/  ENDCOLLECTIVE ;  /* 0x000000000000791b */ /* 0x003fe20003800000 */
.L_x_2593:
[----:B------:R-:W-:Y:S02]  /*192a0*/  IMAD.MOV.U32 R13, RZ, RZ, R7 ;  /* 0x000000ffff0d7224 */ /* 0x000fe400078e0007 */
[----:B------:R-:W-:Y:S01]  /*192b0*/  IMAD.MOV.U32 R12, RZ, RZ, 0x2 ;  /* 0x00000002ff0c7424 */ /* 0x000fe200078e00ff */
[C---:B------:R-:W-:Y:S02]  /*192c0*/  @P5 IADD3 R9, P0, R33.reuse, R14, RZ ;  /* 0x0000000e21095210 */ /* 0x040fe40007f1e0ff */
[----:B------:R-:W-:-:S03]  /*192d0*/  ISETP.GE.AND P6, PT, R33, R19, PT ;  /* 0x000000132100720c */ /* 0x000fc60003fc6270 */
        /* <DEDUP_REMOVED lines=10> */
.L_x_2594:
        /* <DEDUP_REMOVED lines=11> */
.L_x_2595:
[----:B------:R-:W-:Y:S02]  /*19430*/  IMAD.MOV.U32 R13, RZ, RZ, R7 ;  /* 0x000000ffff0d7224 */ /* 0x000fe400078e0007 */
[----:B------:R-:W-:Y:S01]  /*19440*/  IMAD.MOV.U32 R12, RZ, RZ, 0x3 ;  /* 0x00000003ff0c7424 */ /* 0x000fe200078e00ff */
[----:B------:R-:W-:-:S13]  /*19450*/  @P4 IADD3 R9, P0, R33, R14, RZ ;  /* 0x0000000e21094210 */ /* 0x000fda0007f1e0ff */
[----:B------:R-:W-:Y:S05]  /*19460*/  WARPSYNC.COLLECTIVE R15, `(.L_x_2596) ;  /* 0x000000000f087348 */ /* 0x000fea0003c00000 */
[----:B------:R0:W1:Y:S02]  /*19470*/  SHFL.IDX P6, R14, R13, R12, R11 ;  /* 0x0000000c0d0e7389 */ /* 0x00006400000c000b */
[----:B01----:R-:W-:Y:S01]  /*19480*/  ENDCOLLECTIVE ;  /* 0x000000000000791b */ /* 0x003fe20003800000 */
.L_x_2596:
        /* <DEDUP_REMOVED lines=14> */
.L_x_2597:
[----:B------:R-:W-:Y:S02]  /*19570*/  IMAD.MOV.U32 R13, RZ, RZ, R8 ;  /* 0x000000ffff0d7224 */ /* 0x000fe400078e0008 */
[----:B------:R-:W-:Y:S01]  /*19580*/  IMAD.MOV.U32 R12, RZ, RZ, RZ ;  /* 0x000000ffff0c7224 */ /* 0x000fe200078e00ff */
[----:B------:R-:W-:-:S05]  /*19590*/  @P3 IADD3 R14, P0, R33, R14, RZ ;  /* 0x0000000e210e3210 */ /* 0x000fca0007f1e0ff */
[----:B------:R-:W-:-:S08]  /*195a0*/  @P3 IMAD.MOV.U32 R2, RZ, RZ, R14 ;  /* 0x000000ffff023224 */ /* 0x000fd000078e000e */
[----:B------:R-:W-:Y:S05]  /*195b0*/  WARPSYNC.COLLECTIVE R15, `(.L_x_2598) ;  /* 0x000000000f087348 */ /* 0x000fea0003c00000 */
[----:B------:R0:W1:Y:S02]  /*195c0*/  SHFL.IDX P6, R14, R13, R12, R11 ;  /* 0x0000000c0d0e7389 */ /* 0x00006400000c000b */
[----:B01----:R-:W-:Y:S01]  /*195d0*/  ENDCOLLECTIVE ;  /* 0x000000000000791b */ /* 0x003fe20003800000 */
.L_x_2598:
        /* <DEDUP_REMOVED lines=13> */
.L_x_2599:
[----:B------:R-:W-:Y:S05]  /*196b0*/  BRA `(.L_x_2600) ;  /* 0xffffffac00847947 */ /* 0x000fea000383ffff */
.L_x_2509:
[----:B------:R-:W-:Y:S02]  /*196c0*/  IMAD.MOV.U32 R13, RZ, RZ, R5 ;  /* 0x000000ffff0d7224 */ /* 0x000fe400078e0005 */
[----:B------:R-:W-:Y:S02]  /*196d0*/  IMAD.MOV.U32 R12, RZ, RZ, RZ ;  /* 0x000000ffff0c7224 */ /* 0x000fe400078e00ff */
[----:B------:R-:W-:Y:S02]  /*196e0*/  IMAD.MOV.U32 R11, RZ, RZ, 0x1c1f ;  /* 0x00001c1fff0b7424 */ /* 0x000fe400078e00ff */
[----:B------:R-:W-:Y:S02]  /*196f0*/  IMAD.MOV.U32 R15, RZ, RZ, -0x1 ;  /* 0xffffffffff0f7424 */ /* 0x000fe400078e00ff */
[----:B------:R-:W-:Y:S02]  /*19700*/  IMAD R4, R4, UR40, RZ ;  /* 0x0000002804047c24 */ /* 0x000fe4000f8e02ff */
[----:B------:R-:W-:-:S07]  /*19710*/  IMAD R17, R17, 0x80, R10 ;  /* 0x0000008011117824 */ /* 0x000fce00078e020a */
[----:B-----5:R-:W-:Y:S05]  /*19720*/  WARPSYNC.COLLECTIVE R15, `(.L_x_2601) ;  /* 0x000000000f087348 */ /* 0x020fea0003c00000 */
[----:B------:R0:W1:Y:S02]  /*19730*/  SHFL.IDX P6, R14, R13, R12, R11 ;  /* 0x0000000c0d0e7389 */ /* 0x00006400000c000b */
[----:B01---5:R-:W-:Y:S01]  /*19740*/  ENDCOLLECTIVE ;  /* 0x000000000000791b */ /* 0x023fe20003800000 */
.L_x_2601:
[C---:B------:R-:W-:Y:S01]  /*19750*/  VIADD R7, R17.reuse, 0x20 ;  /* 0x0000002011077836 */ /* 0x040fe20000000000 */
[----:B------:R-:W-:Y:S01]  /*19760*/  ISETP.GE.AND P0, PT, R17, R4, PT ;  /* 0x000000041100720c */ /* 0x000fe20003f06270 */
[----:B------:R-:W-:Y:S02]  /*19770*/  IMAD.MOV.U32 R13, RZ, RZ, R0 ;  /* 0x000000ffff0d7224 */ /* 0x000fe400078e0000 */
[----:B------:R-:W-:-:S10]  /*19780*/  IMAD.MOV.U32 R2, RZ, RZ, R14 ;  /* 0x000000ffff027224 */ /* 0x000fd400078e000e */
[----:B------:R-:W-:Y:S05]  /*19790*/  WARPSYNC.COLLECTIVE R15, `(.L_x_2602) ;  /* 0x000000000f087348 */ /* 0x000fea0003c00000 */
[----:B------:R0:W1:Y:S02]  /*197a0*/  SHFL.IDX P6, R14, R13, R12, R11 ;  /* 0x0000000c0d0e7389 */ /* 0x00006400000c000b */
[----:B01----:R-:W-:Y:S01]  /*197b0*/  ENDCOLLECTIVE ;  /* 0x000000000000791b */ /* 0x003fe20003800000 */
.L_x_2602:
        /* <DEDUP_REMOVED lines=8> */
.L_x_2603:
        /* <DEDUP_REMOVED lines=8> */
[----:B------:R-:W-:-:S10]  /*198c0*/  IMAD.MOV.U32 R6, RZ, RZ, R14 ;  /* 0x000000ffff067224 */ /* 0x000fd400078e000e */
[----:B0-----:R-:W-:Y:S05]  /*198d0*/  WARPSYNC.COLLECTIVE R15, `(.L_x_2604) ;  /* 0x000000000f087348 */ /* 0x001fea0003c00000 */
[----:B------:R1:W2:Y:S02]  /*198e0*/  SHFL.IDX P6, R14, R13, R12, R11 ;  /* 0x0000000c0d0e7389 */ /* 0x0002a400000c000b */
[----:B012---:R-:W-:Y:S01]  /*198f0*/  ENDCOLLECTIVE ;  /* 0x000000000000791b */ /* 0x007fe20003800000 */
.L_x_2604:
[----:B------:R-:W-:Y:S02]  /*19900*/  IMAD.MOV.U32 R13, RZ, RZ, R5 ;  /* 0x000000ffff0d7224 */ /* 0x000fe400078e0005 */
[----:B------:R-:W-:Y:S01]  /*19910*/  IMAD.MOV.U32 R12, RZ, RZ, 0x2 ;  /* 0x00000002ff0c7424 */ /* 0x000fe200078e00ff */
[----:B------:R-:W-:-:S05]  /*19920*/  @!P0 IADD3 R14, P4, R33, R14, RZ ;  /* 0x0000000e210e8210 */ /* 0x000fca0007f9e0ff */
[----:B------:R-:W-:-:S08]  /*19930*/  @!P0 IMAD.MOV.U32 R2, RZ, RZ, R14 ;  /* 0x000000ffff028224 */ /* 0x000fd000078e000e */
[----:B------:R-:W-:Y:S05]  /*19940*/  WARPSYNC.COLLECTIVE R15, `(.L_x_2605) ;  /* 0x000000000f087348 */ /* 0x000fea0003c00000 */
[----:B------:R0:W1:Y:S02]  /*19950*/  SHFL.IDX P6, R14, R13, R12, R11 ;  /* 0x0000000c0d0e7389 */ /* 0x00006400000c000b */
[----:B01----:R-:W-:Y:S01]  /*19960*/  ENDCOLLECTIVE ;  /* 0x000000000000791b */ /* 0x003fe20003800000 */
.L_x_2605:
[----:B------:R-:W-:-:S04]  /*19970*/  @!P0 IMAD.X R7, RZ, RZ, R6, P4 ;  /* 0x000000ffff078224 */ /* 0x000fc800020e0606 */
[----:B------:R-:W-:Y:S02]  /*19980*/  @!P0 IMAD.MOV.U32 R3, RZ, RZ, R7 ;  /* 0x000000ffff038224 */ /* 0x000fe400078e0007 */
[----:B------:R-:W-:-:S03]  /*19990*/  VIADD R7, R17, 0x40 ;  /* 0x0000004011077836 */ /* 0x000fc60000000000 */
        /* <DEDUP_REMOVED lines=12> */
.L_x_2606:
[----:B------:R-:W-:Y:S02]  /*19a60*/  IMAD.MOV.U32 R13, RZ, RZ, R5 ;  /* 0x000000ffff0d7224 */ /* 0x000fe400078e0005 */
[----:B------:R-:W-:Y:S01]  /*19a70*/  IMAD.MOV.U32 R12, RZ, RZ, 0x3 ;  /* 0x00000003ff0c7424 */ /* 0x000fe200078e00ff */
[----:B------:R-:W-:-:S05]  /*19a80*/  @!P0 IADD3 R14, P4, R33, R14, RZ ;  /* 0x0000000e210e8210 */ /* 0x000fca0007f9e0ff */
[----:B------:R-:W-:-:S08]  /*19a90*/  @!P0 IMAD.MOV.U32 R2, RZ, RZ, R14 ;  /* 0x000000ffff028224 */ /* 0x000fd000078e000e */
[----:B------:R-:W-:Y:S05]  /*19aa0*/  WARPSYNC.COLLECTIVE R15, `(.L_x_2607) ;  /* 0x000000000f087348 */ /* 0x000fea0003c00000 */
[----:B------:R0:W1:Y:S02]  /*19ab0*/  SHFL.IDX P6, R14, R13, R12, R11 ;  /* 0x0000000c0d0e7389 */ /* 0x00006400000c000b */
[----:B01----:R-:W-:Y:S01]  /*19ac0*/  ENDCOLLECTIVE ;  /* 0x000000000000791b */ /* 0x003fe20003800000 */
.L_x_2607:
        /* <DEDUP_REMOVED lines=13> */
.L_x_2608:
[----:B------:R-:W-:Y:S05]  /*19ba0*/  BRA `(.L_x_2609) ;  /* 0xffffffb000c87947 */ /* 0x000fea000383ffff */
.L_x_2514:
[----:B0-----:R0:W2:Y:S02]  /*19bb0*/  SYNCS.PHASECHK.TRANS64.TRYWAIT P0, [R22+URZ+0x33420], R3 ;  /* 0x03342003160075a7 */ /* 0x0010a4000800017f */
[----:B--2---:R-:W-:Y:S05]  /*19bc0*/  @!P0 NANOSLEEP.SYNCS 0x989680 ;  /* 0x009896800000895d */ /* 0x004fea0003900000 */
[----:B------:R-:W2:Y:S02]  /*19bd0*/  @!P0 SYNCS.PHASECHK.TRANS64 P0, [R22+URZ+0x33420], R3 ;  /* 0x03342003160085a7 */ /* 0x000ea4000800007f */
[----:B--2---:R-:W-:Y:S05]  /*19be0*/  @!P0 BRA `(.L_x_2514) ;  /* 0xfffffffc00f08947 */ /* 0x004fea000383ffff */
[----:B------:R-:W-:Y:S05]  /*19bf0*/  BRA `(.L_x_2610) ;  /* 0xffffffb400387947 */ /* 0x000fea000383ffff */
.L_x_2518:
[----:B0-----:R0:W2:Y:S02]  /*19c00*/  SYNCS.PHASECHK.TRANS64.TRYWAIT P0, [R4+URZ+0x33480], R27 ;  /* 0x0334801b040075a7 */ /* 0x0010a4000800017f */
[----:B--2---:R-:W-:Y:S05]  /*19c10*/  @!P0 NANOSLEEP.SYNCS 0x989680 ;  /* 0x009896800000895d */ /* 0x004fea0003900000 */
[----:B------:R-:W2:Y:S02]  /*19c20*/  @!P0 SYNCS.PHASECHK.TRANS64 P0, [R4+URZ+0x33480], R27 ;  /* 0x0334801b040085a7 */ /* 0x000ea4000800007f */
[----:B--2---:R-:W-:Y:S05]  /*19c30*/  @!P0 BRA `(.L_x_2518) ;  /* 0xfffffffc00f08947 */ /* 0x004fea000383ffff */
[----:B------:R-:W-:Y:S05]  /*19c40*/  BRA `(.L_x_2611) ;  /* 0xffffffb800687947 */ /* 0x000fea000383ffff */
.L_x_2519:
        /* <DEDUP_REMOVED lines=8> */
.L_x_2613:
[----:B------:R-:W-:Y:S05]  /*19cd0*/  BSYNC B0 ;  /* 0x0000000000007941 */ /* 0x000fea0003800000 */
.L_x_2612:
        /* <DEDUP_REMOVED lines=8> */
.L_x_2614:
[----:B------:R-:W-:Y:S02]  /*19d60*/  IMAD.MOV.U32 R13, RZ, RZ, R10 ;  /* 0x000000ffff0d7224 */ /* 0x000fe400078e000a */
[----:B------:R-:W-:Y:S02]  /*19d70*/  IMAD.MOV.U32 R12, RZ, RZ, 0x1 ;  /* 0x00000001ff0c7424 */ /* 0x000fe400078e00ff */
[----:B------:R-:W-:-:S07]  /*19d80*/  IMAD.MOV.U32 R2, RZ, RZ, R14 ;  /* 0x000000ffff027224 */ /* 0x000fce00078e000e */
[----:B------:R-:W-:Y:S05]  /*19d90*/  WARPSYNC.COLLECTIVE R15, `(.L_x_2615) ;  /* 0x000000000f087348 */ /* 0x000fea0003c00000 */
[----:B------:R0:W1:Y:S02]  /*19da0*/  SHFL.IDX P6, R14, R13, R12, R11 ;  /* 0x0000000c0d0e7389 */ /* 0x00006400000c000b */
[----:B01----:R-:W-:Y:S01]  /*19db0*/  ENDCOLLECTIVE ;  /* 0x000000000000791b */ /* 0x003fe20003800000 */
.L_x_2615:
        /* <DEDUP_REMOVED lines=14> */
.L_x_2616:
[----:B------:R-:W-:Y:S02]  /*19ea0*/  IMAD.MOV.U32 R13, RZ, RZ, R10 ;  /* 0x000000ffff0d7224 */ /* 0x000fe400078e000a */
[----:B------:R-:W-:Y:S02]  /*19eb0*/  IMAD.MOV.U32 R12, RZ, RZ, 0x2 ;  /* 0x00000002ff0c7424 */ /* 0x000fe400078e00ff */
[----:B------:R-:W-:-:S07]  /*19ec0*/  IMAD.MOV.U32 R2, RZ, RZ, R14 ;  /* 0x000000ffff027224 */ /* 0x000fce00078e000e */
[----:B------:R-:W-:Y:S05]  /*19ed0*/  WARPSYNC.COLLECTIVE R15, `(.L_x_2617) ;  /* 0x000000000f087348 */ /* 0x000fea0003c00000 */
[----:B------:R0:W1:Y:S02]  /*19ee0*/  SHFL.IDX P6, R14, R13, R12, R11 ;  /* 0x0000000c0d0e7389 */ /* 0x00006400000c000b */
[----:B01----:R-:W-:Y:S01]  /*19ef0*/  ENDCOLLECTIVE ;  /* 0x000000000000791b */ /* 0x003fe20003800000 */
.L_x_2617:
        /* <DEDUP_REMOVED lines=13> */
.L_x_2618:
[----:B------:R-:W-:Y:S02]  /*19fd0*/  IMAD.MOV.U32 R13, RZ, RZ, R10 ;  /* 0x000000ffff0d7224 */ /* 0x000fe400078e000a */
[----:B------:R-:W-:Y:S02]  /*19fe0*/  IMAD.MOV.U32 R12, RZ, RZ, 0x3 ;  /* 0x00000003ff0c7424 */ /* 0x000fe400078e00ff */
[----:B------:R-:W-:-:S07]  /*19ff0*/  IMAD.MOV.U32 R2, RZ, RZ, R14 ;  /* 0x000000ffff027224 */ /* 0x000fce00078e000e */
[----:B------:R-:W-:Y:S05]  /*1a000*/  WARPSYNC.COLLECTIVE R15, `(.L_x_2619) ;  /* 0x000000000f087348 */ /* 0x000fea0003c00000 */
[----:B------:R0:W1:Y:S02]  /*1a010*/  SHFL.IDX P6, R14, R13, R12, R11 ;  /* 0x0000000c0d0e7389 */ /* 0x00006400000c000b */
[----:B01----:R-:W-:Y:S01]  /*1a020*/  ENDCOLLECTIVE ;  /* 0x000000000000791b */ /* 0x003fe20003800000 */
.L_x_2619:
        /* <DEDUP_REMOVED lines=13> */
.L_x_2620:
[----:B------:R-:W-:Y:S02]  /*1a100*/  IMAD.MOV.U32 R13, RZ, RZ, R23 ;  /* 0x000000ffff0d7224 */ /* 0x000fe400078e0017 */
[----:B------:R-:W-:Y:S02]  /*1a110*/  IMAD.MOV.U32 R12, RZ, RZ, RZ ;  /* 0x000000ffff0c7224 */ /* 0x000fe400078e00ff */
[----:B------:R-:W-:-:S07]  /*1a120*/  IMAD.MOV.U32 R2, RZ, RZ, R14 ;  /* 0x000000ffff027224 */ /* 0x000fce00078e000e */
[----:B------:R-:W-:Y:S05]  /*1a130*/  WARPSYNC.COLLECTIVE R15, `(.L_x_2621) ;  /* 0x000000000f087348 */ /* 0x000fea0003c00000 */
[----:B------:R0:W1:Y:S02]  /*1a140*/  SHFL.IDX P6, R14, R13, R12, R11 ;  /* 0x0000000c0d0e7389 */ /* 0x00006400000c000b */
[----:B01----:R-:W-:Y:S01]  /*1a150*/  ENDCOLLECTIVE ;  /* 0x000000000000791b */ /* 0x003fe20003800000 */
.L_x_2621:
        /* <DEDUP_REMOVED lines=13> */
.L_x_2622:
[----:B------:R-:W-:Y:S01]  /*1a230*/  IMAD.MOV.U32 R2, RZ, RZ, R14 ;  /* 0x000000ffff027224 */ /* 0x000fe200078e000e */
[----:B------:R-:W-:Y:S06]  /*1a240*/  BRA `(.L_x_2623) ;  /* 0xffffffb800087947 */ /* 0x000fec000383ffff */
.L_x_2524:
[----:B---3--:R3:W4:Y:S02]  /*1a250*/  SYNCS.PHASECHK.TRANS64.TRYWAIT P0, [R4+URZ+0x33440], R27 ;  /* 0x0334401b040075a7 */ /* 0x008724000800017f */
[----:B----4-:R-:W-:Y:S05]  /*1a260*/  @!P0 NANOSLEEP.SYNCS 0x989680 ;  /* 0x009896800000895d */ /* 0x010fea0003900000 */
[----:B------:R-:W4:Y:S02]  /*1a270*/  @!P0 SYNCS.PHASECHK.TRANS64 P0, [R4+URZ+0x33440], R27 ;  /* 0x0334401b040085a7 */ /* 0x000f24000800007f */
[----:B----4-:R-:W-:Y:S05]  /*1a280*/  @!P0 BRA `(.L_x_2524) ;  /* 0xfffffffc00f08947 */ /* 0x010fea000383ffff */
[----:B------:R-:W-:Y:S05]  /*1a290*/  BRA `(.L_x_2624) ;  /* 0xffffffb800607947 */ /* 0x000fea000383ffff */
.L_x_2525:
        /* <DEDUP_REMOVED lines=8> */
.L_x_2626:
[----:B------:R-:W-:Y:S05]  /*1a320*/  BSYNC B0 ;  /* 0x0000000000007941 */ /* 0x000fea0003800000 */
.L_x_2625:
        /* <DEDUP_REMOVED lines=8> */
.L_x_2627:
[----:B------:R-:W-:Y:S02]  /*1a3b0*/  IMAD.MOV.U32 R13, RZ, RZ, R8 ;  /* 0x000000ffff0d7224 */ /* 0x000fe400078e0008 */
[----:B------:R-:W-:Y:S02]  /*1a3c0*/  IMAD.MOV.U32 R12, RZ, RZ, 0x1 ;  /* 0x00000001ff0c7424 */ /* 0x000fe400078e00ff */
[----:B------:R-:W-:-:S07]  /*1a3d0*/  IMAD.MOV.U32 R2, RZ, RZ, R14 ;  /* 0x000000ffff027224 */ /* 0x000fce00078e000e */
[----:B------:R-:W-:Y:S05]  /*1a3e0*/  WARPSYNC.COLLECTIVE R15, `(.L_x_2628) ;  /* 0x000000000f087348 */ /* 0x000fea0003c00000 */
[----:B------:R0:W1:Y:S02]  /*1a3f0*/  SHFL.IDX P6, R14, R13, R12, R11 ;  /* 0x0000000c0d0e7389 */ /* 0x00006400000c000b */
[----:B01----:R-:W-:Y:S01]  /*1a400*/  ENDCOLLECTIVE ;  /* 0x000000000000791b */ /* 0x003fe20003800000 */
.L_x_2628:
        /* <DEDUP_REMOVED lines=13> */
.L_x_2629:
[----:B------:R-:W-:Y:S02]  /*1a4e0*/  IMAD.MOV.U32 R13, RZ, RZ, R8 ;  /* 0x000000ffff0d7224 */ /* 0x000fe400078e0008 */
[----:B------:R-:W-:Y:S02]  /*1a4f0*/  IMAD.MOV.U32 R12, RZ, RZ, 0x2 ;  /* 0x00000002ff0c7424 */ /* 0x000fe400078e00ff */
[----:B------:R-:W-:-:S07]  /*1a500*/  IMAD.MOV.U32 R2, RZ, RZ, R14 ;  /* 0x000000ffff027224 */ /* 0x000fce00078e000e */
[----:B------:R-:W-:Y:S05]  /*1a510*/  WARPSYNC.COLLECTIVE R15, `(.L_x_2630) ;  /* 0x000000000f087348 */ /* 0x000fea0003c00000 */
[----:B------:R0:W1:Y:S02]  /*1a520*/  SHFL.IDX P6, R14, R13, R12, R11 ;  /* 0x0000000c0d0e7389 */ /* 0x00006400000c000b */
[----:B01----:R-:W-:Y:S01]  /*1a530*/  ENDCOLLECTIVE ;  /* 0x000000000000791b */ /* 0x003fe20003800000 */
.L_x_2630:
        /* <DEDUP_REMOVED lines=13> */
.L_x_2631:
[----:B------:R-:W-:Y:S02]  /*1a610*/  IMAD.MOV.U32 R13, RZ, RZ, R8 ;  /* 0x000000ffff0d7224 */ /* 0x000fe400078e0008 */
[----:B------:R-:W-:Y:S02]  /*1a620*/  IMAD.MOV.U32 R12, RZ, RZ, 0x3 ;  /* 0x00000003ff0c7424 */ /* 0x000fe400078e00ff */
[----:B------:R-:W-:-:S07]  /*1a630*/  IMAD.MOV.U32 R2, RZ, RZ, R14 ;  /* 0x000000ffff027224 */ /* 0x000fce00078e000e */
[----:B------:R-:W-:Y:S05]  /*1a640*/  WARPSYNC.COLLECTIVE R15, `(.L_x_2632) ;  /* 0x000000000f087348 */ /* 0x000fea0003c00000 */
[----:B------:R0:W1:Y:S02]  /*1a650*/  SHFL.IDX P6, R14, R13, R12, R11 ;  /* 0x0000000c0d0e7389 */ /* 0x00006400000c000b */
[----:B01----:R-:W-:Y:S01]  /*1a660*/  ENDCOLLECTIVE ;  /* 0x000000000000791b */ /* 0x003fe20003800000 */
.L_x_2632:
        /* <DEDUP_REMOVED lines=13> */
.L_x_2633:
[----:B------:R-:W-:Y:S02]  /*1a740*/  IMAD.MOV.U32 R13, RZ, RZ, R10 ;  /* 0x000000ffff0d7224 */ /* 0x000fe400078e000a */
[----:B------:R-:W-:Y:S02]  /*1a750*/  IMAD.MOV.U32 R12, RZ, RZ, RZ ;  /* 0x000000ffff0c7224 */ /* 0x000fe400078e00ff */
[----:B------:R-:W-:-:S07]  /*1a760*/  IMAD.MOV.U32 R2, RZ, RZ, R14 ;  /* 0x000000ffff027224 */ /* 0x000fce00078e000e */
[----:B------:R-:W-:Y:S05]  /*1a770*/  WARPSYNC.COLLECTIVE R15, `(.L_x_2634) ;  /* 0x000000000f087348 */ /* 0x000fea0003c00000 */
[----:B------:R0:W1:Y:S02]  /*1a780*/  SHFL.IDX P6, R14, R13, R12, R11 ;  /* 0x0000000c0d0e7389 */ /* 0x00006400000c000b */
[----:B01----:R-:W-:Y:S01]  /*1a790*/  ENDCOLLECTIVE ;  /* 0x000000000000791b */ /* 0x003fe20003800000 */
.L_x_2634:
        /* <DEDUP_REMOVED lines=13> */
.L_x_2635:
[----:B------:R-:W-:Y:S05]  /*1a870*/  BRA `(.L_x_2636) ;  /* 0xffffffb400f87947 */ /* 0x000fea000383ffff */
.L_x_2530:
[----:B0-----:R0:W4:Y:S02]  /*1a880*/  SYNCS.PHASECHK.TRANS64.TRYWAIT P1, [R0+URZ+0x33470], R3 ;  /* 0x03347003000075a7 */ /* 0x001124000802017f */
[----:B----4-:R-:W-:Y:S05]  /*1a890*/  @!P1 NANOSLEEP.SYNCS 0x989680 ;  /* 0x009896800000995d */ /* 0x010fea0003900000 */
[----:B------:R-:W4:Y:S02]  /*1a8a0*/  @!P1 SYNCS.PHASECHK.TRANS64 P1, [R0+URZ+0x33470], R3 ;  /* 0x03347003000095a7 */ /* 0x000f24000802007f */
[----:B----4-:R-:W-:Y:S05]  /*1a8b0*/  @!P1 BRA `(.L_x_2530) ;  /* 0xfffffffc00f09947 */ /* 0x010fea000383ffff */
[----:B------:R-:W-:Y:S05]  /*1a8c0*/  BRA `(.L_x_2637) ;  /* 0xffffffb800647947 */ /* 0x000fea000383ffff */
.L_x_2532:
[----:B0-----:R0:W4:Y:S02]  /*1a8d0*/  SYNCS.PHASECHK.TRANS64.TRYWAIT P1, [R0+URZ+0x33460], R3 ;  /* 0x03346003000075a7 */ /* 0x001124000802017f */
[----:B----4-:R-:W-:Y:S05]  /*1a8e0*/  @!P1 NANOSLEEP.SYNCS 0x989680 ;  /* 0x009896800000995d */ /* 0x010fea0003900000 */
[----:B------:R-:W4:Y:S02]  /*1a8f0*/  @!P1 SYNCS.PHASECHK.TRANS64 P1, [R0+URZ+0x33460], R3 ;  /* 0x03346003000095a7 */ /* 0x000f24000802007f */
[----:B----4-:R-:W-:Y:S05]  /*1a900*/  @!P1 BRA `(.L_x_2532) ;  /* 0xfffffffc00f09947 */ /* 0x010fea000383ffff */
[----:B------:R-:W-:Y:S05]  /*1a910*/  BRA `(.L_x_2638) ;  /* 0xffffffb800747947 */ /* 0x000fea000383ffff */
.L_x_2540:
[----:B0-----:R0:W2:Y:S02]  /*1a920*/  SYNCS.PHASECHK.TRANS64.TRYWAIT P1, [R3+URZ+0x33470], R0 ;  /* 0x03347000030075a7 */ /* 0x0010a4000802017f */
[----:B--2---:R-:W-:Y:S05]  /*1a930*/  @!P1 NANOSLEEP.SYNCS 0x989680 ;  /* 0x009896800000995d */ /* 0x004fea0003900000 */
[----:B------:R-:W2:Y:S02]  /*1a940*/  @!P1 SYNCS.PHASECHK.TRANS64 P1, [R3+URZ+0x33470], R0 ;  /* 0x03347000030095a7 */ /* 0x000ea4000802007f */
[----:B--2---:R-:W-:Y:S05]  /*1a950*/  @!P1 BRA `(.L_x_2540) ;  /* 0xfffffffc00f09947 */ /* 0x004fea000383ffff */
[----:B------:R-:W-:Y:S05]  /*1a960*/  BRA `(.L_x_2639) ;  /* 0xffffffc000a47947 */ /* 0x000fea000383ffff */
.L_x_2542:
[----:B0-----:R0:W2:Y:S02]  /*1a970*/  SYNCS.PHASECHK.TRANS64.TRYWAIT P1, [R3+URZ+0x33460], R0 ;  /* 0x03346000030075a7 */ /* 0x0010a4000802017f */
[----:B--2---:R-:W-:Y:S05]  /*1a980*/  @!P1 NANOSLEEP.SYNCS 0x989680 ;  /* 0x009896800000995d */ /* 0x004fea0003900000 */
[----:B------:R-:W2:Y:S02]  /*1a990*/  @!P1 SYNCS.PHASECHK.TRANS64 P1, [R3+URZ+0x33460], R0 ;  /* 0x03346000030095a7 */ /* 0x000ea4000802007f */
[----:B--2---:R-:W-:Y:S05]  /*1a9a0*/  @!P1 BRA `(.L_x_2542) ;  /* 0xfffffffc00f09947 */ /* 0x004fea000383ffff */
[----:B------:R-:W-:Y:S05]  /*1a9b0*/  BRA `(.L_x_2640) ;  /* 0xffffffc000b07947 */ /* 0x000fea000383ffff */
.L_x_2556:
[----:B0-----:R0:W2:Y:S02]  /*1a9c0*/  SYNCS.PHASECHK.TRANS64.TRYWAIT P0, [R5+URZ+0x33420], R0 ;  /* 0x03342000050075a7 */ /* 0x0010a4000800017f */
[----:B--2---:R-:W-:Y:S05]  /*1a9d0*/  @!P0 NANOSLEEP.SYNCS 0x989680 ;  /* 0x009896800000895d */ /* 0x004fea0003900000 */
[----:B------:R-:W2:Y:S02]  /*1a9e0*/  @!P0 SYNCS.PHASECHK.TRANS64 P0, [R5+URZ+0x33420], R0 ;  /* 0x03342000050085a7 */ /* 0x000ea4000800007f */
[----:B--2---:R-:W-:Y:S05]  /*1a9f0*/  @!P0 BRA `(.L_x_2556) ;  /* 0xfffffffc00f08947 */ /* 0x004fea000383ffff */
[----:B------:R-:W-:Y:S05]  /*1aa00*/  BRA `(.L_x_2641) ;  /* 0xffffffd4009c7947 */ /* 0x000fea000383ffff */
.L_x_2557:
        /* <DEDUP_REMOVED lines=9> */
[----:B-1----:R1:W2:Y:S02]  /*1aaa0*/  SHFL.IDX P6, R14, R13, R12, R11 ;  /* 0x0000000c0d0e7389 */ /* 0x0022a400000c000b */
[----:B0123--:R-:W-:Y:S01]  /*1aab0*/  ENDCOLLECTIVE ;  /* 0x000000000000791b */ /* 0x00ffe20003800000 */
.L_x_2643:
[----:B------:R-:W-:Y:S05]  /*1aac0*/  BSYNC B0 ;  /* 0x0000000000007941 */ /* 0x000fea0003800000 */
.L_x_2642:
[----:B------:R-:W-:Y:S05]  /*1aad0*/  BRA `(.L_x_2644) ;  /* 0xffffffd400847947 */ /* 0x000fea000383ffff */
.L_x_2560:
[----:B------:R-:W-:Y:S01]  /*1aae0*/  BSSY B1, `(.L_x_2645) ;  /* 0x0000006000017945 */ /* 0x000fe20003800000 */
[----:B------:R-:W-:-:S07]  /*1aaf0*/  IMAD.MOV.U32 R15, RZ, RZ, -0x1 ;  /* 0xffffffffff0f7424 */ /* 0x000fce00078e00ff */
[----:B0--3--:R-:W-:Y:S05]  /*1ab00*/  WARPSYNC.COLLECTIVE R15, `(.L_x_2646) ;  /* 0x000000000f0c7348 */ /* 0x009fea0003c00000 */
[----:B------:R-:W-:Y:S02]  /*1ab10*/  ELECT P6, UR62, PT ;  /* 0x00000000003e782f */ /* 0x000fe400038c0000 */
[----:B------:R-:W-:Y:S01]  /*1ab20*/  MOV R14, UR62 ;  /* 0x0000003e000e7c02 */ /* 0x000fe20008000f00 */
[----:B0--3--:R-:W-:Y:S10]  /*1ab30*/  ENDCOLLECTIVE ;  /* 0x000000000000791b */ /* 0x009ff40003800000 */
.L_x_2646:
[----:B------:R-:W-:Y:S05]  /*1ab40*/  BSYNC B1 ;  /* 0x0000000000017941 */ /* 0x000fea0003800000 */
.L_x_2645:
[----:B------:R-:W-:Y:S05]  /*1ab50*/  BRA `(.L_x_2647) ;  /* 0xffffffd4007c7947 */ /* 0x000fea000383ffff */
.L_x_2562:
[----:B0-----:R0:W1:Y:S02]  /*1ab60*/  SYNCS.PHASECHK.TRANS64.TRYWAIT P1, [R3+URZ+0x33440], R2 ;  /* 0x03344002030075a7 */ /* 0x001064000802017f */
[----:B-1----:R-:W-:Y:S05]  /*1ab70*/  @!P1 NANOSLEEP.SYNCS 0x989680 ;  /* 0x009896800000995d */ /* 0x002fea0003900000 */
[----:B------:R-:W1:Y:S02]  /*1ab80*/  @!P1 SYNCS.PHASECHK.TRANS64 P1, [R3+URZ+0x33440], R2 ;  /* 0x03344002030095a7 */ /* 0x000e64000802007f */
[----:B-1----:R-:W-:Y:S05]  /*1ab90*/  @!P1 BRA `(.L_x_2562) ;  /* 0xfffffffc00f09947 */ /* 0x002fea000383ffff */
[----:B------:R-:W-:Y:S05]  /*1aba0*/  BRA `(.L_x_2648) ;  /* 0xffffffd4009c7947 */ /* 0x000fea000383ffff */
.L_x_2564:
[----:B-1----:R1:W2:Y:S02]  /*1abb0*/  SYNCS.PHASECHK.TRANS64.TRYWAIT P1, [R5+URZ+0x33440], R0 ;  /* 0x03344000050075a7 */ /* 0x0022a4000802017f */
[----:B--2---:R-:W-:Y:S05]  /*1abc0*/  @!P1 NANOSLEEP.SYNCS 0x989680 ;  /* 0x009896800000995d */ /* 0x004fea0003900000 */
[----:B------:R-:W2:Y:S02]  /*1abd0*/  @!P1 SYNCS.PHASECHK.TRANS64 P1, [R5+URZ+0x33440], R0 ;  /* 0x03344000050095a7 */ /* 0x000ea4000802007f */
[----:B--2---:R-:W-:Y:S05]  /*1abe0*/  @!P1 BRA `(.L_x_2564) ;  /* 0xfffffffc00f09947 */ /* 0x004fea000383ffff */
[----:B------:R-:W-:Y:S05]  /*1abf0*/  BRA `(.L_x_2649) ;  /* 0xffffffd400a87947 */ /* 0x000fea000383ffff */
.L_x_2566:
[----:B--2---:R2:W4:Y:S02]  /*1ac00*/  SYNCS.PHASECHK.TRANS64.TRYWAIT P1, [R3+URZ+0x33460], R2 ;  /* 0x03346002030075a7 */ /* 0x004524000802017f */
[----:B----4-:R-:W-:Y:S05]  /*1ac10*/  @!P1 NANOSLEEP.SYNCS 0x989680 ;  /* 0x009896800000995d */ /* 0x010fea0003900000 */
[----:B------:R-:W4:Y:S02]  /*1ac20*/  @!P1 SYNCS.PHASECHK.TRANS64 P1, [R3+URZ+0x33460], R2 ;  /* 0x03346002030095a7 */ /* 0x000f24000802007f */
[----:B----4-:R-:W-:Y:S05]  /*1ac30*/  @!P1 BRA `(.L_x_2566) ;  /* 0xfffffffc00f09947 */ /* 0x010fea000383ffff */
[----:B------:R-:W-:Y:S05]  /*1ac40*/  BRA `(.L_x_2650) ;  /* 0xffffffd400a47947 */ /* 0x000fea000383ffff */
.L_x_2568:
[----:B----4-:R4:W0:Y:S02]  /*1ac50*/  SYNCS.PHASECHK.TRANS64.TRYWAIT P1, [R5+URZ+0x33460], R0 ;  /* 0x03346000050075a7 */ /* 0x010824000802017f */
[----:B0-----:R-:W-:Y:S05]  /*1ac60*/  @!P1 NANOSLEEP.SYNCS 0x989680 ;  /* 0x009896800000995d */ /* 0x001fea0003900000 */
[----:B------:R-:W0:Y:S02]  /*1ac70*/  @!P1 SYNCS.PHASECHK.TRANS64 P1, [R5+URZ+0x33460], R0 ;  /* 0x03346000050095a7 */ /* 0x000e24000802007f */
[----:B0-----:R-:W-:Y:S05]  /*1ac80*/  @!P1 BRA `(.L_x_2568) ;  /* 0xfffffffc00f09947 */ /* 0x001fea000383ffff */
[----:B------:R-:W-:Y:S05]  /*1ac90*/  BRA `(.L_x_2651) ;  /* 0xffffffd400a07947 */ /* 0x000fea000383ffff */
.L_x_2570:
[----:B------:R0:W0:Y:S02]  /*1aca0*/  SYNCS.PHASECHK.TRANS64.TRYWAIT P1, [R3+URZ+0x33480], R2 ;  /* 0x03348002030075a7 */ /* 0x000024000802017f */
[----:B0-----:R-:W-:Y:S05]  /*1acb0*/  @!P1 NANOSLEEP.SYNCS 0x989680 ;  /* 0x009896800000995d */ /* 0x001fea0003900000 */
[----:B------:R-:W0:Y:S02]  /*1acc0*/  @!P1 SYNCS.PHASECHK.TRANS64 P1, [R3+URZ+0x33480], R2 ;  /* 0x03348002030095a7 */ /* 0x000e24000802007f */
[----:B0-----:R-:W-:Y:S05]  /*1acd0*/  @!P1 BRA `(.L_x_2570) ;  /* 0xfffffffc00f09947 */ /* 0x001fea000383ffff */
[----:B------:R-:W-:Y:S05]  /*1ace0*/  BRA `(.L_x_2652) ;  /* 0xffffffd4009c7947 */ /* 0x000fea000383ffff */
.L_x_2653:
        /* <DEDUP_REMOVED lines=9> */
.L_x_3253:


//--------------------- .text._ZN7cutlass13device_kernelIN5flash11enable_sm90INS1_16FlashAttnFwdSm90INS1_25CollectiveMainloopFwdSm90ILi2EN4cute5tupleIJNS5_1CILi1EEES8_S8_EEENS6_IJNS7_ILi128EEENS7_ILi160EEENS7_ILi192EEEEEELi192ENS_12float_e4m3_tEfNS_4arch4Sm90ELb1ELb0ELb1ELb1ELb1ELb1ELb0ELb1ELb1ELb1ELb0ELb0EEENS1_21CollectiveEpilogueFwdINS6_IJSA_SC_SB_EEES9_NS_10bfloat16_tESG_Li256ELb1ELb1ELb0ELb1EEENS1_36VarlenDynamicPersistentTileSchedulerILi128ELi160ELi256ELi128ELb0ELb1ELb1ELb1ELb1ELb1EEEEEEEEEvNT_6ParamsE --------------------------
	.section	.text._ZN7cutlass13device_kernelIN5flash11enable_sm90INS1_16FlashAttnFwdSm90INS1_25CollectiveMainloopFwdSm90ILi2EN4cute5tupleIJNS5_1CILi1EEES8_S8_EEENS6_IJNS7_ILi128EEENS7_ILi160EEENS7_ILi192EEEEEELi192ENS_12float_e4m3_tEfNS_4arch4Sm90ELb1ELb0ELb1ELb1ELb1ELb1ELb0ELb1ELb1ELb1ELb0ELb0EEENS1_21CollectiveEpilogueFwdINS6_IJSA_SC_SB_EEES9_NS_10bfloat16_tESG_Li256ELb1ELb1ELb0ELb1EEENS1_36VarlenDynamicPersistentTileSchedulerILi128ELi160ELi256ELi128ELb0ELb1ELb1ELb1ELb1ELb1EEEEEEEEEvNT_6ParamsE,"ax",@progbits
	.align	128
.text._ZN7cutlass13device_kernelIN5flash11enable_sm90INS1_16FlashAttnFwdSm90INS1_25CollectiveMainloopFwdSm90ILi2EN4cute5tupleIJNS5_1CILi1EEES8_S8_EEENS6_IJNS7_ILi128EEENS7_ILi160EEENS7_ILi192EEEEEELi192ENS_12float_e4m3_tEfNS_4arch4Sm90ELb1ELb0ELb1ELb1ELb1ELb1ELb0ELb1ELb1ELb1ELb0ELb0EEENS1_21CollectiveEpilogueFwdINS6_IJSA_SC_SB_EEES9_NS_10bfloat16_tESG_Li256ELb1ELb1ELb0ELb1EEENS1_36VarlenDynamicPersistentTileSchedulerILi128ELi160ELi256ELi128ELb0ELb1ELb1ELb1ELb1ELb1EEEEEEEEEvNT_6ParamsE:
        .type           _ZN7cutlass13device_kernelIN5flash11enable_sm90INS1_16FlashAttnFwdSm90INS1_25CollectiveMainloopFwdSm90ILi2EN4cute5tupleIJNS5_1CILi1EEES8_S8_EEENS6_IJNS7_ILi128EEENS7_ILi160EEENS7_ILi192EEEEEELi192ENS_12float_e4m3_tEfNS_4arch4Sm90ELb1ELb0ELb1ELb1ELb1ELb1ELb0ELb1ELb1ELb1ELb0ELb0EEENS1_21CollectiveEpilogueFwdINS6_IJSA_SC_SB_EEES9_NS_10bfloat16_tESG_Li256ELb1ELb1ELb0ELb1EEENS1_36VarlenDynamicPersistentTileSchedulerILi128ELi160ELi256ELi128ELb0ELb1ELb1ELb1ELb1ELb1EEEEEEEEEvNT_6ParamsE,@function
        .size           _ZN7cutlass13device_kernelIN5flash11enable_sm90INS1_16FlashAttnFwdSm90INS1_25CollectiveMainloopFwdSm90ILi2EN4cute5tupleIJNS5_1CILi1EEES8_S8_EEENS6_IJNS7_ILi128EEENS7_ILi160EEENS7_ILi192EEEEEELi192ENS_12float_e4m3_tEfNS_4arch4Sm90ELb1ELb0ELb1ELb1ELb1ELb1ELb0ELb1ELb1ELb1ELb0ELb0EEENS1_21CollectiveEpilogueFwdINS6_IJSA_SC_SB_EEES9_NS_10bfloat16_tESG_Li256ELb1ELb1ELb0ELb1EEENS1_36VarlenDynamicPersistentTileSchedulerILi128ELi160ELi256ELi128ELb0ELb1ELb1ELb1ELb1ELb1EEEEEEEEEvNT_6ParamsE,(.L_x_3254 - _ZN7cutlass13device_kernelIN5flash11enable_sm90INS1_16FlashAttnFwdSm90INS1_25CollectiveMainloopFwdSm90ILi2EN4cute5tupleIJNS5_1CILi1EEES8_S8_EEENS6_IJNS7_ILi128EEENS7_ILi160EEENS7_ILi192EEEEEELi192ENS_12float_e4m3_tEfNS_4arch4Sm90ELb1ELb0ELb1ELb1ELb1ELb1ELb0ELb1ELb1ELb1ELb0ELb0EEENS1_21CollectiveEpilogueFwdINS6_IJSA_SC_SB_EEES9_NS_10bfloat16_tESG_Li256ELb1ELb1ELb0ELb1EEENS1_36VarlenDynamicPersistentTileSchedulerILi128ELi160ELi256ELi128ELb0ELb1ELb1ELb1ELb1ELb1EEEEEEEEEvNT_6ParamsE)
        .other          _ZN7cutlass13device_kernelIN5flash11enable_sm90INS1_16FlashAttnFwdSm90INS1_25CollectiveMainloopFwdSm90ILi2EN4cute5tupleIJNS5_1CILi1EEES8_S8_EEENS6_IJNS7_ILi128EEENS7_ILi160EEENS7_ILi192EEEEEELi192ENS_12float_e4m3_tEfNS_4arch4Sm90ELb1ELb0ELb1ELb1ELb1ELb1ELb0ELb1ELb1ELb1ELb0ELb0EEENS1_21CollectiveEpilogueFwdINS6_IJSA_SC_SB_EEES9_NS_10bfloat16_tESG_Li256ELb1ELb1ELb0ELb1EEENS1_36VarlenDynamicPersistentTileSchedulerILi128ELi160ELi256ELi128ELb0ELb1ELb1ELb1ELb1ELb1EEEEEEEEEvNT_6ParamsE,@"STO_CUDA_ENTRY STV_DEFAULT"
_ZN7cutlass13device_kernelIN5flash11enable_sm90INS1_16FlashAttnFwdSm90INS1_25CollectiveMainloopFwdSm90ILi2EN4cute5tupleIJNS5_1CILi1EEES8_S8_EEENS6_IJNS7_ILi128EEENS7_ILi160EEENS7_ILi192EEEEEELi192ENS_12float_e4m3_tEfNS_4arch4Sm90ELb1ELb0ELb1ELb1ELb1ELb1ELb0ELb1ELb1ELb1ELb0ELb0EEENS1_21CollectiveEpilogueFwdINS6_IJSA_SC_SB_EEES9_NS_10bfloat16_tESG_Li256ELb1ELb1ELb0ELb1EEENS1_36VarlenDynamicPersistentTileSchedulerILi128ELi160ELi256ELi128ELb0ELb1ELb1ELb1ELb1ELb1EEEEEEEEEvNT_6ParamsE:
        /* <DEDUP_REMOVED lines=18> */
.L_x_2655:
[----:B------:R-:W-:Y:S05]  /*0120*/  BSYNC B0 ;  /* 0x0000000000007941 */ /* 0x000fea0003800000 */
.L_x_2654:
        /* <DEDUP_REMOVED lines=41> */
.L_x_2656:
        /* <DEDUP_REMOVED lines=22> */
.L_x_2657:
        /* <DEDUP_REMOVED lines=18> */
.L_x_2658:
        /* <DEDUP_REMOVED lines=22> */
.L_x_2659:
        /* <DEDUP_REMOVED lines=23> */
.L_x_2660:
        /* <DEDUP_REMOVED lines=8> */
.L_x_2663:
[----:B------:R-:W-:-:S08]  /*0990*/  NOP ;  /* 0x0000000000007918 */ /* 0x000fd00000000000 */
[----:B------:R-:W0:Y:S02]  /*09a0*/  USETMAXREG.TRY_ALLOC.CTAPOOL UP0, 0xe8 ;  /* 0x000000e8000079c8 */ /* 0x000e240008000600 */
[----:B0-----:R-:W-:-:S13]  /*09b0*/  PLOP3.LUT P0, PT, PT, PT, UP0, 0x80, 0x0 ;  /* 0x000000000000781c */ /* 0x001fda0003f0f008 */
[----:B------:R-:W-:Y:S05]  /*09c0*/  @!P0 BRA `(.L_x_2663) ;  /* 0xfffffffc00f08947 */ /* 0x000fea000383ffff */
[----:B------:R-:W2:Y:S01]  /*09d0*/  LDL.LU R0, [R1+0x44] ;  /* 0x0000440001007983 */ /* 0x000ea20000300800 */
[----:B------:R-:W0:Y:S01]  /*09e0*/  S2R R2, SR_TID.X ;  /* 0x0000000000027919 */ /* 0x000e220000002100 */
[----:B------:R-:W1:Y:S01]  /*09f0*/  S2UR UR38, SR_CgaCtaId ;  /* 0x00000000002679c3 */ /* 0x000e620000008800 */
[----:B------:R-:W-:Y:S01]  /*0a00*/  UMOV UR4, 0x400 ;  /* 0x0000040000047882 */ /* 0x000fe20000000000 */
[----:B0-----:R-:W-:-:S06]  /*0a10*/  SHF.R.U32.HI R2, RZ, 0x7, R2 ;  /* 0x00000007ff027819 */ /* 0x001fcc0000011602 */
[----:B------:R-:W-:Y:S06]  /*0a20*/  BAR.ARV 0x8, 0x180 ;  /* 0x0206000000007b1d */ /* 0x000fec0000002000 */
[----:B------:R-:W-:-:S13]  /*0a30*/  ISETP.NE.AND P0, PT, R2, 0x1, PT ;  /* 0x000000010200780c */ /* 0x000fda0003f05270 */
[----:B------:R-:W-:Y:S08]  /*0a40*/  @!P0 BAR.ARV 0x9, 0x100 ;  /* 0x0244000000008b1d */ /* 0x000ff00000002000 */
[----:B------:R-:W-:Y:S01]  /*0a50*/  BAR.SYNC.DEFER_BLOCKING 0x5, 0x180 ;  /* 0x0146000000007b1d */ /* 0x000fe20000010000 */
[----:B-1----:R-:W-:-:S06]  /*0a60*/  ULEA UR4, UR38, UR4, 0x18 ;  /* 0x0000000426047291 */ /* 0x002fcc000f8ec03f */
[----:B------:R-:W-:Y:S01]  /*0a70*/  IMAD.U32 R18, RZ, RZ, UR4 ;  /* 0x00000004ff127e24 */ /* 0x000fe2000f8e00ff */
[----:B------:R-:W-:-:S04]  /*0a80*/  ULDC UR4, c[0x0][0xc3c] ;  /* 0x00030f0000047ab9 */ /* 0x000fc80000000800 */
[----:B------:R-:W0:Y:S01]  /*0a90*/  LDS.128 R20, [R18+0x334d0] ;  /* 0x0334d00012147984 */ /* 0x000e220000000c00 */
[----:B------:R-:W-:Y:S06]  /*0aa0*/  BAR.ARV 0x4, 0x180 ;  /* 0x0106000000007b1d */ /* 0x000fec0000002000 */
[----:B--2---:R-:W-:-:S04]  /*0ab0*/  LOP3.LUT R0, R0, 0xfffffff7, RZ, 0xc0, !PT ;  /* 0xfffffff700007812 */ /* 0x004fc800078ec0ff */
[----:B------:R-:W-:-:S05]  /*0ac0*/  @P0 LOP3.LUT R0, R0, 0x8, RZ, 0xfc, !PT ;  /* 0x0000000800000812 */ /* 0x000fca00078efcff */
[----:B------:R1:W-:Y:S01]  /*0ad0*/  STL [R1+0x44], R0 ;  /* 0x0000440001007387 */ /* 0x0003e20000100800 */
[----:B0-----:R-:W-:-:S13]  /*0ae0*/  ISETP.GE.AND P0, PT, R23, UR4, PT ;  /* 0x0000000417007c0c */ /* 0x001fda000bf06270 */
[----:B-1----:R-:W-:Y:S05]  /*0af0*/  @P0 BRA `(.L_x_2664) ;  /* 0x0000030800380947 */ /* 0x002fea0003800000 */
[----:B------:R-:W0:Y:S01]  /*0b00*/  S2R R0, SR_TID.X ;  /* 0x0000000000007919 */ /* 0x000e220000002100 */
[----:B------:R-:W-:Y:S01]  /*0b10*/  R2UR UR48, R18 ;  /* 0x00000000123072ca */ /* 0x000fe200000e0000 */
[----:B------:R-:W-:Y:S01]  /*0b20*/  IMAD.MOV.U32 R223, RZ, RZ, RZ ;  /* 0x000000ffffdf7224 */ /* 0x000fe200078e00ff */
[----:B------:R-:W-:Y:S01]  /*0b30*/  MOV R19, RZ ;  /* 0x000000ff00137202 */ /* 0x000fe20000000f00 */
[----:B------:R-:W-:Y:S01]  /*0b40*/  ULOP3.LUT UR49, UR36, 0x1, URZ, 0xfc, !UPT ;  /* 0x0000000124317892 */ /* 0x000fe2000f8efc3f */
[----:B------:R-:W-:-:S09]  /*0b50*/  UMOV UR37, URZ ;  /* 0x0000003f00257c82 */ /* 0x000fd20008000000 */
[----:B------:R-:W-:Y:S01]  /*0b60*/  UIADD3 UR48, UR48, 0x1e200, URZ ;  /* 0x0001e20030307890 */ /* 0x000fe2000fffe03f */
[----:B0-----:R-:W-:-:S05]  /*0b70*/  VIADD R0, R0, 0xffffff80 ;  /* 0xffffff8000007836 */ /* 0x001fca0000000000 */
[----:B------:R-:W-:Y:S02]  /*0b80*/  SHF.R.S32.HI R3, RZ, 0x1f, R0 ;  /* 0x0000001fff037819 */ /* 0x000fe40000011400 */
[-C--:B------:R-:W-:Y:S02]  /*0b90*/  LEA.HI R8, R0, R0.reuse, RZ, 0x1 ;  /* 0x0000000000087211 */ /* 0x080fe400078f08ff */
[CC--:B------:R-:W-:Y:S02]  /*0ba0*/  LEA.HI R5, R3.reuse, R0.reuse, RZ, 0x5 ;  /* 0x0000000003057211 */ /* 0x0c0fe400078f28ff */
[CC--:B------:R-:W-:Y:S02]  /*0bb0*/  LEA.HI R2, R3.reuse, R0.reuse, RZ, 0x7 ;  /* 0x0000000003027211 */ /* 0x0c0fe400078f38ff */
[-C--:B------:R-:W-:Y:S01]  /*0bc0*/  LEA.HI R4, R3, R0.reuse, RZ, 0x4 ;  /* 0x0000000003047211 */ /* 0x080fe200078f20ff */
[----:B------:R-:W-:Y:S01]  /*0bd0*/  IMAD.SHL.U32 R6, R5, 0x20, RZ ;  /* 0x0000002005067824 */ /* 0x000fe200078e00ff */
[----:B------:R-:W-:-:S02]  /*0be0*/  LEA.HI R9, R3, R0, RZ, 0x2 ;  /* 0x0000000003097211 */ /* 0x000fc400078f10ff */
[----:B------:R-:W-:Y:S02]  /*0bf0*/  LOP3.LUT R5, R2, 0xffffff80, RZ, 0xc0, !PT ;  /* 0xffffff8002057812 */ /* 0x000fe400078ec0ff */
[----:B------:R-:W-:Y:S02]  /*0c00*/  LOP3.LUT R3, R4, 0x3fffff0, RZ, 0xc0, !PT ;  /* 0x03fffff004037812 */ /* 0x000fe400078ec0ff */
[----:B------:R-:W-:Y:S01]  /*0c10*/  LOP3.LUT R11, R9, 0xfffffffc, RZ, 0xc0, !PT ;  /* 0xfffffffc090b7812 */ /* 0x000fe200078ec0ff */
[----:B------:R-:W-:Y:S01]  /*0c20*/  IMAD.IADD R10, R0, 0x1, -R5 ;  /* 0x00000001000a7824 */ /* 0x000fe200078e0a05 */
[----:B------:R-:W-:Y:S01]  /*0c30*/  LOP3.LUT R7, R8, 0xfffffffe, RZ, 0xc0, !PT ;  /* 0xfffffffe08077812 */ /* 0x000fe200078ec0ff */
[----:B------:R-:W-:Y:S01]  /*0c40*/  IMAD.IADD R5, R0, 0x1, -R3 ;  /* 0x0000000100057824 */ /* 0x000fe200078e0a03 */
[----:B------:R-:W-:Y:S01]  /*0c50*/  LOP3.LUT R6, R6, 0xfffffc00, RZ, 0xc0, !PT ;  /* 0xfffffc0006067812 */ /* 0x000fe200078ec0ff */
[C---:B------:R-:W-:Y:S01]  /*0c60*/  IMAD.IADD R11, R0.reuse, 0x1, -R11 ;  /* 0x00000001000b7824 */ /* 0x040fe200078e0a0b */
[----:B------:R-:W-:-:S02]  /*0c70*/  IADD3 R16, R0, -R7, RZ ;  /* 0x8000000700107210 */ /* 0x000fc40007ffe0ff */
[--C-:B------:R-:W-:Y:S01]  /*0c80*/  SHF.R.S32.HI R0, RZ, 0x2, R9.reuse ;  /* 0x00000002ff007819 */ /* 0x100fe20000011409 */
[----:B------:R-:W-:Y:S01]  /*0c90*/  IMAD R7, R5, 0x40, R6 ;  /* 0x0000004005077824 */ /* 0x000fe200078e0206 */
[----:B------:R-:W-:Y:S02]  /*0ca0*/  SHF.R.S32.HI R9, RZ, 0x1f, R9 ;  /* 0x0000001fff097819 */ /* 0x000fe40000011409 */
[----:B------:R-:W-:Y:S02]  /*0cb0*/  SHF.R.S32.HI R12, RZ, 0x1, R8 ;  /* 0x00000001ff0c7819 */ /* 0x000fe40000011408 */
[----:B------:R-:W-:Y:S02]  /*0cc0*/  LEA.HI R9, R9, R0, RZ, 0x2 ;  /* 0x0000000009097211 */ /* 0x000fe400078f10ff */
[----:B------:R-:W-:Y:S02]  /*0cd0*/  SHF.R.S32.HI R5, RZ, 0x4, R4 ;  /* 0x00000004ff057819 */ /* 0x000fe40000011404 */
[----:B------:R-:W-:-:S02]  /*0ce0*/  LOP3.LUT R9, R9, 0xfffffffc, RZ, 0xc0, !PT ;  /* 0xfffffffc09097812 */ /* 0x000fc400078ec0ff */
[----:B------:R-:W-:Y:S02]  /*0cf0*/  SHF.R.S32.HI R3, RZ, 0x7, R2 ;  /* 0x00000007ff037819 */ /* 0x000fe40000011402 */
[----:B------:R-:W-:Y:S01]  /*0d00*/  LEA.HI R8, R8, R12, RZ, 0x1 ;  /* 0x0000000c08087211 */ /* 0x000fe200078f08ff */
[----:B------:R-:W-:Y:S01]  /*0d10*/  IMAD.IADD R9, R0, 0x1, -R9 ;  /* 0x0000000100097824 */ /* 0x000fe200078e0a09 */
[----:B------:R-:W-:Y:S02]  /*0d20*/  LEA.HI R4, R4, R5, RZ, 0x1 ;  /* 0x0000000504047211 */ /* 0x000fe400078f08ff */
[----:B------:R-:W-:Y:S01]  /*0d30*/  LEA.HI R2, R2, R3, RZ, 0x1 ;  /* 0x0000000302027211 */ /* 0x000fe200078f08ff */
[----:B------:R-:W-:Y:S01]  /*0d40*/  IMAD.SHL.U32 R9, R9, 0x80, RZ ;  /* 0x0000008009097824 */ /* 0x000fe200078e00ff */
[----:B------:R-:W-:Y:S02]  /*0d50*/  LOP3.LUT R8, R8, 0x3fffffe, RZ, 0xc0, !PT ;  /* 0x03fffffe08087812 */ /* 0x000fe400078ec0ff */
[----:B------:R-:W-:-:S02]  /*0d60*/  LEA.HI R0, R11, R11, RZ, 0x1 ;  /* 0x0000000b0b007211 */ /* 0x000fc400078f08ff */
[----:B------:R-:W-:Y:S01]  /*0d70*/  LOP3.LUT R4, R4, 0x1ffffffe, RZ, 0xc0, !PT ;  /* 0x1ffffffe04047812 */ /* 0x000fe200078ec0ff */
[----:B------:R-:W-:Y:S01]  /*0d80*/  IMAD.IADD R8, R12, 0x1, -R8 ;  /* 0x000000010c087824 */ /* 0x000fe200078e0a08 */
[----:B------:R-:W-:Y:S01]  /*0d90*/  LOP3.LUT R2, R2, 0x3fffffe, RZ, 0xc0, !PT ;  /* 0x03fffffe02027812 */ /* 0x000fe200078ec0ff */
[----:B------:R-:W-:Y:S01]  /*0da0*/  VIADD R12, R12, 0x80 ;  /* 0x000000800c0c7836 */ /* 0x000fe20000000000 */
[----:B------:R-:W-:Y:S01]  /*0db0*/  LOP3.LUT R6, R0, 0x1ffffffe, RZ, 0xc0, !PT ;  /* 0x1ffffffe00067812 */ /* 0x000fe200078ec0ff */
[----:B------:R-:W-:Y:S01]  /*0dc0*/  IMAD.IADD R4, R5, 0x1, -R4 ;  /* 0x0000000105047824 */ /* 0x000fe200078e0a04 */
[----:B------:R-:W-:Y:S01]  /*0dd0*/  IADD3 R2, R3, -R2, RZ ;  /* 0x8000000203027210 */ /* 0x000fe20007ffe0ff */
[----:B------:R-:W-:Y:S01]  /*0de0*/  IMAD R8, R5, 0x8, R8 ;  /* 0x0000000805087824 */ /* 0x000fe200078e0208 */
[----:B------:R-:W-:Y:S02]  /*0df0*/  SHF.R.S32.HI R3, RZ, 0x1f, R10 ;  /* 0x0000001fff037819 */ /* 0x000fe4000001140a */
[----:B------:R-:W-:Y:S01]  /*0e00*/  IADD3 R11, R11, -R6, RZ ;  /* 0x800000060b0b7210 */ /* 0x000fe20007ffe0ff */
[----:B------:R-:W-:Y:S01]  /*0e10*/  IMAD R6, R4, 0x8, R7 ;  /* 0x0000000804067824 */ /* 0x000fe200078e0207 */
[----:B------:R-:W-:-:S02]  /*0e20*/  SHF.R.S32.HI R7, RZ, 0x1f, R12 ;  /* 0x0000001fff077819 */ /* 0x000fc4000001140c */
[----:B------:R-:W-:Y:S02]  /*0e30*/  LEA.HI R0, R3, R10, RZ, 0x2 ;  /* 0x0000000a03007211 */ /* 0x000fe400078f10ff */
[----:B------:R0:W-:Y:S01]  /*0e40*/  STL [R1+0x70], R6 ;  /* 0x0000700601007387 */ /* 0x0001e20000100800 */
[----:B------:R-:W-:Y:S02]  /*0e50*/  LEA.HI R7, R7, R12, RZ, 0x3 ;  /* 0x0000000c07077211 */ /* 0x000fe400078f18ff */
[--C-:B------:R-:W-:Y:S02]  /*0e60*/  SHF.R.S32.HI R4, RZ, 0x2, R0.reuse ;  /* 0x00000002ff047819 */ /* 0x100fe40000011400 */
[----:B------:R-:W-:Y:S01]  /*0e70*/  SHF.R.S32.HI R5, RZ, 0x1f, R0 ;  /* 0x0000001fff057819 */ /* 0x000fe20000011400 */
[----:B------:R-:W-:Y:S01]  /*0e80*/  IMAD.SHL.U32 R7, R7, 0x40, RZ ;  /* 0x0000004007077824 */ /* 0x000fe200078e00ff */
[----:B------:R-:W-:Y:S02]  /*0e90*/  LOP3.LUT R13, R0, 0x7ffffffc, RZ, 0xc0, !PT ;  /* 0x7ffffffc000d7812 */ /* 0x000fe400078ec0ff */
[----:B------:R-:W-:-:S02]  /*0ea0*/  LEA.HI R5, R5, R4, RZ, 0x3 ;  /* 0x0000000405057211 */ /* 0x000fc400078f18ff */
[----:B0-----:R-:W-:Y:S02]  /*0eb0*/  LEA.HI R6, R12, R12, RZ, 0x1 ;  /* 0x0000000c0c067211 */ /* 0x001fe400078f08ff */
[----:B------:R-:W-:Y:S01]  /*0ec0*/  LEA.HI R3, R3, R10, RZ, 0x5 ;  /* 0x0000000a03037211 */ /* 0x000fe200078f28ff */
[----:B------:R-:W-:Y:S01]  /*0ed0*/  IMAD.IADD R10, R10, 0x1, -R13 ;  /* 0x000000010a0a7824 */ /* 0x000fe200078e0a0d */
[----:B------:R-:W-:Y:S02]  /*0ee0*/  LOP3.LUT R0, R6, 0x3fffffe, RZ, 0xc0, !PT ;  /* 0x03fffffe06007812 */ /* 0x000fe400078ec0ff */
[C---:B------:R-:W-:Y:S01]  /*0ef0*/  SHF.L.U32 R226, R16.reuse, 0x3, RZ ;  /* 0x0000000310e27819 */ /* 0x040fe200000006ff */
[----:B------:R-:W-:Y:S01]  /*0f00*/  IMAD.SHL.U32 R16, R16, 0x10, RZ ;  /* 0x0000001010107824 */ /* 0x000fe200078e00ff */
[----:B------:R-:W-:Y:S01]  /*0f10*/  LOP3.LUT R5, R5, 0xfffffff8, RZ, 0xc0, !PT ;  /* 0xfffffff805057812 */ /* 0x000fe200078ec0ff */
[----:B------:R-:W-:Y:S01]  /*0f20*/  IMAD.IADD R0, R12, 0x1, -R0 ;  /* 0x000000010c007824 */ /* 0x000fe200078e0a00 */
[----:B------:R-:W-:Y:S01]  /*0f30*/  LOP3.LUT R7, R7, 0xfffffe00, RZ, 0xc0, !PT ;  /* 0xfffffe0007077812 */ /* 0x000fe200078ec0ff */
[----:B------:R0:W-:Y:S01]  /*0f40*/  STL [R1+0x54], R10 ;  /* 0x0000540a01007387 */ /* 0x0001e20000100800 */
[----:B------:R-:W-:Y:S01]  /*0f50*/  SHF.R.S32.HI R3, RZ, 0x5, R3 ;  /* 0x00000005ff037819 */ /* 0x000fe20000011403 */
[----:B------:R-:W-:Y:S01]  /*0f60*/  IMAD.IADD R4, R4, 0x1, -R5 ;  /* 0x0000000104047824 */ /* 0x000fe200078e0a05 */
[----:B------:R-:W-:Y:S01]  /*0f70*/  LEA R0, R0, R7, 0x6 ;  /* 0x0000000700007211 */ /* 0x000fe200078e30ff */
[C---:B------:R-:W-:Y:S01]  /*0f80*/  VIADD R5, R226.reuse, 0x40 ;  /* 0x00000040e2057836 */ /* 0x040fe20000000000 */
[----:B------:R-:W-:Y:S01]  /*0f90*/  LOP3.LUT R13, R9, 0x180, RZ, 0xc0, !PT ;  /* 0x00000180090d7812 */ /* 0x000fe200078ec0ff */
[----:B------:R-:W-:Y:S01]  /*0fa0*/  IMAD R3, R3, 0x10, R4 ;  /* 0x0000001003037824 */ /* 0x000fe200078e0204 */
[----:B------:R-:W-:Y:S01]  /*0fb0*/  SHF.R.S32.HI R6, RZ, 0x1, R6 ;  /* 0x00000001ff067819 */ /* 0x000fe20000011406 */
[C---:B------:R-:W-:Y:S01]  /*0fc0*/  IMAD.IADD R225, R226.reuse, 0x1, R5 ;  /* 0x00000001e2e17824 */ /* 0x040fe200078e0205 */
[----:B------:R-:W-:Y:S01]  /*0fd0*/  SHF.R.U32.HI R12, RZ, 0x3, R13 ;  /* 0x00000003ff0c7819 */ /* 0x000fe2000001160d */
[----:B0-----:R-:W-:Y:S01]  /*0fe0*/  VIADD R10, R226, 0x20 ;  /* 0x00000020e20a7836 */ /* 0x001fe20000000000 */
[----:B------:R-:W-:Y:S01]  /*0ff0*/  IADD3 R222, R16, 0xa0, RZ ;  /* 0x000000a010de7810 */ /* 0x000fe20007ffe0ff */
[----:B------:R-:W-:Y:S01]  /*1000*/  IMAD R2, R2, 0x40, R3 ;  /* 0x0000004002027824 */ /* 0x000fe200078e0203 */
[----:B------:R-:W-:Y:S01]  /*1010*/  SHF.R.S32.HI R17, RZ, 0x1f, R16 ;  /* 0x0000001fff117819 */ /* 0x000fe20000011410 */
[C---:B------:R-:W-:Y:S01]  /*1020*/  IMAD.IADD R224, R226.reuse, 0x1, R10 ;  /* 0x00000001e2e07824 */ /* 0x040fe200078e020a */
[----:B------:R0:W-:Y:S01]  /*1030*/  STL [R1+0x20], R10 ;  /* 0x0000200a01007387 */ /* 0x0001e20000100800 */
[----:B------:R-:W-:-:S02]  /*1040*/  VIADD R3, R226, 0x10 ;  /* 0x00000010e2037836 */ /* 0x000fc40000000000 */
[C---:B------:R-:W-:Y:S01]  /*1050*/  VIADD R221, R16.reuse, 0x60 ;  /* 0x0000006010dd7836 */ /* 0x040fe20000000000 */
[----:B------:R1:W-:Y:S01]  /*1060*/  STL [R1+0x3c], R0 ;  /* 0x00003c0001007387 */ /* 0x0003e20000100800 */
[----:B------:R-:W-:Y:S02]  /*1070*/  VIADD R220, R16, 0x80 ;  /* 0x0000008010dc7836 */ /* 0x000fe40000000000 */
[----:B------:R-:W-:Y:S01]  /*1080*/  IMAD.SHL.U32 R6, R6, 0x80, RZ ;  /* 0x0000008006067824 */ /* 0x000fe200078e00ff */
[----:B------:R2:W-:Y:S01]  /*1090*/  STL [R1+0x1c], R5 ;  /* 0x00001c0501007387 */ /* 0x0005e20000100800 */
[----:B0-----:R-:W-:Y:S02]  /*10a0*/  SHF.L.U32 R10, R8, 0x6, RZ ;  /* 0x00000006080a7819 */ /* 0x001fe400000006ff */
[----:B-1----:R-:W-:-:S03]  /*10b0*/  SHF.R.S32.HI R0, RZ, 0x1f, R225 ;  /* 0x0000001fff007819 */ /* 0x002fc600000114e1 */
[----:B------:R-:W-:Y:S01]  /*10c0*/  STL [R1+0x34], R10 ;  /* 0x0000340a01007387 */ /* 0x000fe20000100800 */
[----:B--2---:R-:W-:-:S03]  /*10d0*/  SHF.R.S32.HI R5, RZ, 0x1f, R224 ;  /* 0x0000001fff057819 */ /* 0x004fc600000114e0 */
[----:B------:R-:W-:Y:S01]  /*10e0*/  STL [R1+0x2c], R13 ;  /* 0x00002c0d01007387 */ /* 0x000fe20000100800 */
[CC--:B------:R-:W-:Y:S02]  /*10f0*/  LEA.HI R7, R0.reuse, R225.reuse, RZ, 0x6 ;  /* 0x000000e100077211 */ /* 0x0c0fe400078f30ff */
[CC--:B------:R-:W-:Y:S01]  /*1100*/  LEA.HI R4, R5.reuse, R224.reuse, RZ, 0x6 ;  /* 0x000000e005047211 */ /* 0x0c0fe200078f30ff */
[----:B------:R-:W-:Y:S01]  /*1110*/  STL [R1+0x30], R12 ;  /* 0x0000300c01007387 */ /* 0x000fe20000100800 */
[----:B------:R-:W-:Y:S01]  /*1120*/  LEA.HI R5, R5, R224, RZ, 0x4 ;  /* 0x000000e005057211 */ /* 0x000fe200078f20ff */
[----:B------:R-:W-:Y:S01]  /*1130*/  IMAD.SHL.U32 R9, R7, 0x80, RZ ;  /* 0x0000008007097824 */ /* 0x000fe200078e00ff */
[----:B------:R-:W-:Y:S01]  /*1140*/  LEA.HI R229, R0, R225, RZ, 0x4 ;  /* 0x000000e100e57211 */ /* 0x000fe200078f20ff */
[----:B------:R-:W-:Y:S01]  /*1150*/  IMAD.SHL.U32 R4, R4, 0x80, RZ ;  /* 0x0000008004047824 */ /* 0x000fe200078e00ff */
[C---:B------:R-:W-:Y:S02]  /*1160*/  LOP3.LUT R0, R13.reuse, 0x30, R5, 0xf8, !PT ;  /* 0x000000300d007812 */ /* 0x040fe400078ef805 */
[----:B------:R-:W-:-:S02]  /*1170*/  LOP3.LUT R8, R13, 0x30, R229, 0xf8, !PT ;  /* 0x000000300d087812 */ /* 0x000fc400078ef8e5 */
[-C--:B------:R-:W-:Y:S01]  /*1180*/  LOP3.LUT R7, R0, R12.reuse, RZ, 0x3c, !PT ;  /* 0x0000000c00077212 */ /* 0x080fe200078e3cff */
[----:B------:R-:W-:Y:S01]  /*1190*/  IMAD R0, R11, 0x8, R2 ;  /* 0x000000080b007824 */ /* 0x000fe200078e0202 */
[----:B------:R-:W-:Y:S01]  /*11a0*/  LOP3.LUT R4, R4, 0xffffe000, RZ, 0xc0, !PT ;  /* 0xffffe00004047812 */ /* 0x000fe200078ec0ff */
[----:B------:R-:W-:Y:S01]  /*11b0*/  VIADD R2, R226, 0x50 ;  /* 0x00000050e2027836 */ /* 0x000fe20000000000 */
[----:B------:R-:W-:Y:S02]  /*11c0*/  LOP3.LUT R9, R9, 0xffffe000, RZ, 0xc0, !PT ;  /* 0xffffe00009097812 */ /* 0x000fe400078ec0ff */
[----:B------:R0:W-:Y:S01]  /*11d0*/  STL [R1+0x58], R0 ;  /* 0x0000580001007387 */ /* 0x0001e20000100800 */
[----:B------:R-:W-:Y:S02]  /*11e0*/  LOP3.LUT R8, R8, R12, RZ, 0x3c, !PT ;  /* 0x0000000c08087212 */ /* 0x000fe400078e3cff */
[----:B------:R-:W-:Y:S01]  /*11f0*/  IADD3 R7, R7, R10, R4 ;  /* 0x0000000a07077210 */ /* 0x000fe20007ffe004 */
[----:B------:R-:W-:Y:S01]  /*1200*/  STL [R1+0x14], RZ ;  /* 0x000014ff01007387 */ /* 0x000fe20000100800 */
[----:B------:R-:W-:-:S02]  /*1210*/  SHF.R.S32.HI R4, RZ, 0x1f, R220 ;  /* 0x0000001fff047819 */ /* 0x000fc400000114dc */
[----:B------:R-:W-:Y:S01]  /*1220*/  IADD3 R9, R8, R10, R9 ;  /* 0x0000000a08097210 */ /* 0x000fe20007ffe009 */
[----:B------:R-:W-:Y:S01]  /*1230*/  STL [R1], RZ ;  /* 0x000000ff01007387 */ /* 0x000fe20000100800 */
[----:B------:R-:W-:Y:S01]  /*1240*/  SHF.R.S32.HI R228, RZ, 0x4, R5 ;  /* 0x00000004ffe47819 */ /* 0x000fe20000011405 */
[----:B0-----:R-:W-:Y:S01]  /*1250*/  VIADD R0, R226, 0x30 ;  /* 0x00000030e2007836 */ /* 0x001fe20000000000 */
[----:B------:R-:W-:Y:S01]  /*1260*/  SHF.R.S32.HI R229, RZ, 0x4, R229 ;  /* 0x00000004ffe57819 */ /* 0x000fe200000114e5 */
[----:B------:R0:W-:Y:S04]  /*1270*/  STL [R1+0x18], R3 ;  /* 0x0000180301007387 */ /* 0x0001e80000100800 */
[----:B------:R1:W-:Y:S04]  /*1280*/  STL [R1+0x24], R0 ;  /* 0x0000240001007387 */ /* 0x0003e80000100800 */
[----:B------:R2:W-:Y:S01]  /*1290*/  STL [R1+0x28], R2 ;  /* 0x0000280201007387 */ /* 0x0005e20000100800 */
[----:B0-----:R-:W-:-:S02]  /*12a0*/  SHF.R.S32.HI R3, RZ, 0x1f, R221 ;  /* 0x0000001fff037819 */ /* 0x001fc400000114dd */
[----:B-1----:R-:W-:-:S03]  /*12b0*/  LOP3.LUT R0, R13, 0x30, R16, 0xf8, !PT ;  /* 0x000000300d007812 */ /* 0x002fc600078ef810 */
[----:B------:R0:W-:Y:S01]  /*12c0*/  STL [R1+0xc], R3 ;  /* 0x00000c0301007387 */ /* 0x0001e20000100800 */
[----:B--2---:R-:W-:-:S03]  /*12d0*/  SHF.R.S32.HI R2, RZ, 0x1f, R222 ;  /* 0x0000001fff027819 */ /* 0x004fc600000114de */
[----:B------:R-:W-:Y:S04]  /*12e0*/  STL [R1+0x8], R4 ;  /* 0x0000080401007387 */ /* 0x000fe80000100800 */
[----:B------:R1:W-:Y:S01]  /*12f0*/  STL [R1+0x4], R2 ;  /* 0x0000040201007387 */ /* 0x0003e20000100800 */
[----:B0-----:R-:W-:Y:S02]  /*1300*/  LOP3.LUT R3, R0, R12, RZ, 0x3c, !PT ;  /* 0x0000000c00037212 */ /* 0x001fe400078e3cff */
[----:B------:R-:W-:Y:S02]  /*1310*/  LOP3.LUT R0, R6, 0x180, RZ, 0xc0, !PT ;  /* 0x0000018006007812 */ /* 0x000fe400078ec0ff */
[----:B------:R-:W-:-:S03]  /*1320*/  IADD3 R3, R18, R10, R3 ;  /* 0x0000000a12037210 */ /* 0x000fc60007ffe003 */
[----:B------:R0:W-:Y:S01]  /*1330*/  STL [R1+0x38], R0 ;  /* 0x0000380001007387 */ /* 0x0001e20000100800 */
[----:B-1----:R-:W-:-:S03]  /*1340*/  IADD3 R2, R18, R7, RZ ;  /* 0x0000000712027210 */ /* 0x002fc60007ffe0ff */
[----:B------:R1:W-:Y:S04]  /*1350*/  STL [R1+0x6c], R3 ;  /* 0x00006c0301007387 */ /* 0x0003e80000100800 */
[----:B------:R1:W-:Y:S01]  /*1360*/  STL [R1+0x68], R2 ;  /* 0x0000680201007387 */ /* 0x0003e20000100800 */
[----:B0-----:R-:W-:-:S05]  /*1370*/  IMAD.IADD R0, R18, 0x1, R9 ;  /* 0x0000000112007824 */ /* 0x001fca00078e0209 */
[----:B------:R1:W-:Y:S02]  /*1380*/  STL [R1+0x64], R0 ;  /* 0x0000640001007387 */ /* 0x0003e40000100800 */
.L_x_2876:
[----:B01-3--:R-:W0:Y:S02]  /*1390*/  LDC.64 R2, c[0x0][0xc88] ;  /* 0x00032200ff027b82 */ /* 0x00be240000000a00 */
[----:B0-----:R-:W-:-:S05]  /*13a0*/  IMAD.WIDE R2, R23, 0x4, R2 ;  /* 0x0000000417027825 */ /* 0x001fca00078e0202 */
[----:B--2---:R-:W2:Y:S01]  /*13b0*/  LDG.E R11, desc[UR54][R2.64] ;  /* 0x00000036020b7981 */ /* 0x004ea2000c1e1900 */
[----:B------:R-:W-:Y:S05]  /*13c0*/  YIELD ;  /* 0x0000000000007946 */ /* 0x000fea0003800000 */
[----:B------:R-:W-:Y:S01]  /*13d0*/  ULDC.64 UR4, c[0x0][0xa28] ;  /* 0x00028a0000047ab9 */ /* 0x000fe20000000a00 */
[----:B------:R-:W-:Y:S01]  /*13e0*/  ULDC.64 UR8, c[0x0][0xa18] ;  /* 0x0002860000087ab9 */ /* 0x000fe20000000a00 */
[----:B------:R-:W-:Y:S01]  /*13f0*/  ISETP.NE.U32.AND P1, PT, RZ, UR4, PT ;  /* 0x00000004ff007c0c */ /* 0x000fe2000bf25070 */
[----:B------:R-:W-:Y:S01]  /*1400*/  ULDC.64 UR6, c[0x0][0xa08] ;  /* 0x0002820000067ab9 */ /* 0x000fe20000000a00 */
[----:B------:R-:W-:Y:S01]  /*1410*/  IMAD.MOV.U32 R122, RZ, RZ, RZ ;  /* 0x000000ffff7a7224 */ /* 0x000fe200078e00ff */
[----:B------:R-:W-:-:S02]  /*1420*/  ISETP.NE.U32.AND P0, PT, RZ, UR6, PT ;  /* 0x00000006ff007c0c */ /* 0x000fc4000bf05070 */
[----:B------:R-:W-:Y:S02]  /*1430*/  ISETP.NE.AND.EX P1, PT, RZ, UR5, PT, P1 ;  /* 0x00000005ff007c0c */ /* 0x000fe4000bf25310 */
[----:B------:R-:W-:Y:S02]  /*1440*/  ISETP.NE.AND.EX P0, PT, RZ, UR7, PT, P0 ;  /* 0x00000007ff007c0c */ /* 0x000fe4000bf05300 */
[----:B--2---:R-:W-:Y:S01]  /*1450*/  SHF.R.S32.HI R0, RZ, 0x1f, R11 ;  /* 0x0000001fff007819 */ /* 0x004fe2000001140b */
[----:B------:R-:W-:Y:S08]  /*1460*/  STL [R1+0x50], R11 ;  /* 0x0000500b01007387 */ /* 0x000ff00000100800 */
[C---:B------:R-:W-:Y:S01]  /*1470*/  @P1 LEA R4, P2, R11.reuse, UR4, 0x2 ;  /* 0x000000040b041c11 */ /* 0x040fe2000f8410ff */
[C---:B------:R-:W-:Y:S01]  /*1480*/  IMAD.SHL.U32 R26, R11.reuse, 0x4, RZ ;  /* 0x000000040b1a7824 */ /* 0x040fe200078e00ff */
[C-C-:B------:R-:W-:Y:S01]  /*1490*/  SHF.L.U64.HI R27, R11.reuse, 0x2, R0.reuse ;  /* 0x000000020b1b7819 */ /* 0x140fe20000010200 */
[----:B------:R0:W-:Y:S01]  /*14a0*/  STL [R1+0x60], R0 ;  /* 0x0000600001007387 */ /* 0x0001e20000100800 */
[----:B------:R-:W-:-:S02]  /*14b0*/  @P1 LEA.HI.X R5, R11, UR5, R0, 0x2, P2 ;  /* 0x000000050b051c11 */ /* 0x000fc400090f1400 */
[----:B------:R-:W-:Y:S01]  /*14c0*/  ISETP.NE.U32.AND P2, PT, RZ, UR8, PT ;  /* 0x00000008ff007c0c */ /* 0x000fe2000bf45070 */
[----:B------:R-:W-:Y:S01]  /*14d0*/  ULDC UR4, c[0x0][0x288] ;  /* 0x0000a20000047ab9 */ /* 0x000fe20000000800 */
[----:B------:R-:W-:Y:S02]  /*14e0*/  IADD3 R8, P3, R26, UR6, RZ ;  /* 0x000000061a087c10 */ /* 0x000fe4000ff7e0ff */
[----:B------:R-:W-:Y:S01]  /*14f0*/  ISETP.NE.AND.EX P2, PT, RZ, UR9, PT, P2 ;  /* 0x00000009ff007c0c */ /* 0x000fe2000bf45320 */
[----:B0-----:R-:W-:Y:S01]  /*1500*/  IMAD.MOV.U32 R0, RZ, RZ, RZ ;  /* 0x000000ffff007224 */ /* 0x001fe200078e00ff */
[----:B------:R-:W-:Y:S01]  /*1510*/  MOV R2, UR4 ;  /* 0x0000000400027c02 */ /* 0x000fe20008000f00 */
[----:B------:R-:W-:Y:S01]  /*1520*/  ULDC.64 UR4, c[0x0][0x418] ;  /* 0x0001060000047ab9 */ /* 0x000fe20000000a00 */
[----:B------:R-:W-:-:S03]  /*1530*/  IADD3.X R9, R27, UR7, RZ, P3, !PT ;  /* 0x000000071b097c10 */ /* 0x000fc60009ffe4ff */
[----:B------:R0:W5:Y:S06]  /*1540*/  @P1 LDG.E R0, desc[UR54][R4.64] ;  /* 0x0000003604001981 */ /* 0x00016c000c1e1900 */
[----:B------:R-:W-:Y:S01]  /*1550*/  @P2 IADD3 R6, P1, R26, UR8, RZ ;  /* 0x000000081a062c10 */ /* 0x000fe2000ff3e0ff */
[----:B------:R0:W5:Y:S03]  /*1560*/  @P0 LDG.E R122, desc[UR54][R8.64] ;  /* 0x00000036087a0981 */ /* 0x000166000c1e1900 */
[----:B------:R-:W-:-:S05]  /*1570*/  @P2 IADD3.X R7, R27, UR9, RZ, P1, !PT ;  /* 0x000000091b072c10 */ /* 0x000fca0008ffe4ff */
[----:B------:R-:W2:Y:S01]  /*1580*/  @P2 LDG.E R2, desc[UR54][R6.64] ;  /* 0x0000003606022981 */ /* 0x000ea2000c1e1900 */
[----:B------:R-:W-:Y:S01]  /*1590*/  UISETP.NE.U32.AND UP0, UPT, UR4, URZ, UPT ;  /* 0x0000003f0400728c */ /* 0x000fe2000bf05070 */
[----:B------:R-:W-:Y:S02]  /*15a0*/  IMAD.MOV.U32 R23, RZ, RZ, R11 ;  /* 0x000000ffff177224 */ /* 0x000fe400078e000b */
[----:B------:R-:W-:Y:S01]  /*15b0*/  ULDC UR4, c[0x0][0x424] ;  /* 0x0001090000047ab9 */ /* 0x000fe20000000800 */
[----:B------:R-:W-:-:S03]  /*15c0*/  UISETP.NE.AND.EX UP0, UPT, UR5, URZ, UPT, UP0 ;  /* 0x0000003f0500728c */ /* 0x000fc6000bf05300 */
[----:B------:R-:W-:Y:S01]  /*15d0*/  ULDC UR5, c[0x0][0x2f0] ;  /* 0x0000bc0000057ab9 */ /* 0x000fe20000000800 */
[----:B------:R-:W-:-:S04]  /*15e0*/  USEL UR4, UR4, 0x1, UP0 ;  /* 0x0000000104047887 */ /* 0x000fc80008000000 */
[----:B------:R-:W-:-:S03]  /*15f0*/  UIMAD UR4, UR4, UR5, URZ ;  /* 0x00000005040472a4 */ /* 0x000fc6000f8e023f */
[----:B------:R-:W-:-:S03]  /*1600*/  ULDC UR5, c[0x0][0x348] ;  /* 0x0000d20000057ab9 */ /* 0x000fc60000000800 */
[----:B------:R-:W-:Y:S01]  /*1610*/  IMAD.U32 R25, RZ, RZ, UR4 ;  /* 0x00000004ff197e24 */ /* 0x000fe2000f8e00ff */
[----:B--2---:R1:W-:Y:S01]  /*1620*/  STL [R1+0x48], R2 ;  /* 0x0000480201007387 */ /* 0x0043e20000100800 */
[----:B------:R-:W-:Y:S02]  /*1630*/  IMAD.MOV.U32 R10, RZ, RZ, R2 ;  /* 0x000000ffff0a7224 */ /* 0x000fe400078e0002 */
[----:B-1----:R-:W-:Y:S01]  /*1640*/  IMAD.U32 R2, RZ, RZ, UR5 ;  /* 0x00000005ff027e24 */ /* 0x002fe2000f8e00ff */
[----:B0---4-:R-:W-:Y:S06]  /*1650*/  @P2 BRA `(.L_x_2665) ;  /* 0x0000000000282947 */ /* 0x011fec0003800000 */
[----:B------:R-:W-:Y:S02]  /*1660*/  ULDC.64 UR4, c[0x0][0xa00] ;  /* 0x0002800000047ab9 */ /* 0x000fe40000000a00 */
[----:B------:R-:W-:-:S04]  /*1670*/  ISETP.NE.U32.AND P1, PT, RZ, UR4, PT ;  /* 0x00000004ff007c0c */ /* 0x000fc8000bf25070 */
[----:B------:R-:W-:-:S13]  /*1680*/  ISETP.NE.AND.EX P1, PT, RZ, UR5, PT, P1 ;  /* 0x00000005ff007c0c */ /* 0x000fda000bf25310 */
[----:B------:R-:W-:Y:S05]  /*1690*/  @!P1 BRA `(.L_x_2665) ;  /* 0x0000000000189947 */ /* 0x000fea0003800000 */
[----:B------:R-:W0:Y:S02]  /*16a0*/  LDC.64 R4, c[0x0][0xa00] ;  /* 0x00028000ff047b82 */ /* 0x000e240000000a00 */
[----:B0-----:R-:W-:-:S05]  /*16b0*/  IMAD.WIDE R4, R23, 0x4, R4 ;  /* 0x0000000417047825 */ /* 0x001fca00078e0204 */
[----:B------:R-:W2:Y:S04]  /*16c0*/  LDG.E R3, desc[UR54][R4.64] ;  /* 0x0000003604037981 */ /* 0x000ea8000c1e1900 */
[----:B------:R-:W2:Y:S02]  /*16d0*/  LDG.E R6, desc[UR54][R4.64+0x4] ;  /* 0x0000043604067981 */ /* 0x000ea4000c1e1900 */
[----:B--2---:R-:W-:-:S05]  /*16e0*/  IADD3 R10, -R3, R6, RZ ;  /* 0x00000006030a7210 */ /* 0x004fca0007ffe1ff */
[----:B------:R0:W-:Y:S02]  /*16f0*/  STL [R1+0x48], R10 ;  /* 0x0000480a01007387 */ /* 0x0001e40000100800 */
.L_x_2665:
[----:B------:R-:W-:Y:S01]  /*1700*/  ULDC.64 UR4, c[0x0][0xa20] ;  /* 0x0002880000047ab9 */ /* 0x000fe20000000a00 */
[----:B------:R1:W-:Y:S01]  /*1710*/  STL [R1+0x5c], R22 ;  /* 0x00005c1601007387 */ /* 0x0003e20000100800 */
[----:B------:R-:W-:-:S04]  /*1720*/  ISETP.NE.U32.AND P1, PT, RZ, UR4, PT ;  /* 0x00000004ff007c0c */ /* 0x000fc8000bf25070 */
[----:B------:R-:W-:-:S13]  /*1730*/  ISETP.NE.AND.EX P1, PT, RZ, UR5, PT, P1 ;  /* 0x00000005ff007c0c */ /* 0x000fda000bf25310 */
[----:B-1----:R-:W-:Y:S05]  /*1740*/  @!P1 BRA `(.L_x_2666) ;  /* 0x0000000000109947 */ /* 0x002fea0003800000 */
[----:B------:R-:W-:-:S04]  /*1750*/  IADD3 R4, P0, R26, UR4, RZ ;  /* 0x000000041a047c10 */ /* 0x000fc8000ff1e0ff */
[----:B------:R-:W-:-:S05]  /*1760*/  IADD3.X R5, R27, UR5, RZ, P0, !PT ;  /* 0x000000051b057c10 */ /* 0x000fca00087fe4ff */
[----:B------:R1:W5:Y:S01]  /*1770*/  LDG.E R25, desc[UR54][R4.64] ;  /* 0x0000003604197981 */ /* 0x000362000c1e1900 */
[----:B------:R-:W-:Y:S05]  /*1780*/  BRA `(.L_x_2667) ;  /* 0x0000000000107947 */ /* 0x000fea0003800000 */
.L_x_2666:
[----:B------:R-:W-:Y:S05]  /*1790*/  @!P0 BRA `(.L_x_2667) ;  /* 0x00000000000c8947 */ /* 0x000fea0003800000 */
[----:B------:R-:W2:Y:S04]  /*17a0*/  LDG.E R4, desc[UR54][R8.64] ;  /* 0x0000003608047981 */ /* 0x000ea8000c1e1900 */
[----:B------:R-:W2:Y:S02]  /*17b0*/  LDG.E R25, desc[UR54][R8.64+0x4] ;  /* 0x0000043608197981 */ /* 0x000ea4000c1e1900 */
[----:B--2---:R-:W-:-:S07]  /*17c0*/  IMAD.IADD R25, R25, 0x1, -R4 ;  /* 0x0000000119197824 */ /* 0x004fce00078e0a04 */
.L_x_2667:
[----:B------:R-:W-:Y:S01]  /*17d0*/  ULDC.64 UR4, c[0x0][0xa10] ;  /* 0x0002840000047ab9 */ /* 0x000fe20000000a00 */
[----:B------:R-:W2:Y:S01]  /*17e0*/  LDC R9, c[0x0][0x448] ;  /* 0x00011200ff097b82 */ /* 0x000ea20000000800 */
[----:B------:R-:W-:-:S04]  /*17f0*/  ISETP.NE.U32.AND P0, PT, RZ, UR4, PT ;  /* 0x00000004ff007c0c */ /* 0x000fc8000bf05070 */
[----:B------:R-:W-:Y:S01]  /*1800*/  ISETP.NE.AND.EX P0, PT, RZ, UR5, PT, P0 ;  /* 0x00000005ff007c0c */ /* 0x000fe2000bf05300 */
[----:B------:R-:W-:-:S12]  /*1810*/  ULDC.64 UR4, c[0x0][0xa30] ;  /* 0x00028c0000047ab9 */ /* 0x000fd80000000a00 */
[----:B-1----:R-:W1:Y:S02]  /*1820*/  @P0 LDC.64 R4, c[0x0][0xa10] ;  /* 0x00028400ff040b82 */ /* 0x002e640000000a00 */
[----:B-1----:R-:W-:-:S05]  /*1830*/  @P0 IMAD.WIDE R4, R23, 0x4, R4 ;  /* 0x0000000417040825 */ /* 0x002fca00078e0204 */
[----:B------:R-:W3:Y:S04]  /*1840*/  @P0 LDG.E R3, desc[UR54][R4.64] ;  /* 0x0000003604030981 */ /* 0x000ee8000c1e1900 */
[----:B------:R1:W3:Y:S01]  /*1850*/  @P0 LDG.E R8, desc[UR54][R4.64+0x4] ;  /* 0x0000043604080981 */ /* 0x0002e2000c1e1900 */
[----:B------:R-:W-:Y:S01]  /*1860*/  ISETP.NE.U32.AND P1, PT, RZ, UR4, PT ;  /* 0x00000004ff007c0c */ /* 0x000fe2000bf25070 */
[----:B-----5:R-:W-:-:S03]  /*1870*/  IMAD.MOV.U32 R133, RZ, RZ, R25 ;  /* 0x000000ffff857224 */ /* 0x020fc600078e0019 */
[----:B------:R-:W-:-:S13]  /*1880*/  ISETP.NE.AND.EX P1, PT, RZ, UR5, PT, P1 ;  /* 0x00000005ff007c0c */ /* 0x000fda000bf25310 */
[----:B------:R-:W-:-:S04]  /*1890*/  @P1 IADD3 R6, P2, R26, UR4, RZ ;  /* 0x000000041a061c10 */ /* 0x000fc8000ff5e0ff */
[----:B------:R-:W-:-:S05]  /*18a0*/  @P1 IADD3.X R7, R27, UR5, RZ, P2, !PT ;  /* 0x000000051b071c10 */ /* 0x000fca00097fe4ff */
[----:B------:R4:W5:Y:S01]  /*18b0*/  @P1 LDG.E R133, desc[UR54][R6.64] ;  /* 0x0000003606851981 */ /* 0x000962000c1e1900 */
[----:B--2---:R-:W-:Y:S01]  /*18c0*/  ISETP.NE.AND P1, PT, R9, 0x1, PT ;  /* 0x000000010900780c */ /* 0x004fe20003f25270 */
[----:B------:R-:W-:-:S04]  /*18d0*/  IMAD.SHL.U32 R11, R21, 0x80, RZ ;  /* 0x00000080150b7824 */ /* 0x000fc800078e00ff */
[----:B-1----:R-:W-:Y:S01]  /*18e0*/  VIADD R4, R11, 0x7f ;  /* 0x0000007f0b047836 */ /* 0x002fe20000000000 */
[----:B------:R1:W-:Y:S07]  /*18f0*/  STL [R1+0x40], R11 ;  /* 0x0000400b01007387 */ /* 0x0003ee0000100800 */
[----:B------:R-:W2:Y:S08]  /*1900*/  @P1 LDC R9, c[0x0][0x44c] ;  /* 0x00011300ff091b82 */ /* 0x000eb00000000800 */
[----:B------:R-:W0:Y:S01]  /*1910*/  @P1 LDC R5, c[0x0][0x450] ;  /* 0x00011400ff051b82 */ /* 0x000e220000000800 */
[----:B---3--:R-:W-:Y:S01]  /*1920*/  @P0 IADD3 R2, -R3, R8, RZ ;  /* 0x0000000803020210 */ /* 0x008fe20007ffe1ff */
[----:B------:R-:W-:-:S02]  /*1930*/  IMAD.IADD R8, R25, 0x1, -R0 ;  /* 0x0000000119087824 */ /* 0x000fc400078e0a00 */
[----:B--2---:R-:W-:-:S04]  /*1940*/  @P1 IMAD.HI.U32 R0, R4, R9, RZ ;  /* 0x0000000904001227 */ /* 0x004fc800078e00ff */
[----:B----4-:R-:W-:Y:S01]  /*1950*/  IMAD.IADD R6, R8, 0x1, R2 ;  /* 0x0000000108067824 */ /* 0x010fe200078e0202 */
[----:B0-----:R-:W-:-:S03]  /*1960*/  @P1 SHF.R.U32.HI R4, RZ, R5, R0 ;  /* 0x00000005ff041219 */ /* 0x001fc60000011600 */
[C---:B------:R-:W-:Y:S01]  /*1970*/  VIADD R0, R6.reuse, 0x9f ;  /* 0x0000009f06007836 */ /* 0x040fe20000000000 */
[----:B------:R-:W-:Y:S01]  /*1980*/  IADD3 R145, R6, 0xa0, -R10 ;  /* 0x000000a006917810 */ /* 0x000fe20007ffe80a */
[----:B------:R1:W-:Y:S02]  /*1990*/  STL [R1+0x4c], R6 ;  /* 0x00004c0601007387 */ /* 0x0003e40000100800 */
[----:B------:R-:W-:-:S04]  /*19a0*/  IMAD.HI R0, R0, 0x66666667, RZ ;  /* 0x6666666700007827 */ /* 0x000fc800078e02ff */
[----:B------:R-:W-:Y:S01]  /*19b0*/  IMAD.IADD R4, R145, 0x1, R4 ;  /* 0x0000000191047824 */ /* 0x000fe200078e0204 */
[----:B------:R-:W-:-:S03]  /*19c0*/  SHF.R.U32.HI R3, RZ, 0x1f, R0 ;  /* 0x0000001fff037819 */ /* 0x000fc60000011600 */
[----:B------:R-:W-:Y:S01]  /*19d0*/  IMAD.HI R4, R4, 0x66666667, RZ ;  /* 0x6666666704047827 */ /* 0x000fe200078e02ff */
[----:B------:R-:W-:-:S04]  /*19e0*/  LEA.HI.SX32 R146, R0, R3, 0x1a ;  /* 0x0000000300927211 */ /* 0x000fc800078fd2ff */
[----:B------:R-:W-:-:S04]  /*19f0*/  SHF.R.U32.HI R5, RZ, 0x1f, R4 ;  /* 0x0000001fff057819 */ /* 0x000fc80000011604 */
[----:B------:R-:W-:Y:S02]  /*1a00*/  LEA.HI.SX32 R5, R4, R5, 0x1a ;  /* 0x0000000504057211 */ /* 0x000fe400078fd2ff */
[----:B------:R-:W-:Y:S02]  /*1a10*/  IADD3 R4, -R8, RZ, RZ ;  /* 0x000000ff08047210 */ /* 0x000fe40007ffe1ff */
[----:B------:R-:W-:Y:S02]  /*1a20*/  VIMNMX R5, R146, R5, PT ;  /* 0x0000000592057248 */ /* 0x000fe40003fe0100 */
[----:B------:R-:W-:-:S03]  /*1a30*/  VIMNMX R4, RZ, R4, !PT ;  /* 0x00000004ff047248 */ /* 0x000fc60007fe0100 */
[----:B------:R-:W-:-:S05]  /*1a40*/  IMAD R5, R5, 0xa0, -R8 ;  /* 0x000000a005057824 */ /* 0x000fca00078e0a08 */
[----:B------:R-:W-:-:S04]  /*1a50*/  VIMNMX R3, R5, R2, PT ;  /* 0x0000000205037248 */ /* 0x000fc80003fe0100 */
[----:B------:R-:W-:Y:S01]  /*1a60*/  ISETP.GT.AND P0, PT, R3, R4, PT ;  /* 0x000000040300720c */ /* 0x000fe20003f04270 */
[----:B------:R-:W-:-:S05]  /*1a70*/  IMAD.WIDE.U32 R4, R4, -0x33333333, RZ ;  /* 0xcccccccd04047825 */ /* 0x000fca00078e00ff */
[----:B------:R-:W-:-:S05]  /*1a80*/  SHF.R.U32.HI R117, RZ, 0x7, R5 ;  /* 0x00000007ff757819 */ /* 0x000fca0000011605 */
[----:B------:R-:W-:Y:S02]  /*1a90*/  IMAD.MOV.U32 R24, RZ, RZ, R117 ;  /* 0x000000ffff187224 */ /* 0x000fe400078e0075 */
[----:B------:R-:W-:-:S04]  /*1aa0*/  @P0 VIADD R0, R3, 0x9f ;  /* 0x0000009f03000836 */ /* 0x000fc80000000000 */
[----:B------:R-:W-:-:S05]  /*1ab0*/  @P0 IMAD.HI R0, R0, 0x66666667, RZ ;  /* 0x6666666700000827 */ /* 0x000fca00078e02ff */
[----:B------:R-:W-:-:S04]  /*1ac0*/  @P0 SHF.R.U32.HI R3, RZ, 0x1f, R0 ;  /* 0x0000001fff030819 */ /* 0x000fc80000011600 */
[----:B------:R-:W-:Y:S02]  /*1ad0*/  @P0 LEA.HI.SX32 R24, R0, R3, 0x1a ;  /* 0x0000000300180211 */ /* 0x000fe400078fd2ff */
[----:B------:R-:W-:Y:S02]  /*1ae0*/  PLOP3.LUT P0, PT, PT, PT, PT, 0x80, 0x0 ;  /* 0x000000000000781c */ /* 0x000fe40003f0f070 */
[----:B------:R-:W-:-:S13]  /*1af0*/  ISETP.GT.AND P1, PT, R24, R117, PT ;  /* 0x000000751800720c */ /* 0x000fda0003f24270 */
[----:B-1----:R-:W-:Y:S05]  /*1b00*/  @!P1 BRA `(.L_x_2668) ;  /* 0x000000e800c49947 */ /* 0x002fea0003800000 */
        /* <DEDUP_REMOVED lines=19> */
[----:B-1---5:R-:W-:Y:S05]  /*1c40*/  CALL.ABS.NOINC R14 ;  /* 0x000000000e007343 */ /* 0x022fea0003c00000 */
.L_x_2670:
[----:B------:R-:W-:Y:S05]  /*1c50*/  BSYNC B6 ;  /* 0x0000000000067941 */ /* 0x000fea0003800000 */
.L_x_2669:
        /* <DEDUP_REMOVED lines=20> */
.L_x_2672:
[----:B------:R-:W-:Y:S05]  /*1da0*/  BSYNC B6 ;  /* 0x0000000000067941 */ /* 0x000fea0003800000 */
.L_x_2671:
[----:B------:R-:W2:Y:S01]  /*1db0*/  LDL R13, [R1+0x38] ;  /* 0x00003800010d7983 */ /* 0x000ea20000100800 */
[----:B------:R-:W-:Y:S01]  /*1dc0*/  ULDC.64 UR4, c[0x0][0x9f8] ;  /* 0x00027e0000047ab9 */ /* 0x000fe20000000a00 */
[----:B------:R-:W0:Y:S01]  /*1dd0*/  LDC R15, c[0x0][0x3f4] ;  /* 0x0000fd00ff0f7b82 */ /* 0x000e220000000800 */
[----:B------:R-:W-:Y:S01]  /*1de0*/  ISETP.NE.U32.AND P0, PT, RZ, UR4, PT ;  /* 0x00000004ff007c0c */ /* 0x000fe2000bf05070 */
[----:B------:R-:W3:Y:S03]  /*1df0*/  LDL R11, [R1+0x3c] ;  /* 0x00003c00010b7983 */ /* 0x000ee60000100800 */
[----:B------:R-:W-:Y:S01]  /*1e00*/  ISETP.NE.AND.EX P0, PT, RZ, UR5, PT, P0 ;  /* 0x00000005ff007c0c */ /* 0x000fe2000bf05300 */
[----:B------:R-:W4:Y:S02]  /*1e10*/  LDL R14, [R1+0x2c] ;  /* 0x00002c00010e7983 */ /* 0x000f240000100800 */
[----:B------:R-:W1:Y:S02]  /*1e20*/  LDC.64 R102, c[0x0][0x3f8] ;  /* 0x0000fe00ff667b82 */ /* 0x000e640000000a00 */
        /* <DEDUP_REMOVED lines=9> */
[C---:B------:R-:W-:Y:S02]  /*1ec0*/  VIADD R0, R20.reuse, 0xffffff80 ;  /* 0xffffff8014007836 */ /* 0x040fe40000000000 */
[----:B------:R-:W-:Y:S01]  /*1ed0*/  VIADD R29, R20, 0xffffff80 ;  /* 0xffffff80141d7836 */ /* 0x000fe20000000000 */
[----:B------:R-:W-:Y:S01]  /*1ee0*/  ISETP.NE.AND P6, PT, R30, 0x1, PT ;  /* 0x000000011e00780c */ /* 0x000fe20003fc5270 */
[----:B------:R-:W-:Y:S01]  /*1ef0*/  VIADD R20, R20, 0xffffff80 ;  /* 0xffffff8014147836 */ /* 0x000fe20000000000 */
[----:B------:R-:W-:Y:S02]  /*1f00*/  SHF.R.S32.HI R3, RZ, 0x1f, R0 ;  /* 0x0000001fff037819 */ /* 0x000fe40000011400 */
[----:B------:R-:W-:-:S02]  /*1f10*/  LEA.HI R6, R0, R0, RZ, 0x1 ;  /* 0x0000000000067211 */ /* 0x000fc400078f08ff */
[----:B------:R-:W-:Y:S02]  /*1f20*/  LEA.HI R3, R3, R0, RZ, 0x2 ;  /* 0x0000000003037211 */ /* 0x000fe400078f10ff */
[----:B------:R-:W-:Y:S02]  /*1f30*/  LOP3.LUT R7, R6, 0xfffffffe, RZ, 0xc0, !PT ;  /* 0xfffffffe06077812 */ /* 0x000fe400078ec0ff */
[--C-:B------:R-:W-:Y:S02]  /*1f40*/  SHF.R.S32.HI R118, RZ, 0x2, R3.reuse ;  /* 0x00000002ff767819 */ /* 0x100fe40000011403 */
[----:B------:R-:W-:Y:S01]  /*1f50*/  SHF.R.S32.HI R3, RZ, 0x1f, R3 ;  /* 0x0000001fff037819 */ /* 0x000fe20000011403 */
[----:B------:R-:W-:Y:S05]  /*1f60*/  @!P6 WARPSYNC.ALL ;  /* 0x000000000000e948 */ /* 0x000fea0003800000 */
[----:B------:R-:W-:Y:S01]  /*1f70*/  ULDC UR4, c[0x0][0x2f4] ;  /* 0x0000bd0000047ab9 */ /* 0x000fe20000000800 */
[----:B------:R-:W-:-:S02]  /*1f80*/  IADD3 R109, R0, -R7, RZ ;  /* 0x80000007006d7210 */ /* 0x000fc40007ffe0ff */
[----:B------:R-:W-:Y:S02]  /*1f90*/  ISETP.GE.AND P1, PT, R224, UR4, PT ;  /* 0x00000004e0007c0c */ /* 0x000fe4000bf26270 */
[----:B------:R-:W-:Y:S02]  /*1fa0*/  LEA.HI R3, R3, R118, RZ, 0x2 ;  /* 0x0000007603037211 */ /* 0x000fe400078f10ff */
[----:B------:R-:W-:Y:S02]  /*1fb0*/  SEL R0, RZ, 0xffffffff, P1 ;  /* 0xffffffffff007807 */ /* 0x000fe40000800000 */
[----:B------:R-:W-:Y:S02]  /*1fc0*/  ISETP.GE.AND P0, PT, R16, UR4, PT ;  /* 0x0000000410007c0c */ /* 0x000fe4000bf06270 */
[----:B-1----:R-:W-:Y:S01]  /*1fd0*/  LOP3.LUT R5, R3, 0xfffffffc, RZ, 0xc0, !PT ;  /* 0xfffffffc03057812 */ /* 0x002fe200078ec0ff */
[----:B------:R-:W-:Y:S01]  /*1fe0*/  IMAD.SHL.U32 R0, R0, 0x2, RZ ;  /* 0x0000000200007824 */ /* 0x000fe200078e00ff */
[----:B------:R-:W-:-:S02]  /*1ff0*/  SEL R3, RZ, 0x1, P0 ;  /* 0x00000001ff037807 */ /* 0x000fc40000000000 */
[----:B------:R-:W-:Y:S02]  /*2000*/  ISETP.GE.AND P0, PT, R225, UR4, PT ;  /* 0x00000004e1007c0c */ /* 0x000fe4000bf06270 */
[----:B------:R-:W-:Y:S02]  /*2010*/  ISETP.GE.AND P1, PT, R221, UR4, PT ;  /* 0x00000004dd007c0c */ /* 0x000fe4000bf26270 */
[----:B------:R-:W-:Y:S02]  /*2020*/  LEA.HI R20, R20, R29, RZ, 0x1 ;  /* 0x0000001d14147211 */ /* 0x000fe400078f08ff */
[----:B------:R-:W-:Y:S01]  /*2030*/  LOP3.LUT R3, R0, 0x2, R3, 0xe2, !PT ;  /* 0x0000000200037812 */ /* 0x000fe200078ee203 */
[----:B------:R-:W-:Y:S01]  /*2040*/  IMAD.IADD R118, R118, 0x1, -R5 ;  /* 0x0000000176767824 */ /* 0x000fe200078e0a05 */
[----:B------:R-:W-:Y:S02]  /*2050*/  SEL R0, RZ, 0x4, P0 ;  /* 0x00000004ff007807 */ /* 0x000fe40000000000 */
[----:B------:R-:W-:-:S02]  /*2060*/  SEL R4, RZ, 0x8, P1 ;  /* 0x00000008ff047807 */ /* 0x000fc40000800000 */
[----:B------:R-:W-:Y:S02]  /*2070*/  SHF.R.S32.HI R20, RZ, 0x1, R20 ;  /* 0x00000001ff147819 */ /* 0x000fe40000011414 */
[----:B------:R-:W-:Y:S02]  /*2080*/  ISETP.GE.AND P0, PT, R220, UR4, PT ;  /* 0x00000004dc007c0c */ /* 0x000fe4000bf06270 */
[----:B------:R-:W-:Y:S02]  /*2090*/  LOP3.LUT R0, R4, R3, R0, 0xfe, !PT ;  /* 0x0000000304007212 */ /* 0x000fe400078efe00 */
[----:B------:R-:W-:Y:S02]  /*20a0*/  SHF.R.S32.HI R5, RZ, 0x1f, R20 ;  /* 0x0000001fff057819 */ /* 0x000fe40000011414 */
[----:B------:R-:W-:Y:S02]  /*20b0*/  SEL R3, RZ, 0x10, P0 ;  /* 0x00000010ff037807 */ /* 0x000fe40000000000 */
[----:B------:R-:W-:-:S02]  /*20c0*/  LOP3.LUT P0, RZ, R118, 0x2, RZ, 0xc0, !PT ;  /* 0x0000000276ff7812 */ /* 0x000fc4000780c0ff */
[----:B------:R-:W-:Y:S01]  /*20d0*/  ISETP.GE.AND P0, PT, R16, R15, PT ;  /* 0x0000000f1000720c */ /* 0x000fe20003f06270 */
[-C--:B------:R-:W-:Y:S01]  /*20e0*/  IMAD R6, R5, R102.reuse, RZ ;  /* 0x0000006605067224 */ /* 0x080fe200078e02ff */
[----:B------:R-:W-:Y:S02]  /*20f0*/  SHF.R.S32.HI R227, RZ, 0x1f, R226 ;  /* 0x0000001fffe37819 */ /* 0x000fe400000114e2 */
[----:B------:R-:W-:Y:S02]  /*2100*/  LOP3.LUT R28, R0, R3, RZ, 0xfc, !PT ;  /* 0x00000003001c7212 */ /* 0x000fe400078efcff */
[----:B------:R-:W-:Y:S02]  /*2110*/  SEL R3, R15, RZ, P0 ;  /* 0x000000ff0f037207 */ /* 0x000fe40000000000 */
[----:B------:R-:W-:Y:S01]  /*2120*/  ISETP.GE.AND P1, PT, R224, R15, PT ;  /* 0x0000000fe000720c */ /* 0x000fe20003f26270 */
[C---:B------:R-:W-:Y:S01]  /*2130*/  IMAD R7, R20.reuse, R103, R6 ;  /* 0x0000006714077224 */ /* 0x040fe200078e0206 */
[----:B------:R-:W-:Y:S01]  /*2140*/  ISETP.GE.AND P2, PT, R225, R15, PT ;  /* 0x0000000fe100720c */ /* 0x000fe20003f46270 */
[----:B------:R-:W-:-:S04]  /*2150*/  IMAD.WIDE.U32 R106, R20, R102, R226 ;  /* 0x00000066146a7225 */ /* 0x000fc800078e00e2 */
[----:B------:R-:W-:Y:S01]  /*2160*/  IMAD.WIDE.U32 R104, R20, R102, R16 ;  /* 0x0000006614687225 */ /* 0x000fe200078e0010 */
[----:B------:R-:W-:-:S03]  /*2170*/  SEL R4, R15, RZ, P2 ;  /* 0x000000ff0f047207 */ /* 0x000fc60001000000 */
[-C--:B------:R-:W-:Y:S01]  /*2180*/  IMAD R0, R5, R96.reuse, RZ ;  /* 0x0000006005007224 */ /* 0x080fe200078e02ff */
[----:B------:R-:W-:Y:S01]  /*2190*/  SEL R5, R15, RZ, P1 ;  /* 0x000000ff0f057207 */ /* 0x000fe20000800000 */
[----:B------:R-:W-:Y:S01]  /*21a0*/  IMAD.IADD R3, R16, 0x1, R3 ;  /* 0x0000000110037824 */ /* 0x000fe200078e0203 */
[----:B------:R-:W-:Y:S01]  /*21b0*/  IADD3 R107, R107, R7, RZ ;  /* 0x000000076b6b7210 */ /* 0x000fe20007ffe0ff */
[----:B------:R-:W-:Y:S01]  /*21c0*/  IMAD.IADD R105, R7, 0x1, R105 ;  /* 0x0000000107697824 */ /* 0x000fe200078e0269 */
[----:B------:R-:W-:Y:S01]  /*21d0*/  IADD3 R5, R224, R5, RZ ;  /* 0x00000005e0057210 */ /* 0x000fe20007ffe0ff */
[C---:B------:R-:W-:Y:S01]  /*21e0*/  IMAD R7, R20.reuse, R97, R0 ;  /* 0x0000006114077224 */ /* 0x040fe200078e0200 */
[----:B------:R-:W-:Y:S01]  /*21f0*/  SHF.R.S32.HI R0, RZ, 0x1f, R3 ;  /* 0x0000001fff007819 */ /* 0x000fe20000011403 */
[----:B------:R-:W-:Y:S01]  /*2200*/  IMAD.IADD R8, R225, 0x1, R4 ;  /* 0x00000001e1087824 */ /* 0x000fe200078e0204 */
[----:B------:R-:W-:Y:S01]  /*2210*/  SHF.R.S32.HI R4, RZ, 0x1f, R5 ;  /* 0x0000001fff047819 */ /* 0x000fe20000011405 */
[----:B------:R-:W-:Y:S01]  /*2220*/  IMAD.WIDE.U32 R100, R20, R96, R226 ;  /* 0x0000006014647225 */ /* 0x000fe200078e00e2 */
[----:B------:R-:W-:-:S02]  /*2230*/  LEA.HI R21, R0, R3, RZ, 0x4 ;  /* 0x0000000300157211 */ /* 0x000fc400078f20ff */
[----:B------:R-:W-:Y:S01]  /*2240*/  LEA.HI R3, R0, R3, RZ, 0x6 ;  /* 0x0000000300037211 */ /* 0x000fe200078f30ff */
[----:B------:R-:W-:Y:S01]  /*2250*/  IMAD.WIDE.U32 R98, R20, R96, R16 ;  /* 0x0000006014627225 */ /* 0x000fe200078e0010 */
[CC--:B------:R-:W-:Y:S02]  /*2260*/  LEA.HI R25, R4.reuse, R5.reuse, RZ, 0x4 ;  /* 0x0000000504197211 */ /* 0x0c0fe400078f20ff */
[----:B------:R-:W-:Y:S01]  /*2270*/  LEA.HI R5, R4, R5, RZ, 0x6 ;  /* 0x0000000504057211 */ /* 0x000fe200078f30ff */
[----:B------:R-:W-:Y:S01]  /*2280*/  IMAD.IADD R101, R101, 0x1, R7 ;  /* 0x0000000165657824 */ /* 0x000fe200078e0207 */
[----:B------:R-:W-:Y:S01]  /*2290*/  SHF.R.S32.HI R4, RZ, 0x6, R3 ;  /* 0x00000006ff047819 */ /* 0x000fe20000011403 */
[----:B------:R-:W-:Y:S01]  /*22a0*/  IMAD.IADD R99, R7, 0x1, R99 ;  /* 0x0000000107637824 */ /* 0x000fe200078e0263 */
[----:B------:R-:W-:-:S04]  /*22b0*/  SHF.R.S32.HI R9, RZ, 0x1f, R8 ;  /* 0x0000001fff097819 */ /* 0x000fc80000011408 */
[CC--:B------:R-:W-:Y:S02]  /*22c0*/  LEA.HI R26, R9.reuse, R8.reuse, RZ, 0x4 ;  /* 0x00000008091a7211 */ /* 0x0c0fe400078f20ff */
[----:B------:R-:W-:Y:S02]  /*22d0*/  LEA.HI R8, R9, R8, RZ, 0x6 ;  /* 0x0000000809087211 */ /* 0x000fe400078f30ff */
[----:B------:R-:W-:Y:S02]  /*22e0*/  SHF.R.S32.HI R6, RZ, 0x6, R5 ;  /* 0x00000006ff067819 */ /* 0x000fe40000011405 */
[----:B------:R-:W-:Y:S02]  /*22f0*/  SHF.R.S32.HI R8, RZ, 0x6, R8 ;  /* 0x00000006ff087819 */ /* 0x000fe40000011408 */
[----:B-----5:R-:W-:Y:S01]  /*2300*/  SHF.R.S32.HI R9, RZ, 0x1f, R133 ;  /* 0x0000001fff097819 */ /* 0x020fe20000011485 */
[----:B------:R-:W-:Y:S01]  /*2310*/  IMAD.WIDE.U32 R100, R133, R96, R100 ;  /* 0x0000006085647225 */ /* 0x000fe200078e0064 */
[----:B------:R-:W-:-:S03]  /*2320*/  P2R R113, PR, RZ, 0x4 ;  /* 0x00000004ff717803 */ /* 0x000fc60000000000 */
[----:B------:R-:W-:Y:S01]  /*2330*/  IMAD.WIDE.U32 R98, R133, R96, R98 ;  /* 0x0000006085627225 */ /* 0x000fe200078e0062 */
[----:B------:R-:W-:-:S03]  /*2340*/  ISETP.GE.AND P2, PT, R222, UR4, PT ;  /* 0x00000004de007c0c */ /* 0x000fc6000bf46270 */
[----:B------:R-:W-:-:S04]  /*2350*/  IMAD.WIDE.U32 R106, R133, R102, R106 ;  /* 0x00000066856a7225 */ /* 0x000fc800078e006a */
[----:B------:R-:W-:Y:S01]  /*2360*/  IMAD.WIDE.U32 R104, R133, R102, R104 ;  /* 0x0000006685687225 */ /* 0x000fe200078e0068 */
[----:B------:R-:W-:Y:S02]  /*2370*/  SHF.R.S32.HI R112, RZ, 0x4, R21 ;  /* 0x00000004ff707819 */ /* 0x000fe40000011415 */
[----:B------:R-:W-:Y:S01]  /*2380*/  SHF.R.S32.HI R111, RZ, 0x4, R25 ;  /* 0x00000004ff6f7819 */ /* 0x000fe20000011419 */
[----:B------:R-:W-:Y:S01]  /*2390*/  IMAD R123, R103, 0xa0, RZ ;  /* 0x000000a0677b7824 */ /* 0x000fe200078e02ff */
[----:B------:R-:W-:Y:S01]  /*23a0*/  SHF.R.S32.HI R110, RZ, 0x4, R26 ;  /* 0x00000004ff6e7819 */ /* 0x000fe2000001141a */
[----:B------:R-:W-:Y:S01]  /*23b0*/  IMAD R109, R109, 0x80, R20 ;  /* 0x000000806d6d7824 */ /* 0x000fe200078e0214 */
[----:B------:R-:W-:Y:S01]  /*23c0*/  IADD3 R144, R30, 0x8, RZ ;  /* 0x000000081e907810 */ /* 0x000fe20007ffe0ff */
[----:B------:R-:W-:Y:S01]  /*23d0*/  IMAD.SHL.U32 R116, R15, 0x2, RZ ;  /* 0x000000020f747824 */ /* 0x000fe200078e00ff */
[----:B--2---:R-:W-:Y:S02]  /*23e0*/  SHF.R.U32.HI R0, RZ, 0x3, R13 ;  /* 0x00000003ff007819 */ /* 0x004fe4000001160d */
[----:B------:R-:W-:Y:S01]  /*23f0*/  LOP3.LUT R7, R13, 0x30, R21, 0xf8, !PT ;  /* 0x000000300d077812 */ /* 0x000fe200078ef815 */
[----:B---3--:R-:W-:-:S03]  /*2400*/  IMAD R130, R4, 0x2800, R11 ;  /* 0x0000280004827824 */ /* 0x008fc600078e020b */
[----:B------:R-:W-:Y:S02]  /*2410*/  LOP3.LUT R7, R7, R0, RZ, 0x3c, !PT ;  /* 0x0000000007077212 */ /* 0x000fe400078e3cff */
[----:B----4-:R-:W-:-:S03]  /*2420*/  LOP3.LUT R5, R14, 0x30, R25, 0xf8, !PT ;  /* 0x000000300e057812 */ /* 0x010fc600078ef819 */
[----:B------:R-:W-:Y:S01]  /*2430*/  IMAD.IADD R130, R130, 0x1, R7 ;  /* 0x0000000182827824 */ /* 0x000fe200078e0207 */
[----:B------:R-:W-:Y:S01]  /*2440*/  LOP3.LUT R7, R13, 0x30, R26, 0xf8, !PT ;  /* 0x000000300d077812 */ /* 0x000fe200078ef81a */
[C-C-:B------:R-:W-:Y:S02]  /*2450*/  IMAD R131, R6.reuse, 0x2800, R12.reuse ;  /* 0x0000280006837824 */ /* 0x140fe400078e020c */
[----:B------:R-:W-:Y:S01]  /*2460*/  IMAD R128, R6, 0x2800, R11 ;  /* 0x0000280006807824 */ /* 0x000fe200078e020b */
[----:B------:R-:W-:Y:S01]  /*2470*/  LOP3.LUT R6, R7, R0, RZ, 0x3c, !PT ;  /* 0x0000000007067212 */ /* 0x000fe200078e3cff */
[----:B------:R-:W-:Y:S01]  /*2480*/  IMAD R132, R4, 0x2800, R12 ;  /* 0x0000280004847824 */ /* 0x000fe200078e020c */
[----:B------:R-:W-:Y:S01]  /*2490*/  LOP3.LUT R3, R14, 0x30, R21, 0xf8, !PT ;  /* 0x000000300e037812 */ /* 0x000fe200078ef815 */
[C---:B------:R-:W-:Y:S01]  /*24a0*/  IMAD R125, R8.reuse, 0x2800, R11 ;  /* 0x00002800087d7824 */ /* 0x040fe200078e020b */
[-C--:B------:R-:W-:Y:S02]  /*24b0*/  LOP3.LUT R4, R5, R10.reuse, RZ, 0x3c, !PT ;  /* 0x0000000a05047212 */ /* 0x080fe400078e3cff */
[----:B------:R-:W-:Y:S01]  /*24c0*/  LOP3.LUT R5, R13, 0x30, R25, 0xf8, !PT ;  /* 0x000000300d057812 */ /* 0x000fe200078ef819 */
[----:B------:R-:W-:Y:S01]  /*24d0*/  IMAD.IADD R125, R125, 0x1, R6 ;  /* 0x000000017d7d7824 */ /* 0x000fe200078e0206 */
[----:B------:R-:W-:Y:S01]  /*24e0*/  LOP3.LUT R3, R3, R10, RZ, 0x3c, !PT ;  /* 0x0000000a03037212 */ /* 0x000fe200078e3cff */
[----:B------:R-:W-:Y:S01]  /*24f0*/  IMAD R6, R9, R96, RZ ;  /* 0x0000006009067224 */ /* 0x000fe200078e02ff */
[----:B------:R-:W-:Y:S01]  /*2500*/  LOP3.LUT R5, R5, R0, RZ, 0x3c, !PT ;  /* 0x0000000005057212 */ /* 0x000fe200078e3cff */
[----:B------:R-:W-:-:S02]  /*2510*/  IMAD R129, R8, 0x2800, R12 ;  /* 0x0000280008817824 */ /* 0x000fc400078e020c */
[----:B------:R-:W-:Y:S01]  /*2520*/  IMAD R8, R9, R102, RZ ;  /* 0x0000006609087224 */ /* 0x000fe200078e02ff */
[----:B------:R-:W-:Y:S01]  /*2530*/  IADD3 R128, R128, R5, RZ ;  /* 0x0000000580807210 */ /* 0x000fe20007ffe0ff */
[----:B------:R-:W-:Y:S01]  /*2540*/  IMAD.IADD R132, R132, 0x1, R3 ;  /* 0x0000000184847824 */ /* 0x000fe200078e0203 */
[----:B------:R-:W-:Y:S01]  /*2550*/  LOP3.LUT R3, R14, 0x30, R26, 0xf8, !PT ;  /* 0x000000300e037812 */ /* 0x000fe200078ef81a */
[----:B------:R-:W-:Y:S01]  /*2560*/  IMAD R13, R133, R97, R6 ;  /* 0x00000061850d7224 */ /* 0x000fe200078e0206 */
[C---:B------:R-:W-:Y:S01]  /*2570*/  SHF.L.U64.HI R5, R96.reuse, 0x7, R97 ;  /* 0x0000000760057819 */ /* 0x040fe20000010261 */
[----:B------:R-:W-:Y:S02]  /*2580*/  IMAD R9, R97, 0xa0, RZ ;  /* 0x000000a061097824 */ /* 0x000fe400078e02ff */
[----:B------:R-:W-:Y:S02]  /*2590*/  IMAD.SHL.U32 R6, R96, 0x80, RZ ;  /* 0x0000008060067824 */ /* 0x000fe400078e00ff */
[----:B------:R-:W-:-:S02]  /*25a0*/  IMAD R11, R133, R103, R8 ;  /* 0x00000067850b7224 */ /* 0x000fc400078e0208 */
[----:B------:R-:W-:-:S04]  /*25b0*/  IMAD.WIDE.U32 R96, R96, 0xa0, RZ ;  /* 0x000000a060607825 */ /* 0x000fc800078e00ff */
[----:B------:R-:W-:Y:S01]  /*25c0*/  IMAD.IADD R131, R131, 0x1, R4 ;  /* 0x0000000183837824 */ /* 0x000fe200078e0204 */
[----:B------:R-:W-:Y:S01]  /*25d0*/  LOP3.LUT R4, R3, R10, RZ, 0x3c, !PT ;  /* 0x0000000a03047212 */ /* 0x000fe200078e3cff */
[----:B------:R-:W-:Y:S01]  /*25e0*/  IMAD.IADD R124, R97, 0x1, R9 ;  /* 0x00000001617c7824 */ /* 0x000fe200078e0209 */
[----:B------:R-:W-:Y:S01]  /*25f0*/  IADD3 R8, R107, R11, RZ ;  /* 0x0000000b6b087210 */ /* 0x000fe20007ffe0ff */
[----:B------:R-:W-:Y:S01]  /*2600*/  IMAD.IADD R9, R11, 0x1, R105 ;  /* 0x000000010b097824 */ /* 0x000fe200078e0269 */
[----:B------:R-:W-:Y:S01]  /*2610*/  SEL R11, RZ, 0x20, P2 ;  /* 0x00000020ff0b7807 */ /* 0x000fe20001000000 */
[----:B------:R-:W-:Y:S01]  /*2620*/  IMAD.IADD R129, R129, 0x1, R4 ;  /* 0x0000000181817824 */ /* 0x000fe200078e0204 */
[C---:B------:R-:W-:Y:S01]  /*2630*/  SHF.L.U64.HI R3, R102.reuse, 0x7, R103 ;  /* 0x0000000766037819 */ /* 0x040fe20000010267 */
[C---:B------:R-:W-:Y:S01]  /*2640*/  IMAD.SHL.U32 R4, R102.reuse, 0x80, RZ ;  /* 0x0000008066047824 */ /* 0x040fe200078e00ff */
[----:B------:R-:W-:Y:S01]  /*2650*/  LOP3.LUT R21, R21, 0xfffffff0, RZ, 0xc0, !PT ;  /* 0xfffffff015157812 */ /* 0x000fe200078ec0ff */
[----:B------:R-:W-:Y:S01]  /*2660*/  IMAD.WIDE.U32 R102, R102, 0xa0, RZ ;  /* 0x000000a066667825 */ /* 0x000fe200078e00ff */
[----:B------:R-:W-:-:S02]  /*2670*/  LOP3.LUT R25, R25, 0xfffffff0, RZ, 0xc0, !PT ;  /* 0xfffffff019197812 */ /* 0x000fc400078ec0ff */
[----:B------:R-:W-:Y:S02]  /*2680*/  LOP3.LUT R26, R26, 0xfffffff0, RZ, 0xc0, !PT ;  /* 0xfffffff01a1a7812 */ /* 0x000fe400078ec0ff */
[----:B------:R-:W-:Y:S01]  /*2690*/  LOP3.LUT R11, R28, R11, RZ, 0xfc, !PT ;  /* 0x0000000b1c0b7212 */ /* 0x000fe200078efcff */
[----:B------:R-:W-:Y:S01]  /*26a0*/  IMAD.IADD R123, R103, 0x1, R123 ;  /* 0x00000001677b7824 */ /* 0x000fe200078e027b */
[----:B------:R-:W-:Y:S01]  /*26b0*/  SHF.R.S32.HI R7, RZ, 0x1f, R22 ;  /* 0x0000001fff077819 */ /* 0x000fe20000011416 */
[----:B------:R-:W-:Y:S01]  /*26c0*/  IMAD.IADD R10, R101, 0x1, R13 ;  /* 0x00000001650a7824 */ /* 0x000fe200078e020d */
[----:B------:R-:W-:Y:S01]  /*26d0*/  SHF.R.S32.HI R121, RZ, 0x1f, R23 ;  /* 0x0000001fff797819 */ /* 0x000fe20000011417 */
[----:B------:R-:W-:Y:S01]  /*26e0*/  IMAD.IADD R20, R13, 0x1, R99 ;  /* 0x000000010d147824 */ /* 0x000fe200078e0263 */
[----:B------:R-:W-:Y:S02]  /*26f0*/  SHF.R.S32.HI R108, RZ, 0x1f, R21 ;  /* 0x0000001fff6c7819 */ /* 0x000fe40000011415 */
[----:B------:R-:W-:-:S02]  /*2700*/  SHF.R.S32.HI R95, RZ, 0x1f, R25 ;  /* 0x0000001fff5f7819 */ /* 0x000fc40000011419 */
[----:B------:R-:W-:Y:S02]  /*2710*/  SHF.R.S32.HI R27, RZ, 0x1f, R26 ;  /* 0x0000001fff1b7819 */ /* 0x000fe4000001141a */
[----:B------:R-:W-:Y:S02]  /*2720*/  LOP3.LUT R28, R28, 0x1, RZ, 0xc0, !PT ;  /* 0x000000011c1c7812 */ /* 0x000fe400078ec0ff */
[C---:B------:R-:W-:Y:S02]  /*2730*/  LOP3.LUT R29, R11.reuse, 0x2, RZ, 0xc0, !PT ;  /* 0x000000020b1d7812 */ /* 0x040fe400078ec0ff */
[C---:B------:R-:W-:Y:S02]  /*2740*/  LOP3.LUT R30, R11.reuse, 0x4, RZ, 0xc0, !PT ;  /* 0x000000040b1e7812 */ /* 0x040fe400078ec0ff */
[C---:B------:R-:W-:Y:S02]  /*2750*/  LOP3.LUT R31, R11.reuse, 0x8, RZ, 0xc0, !PT ;  /* 0x000000080b1f7812 */ /* 0x040fe400078ec0ff */
[----:B------:R-:W-:-:S02]  /*2760*/  LOP3.LUT R32, R11, 0x10, RZ, 0xc0, !PT ;  /* 0x000000100b207812 */ /* 0x000fc400078ec0ff */
[----:B------:R-:W-:Y:S01]  /*2770*/  LOP3.LUT R33, R11, 0x20, RZ, 0xc0, !PT ;  /* 0x000000200b217812 */ /* 0x000fe200078ec0ff */
[----:B------:R-:W-:Y:S06]  /*2780*/  @!P6 BAR.SYNC.DEFER_BLOCKING 0x9, 0x100 ;  /* 0x024400000000eb1d */ /* 0x000fec0000010000 */
.L_x_2778:
[----:B----4-:R-:W2:Y:S01]  /*2790*/  LDL R41, [R1+0x2c] ;  /* 0x00002c0001297983 */ /* 0x010ea20000100800 */
[----:B0-----:R-:W0:Y:S03]  /*27a0*/  LDC R35, c[0x0][0x430] ;  /* 0x00010c00ff237b82 */ /* 0x001e260000000800 */
[----:B------:R-:W3:Y:S04]  /*27b0*/  LDL R40, [R1+0x30] ;  /* 0x0000300001287983 */ /* 0x000ee80000100800 */
[----:B------:R-:W4:Y:S01]  /*27c0*/  LDL R36, [R1+0x34] ;  /* 0x0000340001247983 */ /* 0x000f220000100800 */
[----:B------:R-:W-:Y:S01]  /*27d0*/  VIADD R24, R24, 0xffffffff ;  /* 0xffffffff18187836 */ /* 0x000fe20000000000 */
[----:B-1----:R-:W1:Y:S01]  /*27e0*/  LDC R115, c[0x0][0x3f4] ;  /* 0x0000fd00ff737b82 */ /* 0x002e620000000800 */
[----:B------:R-:W-:-:S02]  /*27f0*/  IMAD.MOV.U32 R34, RZ, RZ, RZ ;  /* 0x000000ffff227224 */ /* 0x000fc400078e00ff */
[----:B------:R-:W-:-:S05]  /*2800*/  IMAD R11, R24, 0xa0, R109 ;  /* 0x000000a0180b7824 */ /* 0x000fca00078e026d */
[----:B------:R-:W-:Y:S02]  /*2810*/  ISETP.GE.AND P2, PT, R11, R2, PT ;  /* 0x000000020b00720c */ /* 0x000fe40003f46270 */
[----:B------:R-:W-:Y:S02]  /*2820*/  IADD3 R37, R122, R11, RZ ;  /* 0x0000000b7a257210 */ /* 0x000fe40007ffe0ff */
[----:B------:R-:W-:Y:S02]  /*2830*/  ISETP.GT.OR P2, PT, R109, 0x9f, P2 ;  /* 0x0000009f6d00780c */ /* 0x000fe40001744670 */
[----:B0-----:R-:W-:Y:S01]  /*2840*/  ISETP.NE.AND P3, PT, R35, 0x1, PT ;  /* 0x000000012300780c */ /* 0x001fe20003f65270 */
[----:B------:R-:W-:-:S10]  /*2850*/  IMAD.MOV.U32 R11, RZ, RZ, R37 ;  /* 0x000000ffff0b7224 */ /* 0x000fd400078e0025 */
        /* <DEDUP_REMOVED lines=13> */
[----:B------:R-:W-:Y:S02]  /*2930*/  @!P2 LEA.HI.X R15, R12, R39, R13, 0x2, P3 ;  /* 0x000000270c0fa211 */ /* 0x000fe400018f140d */
[----:B------:R-:W-:-:S03]  /*2940*/  LOP3.LUT P4, RZ, R118, 0x2, RZ, 0xc0, !PT ;  /* 0x0000000276ff7812 */ /* 0x000fc6000788c0ff */
[----:B-----5:R0:W5:Y:S01]  /*2950*/  @!P2 LDG.E R34, desc[UR54][R14.64] ;  /* 0x000000360e22a981 */ /* 0x020162000c1e1900 */
[----:B------:R-:W-:Y:S01]  /*2960*/  ISETP.GT.AND P2, PT, R24, R117, PT ;  /* 0x000000751800720c */ /* 0x000fe20003f44270 */
[----:B------:R-:W-:Y:S05]  /*2970*/  YIELD ;  /* 0x0000000000007946 */ /* 0x000fea0003800000 */
[----:B------:R-:W-:Y:S01]  /*2980*/  P2R R114, PR, RZ, 0x4 ;  /* 0x00000004ff727803 */ /* 0x000fe20000000000 */
[----:B------:R-:W-:Y:S01]  /*2990*/  BSSY B0, `(.L_x_2673) ;  /* 0x0000d34000007945 */ /* 0x000fe20003800000 */
[----:B------:R-:W-:Y:S02]  /*29a0*/  ISETP.GE.AND P2, PT, R115, 0x1, PT ;  /* 0x000000017300780c */ /* 0x000fe40003f46270 */
[----:B--2---:R-:W-:-:S04]  /*29b0*/  LOP3.LUT R12, R41, 0x10, R16, 0xf8, !PT ;  /* 0x00000010290c7812 */ /* 0x004fc800078ef810 */
[----:B---3--:R-:W-:-:S04]  /*29c0*/  LOP3.LUT R12, R12, R40, RZ, 0x3c, !PT ;  /* 0x000000280c0c7212 */ /* 0x008fc800078e3cff */
[----:B----4-:R-:W-:-:S05]  /*29d0*/  IADD3 R12, R36, R12, RZ ;  /* 0x0000000c240c7210 */ /* 0x010fca0007ffe0ff */
[----:B------:R-:W-:Y:S02]  /*29e0*/  IMAD R13, R19, 0x7800, R12 ;  /* 0x00007800130d7824 */ /* 0x000fe400078e020c */
[----:B------:R-:W-:Y:S02]  /*29f0*/  IMAD.MOV R12, RZ, RZ, -R11 ;  /* 0x000000ffff0c7224 */ /* 0x000fe400078e0a0b */
[C---:B------:R-:W-:Y:S02]  /*2a00*/  VIADD R89, R13.reuse, 0x20 ;  /* 0x000000200d597836 */ /* 0x040fe40000000000 */
[----:B------:R-:W-:Y:S02]  /*2a10*/  @P4 VIADD R89, R13, 0xffffffe0 ;  /* 0xffffffe00d594836 */ /* 0x000fe40000000000 */
[----:B------:R-:W-:Y:S02]  /*2a20*/  IMAD R35, R35, R12, R37 ;  /* 0x0000000c23237224 */ /* 0x000fe400078e0225 */
[C---:B------:R-:W-:Y:S01]  /*2a30*/  IMAD.IADD R88, R18.reuse, 0x1, R13 ;  /* 0x0000000112587824 */ /* 0x040fe200078e020d */
[----:B------:R-:W-:Y:S01]  /*2a40*/  IADD3 R89, R18, R89, RZ ;  /* 0x0000005912597210 */ /* 0x000fe20007ffe0ff */
        /* <DEDUP_REMOVED lines=10> */
[----:B------:R-:W-:Y:S02]  /*2af0*/  IMAD R15, R91, UR4, RZ ;  /* 0x000000045b0f7c24 */ /* 0x000fe4000f8e02ff */
[----:B------:R-:W-:Y:S01]  /*2b00*/  IMAD.IADD R13, R13, 0x1, R11 ;  /* 0x000000010d0d7824 */ /* 0x000fe200078e020b */
[----:B------:R-:W-:Y:S01]  /*2b10*/  SHF.R.S32.HI R11, RZ, 0x1f, R24 ;  /* 0x0000001fff0b7819 */ /* 0x000fe20000011418 */
[----:B------:R-:W-:-:S02]  /*2b20*/  IMAD R15, R34, UR5, R15 ;  /* 0x00000005220f7c24 */ /* 0x000fc4000f8e020f */
[----:B------:R-:W-:Y:S01]  /*2b30*/  IMAD.WIDE.U32 R12, R34, UR4, R12 ;  /* 0x00000004220c7c25 */ /* 0x000fe2000f8e000c */
[----:B------:R-:W-:-:S03]  /*2b40*/  ULDC.64 UR4, c[0x0][0x308] ;  /* 0x0000c20000047ab9 */ /* 0x000fc60000000a00 */
[----:B------:R-:W-:Y:S02]  /*2b50*/  IMAD.IADD R13, R13, 0x1, R15 ;  /* 0x000000010d0d7824 */ /* 0x000fe400078e020f */
[----:B------:R-:W-:Y:S02]  /*2b60*/  IMAD R15, R7, UR4, RZ ;  /* 0x00000004070f7c24 */ /* 0x000fe4000f8e02ff */
[----:B------:R-:W-:-:S04]  /*2b70*/  IMAD.WIDE.U32 R12, R22, UR4, R12 ;  /* 0x00000004160c7c25 */ /* 0x000fc8000f8e000c */
[----:B------:R-:W-:Y:S01]  /*2b80*/  IMAD R15, R22, UR5, R15 ;  /* 0x00000005160f7c24 */ /* 0x000fe2000f8e020f */
[----:B------:R-:W-:Y:S01]  /*2b90*/  ULDC.64 UR4, c[0x0][0x2e8] ;  /* 0x0000ba0000047ab9 */ /* 0x000fe20000000a00 */
[----:B------:R-:W-:Y:S01]  /*2ba0*/  IMAD R37, R11, R102, R14 ;  /* 0x000000660b257224 */ /* 0x000fe200078e020e */
[----:B------:R-:W-:Y:S01]  /*2bb0*/  IADD3 R120, P2, R12, UR4, RZ ;  /* 0x000000040c787c10 */ /* 0x000fe2000ff5e0ff */
[----:B------:R-:W-:Y:S01]  /*2bc0*/  ULDC.U8 UR4, c[0x0][0x410] ;  /* 0x0001040000047ab9 */ /* 0x000fe20000000000 */
[----:B------:R-:W-:Y:S02]  /*2bd0*/  IMAD R92, R24, -0xa0, R2 ;  /* 0xffffff60185c7824 */ /* 0x000fe400078e0202 */
[----:B------:R-:W-:Y:S01]  /*2be0*/  IADD3.X R119, R13, UR5, R15, P2, !PT ;  /* 0x000000050d777c10 */ /* 0x000fe200097fe40f */
[----:B------:R-:W-:Y:S01]  /*2bf0*/  IMAD R11, R11, R96, R36 ;  /* 0x000000600b0b7224 */ /* 0x000fe200078e0224 */
[----:B------:R-:W-:Y:S01]  /*2c00*/  ISETP.NE.AND P2, PT, RZ, UR4, PT ;  /* 0x00000004ff007c0c */ /* 0x000fe2000bf45270 */
[----:B------:R-:W-:Y:S01]  /*2c10*/  IMAD.WIDE.U32 R14, R102, R24, RZ ;  /* 0x00000018660e7225 */ /* 0x000fe200078e00ff */
[----:B------:R-:W-:-:S03]  /*2c20*/  VIMNMX R92, R92, 0xa0, PT ;  /* 0x000000a05c5c7848 */ /* 0x000fc60003fe0100 */
[----:B------:R-:W-:-:S04]  /*2c30*/  IMAD.WIDE.U32 R12, R96, R24, RZ ;  /* 0x00000018600c7225 */ /* 0x000fc800078e00ff */
[----:B------:R-:W-:Y:S02]  /*2c40*/  IMAD.IADD R94, R15, 0x1, R37 ;  /* 0x000000010f5e7824 */ /* 0x000fe400078e0225 */
[----:B------:R-:W-:Y:S02]  /*2c50*/  IMAD.IADD R11, R13, 0x1, R11 ;  /* 0x000000010d0b7824 */ /* 0x000fe400078e020b */
        /* <DEDUP_REMOVED lines=10> */
[C---:B-1----:R-:W-:Y:S01]  /*2d00*/  IADD3 R39, R38.reuse, -0x80, RZ ;  /* 0xffffff8026277810 */ /* 0x042fe20007ffe0ff */
[----:B------:R-:W-:-:S05]  /*2d10*/  VIADD R38, R38, 0xffffff80 ;  /* 0xffffff8026267836 */ /* 0x000fca0000000000 */
        /* <DEDUP_REMOVED lines=62> */
.L_x_2677:
[----:B------:R-:W-:Y:S05]  /*3100*/  BSYNC B1 ;  /* 0x0000000000017941 */ /* 0x000fea0003800000 */
.L_x_2676:
[----:B0-----:R-:W0:Y:S01]  /*3110*/  S2R R84, SR_TID.X ;  /* 0x0000000000547919 */ /* 0x001e220000002100 */
[----:B------:R-:W-:Y:S01]  /*3120*/  BSSY B1, `(.L_x_2678) ;  /* 0x0000032000017945 */ /* 0x000fe20003800000 */
[----:B-----5:R-:W-:Y:S01]  /*3130*/  MOV R140, R60 ;  /* 0x0000003c008c7202 */ /* 0x020fe20000000f00 */
[----:B------:R-:W-:Y:S02]  /*3140*/  IMAD.MOV.U32 R148, RZ, RZ, R64 ;  /* 0x000000ffff947224 */ /* 0x000fe400078e0040 */
        /* <DEDUP_REMOVED lines=47> */
.L_x_2679:
[----:B------:R-:W-:Y:S05]  /*3440*/  BSYNC B1 ;  /* 0x0000000000017941 */ /* 0x000fea0003800000 */
.L_x_2678:
        /* <DEDUP_REMOVED lines=26> */
.L_x_2680:
[----:B------:R-:W2:Y:S01]  /*35f0*/  LDL R11, [R1+0x14] ;  /* 0x00001400010b7983 */ /* 0x000ea20000100800 */
[----:B------:R-:W-:Y:S01]  /*3600*/  IMAD R93, R19, 0x8, R18 ;  /* 0x00000008135d7824 */ /* 0x000fe200078e0212 */
[----:B------:R-:W-:Y:S01]  /*3610*/  BSSY B1, `(.L_x_2681) ;  /* 0x0000004000017945 */ /* 0x000fe20003800000 */
[----:B--2---:R-:W-:-:S04]  /*3620*/  SHF.L.U32 R94, R11, 0x1f, RZ ;  /* 0x0000001f0b5e7819 */ /* 0x004fc800000006ff */
[----:B------:R-:W1:Y:S02]  /*3630*/  SYNCS.PHASECHK.TRANS64.TRYWAIT P5, [R93+URZ+0x33490], R94 ;  /* 0x0334905e5d0075a7 */ /* 0x000e6400080a017f */
[----:B-1----:R-:W-:Y:S05]  /*3640*/  @!P5 BRA `(.L_x_2682) ;  /* 0x000002dc006cd947 */ /* 0x002fea0003800000 */
.L_x_3021:
[----:B------:R-:W-:Y:S05]  /*3650*/  BSYNC B1 ;  /* 0x0000000000017941 */ /* 0x000fea0003800000 */
.L_x_2681:
[----:B------:R-:W-:-:S03]  /*3660*/  UMOV UR4, 0xffffffff ;  /* 0xffffffff00047882 */ /* 0x000fc60000000000 */
[----:B------:R-:W-:Y:S05]  /*3670*/  BRA.DIV UR4, `(.L_x_2683) ;  /* 0x000002de04747947 */ /* 0x000fea000b800000 */
[----:B------:R2:W3:Y:S04]  /*3680*/  SHFL.IDX PT, R141, R119, RZ, 0x1e1f ;  /* 0x001e1fff778d7589 */ /* 0x0004e800000e0000 */
[----:B------:R2:W4:Y:S02]  /*3690*/  SHFL.IDX PT, R143, R120, RZ, 0x1e1f ;  /* 0x001e1fff788f7589 */ /* 0x00052400000e0000 */
.L_x_3025:
[----:B------:R-:W-:Y:S04]  /*36a0*/  BSSY B1, `(.L_x_2684) ;  /* 0x00002c0000017945 */ /* 0x000fe80003800000 */
[----:B------:R-:W-:Y:S05]  /*36b0*/  @P3 BRA `(.L_x_2685) ;  /* 0x0000002800f83947 */ /* 0x000fea0003800000 */
[----:B------:R-:W-:Y:S01]  /*36c0*/  ISETP.NE.AND P3, PT, R28, RZ, PT ;  /* 0x000000ff1c00720c */ /* 0x000fe20003f65270 */
[----:B------:R-:W-:-:S12]  /*36d0*/  BSSY B2, `(.L_x_2686) ;  /* 0x0000072000027945 */ /* 0x000fd80003800000 */
[----:B------:R-:W-:Y:S05]  /*36e0*/  @!P3 BRA `(.L_x_2687) ;  /* 0x0000000400c0b947 */ /* 0x000fea0003800000 */
[----:B0-----:R0:W0:Y:S01]  /*36f0*/  LDS.128 R12, [R88+0x24200] ;  /* 0x02420000580c7984 */ /* 0x0010220000000c00 */
[----:B----4-:R-:W-:Y:S01]  /*3700*/  IADD3 R84, P3, R16, R143, RZ ;  /* 0x0000008f10547210 */ /* 0x010fe20007f7e0ff */
[----:B------:R-:W-:Y:S03]  /*3710*/  BSSY B3, `(.L_x_2688) ;  /* 0x000006c000037945 */ /* 0x000fe60003800000 */
[----:B---3--:R-:W-:Y:S02]  /*3720*/  IADD3.X R85, R141, R17, RZ, P3, !PT ;  /* 0x000000118d557210 */ /* 0x008fe40001ffe4ff */
[----:B------:R-:W-:-:S13]  /*3730*/  ISETP.GE.AND P3, PT, R226, R115, PT ;  /* 0x00000073e200720c */ /* 0x000fda0003f66270 */
[----:B------:R-:W-:Y:S05]  /*3740*/  @P3 BRA `(.L_x_2689) ;  /* 0x0000000400a03947 */ /* 0x000fea0003800000 */
[----:B------:R-:W-:Y:S01]  /*3750*/  SHF.R.U32.HI R80, RZ, 0x8, R81 ;  /* 0x00000008ff507819 */ /* 0x000fe20000011651 */
[----:B0-----:R-:W-:Y:S01]  /*3760*/  IMAD.MOV.U32 R11, RZ, RZ, R13 ;  /* 0x000000ffff0b7224 */ /* 0x001fe200078e000d */
[--C-:B------:R-:W-:Y:S02]  /*3770*/  SHF.R.U32.HI R82, RZ, 0x8, R83.reuse ;  /* 0x00000008ff527819 */ /* 0x100fe40000011653 */
[----:B------:R-:W-:Y:S01]  /*3780*/  LOP3.LUT R159, R81, 0xff0000ff, RZ, 0xc0, !PT ;  /* 0xff0000ff519f7812 */ /* 0x000fe200078ec0ff */
[----:B------:R-:W-:Y:S01]  /*3790*/  IMAD.SHL.U32 R80, R80, 0x100, RZ ;  /* 0x0000010050507824 */ /* 0x000fe200078e00ff */
[----:B------:R-:W-:Y:S01]  /*37a0*/  SHF.R.U32.HI R160, RZ, 0x10, R83 ;  /* 0x00000010ffa07819 */ /* 0x000fe20000011653 */
[----:B------:R-:W-:Y:S01]  /*37b0*/  IMAD.SHL.U32 R82, R82, 0x100, RZ ;  /* 0x0000010052527824 */ /* 0x000fe200078e00ff */
[----:B------:R-:W-:Y:S02]  /*37c0*/  LOP3.LUT R83, R83, 0xff0000ff, RZ, 0xc0, !PT ;  /* 0xff0000ff53537812 */ /* 0x000fe400078ec0ff */
[----:B------:R-:W-:Y:S01]  /*37d0*/  SHF.R.U32.HI R161, RZ, 0x10, R81 ;  /* 0x00000010ffa17819 */ /* 0x000fe20000011651 */
[----:B------:R-:W-:Y:S01]  /*37e0*/  IMAD.MOV.U32 R81, RZ, RZ, R12 ;  /* 0x000000ffff517224 */ /* 0x000fe200078e000c */
[----:B------:R-:W-:-:S02]  /*37f0*/  LOP3.LUT R80, R159, 0xff00, R80, 0xf8, !PT ;  /* 0x0000ff009f507812 */ /* 0x000fc400078ef850 */
[----:B------:R-:W-:Y:S01]  /*3800*/  LOP3.LUT R159, R83, 0xff00, R82, 0xf8, !PT ;  /* 0x0000ff00539f7812 */ /* 0x000fe200078ef852 */
[----:B------:R-:W-:Y:S01]  /*3810*/  IMAD.U32 R82, R160, 0x10000, RZ ;  /* 0x00010000a0527824 */ /* 0x000fe200078e00ff */
        /* <DEDUP_REMOVED lines=12> */
[--C-:B------:R-:W-:Y:S02]  /*38e0*/  HADD2.F32 R161, -RZ, R160.reuse.H0_H0 ;  /* 0x200000a0ffa17230 */ /* 0x100fe40000004100 */
        /* <DEDUP_REMOVED lines=78> */
.L_x_2689:
[----:B------:R-:W-:Y:S05]  /*3dd0*/  BSYNC B3 ;  /* 0x0000000000037941 */ /* 0x000fea0003800000 */
.L_x_2688:
[----:B0-----:R0:W-:Y:S02]  /*3de0*/  ST.E.128 desc[UR54][R84.64], R12 ;  /* 0x0000000c54007985 */ /* 0x0011e4000c101d36 */
.L_x_2687:
[----:B------:R-:W-:Y:S05]  /*3df0*/  BSYNC B2 ;  /* 0x0000000000027941 */ /* 0x000fea0003800000 */
.L_x_2686:
        /* <DEDUP_REMOVED lines=13> */
[----:B------:R-:W-:Y:S01]  /*3ed0*/  SHF.R.U32.HI R84, RZ, 0x10, R77 ;  /* 0x00000010ff547819 */ /* 0x000fe2000001164d */
[----:B------:R-:W-:Y:S01]  /*3ee0*/  IMAD.SHL.U32 R83, R83, 0x100, RZ ;  /* 0x0000010053537824 */ /* 0x000fe200078e00ff */
[----:B------:R-:W-:Y:S02]  /*3ef0*/  LOP3.LUT R78, R79, 0xff0000ff, RZ, 0xc0, !PT ;  /* 0xff0000ff4f4e7812 */ /* 0x000fe400078ec0ff */
[----:B------:R-:W-:Y:S01]  /*3f00*/  SHF.R.U32.HI R82, RZ, 0x10, R79 ;  /* 0x00000010ff527819 */ /* 0x000fe2000001164f */
[----:B------:R-:W-:Y:S01]  /*3f10*/  IMAD.SHL.U32 R79, R11, 0x100, RZ ;  /* 0x000001000b4f7824 */ /* 0x000fe200078e00ff */
[----:B------:R-:W-:Y:S01]  /*3f20*/  LOP3.LUT R76, R77, 0xff0000ff, RZ, 0xc0, !PT ;  /* 0xff0000ff4d4c7812 */ /* 0x000fe200078ec0ff */
[----:B------:R-:W-:Y:S01]  /*3f30*/  IMAD.MOV.U32 R77, RZ, RZ, R12 ;  /* 0x000000ffff4d7224 */ /* 0x000fe200078e000c */
[----:B------:R-:W-:Y:S01]  /*3f40*/  MOV R11, R13 ;  /* 0x0000000d000b7202 */ /* 0x000fe20000000f00 */
[----:B------:R-:W-:Y:S01]  /*3f50*/  IMAD.U32 R13, R84, 0x10000, RZ ;  /* 0x00010000540d7824 */ /* 0x000fe200078e00ff */
[----:B------:R-:W-:Y:S01]  /*3f60*/  LOP3.LUT R78, R78, 0xff00, R83, 0xf8, !PT ;  /* 0x0000ff004e4e7812 */ /* 0x000fe200078ef853 */
[----:B------:R-:W-:Y:S01]  /*3f70*/  IMAD.U32 R83, R82, 0x10000, RZ ;  /* 0x0001000052537824 */ /* 0x000fe200078e00ff */
[----:B------:R-:W-:-:S02]  /*3f80*/  LOP3.LUT R12, R76, 0xff00, R79, 0xf8, !PT ;  /* 0x0000ff004c0c7812 */ /* 0x000fc400078ef84f */
        /* <DEDUP_REMOVED lines=45> */
[--C-:B------:R-:W-:Y:S01]  /*4260*/  HADD2.F32 R85, -RZ, R84.reuse.H0_H0 ;  /* 0x20000054ff557230 */ /* 0x100fe20000004100 */
[----:B------:R-:W-:Y:S01]  /*4270*/  F2FP.SATFINITE.E4M3.F32.PACK_AB_MERGE_C R82, R83, R82, RZ ;  /* 0x000000525352723e */ /* 0x000fe200048070ff */
[----:B------:R-:W-:Y:S01]  /*4280*/  HADD2.F32 R84, -RZ, R84.H1_H1 ;  /* 0x30000054ff547230 */ /* 0x000fe20000004100 */
[----:B------:R-:W-:Y:S01]  /*4290*/  F2FP.F16.E4M3.UNPACK_B R156, R12.H1 ;  /* 0x0000000cff9c723e */ /* 0x000fe200030006ff */
[----:B------:R-:W-:Y:S01]  /*42a0*/  HADD2.F32 R161, -RZ, R159.H1_H1 ;  /* 0x3000009fffa17230 */ /* 0x000fe20000004100 */
[----:B------:R-:W-:Y:S02]  /*42b0*/  F2FP.F16.E4M3.UNPACK_B R83, R14.H1 ;  /* 0x0000000eff53723e */ /* 0x000fe400030006ff */
[----:B------:R-:W-:Y:S01]  /*42c0*/  F2FP.F16.E4M3.UNPACK_B R158, R13 ;  /* 0x0000000dff9e723e */ /* 0x000fe200020006ff */
[----:B------:R-:W-:Y:S01]  /*42d0*/  HADD2.F32 R157, -RZ, R156.H1_H1 ;  /* 0x3000009cff9d7230 */ /* 0x000fe20000004100 */
[----:B------:R-:W-:Y:S01]  /*42e0*/  F2FP.F16.E4M3.UNPACK_B R155, R12 ;  /* 0x0000000cff9b723e */ /* 0x000fe200020006ff */
[----:B------:R-:W-:-:S02]  /*42f0*/  HADD2.F32 R13, -RZ, R83.H1_H1 ;  /* 0x30000053ff0d7230 */ /* 0x000fc40000004100 */
[CC--:B------:R-:W-:Y:S01]  /*4300*/  FMUL.FTZ R12, R84.reuse, R161.reuse ;  /* 0x000000a1540c7220 */ /* 0x0c0fe20000410000 */
        /* <DEDUP_REMOVED lines=9> */
[----:B------:R-:W-:Y:S01]  /*43a0*/  FFMA.FTZ R164, R84, R157, R163 ;  /* 0x0000009d54a47223 */ /* 0x000fe200000100a3 */
[-C--:B------:R-:W-:Y:S01]  /*43b0*/  FFMA.FTZ R162, R83, R12.reuse, -R162 ;  /* 0x0000000c53a27223 */ /* 0x080fe200000108a2 */
[----:B------:R-:W-:Y:S01]  /*43c0*/  FFMA.FTZ R157, R13, R12, R160 ;  /* 0x0000000c0d9d7223 */ /* 0x000fe200000100a0 */
[----:B------:R-:W-:-:S02]  /*43d0*/  HADD2.F32 R13, -RZ, R15.H0_H0 ;  /* 0x2000000fff0d7230 */ /* 0x000fc40000004100 */
[--C-:B------:R-:W-:Y:S01]  /*43e0*/  HADD2.F32 R12, -RZ, R14.reuse.H0_H0 ;  /* 0x2000000eff0c7230 */ /* 0x100fe20000004100 */
[----:B------:R-:W-:Y:S01]  /*43f0*/  F2FP.SATFINITE.E4M3.F32.PACK_AB_MERGE_C R161, R164, R161, RZ ;  /* 0x000000a1a4a1723e */ /* 0x000fe200048070ff */
[----:B------:R-:W-:Y:S01]  /*4400*/  HADD2.F32 R15, -RZ, R15.H1_H1 ;  /* 0x3000000fff0f7230 */ /* 0x000fe20000004100 */
[----:B------:R-:W-:Y:S01]  /*4410*/  F2FP.SATFINITE.E4M3.F32.PACK_AB_MERGE_C R157, R157, R162, RZ ;  /* 0x000000a29d9d723e */ /* 0x000fe200048070ff */
[----:B------:R-:W-:Y:S02]  /*4420*/  HADD2.F32 R84, -RZ, R159.H0_H0 ;  /* 0x2000009fff547230 */ /* 0x000fe40000004100 */
[----:B------:R-:W-:Y:S02]  /*4430*/  HADD2.F32 R14, -RZ, R14.H1_H1 ;  /* 0x3000000eff0e7230 */ /* 0x000fe40000004100 */
[----:B------:R-:W-:Y:S02]  /*4440*/  HADD2.F32 R83, -RZ, R158.H0_H0 ;  /* 0x2000009eff537230 */ /* 0x000fe40000004100 */
[----:B------:R-:W-:Y:S01]  /*4450*/  FMUL.FTZ R158, R15, R84 ;  /* 0x000000540f9e7220 */ /* 0x000fe20000410000 */
[----:B------:R-:W-:-:S02]  /*4460*/  HADD2.F32 R156, -RZ, R156.H0_H0 ;  /* 0x2000009cff9c7230 */ /* 0x000fc40000004100 */
        /* <DEDUP_REMOVED lines=12> */
.L_x_2693:
[----:B------:R-:W-:Y:S05]  /*4530*/  BSYNC B3 ;  /* 0x0000000000037941 */ /* 0x000fea0003800000 */
.L_x_2692:
[----:B------:R0:W-:Y:S02]  /*4540*/  ST.E.128 desc[UR54][R80.64], R12 ;  /* 0x0000000c50007985 */ /* 0x0001e4000c101d36 */
.L_x_2691:
[----:B------:R-:W-:Y:S05]  /*4550*/  BSYNC B2 ;  /* 0x0000000000027941 */ /* 0x000fea0003800000 */
.L_x_2690:
        /* <DEDUP_REMOVED lines=11> */
[----:B------:R-:W-:Y:S01]  /*4610*/  SHF.R.U32.HI R74, RZ, 0x8, R75 ;  /* 0x00000008ff4a7819 */ /* 0x000fe2000001164b */
[----:B------:R-:W-:Y:S01]  /*4620*/  IMAD.MOV.U32 R11, RZ, RZ, R13 ;  /* 0x000000ffff0b7224 */ /* 0x000fe200078e000d */
[--C-:B------:R-:W-:Y:S02]  /*4630*/  SHF.R.U32.HI R72, RZ, 0x8, R73.reuse ;  /* 0x00000008ff487819 */ /* 0x100fe40000011649 */
[----:B------:R-:W-:Y:S01]  /*4640*/  SHF.R.U32.HI R80, RZ, 0x10, R73 ;  /* 0x00000010ff507819 */ /* 0x000fe20000011649 */
[----:B------:R-:W-:Y:S01]  /*4650*/  IMAD.SHL.U32 R74, R74, 0x100, RZ ;  /* 0x000001004a4a7824 */ /* 0x000fe200078e00ff */
[----:B------:R-:W-:Y:S01]  /*4660*/  LOP3.LUT R79, R73, 0xff0000ff, RZ, 0xc0, !PT ;  /* 0xff0000ff494f7812 */ /* 0x000fe200078ec0ff */
[----:B------:R-:W-:Y:S01]  /*4670*/  IMAD.MOV.U32 R73, RZ, RZ, R12 ;  /* 0x000000ffff497224 */ /* 0x000fe200078e000c */
[----:B------:R-:W-:Y:S01]  /*4680*/  SHF.R.U32.HI R78, RZ, 0x10, R75 ;  /* 0x00000010ff4e7819 */ /* 0x000fe2000001164b */
[----:B------:R-:W-:Y:S01]  /*4690*/  IMAD.U32 R13, R80, 0x10000, RZ ;  /* 0x00010000500d7824 */ /* 0x000fe200078e00ff */
[----:B------:R-:W-:-:S02]  /*46a0*/  SHF.L.U32 R72, R72, 0x8, RZ ;  /* 0x0000000848487819 */ /* 0x000fc400000006ff */
[----:B------:R-:W-:Y:S02]  /*46b0*/  LOP3.LUT R75, R75, 0xff0000ff, RZ, 0xc0, !PT ;  /* 0xff0000ff4b4b7812 */ /* 0x000fe400078ec0ff */
[----:B------:R-:W-:Y:S02]  /*46c0*/  LOP3.LUT R72, R79, 0xff00, R72, 0xf8, !PT ;  /* 0x0000ff004f487812 */ /* 0x000fe400078ef848 */
[----:B------:R-:W-:Y:S02]  /*46d0*/  LOP3.LUT R79, R75, 0xff00, R74, 0xf8, !PT ;  /* 0x0000ff004b4f7812 */ /* 0x000fe400078ef84a */
        /* <DEDUP_REMOVED lines=44> */
[----:B------:R-:W-:-:S02]  /*49a0*/  F2FP.F16.E4M3.UNPACK_B R153, R72.H1 ;  /* 0x00000048ff99723e */ /* 0x000fc400030006ff */
[----:B------:R-:W-:Y:S01]  /*49b0*/  F2FP.SATFINITE.E4M3.F32.PACK_AB_MERGE_C R78, R79, R78, RZ ;  /* 0x0000004e4f4e723e */ /* 0x000fe200048070ff */
        /* <DEDUP_REMOVED lines=29> */
[----:B------:R-:W-:Y:S02]  /*4b90*/  HADD2.F32 R15, -RZ, R15.H1_H1 ;  /* 0x3000000fff0f7230 */ /* 0x000fe40000004100 */
[----:B------:R-:W-:Y:S01]  /*4ba0*/  FMUL.FTZ R84, R72, R153 ;  /* 0x0000009948547220 */ /* 0x000fe20000410000 */
[----:B------:R-:W-:-:S02]  /*4bb0*/  HADD2.F32 R83, -RZ, R83.H0_H0 ;  /* 0x20000053ff537230 */ /* 0x000fc40000004100 */
[----:B------:R-:W-:Y:S01]  /*4bc0*/  FMUL.FTZ R80, R14, R85 ;  /* 0x000000550e507220 */ /* 0x000fe20000410000 */
[----:B------:R-:W-:Y:S02]  /*4bd0*/  HADD2.F32 R82, -RZ, R82.H0_H0 ;  /* 0x20000052ff527230 */ /* 0x000fe40000004100 */
[----:B------:R-:W-:Y:S01]  /*4be0*/  FMUL.FTZ R79, R15, R153 ;  /* 0x000000990f4f7220 */ /* 0x000fe20000410000 */
[----:B------:R-:W-:Y:S01]  /*4bf0*/  FMUL.FTZ R85, R13, R85 ;  /* 0x000000550d557220 */ /* 0x000fe20000410000 */
[----:B------:R-:W-:Y:S01]  /*4c00*/  FFMA.FTZ R84, R15, R83, R84 ;  /* 0x000000530f547223 */ /* 0x000fe20000010054 */
[----:B------:R-:W-:Y:S01]  /*4c10*/  F2FP.SATFINITE.E4M3.F32.PACK_AB_MERGE_C R154, R154, R155, RZ ;  /* 0x0000009b9a9a723e */ /* 0x000fe200048070ff */
[----:B------:R-:W-:Y:S01]  /*4c20*/  FFMA.FTZ R79, R72, R83, -R79 ;  /* 0x00000053484f7223 */ /* 0x000fe2000001084f */
[-C--:B------:R-:W-:Y:S01]  /*4c30*/  FFMA.FTZ R80, R13, R82.reuse, -R80 ;  /* 0x000000520d507223 */ /* 0x080fe20000010850 */
[----:B------:R-:W-:Y:S01]  /*4c40*/  FFMA.FTZ R85, R14, R82, R85 ;  /* 0x000000520e557223 */ /* 0x000fe20000010055 */
[----:B------:R-:W-:-:S02]  /*4c50*/  F2FP.SATFINITE.E4M3.F32.PACK_AB_MERGE_C R13, R12, R11, R75 ;  /* 0x0000000b0c0d723e */ /* 0x000fc4000480704b */
[----:B------:R-:W-:Y:S02]  /*4c60*/  F2FP.SATFINITE.E4M3.F32.PACK_AB_MERGE_C R12, R74, R73, R78 ;  /* 0x000000494a0c723e */ /* 0x000fe4000480704e */
[----:B------:R-:W-:Y:S02]  /*4c70*/  F2FP.SATFINITE.E4M3.F32.PACK_AB_MERGE_C R14, R85, R80, R81 ;  /* 0x00000050550e723e */ /* 0x000fe40004807051 */
[----:B------:R-:W-:-:S07]  /*4c80*/  F2FP.SATFINITE.E4M3.F32.PACK_AB_MERGE_C R15, R84, R79, R154 ;  /* 0x0000004f540f723e */ /* 0x000fce000480709a */
.L_x_2697:
[----:B------:R-:W-:Y:S05]  /*4c90*/  BSYNC B3 ;  /* 0x0000000000037941 */ /* 0x000fea0003800000 */
.L_x_2696:
[----:B------:R0:W-:Y:S02]  /*4ca0*/  ST.E.128 desc[UR54][R76.64], R12 ;  /* 0x0000000c4c007985 */ /* 0x0001e4000c101d36 */
.L_x_2695:
[----:B------:R-:W-:Y:S05]  /*4cb0*/  BSYNC B2 ;  /* 0x0000000000027941 */ /* 0x000fea0003800000 */
.L_x_2694:
        /* <DEDUP_REMOVED lines=11> */
[--C-:B------:R-:W-:Y:S02]  /*4d70*/  SHF.R.U32.HI R68, RZ, 0x8, R69.reuse ;  /* 0x00000008ff447819 */ /* 0x100fe40000011645 */
[----:B------:R-:W-:Y:S02]  /*4d80*/  LOP3.LUT R11, R69, 0xff0000ff, RZ, 0xc0, !PT ;  /* 0xff0000ff450b7812 */ /* 0x000fe400078ec0ff */
[----:B------:R-:W-:Y:S01]  /*4d90*/  SHF.R.U32.HI R74, RZ, 0x10, R69 ;  /* 0x00000010ff4a7819 */ /* 0x000fe20000011645 */
[----:B------:R-:W-:Y:S01]  /*4da0*/  IMAD.SHL.U32 R68, R68, 0x100, RZ ;  /* 0x0000010044447824 */ /* 0x000fe200078e00ff */
[--C-:B------:R-:W-:Y:S02]  /*4db0*/  SHF.R.U32.HI R69, RZ, 0x8, R71.reuse ;  /* 0x00000008ff457819 */ /* 0x100fe40000011647 */
[----:B------:R-:W-:Y:S02]  /*4dc0*/  LOP3.LUT R70, R71, 0xff0000ff, RZ, 0xc0, !PT ;  /* 0xff0000ff47467812 */ /* 0x000fe400078ec0ff */
[----:B------:R-:W-:Y:S01]  /*4dd0*/  SHF.R.U32.HI R75, RZ, 0x10, R71 ;  /* 0x00000010ff4b7819 */ /* 0x000fe20000011647 */
[----:B------:R-:W-:-:S02]  /*4de0*/  IMAD.SHL.U32 R71, R69, 0x100, RZ ;  /* 0x0000010045477824 */ /* 0x000fc400078e00ff */
[----:B---3--:R-:W-:Y:S01]  /*4df0*/  IMAD.MOV.U32 R69, RZ, RZ, R12 ;  /* 0x000000ffff457224 */ /* 0x008fe200078e000c */
[----:B------:R-:W-:Y:S01]  /*4e00*/  LOP3.LUT R12, R11, 0xff00, R68, 0xf8, !PT ;  /* 0x0000ff000b0c7812 */ /* 0x000fe200078ef844 */
[----:B------:R-:W-:Y:S01]  /*4e10*/  IMAD.U32 R75, R75, 0x10000, RZ ;  /* 0x000100004b4b7824 */ /* 0x000fe200078e00ff */
[----:B------:R-:W-:Y:S02]  /*4e20*/  LOP3.LUT R68, R70, 0xff00, R71, 0xf8, !PT ;  /* 0x0000ff0046447812 */ /* 0x000fe400078ef847 */
[----:B------:R-:W-:Y:S02]  /*4e30*/  SHF.L.U32 R71, R74, 0x10, RZ ;  /* 0x000000104a477819 */ /* 0x000fe400000006ff */
[-C--:B------:R-:W-:Y:S02]  /*4e40*/  F2FP.F16.E4M3.UNPACK_B R70, R152.reuse.H1 ;  /* 0x00000098ff46723e */ /* 0x080fe400030006ff */
[----:B------:R-:W-:Y:S02]  /*4e50*/  F2FP.F16.E4M3.UNPACK_B R11, R13 ;  /* 0x0000000dff0b723e */ /* 0x000fe400020006ff */
        /* <DEDUP_REMOVED lines=18> */
[----:B------:R-:W-:Y:S01]  /*4f80*/  FMUL.FTZ R79, R13, R76 ;  /* 0x0000004c0d4f7220 */ /* 0x000fe20000410000 */
[----:B------:R-:W-:-:S02]  /*4f90*/  HADD2.F32 R76, -RZ, R152.H1_H1 ;  /* 0x30000098ff4c7230 */ /* 0x000fc40000004100 */
[----:B------:R-:W-:Y:S01]  /*4fa0*/  FFMA.FTZ R80, R13, R71, -R78 ;  /* 0x000000470d507223 */ /* 0x000fe2000001084e */
[----:B------:R-:W-:Y:S01]  /*4fb0*/  F2FP.F16.E4M3.UNPACK_B R13, R69.H1 ;  /* 0x00000045ff0d723e */ /* 0x000fe200030006ff */
[----:B------:R-:W-:Y:S01]  /*4fc0*/  FFMA.FTZ R81, R70, R71, R79 ;  /* 0x0000004746517223 */ /* 0x000fe2000001004f */
[----:B------:R-:W-:Y:S01]  /*4fd0*/  FFMA.FTZ R68, R68, R74, R75 ;  /* 0x0000004a44447223 */ /* 0x000fe2000001004b */
[----:B------:R-:W-:Y:S01]  /*4fe0*/  F2FP.F16.E4M3.UNPACK_B R69, R69 ;  /* 0x00000045ff45723e */ /* 0x000fe200020006ff */
[----:B------:R-:W-:Y:S02]  /*4ff0*/  HADD2.F32 R75, -RZ, R151.H1_H1 ;  /* 0x30000097ff4b7230 */ /* 0x000fe40000004100 */
[--C-:B------:R-:W-:Y:S01]  /*5000*/  HADD2.F32 R70, -RZ, R13.reuse.H0_H0 ;  /* 0x2000000dff467230 */ /* 0x100fe20000004100 */
[----:B------:R-:W-:Y:S01]  /*5010*/  F2FP.SATFINITE.E4M3.F32.PACK_AB_MERGE_C R85, R81, R80, RZ ;  /* 0x000000505155723e */ /* 0x000fe200048070ff */
[----:B------:R-:W-:Y:S02]  /*5020*/  HADD2.F32 R71, -RZ, R13.H1_H1 ;  /* 0x3000000dff477230 */ /* 0x000fe40000004100 */
[----:B------:R-:W-:-:S02]  /*5030*/  HADD2.F32 R13, -RZ, R69.H0_H0 ;  /* 0x20000045ff0d7230 */ /* 0x000fc40000004100 */
[CC--:B------:R-:W-:Y:S01]  /*5040*/  FMUL.FTZ R78, R70.reuse, R76.reuse ;  /* 0x0000004c464e7220 */ /* 0x0c0fe20000410000 */
[----:B------:R-:W-:Y:S02]  /*5050*/  HADD2.F32 R152, -RZ, R152.H0_H0 ;  /* 0x20000098ff987230 */ /* 0x000fe40000004100 */
[C---:B------:R-:W-:Y:S01]  /*5060*/  FMUL.FTZ R79, R71.reuse, R76 ;  /* 0x0000004c474f7220 */ /* 0x040fe20000410000 */
[----:B------:R-:W-:Y:S02]  /*5070*/  HADD2.F32 R69, -RZ, R69.H1_H1 ;  /* 0x30000045ff457230 */ /* 0x000fe40000004100 */
[-C--:B------:R-:W-:Y:S01]  /*5080*/  FFMA.FTZ R78, R71, R75.reuse, R78 ;  /* 0x0000004b474e7223 */ /* 0x080fe2000001004e */
[----:B------:R-:W-:Y:S02]  /*5090*/  HADD2.F32 R74, -RZ, R151.H0_H0 ;  /* 0x20000097ff4a7230 */ /* 0x000fe40000004100 */
[----:B------:R-:W-:Y:S01]  /*50a0*/  FFMA.FTZ R79, R70, R75, -R79 ;  /* 0x0000004b464f7223 */ /* 0x000fe2000001084f */
[----:B------:R-:W-:Y:S01]  /*50b0*/  F2FP.F16.E4M3.UNPACK_B R70, R15.H1 ;  /* 0x0000000fff46723e */ /* 0x000fe200030006ff */
[-C--:B------:R-:W-:Y:S01]  /*50c0*/  FMUL.FTZ R76, R69, R152.reuse ;  /* 0x00000098454c7220 */ /* 0x080fe20000410000 */
[----:B------:R-:W-:Y:S01]  /*50d0*/  FMUL.FTZ R152, R13, R152 ;  /* 0x000000980d987220 */ /* 0x000fe20000410000 */
[----:B------:R-:W-:-:S02]  /*50e0*/  F2FP.F16.E4M3.UNPACK_B R75, R12 ;  /* 0x0000000cff4b723e */ /* 0x000fc400020006ff */
[----:B------:R-:W-:Y:S01]  /*50f0*/  F2FP.SATFINITE.E4M3.F32.PACK_AB_MERGE_C R84, R78, R79, RZ ;  /* 0x0000004f4e54723e */ /* 0x000fe200048070ff */
[-C--:B------:R-:W-:Y:S01]  /*5100*/  FFMA.FTZ R13, R13, R74.reuse, -R76 ;  /* 0x0000004a0d0d7223 */ /* 0x080fe2000001084c */
[-C--:B------:R-:W-:Y:S01]  /*5110*/  F2FP.F16.E4M3.UNPACK_B R79, R77.reuse.H1 ;  /* 0x0000004dff4f723e */ /* 0x080fe200030006ff */
[----:B------:R-:W-:Y:S01]  /*5120*/  FFMA.FTZ R152, R69, R74, R152 ;  /* 0x0000004a45987223 */ /* 0x000fe20000010098 */
[----:B------:R-:W-:Y:S01]  /*5130*/  F2FP.F16.E4M3.UNPACK_B R76, R12.H1 ;  /* 0x0000000cff4c723e */ /* 0x000fe200030006ff */
        /* <DEDUP_REMOVED lines=8> */
[--C-:B------:R-:W-:Y:S02]  /*51c0*/  HADD2.F32 R70, -RZ, R69.reuse.H1_H1 ;  /* 0x30000045ff467230 */ /* 0x100fe40000004100 */
[C---:B------:R-:W-:Y:S01]  /*51d0*/  FMUL.FTZ R81, R71.reuse, R81 ;  /* 0x0000005147517220 */ /* 0x040fe20000410000 */
[----:B------:R-:W-:Y:S02]  /*51e0*/  HADD2.F32 R80, -RZ, R78.H1_H1 ;  /* 0x3000004eff507230 */ /* 0x000fe40000004100 */
[----:B------:R-:W-:Y:S01]  /*51f0*/  FFMA.FTZ R83, R71, R77, -R12 ;  /* 0x0000004d47537223 */ /* 0x000fe2000001080c */
[----:B------:R-:W-:Y:S01]  /*5200*/  HADD2.F32 R69, -RZ, R69.H0_H0 ;  /* 0x20000045ff457230 */ /* 0x000fe20000004100 */
[----:B------:R-:W-:Y:S01]  /*5210*/  F2FP.F16.E4M3.UNPACK_B R14, R14 ;  /* 0x0000000eff0e723e */ /* 0x000fe200020006ff */
[----:B------:R-:W-:Y:S02]  /*5220*/  HADD2.F32 R12, -RZ, R75.H1_H1 ;  /* 0x3000004bff0c7230 */ /* 0x000fe40000004100 */
[----:B------:R-:W-:Y:S01]  /*5230*/  FMUL.FTZ R82, R70, R80 ;  /* 0x0000005046527220 */ /* 0x000fe20000410000 */
[----:B------:R-:W-:-:S02]  /*5240*/  HADD2.F32 R76, -RZ, R76.H0_H0 ;  /* 0x2000004cff4c7230 */ /* 0x000fc40000004100 */
[C---:B------:R-:W-:Y:S01]  /*5250*/  FMUL.FTZ R71, R69.reuse, R80 ;  /* 0x0000005045477220 */ /* 0x040fe20000410000 */
[----:B------:R-:W-:Y:S01]  /*5260*/  FFMA.FTZ R80, R74, R77, R81 ;  /* 0x0000004d4a507223 */ /* 0x000fe20000010051 */
[-C--:B------:R-:W-:Y:S01]  /*5270*/  FFMA.FTZ R82, R69, R12.reuse, -R82 ;  /* 0x0000000c45527223 */ /* 0x080fe20000010852 */
[--C-:B------:R-:W-:Y:S02]  /*5280*/  HADD2.F32 R69, -RZ, R15.reuse.H0_H0 ;  /* 0x2000000fff457230 */ /* 0x100fe40000004100 */
[----:B------:R-:W-:Y:S01]  /*5290*/  FFMA.FTZ R81, R70, R12, R71 ;  /* 0x0000000c46517223 */ /* 0x000fe20000010047 */
[--C-:B------:R-:W-:Y:S01]  /*52a0*/  HADD2.F32 R12, -RZ, R14.reuse.H0_H0 ;  /* 0x2000000eff0c7230 */ /* 0x100fe20000004100 */
[----:B------:R-:W-:Y:S01]  /*52b0*/  F2FP.SATFINITE.E4M3.F32.PACK_AB_MERGE_C R11, R68, R11, R85 ;  /* 0x0000000b440b723e */ /* 0x000fe20004807055 */
[----:B------:R-:W-:Y:S01]  /*52c0*/  HADD2.F32 R15, -RZ, R15.H1_H1 ;  /* 0x3000000fff0f7230 */ /* 0x000fe20000004100 */
[----:B------:R-:W-:Y:S01]  /*52d0*/  F2FP.SATFINITE.E4M3.F32.PACK_AB_MERGE_C R80, R80, R83, RZ ;  /* 0x000000535050723e */ /* 0x000fe200048070ff */
[----:B------:R-:W-:Y:S01]  /*52e0*/  HADD2.F32 R70, -RZ, R79.H0_H0 ;  /* 0x2000004fff467230 */ /* 0x000fe20000004100 */
[----:B------:R-:W-:Y:S01]  /*52f0*/  F2FP.SATFINITE.E4M3.F32.PACK_AB_MERGE_C R81, R81, R82, RZ ;  /* 0x000000525151723e */ /* 0x000fe200048070ff */
[----:B------:R-:W-:-:S02]  /*5300*/  HADD2.F32 R14, -RZ, R14.H1_H1 ;  /* 0x3000000eff0e7230 */ /* 0x000fc40000004100 */
[----:B------:R-:W-:Y:S02]  /*5310*/  HADD2.F32 R71, -RZ, R78.H0_H0 ;  /* 0x2000004eff477230 */ /* 0x000fe40000004100 */
[-C--:B------:R-:W-:Y:S01]  /*5320*/  FMUL.FTZ R74, R15, R70.reuse ;  /* 0x000000460f4a7220 */ /* 0x080fe20000410000 */
[----:B------:R-:W-:Y:S02]  /*5330*/  HADD2.F32 R75, -RZ, R75.H0_H0 ;  /* 0x2000004bff4b7230 */ /* 0x000fe40000004100 */
[C---:B------:R-:W-:Y:S01]  /*5340*/  FMUL.FTZ R70, R69.reuse, R70 ;  /* 0x0000004645467220 */ /* 0x040fe20000410000 */
[-C--:B------:R-:W-:Y:S01]  /*5350*/  FMUL.FTZ R77, R14, R71.reuse ;  /* 0x000000470e4d7220 */ /* 0x080fe20000410000 */
[C---:B------:R-:W-:Y:S01]  /*5360*/  FMUL.FTZ R71, R12.reuse, R71 ;  /* 0x000000470c477220 */ /* 0x040fe20000410000 */
[-C--:B------:R-:W-:Y:S01]  /*5370*/  FFMA.FTZ R74, R69, R76.reuse, -R74 ;  /* 0x0000004c454a7223 */ /* 0x080fe2000001084a */
[----:B------:R-:W-:Y:S01]  /*5380*/  FFMA.FTZ R15, R15, R76, R70 ;  /* 0x0000004c0f0f7223 */ /* 0x000fe20000010046 */
[-C--:B------:R-:W-:Y:S01]  /*5390*/  FFMA.FTZ R77, R12, R75.reuse, -R77 ;  /* 0x0000004b0c4d7223 */ /* 0x080fe2000001084d */
[----:B------:R-:W-:Y:S01]  /*53a0*/  FFMA.FTZ R14, R14, R75, R71 ;  /* 0x0000004b0e0e7223 */ /* 0x000fe20000010047 */
[----:B------:R-:W-:Y:S01]  /*53b0*/  F2FP.SATFINITE.E4M3.F32.PACK_AB_MERGE_C R12, R152, R13, R84 ;  /* 0x0000000d980c723e */ /* 0x000fe20004807054 */
[----:B------:R-:W-:Y:S01]  /*53c0*/  IMAD.MOV.U32 R13, RZ, RZ, R11 ;  /* 0x000000ffff0d7224 */ /* 0x000fe200078e000b */
[----:B------:R-:W-:-:S02]  /*53d0*/  F2FP.SATFINITE.E4M3.F32.PACK_AB_MERGE_C R15, R15, R74, R80 ;  /* 0x0000004a0f0f723e */ /* 0x000fc40004807050 */
[----:B------:R-:W-:-:S07]  /*53e0*/  F2FP.SATFINITE.E4M3.F32.PACK_AB_MERGE_C R14, R14, R77, R81 ;  /* 0x0000004d0e0e723e */ /* 0x000fce0004807051 */
.L_x_2701:
[----:B------:R-:W-:Y:S05]  /*53f0*/  BSYNC B3 ;  /* 0x0000000000037941 */ /* 0x000fea0003800000 */
.L_x_2700:
[----:B---3--:R0:W-:Y:S02]  /*5400*/  ST.E.128 desc[UR54][R72.64], R12 ;  /* 0x0000000c48007985 */ /* 0x0081e4000c101d36 */
.L_x_2699:
[----:B------:R-:W-:Y:S05]  /*5410*/  BSYNC B2 ;  /* 0x0000000000027941 */ /* 0x000fea0003800000 */
.L_x_2698:
        /* <DEDUP_REMOVED lines=15> */
[----:B------:R-:W-:Y:S02]  /*5510*/  SHF.R.U32.HI R72, RZ, 0x10, R67 ;  /* 0x00000010ff487819 */ /* 0x000fe40000011643 */
[----:B------:R-:W-:Y:S02]  /*5520*/  SHF.R.U32.HI R73, RZ, 0x10, R65 ;  /* 0x00000010ff497819 */ /* 0x000fe40000011641 */
[----:B------:R-:W-:-:S02]  /*5530*/  LOP3.LUT R70, R67, 0xff0000ff, RZ, 0xc0, !PT ;  /* 0xff0000ff43467812 */ /* 0x000fc400078ec0ff */
[----:B------:R-:W-:Y:S01]  /*5540*/  SHF.L.U32 R67, R64, 0x8, RZ ;  /* 0x0000000840437819 */ /* 0x000fe200000006ff */
[----:B---3--:R-:W-:Y:S01]  /*5550*/  IMAD.MOV.U32 R64, RZ, RZ, R12 ;  /* 0x000000ffff407224 */ /* 0x008fe200078e000c */
        /* <DEDUP_REMOVED lines=94> */
.L_x_2705:
[----:B------:R-:W-:Y:S05]  /*5b40*/  BSYNC B3 ;  /* 0x0000000000037941 */ /* 0x000fea0003800000 */
.L_x_2704:
[----:B---3--:R0:W-:Y:S02]  /*5b50*/  ST.E.128 desc[UR54][R68.64], R12 ;  /* 0x0000000c44007985 */ /* 0x0081e4000c101d36 */
.L_x_2703:
[----:B------:R-:W-:Y:S05]  /*5b60*/  BSYNC B2 ;  /* 0x0000000000027941 */ /* 0x000fea0003800000 */
.L_x_2702:
        /* <DEDUP_REMOVED lines=10> */
[----:B------:R-:W-:Y:S01]  /*5c10*/  SHF.R.U32.HI R66, RZ, 0x8, R63 ;  /* 0x00000008ff427819 */ /* 0x000fe2000001163f */
[----:B---3--:R-:W-:Y:S01]  /*5c20*/  IMAD.MOV.U32 R60, RZ, RZ, R12 ;  /* 0x000000ffff3c7224 */ /* 0x008fe200078e000c */
        /* <DEDUP_REMOVED lines=101> */
.L_x_2707:
[----:B------:R-:W-:Y:S05]  /*6280*/  BSYNC B2 ;  /* 0x0000000000027941 */ /* 0x000fea0003800000 */
.L_x_2706:
[----:B---3--:R0:W-:Y:S02]  /*6290*/  ST.E.128 desc[UR54][R64.64], R12 ;  /* 0x0000000c40007985 */ /* 0x0081e4000c101d36 */
.L_x_2685:
[----:B------:R-:W-:Y:S05]  /*62a0*/  BSYNC B1 ;  /* 0x0000000000017941 */ /* 0x000fea0003800000 */
.L_x_2684:
[----:B------:R-:W-:-:S03]  /*62b0*/  UMOV UR4, 0xffffffff ;  /* 0xffffffff00047882 */ /* 0x000fc60000000000 */
[----:B------:R-:W-:Y:S05]  /*62c0*/  BRA.DIV UR4, `(.L_x_2708) ;  /* 0x000002b204ac7947 */ /* 0x000fea000b800000 */
[----:B--2---:R-:W2:Y:S04]  /*62d0*/  SHFL.IDX PT, R119, R119, 0x1, 0x1e1f ;  /* 0x003e1f0077777f89 */ /* 0x004ea800000e0000 */
[----:B------:R0:W0:Y:S02]  /*62e0*/  SHFL.IDX PT, R63, R120, 0x1, 0x1e1f ;  /* 0x003e1f00783f7f89 */ /* 0x00002400000e0000 */
.L_x_3029:
[----:B------:R-:W-:Y:S05]  /*62f0*/  @P4 BRA `(.L_x_2709) ;  /* 0x0000009800744947 */ /* 0x000fea0003800000 */
[----:B------:R-:W-:Y:S01]  /*6300*/  ISETP.NE.AND P3, PT, R28, RZ, PT ;  /* 0x000000ff1c00720c */ /* 0x000fe20003f65270 */
[----:B------:R-:W-:-:S12]  /*6310*/  BSSY B1, `(.L_x_2710) ;  /* 0x0000071000017945 */ /* 0x000fd80003800000 */
[----:B------:R-:W-:Y:S05]  /*6320*/  @!P3 BRA `(.L_x_2711) ;  /* 0x0000000400bcb947 */ /* 0x000fea0003800000 */
[----:B0-----:R0:W0:Y:S01]  /*6330*/  LDS.128 R12, [R88+0x26200] ;  /* 0x02620000580c7984 */ /* 0x0010220000000c00 */
[----:B------:R-:W-:Y:S01]  /*6340*/  IADD3 R60, P3, R16, R63, RZ ;  /* 0x0000003f103c7210 */ /* 0x000fe20007f7e0ff */
[----:B------:R-:W-:Y:S03]  /*6350*/  BSSY B2, `(.L_x_2712) ;  /* 0x000006b000027945 */ /* 0x000fe60003800000 */
[----:B--2---:R-:W-:Y:S02]  /*6360*/  IADD3.X R61, R119, R17, RZ, P3, !PT ;  /* 0x00000011773d7210 */ /* 0x004fe40001ffe4ff */
        /* <DEDUP_REMOVED lines=10> */
[----:B------:R-:W-:-:S02]  /*6410*/  SHF.R.U32.HI R65, RZ, 0x10, R59 ;  /* 0x00000010ff417819 */ /* 0x000fc4000001163b */
[----:B------:R-:W-:Y:S01]  /*6420*/  LOP3.LUT R12, R57, 0xff00, R62, 0xf8, !PT ;  /* 0x0000ff00390c7812 */ /* 0x000fe200078ef83e */
[----:B------:R-:W-:Y:S01]  /*6430*/  IMAD.U32 R57, R64, 0x10000, RZ ;  /* 0x0001000040397824 */ /* 0x000fe200078e00ff */
[----:B------:R-:W-:Y:S02]  /*6440*/  LOP3.LUT R58, R11, 0xff00, R58, 0xf8, !PT ;  /* 0x0000ff000b3a7812 */ /* 0x000fe400078ef83a */
[----:B------:R-:W-:Y:S02]  /*6450*/  SHF.L.U32 R65, R65, 0x10, RZ ;  /* 0x0000001041417819 */ /* 0x000fe400000006ff */
[-C--:B------:R-:W-:Y:S02]  /*6460*/  F2FP.F16.E4M3.UNPACK_B R11, R13.reuse ;  /* 0x0000000dff0b723e */ /* 0x080fe400020006ff */
[----:B------:R-:W-:Y:S02]  /*6470*/  F2FP.F16.E4M3.UNPACK_B R59, R142.H1 ;  /* 0x0000008eff3b723e */ /* 0x000fe400030006ff */
[----:B------:R-:W-:-:S02]  /*6480*/  F2FP.F16.E4M3.UNPACK_B R13, R13.H1 ;  /* 0x0000000dff0d723e */ /* 0x000fc400030006ff */
[----:B------:R-:W-:Y:S01]  /*6490*/  LOP3.LUT R62, R58, 0xff0000, R57, 0xf8, !PT ;  /* 0x00ff00003a3e7812 */ /* 0x000fe200078ef839 */
[----:B------:R-:W-:Y:S01]  /*64a0*/  HADD2.F32 R64, -RZ, R59.H0_H0 ;  /* 0x2000003bff407230 */ /* 0x000fe20000004100 */
[----:B------:R-:W-:Y:S01]  /*64b0*/  LOP3.LUT R65, R12, 0xff0000, R65, 0xf8, !PT ;  /* 0x00ff00000c417812 */ /* 0x000fe200078ef841 */
[--C-:B------:R-:W-:Y:S01]  /*64c0*/  HADD2.F32 R12, -RZ, R11.reuse.H1_H1 ;  /* 0x3000000bff0c7230 */ /* 0x100fe20000004100 */
        /* <DEDUP_REMOVED lines=12> */
[-C--:B------:R-:W-:Y:S01]  /*6590*/  FFMA.FTZ R11, R11, R59.reuse, -R68 ;  /* 0x0000003b0b0b7223 */ /* 0x080fe20000010844 */
[----:B------:R-:W-:Y:S01]  /*65a0*/  FFMA.FTZ R12, R12, R59, R67 ;  /* 0x0000003b0c0c7223 */ /* 0x000fe20000010043 */
[----:B------:R-:W-:Y:S01]  /*65b0*/  FMUL.FTZ R66, R13, R66 ;  /* 0x000000420d427220 */ /* 0x000fe20000410000 */
[----:B------:R-:W-:-:S02]  /*65c0*/  HADD2.F32 R59, -RZ, R147.H1_H1 ;  /* 0x30000093ff3b7230 */ /* 0x000fc40000004100 */
[----:B------:R-:W-:Y:S01]  /*65d0*/  FFMA.FTZ R68, R13, R58, -R64 ;  /* 0x0000003a0d447223 */ /* 0x000fe20000010840 */
[----:B------:R-:W-:Y:S01]  /*65e0*/  F2FP.F16.E4M3.UNPACK_B R13, R56.H1 ;  /* 0x00000038ff0d723e */ /* 0x000fe200030006ff */
[----:B------:R-:W-:Y:S01]  /*65f0*/  FFMA.FTZ R71, R57, R58, R66 ;  /* 0x0000003a39477223 */ /* 0x000fe20000010042 */
[--C-:B------:R-:W-:Y:S01]  /*6600*/  HADD2.F32 R64, -RZ, R142.reuse.H1_H1 ;  /* 0x3000008eff407230 */ /* 0x100fe20000004100 */
[----:B------:R-:W-:Y:S01]  /*6610*/  F2FP.F16.E4M3.UNPACK_B R56, R56 ;  /* 0x00000038ff38723e */ /* 0x000fe200020006ff */
[----:B------:R-:W-:Y:S02]  /*6620*/  HADD2.F32 R142, -RZ, R142.H0_H0 ;  /* 0x2000008eff8e7230 */ /* 0x000fe40000004100 */
[--C-:B------:R-:W-:Y:S01]  /*6630*/  HADD2.F32 R58, -RZ, R13.reuse.H1_H1 ;  /* 0x3000000dff3a7230 */ /* 0x100fe20000004100 */
[----:B------:R-:W-:Y:S01]  /*6640*/  F2FP.SATFINITE.E4M3.F32.PACK_AB_MERGE_C R74, R71, R68, RZ ;  /* 0x00000044474a723e */ /* 0x000fe200048070ff */
[----:B------:R-:W-:Y:S02]  /*6650*/  HADD2.F32 R57, -RZ, R13.H0_H0 ;  /* 0x2000000dff397230 */ /* 0x000fe40000004100 */
[----:B------:R-:W-:-:S02]  /*6660*/  HADD2.F32 R13, -RZ, R56.H0_H0 ;  /* 0x20000038ff0d7230 */ /* 0x000fc40000004100 */
[CC--:B------:R-:W-:Y:S01]  /*6670*/  FMUL.FTZ R66, R58.reuse, R64.reuse ;  /* 0x000000403a427220 */ /* 0x0c0fe20000410000 */
[----:B------:R-:W-:Y:S02]  /*6680*/  HADD2.F32 R56, -RZ, R56.H1_H1 ;  /* 0x30000038ff387230 */ /* 0x000fe40000004100 */
[C---:B------:R-:W-:Y:S01]  /*6690*/  FMUL.FTZ R69, R57.reuse, R64 ;  /* 0x0000004039457220 */ /* 0x040fe20000410000 */
[----:B------:R-:W-:Y:S02]  /*66a0*/  HADD2.F32 R147, -RZ, R147.H0_H0 ;  /* 0x20000093ff937230 */ /* 0x000fe40000004100 */
[-C--:B------:R-:W-:Y:S01]  /*66b0*/  FFMA.FTZ R66, R57, R59.reuse, -R66 ;  /* 0x0000003b39427223 */ /* 0x080fe20000010842 */
[CC--:B------:R-:W-:Y:S01]  /*66c0*/  FMUL.FTZ R67, R13.reuse, R142.reuse ;  /* 0x0000008e0d437220 */ /* 0x0c0fe20000410000 */
[----:B------:R-:W-:Y:S01]  /*66d0*/  FFMA.FTZ R59, R58, R59, R69 ;  /* 0x0000003b3a3b7223 */ /* 0x000fe20000010045 */
[C---:B------:R-:W-:Y:S02]  /*66e0*/  FMUL.FTZ R64, R56.reuse, R142 ;  /* 0x0000008e38407220 */ /* 0x040fe40000410000 */
[----:B------:R-:W-:Y:S01]  /*66f0*/  FFMA.FTZ R70, R56, R147, R67 ;  /* 0x0000009338467223 */ /* 0x000fe20000010043 */
[----:B------:R-:W-:Y:S01]  /*6700*/  F2FP.F16.E4M3.UNPACK_B R56, R15.H1 ;  /* 0x0000000fff38723e */ /* 0x000fe200030006ff */
[----:B------:R-:W-:Y:S01]  /*6710*/  FFMA.FTZ R69, R13, R147, -R64 ;  /* 0x000000930d457223 */ /* 0x000fe20000010840 */
        /* <DEDUP_REMOVED lines=46> */
.L_x_2713:
[----:B------:R-:W-:Y:S05]  /*6a00*/  BSYNC B2 ;  /* 0x0000000000027941 */ /* 0x000fea0003800000 */
.L_x_2712:
[----:B0-----:R0:W-:Y:S02]  /*6a10*/  ST.E.128 desc[UR54][R60.64], R12 ;  /* 0x0000000c3c007985 */ /* 0x0011e4000c101d36 */
.L_x_2711:
[----:B------:R-:W-:Y:S05]  /*6a20*/  BSYNC B1 ;  /* 0x0000000000017941 */ /* 0x000fea0003800000 */
.L_x_2710:
[----:B------:R-:W-:Y:S01]  /*6a30*/  ISETP.NE.AND P3, PT, R29, RZ, PT ;  /* 0x000000ff1d00720c */ /* 0x000fe20003f65270 */
[----:B------:R-:W-:-:S12]  /*6a40*/  BSSY B1, `(.L_x_2714) ;  /* 0x0000073000017945 */ /* 0x000fd80003800000 */
[----:B------:R-:W-:Y:S05]  /*6a50*/  @!P3 BRA `(.L_x_2715) ;  /* 0x0000000400c4b947 */ /* 0x000fea0003800000 */
[----:B------:R-:W5:Y:S01]  /*6a60*/  LDL R11, [R1+0x18] ;  /* 0x00001800010b7983 */ /* 0x000f620000100800 */
[----:B0-----:R-:W-:Y:S01]  /*6a70*/  IMAD.SHL.U32 R12, R228, 0x10, RZ ;  /* 0x00000010e40c7824 */ /* 0x001fe200078e00ff */
[----:B------:R-:W-:Y:S04]  /*6a80*/  BSSY B2, `(.L_x_2716) ;  /* 0x000006d000027945 */ /* 0x000fe80003800000 */
[----:B------:R-:W-:-:S04]  /*6a90*/  IADD3 R56, P3, R12, R63, RZ ;  /* 0x0000003f0c387210 */ /* 0x000fc80007f7e0ff */
[----:B--2---:R-:W-:Y:S02]  /*6aa0*/  LEA.HI.X.SX32 R57, R12, R119, 0x1, P3 ;  /* 0x000000770c397211 */ /* 0x004fe400018f0eff */
[----:B------:R0:W2:Y:S01]  /*6ab0*/  LDS.128 R12, [R89+0x26200] ;  /* 0x02620000590c7984 */ /* 0x0000a20000000c00 */
[----:B-----5:R-:W-:-:S13]  /*6ac0*/  ISETP.GE.AND P3, PT, R11, R115, PT ;  /* 0x000000730b00720c */ /* 0x020fda0003f66270 */
[----:B0-2---:R-:W-:Y:S05]  /*6ad0*/  @P3 BRA `(.L_x_2717) ;  /* 0x00000004009c3947 */ /* 0x005fea0003800000 */
[----:B------:R-:W-:Y:S02]  /*6ae0*/  SHF.R.U32.HI R58, RZ, 0x8, R55 ;  /* 0x00000008ff3a7819 */ /* 0x000fe40000011637 */
[--C-:B------:R-:W-:Y:S02]  /*6af0*/  SHF.R.U32.HI R11, RZ, 0x8, R53.reuse ;  /* 0x00000008ff0b7819 */ /* 0x100fe40000011635 */
[----:B------:R-:W-:Y:S02]  /*6b00*/  SHF.R.U32.HI R61, RZ, 0x10, R53 ;  /* 0x00000010ff3d7819 */ /* 0x000fe40000011635 */
[----:B------:R-:W-:Y:S01]  /*6b10*/  LOP3.LUT R52, R53, 0xff0000ff, RZ, 0xc0, !PT ;  /* 0xff0000ff35347812 */ /* 0x000fe200078ec0ff */
[----:B------:R-:W-:Y:S01]  /*6b20*/  IMAD.MOV.U32 R53, RZ, RZ, R15 ;  /* 0x000000ffff357224 */ /* 0x000fe200078e000f */
[----:B------:R-:W-:Y:S01]  /*6b30*/  SHF.R.U32.HI R60, RZ, 0x10, R55 ;  /* 0x00000010ff3c7819 */ /* 0x000fe20000011637 */
[----:B------:R-:W-:Y:S01]  /*6b40*/  IMAD.SHL.U32 R15, R58, 0x100, RZ ;  /* 0x000001003a0f7824 */ /* 0x000fe200078e00ff */
[----:B------:R-:W-:Y:S01]  /*6b50*/  LOP3.LUT R54, R55, 0xff0000ff, RZ, 0xc0, !PT ;  /* 0xff0000ff37367812 */ /* 0x000fe200078ec0ff */
[----:B------:R-:W-:Y:S01]  /*6b60*/  IMAD.SHL.U32 R11, R11, 0x100, RZ ;  /* 0x000001000b0b7824 */ /* 0x000fe200078e00ff */
[----:B------:R-:W-:-:S02]  /*6b70*/  F2FP.F16.E4M3.UNPACK_B R58, R139.H1 ;  /* 0x0000008bff3a723e */ /* 0x000fc400030006ff */
[----:B------:R-:W-:Y:S01]  /*6b80*/  LOP3.LUT R59, R54, 0xff00, R15, 0xf8, !PT ;  /* 0x0000ff00363b7812 */ /* 0x000fe200078ef80f */
[----:B------:R-:W-:Y:S01]  /*6b90*/  IMAD.U32 R54, R60, 0x10000, RZ ;  /* 0x000100003c367824 */ /* 0x000fe200078e00ff */
[----:B------:R-:W-:Y:S01]  /*6ba0*/  LOP3.LUT R52, R52, 0xff00, R11, 0xf8, !PT ;  /* 0x0000ff0034347812 */ /* 0x000fe200078ef80b */
[--C-:B------:R-:W-:Y:S01]  /*6bb0*/  HADD2.F32 R60, -RZ, R58.reuse.H0_H0 ;  /* 0x2000003aff3c7230 */ /* 0x100fe20000004100 */
[----:B------:R-:W-:Y:S02]  /*6bc0*/  SHF.L.U32 R15, R61, 0x10, RZ ;  /* 0x000000103d0f7819 */ /* 0x000fe400000006ff */
[-C--:B------:R-:W-:Y:S02]  /*6bd0*/  F2FP.F16.E4M3.UNPACK_B R11, R13.reuse ;  /* 0x0000000dff0b723e */ /* 0x080fe400020006ff */
[----:B------:R-:W-:Y:S01]  /*6be0*/  LOP3.LUT R61, R59, 0xff0000, R54, 0xf8, !PT ;  /* 0x00ff00003b3d7812 */ /* 0x000fe200078ef836 */
[----:B------:R-:W-:Y:S01]  /*6bf0*/  HADD2.F32 R59, -RZ, R58.H1_H1 ;  /* 0x3000003aff3b7230 */ /* 0x000fe20000004100 */
[----:B------:R-:W-:Y:S01]  /*6c00*/  LOP3.LUT R55, R52, 0xff0000, R15, 0xf8, !PT ;  /* 0x00ff000034377812 */ /* 0x000fe200078ef80f */
[--C-:B------:R-:W-:Y:S01]  /*6c10*/  HADD2.F32 R15, -RZ, R11.reuse.H1_H1 ;  /* 0x3000000bff0f7230 */ /* 0x100fe20000004100 */
[----:B------:R-:W-:Y:S01]  /*6c20*/  F2FP.F16.E4M3.UNPACK_B R54, R138.H1 ;  /* 0x0000008aff36723e */ /* 0x000fe200030006ff */
[----:B------:R-:W-:Y:S01]  /*6c30*/  HADD2.F32 R11, -RZ, R11.H0_H0 ;  /* 0x2000000bff0b7230 */ /* 0x000fe20000004100 */
[----:B------:R-:W-:-:S02]  /*6c40*/  F2FP.F16.E4M3.UNPACK_B R13, R13.H1 ;  /* 0x0000000dff0d723e */ /* 0x000fc400030006ff */
        /* <DEDUP_REMOVED lines=22> */
[----:B------:R-:W-:Y:S02]  /*6db0*/  HADD2.F32 R54, -RZ, R138.H1_H1 ;  /* 0x3000008aff367230 */ /* 0x000fe40000004100 */
[----:B------:R-:W-:Y:S01]  /*6dc0*/  FMUL.FTZ R60, R52, R58 ;  /* 0x0000003a343c7220 */ /* 0x000fe20000410000 */
[----:B------:R-:W-:-:S02]  /*6dd0*/  HADD2.F32 R139, -RZ, R139.H0_H0 ;  /* 0x2000008bff8b7230 */ /* 0x000fc40000004100 */
[----:B------:R-:W-:Y:S02]  /*6de0*/  HADD2.F32 R12, -RZ, R12.H1_H1 ;  /* 0x3000000cff0c7230 */ /* 0x000fe40000004100 */
[-C--:B------:R-:W-:Y:S01]  /*6df0*/  FFMA.FTZ R60, R15, R54.reuse, -R60 ;  /* 0x000000360f3c7223 */ /* 0x080fe2000001083c */
[----:B------:R-:W-:Y:S02]  /*6e00*/  HADD2.F32 R138, -RZ, R138.H0_H0 ;  /* 0x2000008aff8a7230 */ /* 0x000fe40000004100 */
[----:B------:R-:W-:Y:S01]  /*6e10*/  FFMA.FTZ R59, R52, R54, R59 ;  /* 0x00000036343b7223 */ /* 0x000fe2000001003b */
[----:B------:R-:W-:Y:S01]  /*6e20*/  F2FP.F16.E4M3.UNPACK_B R54, R55.H1 ;  /* 0x00000037ff36723e */ /* 0x000fe200030006ff */
[CC--:B------:R-:W-:Y:S01]  /*6e30*/  FMUL.FTZ R58, R12.reuse, R139.reuse ;  /* 0x0000008b0c3a7220 */ /* 0x0c0fe20000410000 */
[C---:B------:R-:W-:Y:S01]  /*6e40*/  FMUL.FTZ R139, R13.reuse, R139 ;  /* 0x0000008b0d8b7220 */ /* 0x040fe20000410000 */
[----:B------:R-:W-:Y:S02]  /*6e50*/  F2FP.F16.E4M3.UNPACK_B R55, R55 ;  /* 0x00000037ff37723e */ /* 0x000fe400020006ff */
[----:B------:R-:W-:Y:S01]  /*6e60*/  FFMA.FTZ R64, R13, R138, -R58 ;  /* 0x0000008a0d407223 */ /* 0x000fe2000001083a */
[----:B------:R-:W-:Y:S01]  /*6e70*/  F2FP.SATFINITE.E4M3.F32.PACK_AB_MERGE_C R69, R59, R60, RZ ;  /* 0x0000003c3b45723e */ /* 0x000fe200048070ff */
[----:B------:R-:W-:Y:S01]  /*6e80*/  FFMA.FTZ R139, R12, R138, R139 ;  /* 0x0000008a0c8b7223 */ /* 0x000fe2000001008b */
[----:B------:R-:W-:Y:S01]  /*6e90*/  F2FP.F16.E4M3.UNPACK_B R13, R53.H1 ;  /* 0x00000035ff0d723e */ /* 0x000fe200030006ff */
[--C-:B------:R-:W-:Y:S01]  /*6ea0*/  HADD2.F32 R58, -RZ, R54.reuse.H1_H1 ;  /* 0x30000036ff3a7230 */ /* 0x100fe20000004100 */
[-C--:B------:R-:W-:Y:S01]  /*6eb0*/  F2FP.F16.E4M3.UNPACK_B R59, R61.reuse.H1 ;  /* 0x0000003dff3b723e */ /* 0x080fe200030006ff */
[----:B------:R-:W-:Y:S01]  /*6ec0*/  HADD2.F32 R54, -RZ, R54.H0_H0 ;  /* 0x20000036ff367230 */ /* 0x000fe20000004100 */
[-C--:B------:R-:W-:Y:S01]  /*6ed0*/  F2FP.F16.E4M3.UNPACK_B R12, R14.reuse.H1 ;  /* 0x0000000eff0c723e */ /* 0x080fe200030006ff */
[----:B------:R-:W-:Y:S01]  /*6ee0*/  HADD2.F32 R52, -RZ, R13.H1_H1 ;  /* 0x3000000dff347230 */ /* 0x000fe20000004100 */
[----:B------:R-:W-:Y:S01]  /*6ef0*/  F2FP.F16.E4M3.UNPACK_B R61, R61 ;  /* 0x0000003dff3d723e */ /* 0x000fe200020006ff */
[----:B------:R-:W-:Y:S01]  /*6f00*/  HADD2.F32 R62, -RZ, R59.H1_H1 ;  /* 0x3000003bff3e7230 */ /* 0x000fe20000004100 */
[----:B------:R-:W-:Y:S01]  /*6f10*/  F2FP.F16.E4M3.UNPACK_B R14, R14 ;  /* 0x0000000eff0e723e */ /* 0x000fe200020006ff */
[----:B------:R-:W-:Y:S01]  /*6f20*/  HADD2.F32 R15, -RZ, R13.H0_H0 ;  /* 0x2000000dff0f7230 */ /* 0x000fe20000004100 */
        /* <DEDUP_REMOVED lines=8> */
[----:B------:R-:W-:Y:S01]  /*6fb0*/  FMUL.FTZ R65, R13, R60 ;  /* 0x0000003c0d417220 */ /* 0x000fe20000410000 */
[----:B------:R-:W-:Y:S01]  /*6fc0*/  FFMA.FTZ R67, R52, R58, R67 ;  /* 0x0000003a34437223 */ /* 0x000fe20000010043 */
[----:B------:R-:W-:Y:S01]  /*6fd0*/  FMUL.FTZ R60, R12, R60 ;  /* 0x0000003c0c3c7220 */ /* 0x000fe20000410000 */
[----:B------:R-:W-:-:S02]  /*6fe0*/  HADD2.F32 R61, -RZ, R61.H0_H0 ;  /* 0x2000003dff3d7230 */ /* 0x000fc40000004100 */
[-C--:B------:R-:W-:Y:S01]  /*6ff0*/  FFMA.FTZ R65, R12, R15.reuse, -R65 ;  /* 0x0000000f0c417223 */ /* 0x080fe20000010841 */
[--C-:B------:R-:W-:Y:S02]  /*7000*/  HADD2.F32 R12, -RZ, R14.reuse.H0_H0 ;  /* 0x2000000eff0c7230 */ /* 0x100fe40000004100 */
[----:B------:R-:W-:Y:S01]  /*7010*/  FFMA.FTZ R60, R13, R15, R60 ;  /* 0x0000000f0d3c7223 */ /* 0x000fe2000001003c */
[--C-:B------:R-:W-:Y:S01]  /*7020*/  HADD2.F32 R13, -RZ, R53.reuse.H0_H0 ;  /* 0x20000035ff0d7230 */ /* 0x100fe20000004100 */
[----:B------:R-:W-:Y:S01]  /*7030*/  F2FP.SATFINITE.E4M3.F32.PACK_AB_MERGE_C R67, R67, R68, RZ ;  /* 0x000000444343723e */ /* 0x000fe200048070ff */
[----:B------:R-:W-:Y:S02]  /*7040*/  HADD2.F32 R14, -RZ, R14.H1_H1 ;  /* 0x3000000eff0e7230 */ /* 0x000fe40000004100 */
[----:B------:R-:W-:Y:S01]  /*7050*/  HADD2.F32 R53, -RZ, R53.H1_H1 ;  /* 0x30000035ff357230 */ /* 0x000fe20000004100 */
[----:B------:R-:W-:Y:S01]  /*7060*/  F2FP.SATFINITE.E4M3.F32.PACK_AB_MERGE_C R60, R60, R65, RZ ;  /* 0x000000413c3c723e */ /* 0x000fe200048070ff */
[----:B------:R-:W-:-:S02]  /*7070*/  HADD2.F32 R52, -RZ, R59.H0_H0 ;  /* 0x2000003bff347230 */ /* 0x000fc40000004100 */
        /* <DEDUP_REMOVED lines=13> */
.L_x_2717:
[----:B------:R-:W-:Y:S05]  /*7150*/  BSYNC B2 ;  /* 0x0000000000027941 */ /* 0x000fea0003800000 */
.L_x_2716:
[----:B------:R0:W-:Y:S02]  /*7160*/  ST.E.128 desc[UR54][R56.64], R12 ;  /* 0x0000000c38007985 */ /* 0x0001e4000c101d36 */
.L_x_2715:
[----:B------:R-:W-:Y:S05]  /*7170*/  BSYNC B1 ;  /* 0x0000000000017941 */ /* 0x000fea0003800000 */
.L_x_2714:
        /* <DEDUP_REMOVED lines=14> */
[----:B------:R-:W-:Y:S02]  /*7260*/  LOP3.LUT R11, R49, 0xff0000ff, RZ, 0xc0, !PT ;  /* 0xff0000ff310b7812 */ /* 0x000fe400078ec0ff */
[----:B------:R-:W-:Y:S01]  /*7270*/  SHF.R.U32.HI R56, RZ, 0x10, R49 ;  /* 0x00000010ff387819 */ /* 0x000fe20000011631 */
[----:B------:R-:W-:Y:S01]  /*7280*/  IMAD.MOV.U32 R49, RZ, RZ, R15 ;  /* 0x000000ffff317224 */ /* 0x000fe200078e000f */
[----:B------:R-:W-:Y:S01]  /*7290*/  SHF.R.U32.HI R55, RZ, 0x10, R51 ;  /* 0x00000010ff377819 */ /* 0x000fe20000011633 */
[----:B------:R-:W-:Y:S01]  /*72a0*/  IMAD.SHL.U32 R15, R54, 0x100, RZ ;  /* 0x00000100360f7824 */ /* 0x000fe200078e00ff */
[----:B------:R-:W-:-:S02]  /*72b0*/  LOP3.LUT R50, R51, 0xff0000ff, RZ, 0xc0, !PT ;  /* 0xff0000ff33327812 */ /* 0x000fc400078ec0ff */
[----:B------:R-:W-:Y:S01]  /*72c0*/  SHF.L.U32 R14, R57, 0x8, RZ ;  /* 0x00000008390e7819 */ /* 0x000fe200000006ff */
[----:B------:R-:W-:Y:S01]  /*72d0*/  IMAD.U32 R55, R55, 0x10000, RZ ;  /* 0x0001000037377824 */ /* 0x000fe200078e00ff */
[----:B------:R-:W-:Y:S01]  /*72e0*/  LOP3.LUT R50, R50, 0xff00, R15, 0xf8, !PT ;  /* 0x0000ff0032327812 */ /* 0x000fe200078ef80f */
[----:B------:R-:W-:Y:S01]  /*72f0*/  IMAD.U32 R15, R56, 0x10000, RZ ;  /* 0x00010000380f7824 */ /* 0x000fe200078e00ff */
[----:B------:R-:W-:Y:S02]  /*7300*/  LOP3.LUT R14, R11, 0xff00, R14, 0xf8, !PT ;  /* 0x0000ff000b0e7812 */ /* 0x000fe400078ef80e */
        /* <DEDUP_REMOVED lines=91> */
.L_x_2721:
[----:B------:R-:W-:Y:S05]  /*78c0*/  BSYNC B2 ;  /* 0x0000000000027941 */ /* 0x000fea0003800000 */
.L_x_2720:
[----:B------:R0:W-:Y:S02]  /*78d0*/  ST.E.128 desc[UR54][R52.64], R12 ;  /* 0x0000000c34007985 */ /* 0x0001e4000c101d36 */
.L_x_2719:
[----:B------:R-:W-:Y:S05]  /*78e0*/  BSYNC B1 ;  /* 0x0000000000017941 */ /* 0x000fea0003800000 */
.L_x_2718:
        /* <DEDUP_REMOVED lines=16> */
[----:B------:R-:W-:Y:S01]  /*79f0*/  SHF.R.U32.HI R52, RZ, 0x10, R47 ;  /* 0x00000010ff347819 */ /* 0x000fe2000001162f */
[----:B------:R-:W-:Y:S01]  /*7a00*/  IMAD.SHL.U32 R14, R50, 0x100, RZ ;  /* 0x00000100320e7824 */ /* 0x000fe200078e00ff */
[----:B------:R-:W-:Y:S01]  /*7a10*/  SHF.R.U32.HI R53, RZ, 0x10, R45 ;  /* 0x00000010ff357819 */ /* 0x000fe2000001162d */
[----:B------:R-:W-:Y:S01]  /*7a20*/  IMAD.MOV.U32 R45, RZ, RZ, R15 ;  /* 0x000000ffff2d7224 */ /* 0x000fe200078e000f */
[----:B------:R-:W-:-:S02]  /*7a30*/  LOP3.LUT R47, R47, 0xff0000ff, RZ, 0xc0, !PT ;  /* 0xff0000ff2f2f7812 */ /* 0x000fc400078ec0ff */
[----:B------:R-:W-:Y:S01]  /*7a40*/  LOP3.LUT R15, R46, 0xff00, R11, 0xf8, !PT ;  /* 0x0000ff002e0f7812 */ /* 0x000fe200078ef80b */
[----:B------:R-:W-:Y:S01]  /*7a50*/  IMAD.U32 R46, R52, 0x10000, RZ ;  /* 0x00010000342e7824 */ /* 0x000fe200078e00ff */
[----:B------:R-:W-:Y:S02]  /*7a60*/  LOP3.LUT R51, R47, 0xff00, R14, 0xf8, !PT ;  /* 0x0000ff002f337812 */ /* 0x000fe400078ef80e */
[----:B------:R-:W-:Y:S02]  /*7a70*/  SHF.L.U32 R14, R53, 0x10, RZ ;  /* 0x00000010350e7819 */ /* 0x000fe400000006ff */
        /* <DEDUP_REMOVED lines=91> */
.L_x_2725:
[----:B------:R-:W-:Y:S05]  /*8030*/  BSYNC B2 ;  /* 0x0000000000027941 */ /* 0x000fea0003800000 */
.L_x_2724:
[----:B--2---:R0:W-:Y:S02]  /*8040*/  ST.E.128 desc[UR54][R48.64], R12 ;  /* 0x0000000c30007985 */ /* 0x0041e4000c101d36 */
.L_x_2723:
[----:B------:R-:W-:Y:S05]  /*8050*/  BSYNC B1 ;  /* 0x0000000000017941 */ /* 0x000fea0003800000 */
.L_x_2722:
[----:B------:R-:W-:Y:S01]  /*8060*/  ISETP.NE.AND P3, PT, R32, RZ, PT ;  /* 0x000000ff2000720c */ /* 0x000fe20003f65270 */
[----:B------:R-:W-:-:S12]  /*8070*/  BSSY B1, `(.L_x_2726) ;  /* 0x0000075000017945 */ /* 0x000fd80003800000 */
[----:B------:R-:W-:Y:S05]  /*8080*/  @!P3 BRA `(.L_x_2727) ;  /* 0x0000000400ccb947 */ /* 0x000fea0003800000 */
[----:B0-----:R-:W2:Y:S04]  /*8090*/  LDL R12, [R1+0x8] ;  /* 0x00000800010c7983 */ /* 0x001ea80000100800 */
[----:B------:R-:W5:Y:S01]  /*80a0*/  LDL R11, [R1+0x1c] ;  /* 0x00001c00010b7983 */ /* 0x000f620000100800 */
[----:B------:R-:W-:Y:S01]  /*80b0*/  IADD3 R44, P3, R220, R63, RZ ;  /* 0x0000003fdc2c7210 */ /* 0x000fe20007f7e0ff */
[----:B------:R-:W-:Y:S04]  /*80c0*/  BSSY B2, `(.L_x_2728) ;  /* 0x000006e000027945 */ /* 0x000fe80003800000 */
[----:B--2---:R-:W-:-:S02]  /*80d0*/  IMAD.X R45, R119, 0x1, R12, P3 ;  /* 0x00000001772d7824 */ /* 0x004fc400018e060c */
[----:B------:R0:W2:Y:S01]  /*80e0*/  LDS.128 R12, [R88+0x2b200] ;  /* 0x02b20000580c7984 */ /* 0x0000a20000000c00 */
[----:B-----5:R-:W-:-:S13]  /*80f0*/  ISETP.GE.AND P3, PT, R11, R115, PT ;  /* 0x000000730b00720c */ /* 0x020fda0003f66270 */
[----:B0-----:R-:W-:Y:S05]  /*8100*/  @P3 BRA `(.L_x_2729) ;  /* 0x0000000400a43947 */ /* 0x001fea0003800000 */
[----:B------:R-:W-:Y:S02]  /*8110*/  SHF.R.U32.HI R46, RZ, 0x8, R43 ;  /* 0x00000008ff2e7819 */ /* 0x000fe4000001162b */
[--C-:B------:R-:W-:Y:S02]  /*8120*/  SHF.R.U32.HI R49, RZ, 0x8, R41.reuse ;  /* 0x00000008ff317819 */ /* 0x100fe40000011629 */
[----:B------:R-:W-:Y:S02]  /*8130*/  LOP3.LUT R11, R41, 0xff0000ff, RZ, 0xc0, !PT ;  /* 0xff0000ff290b7812 */ /* 0x000fe400078ec0ff */
[----:B------:R-:W-:Y:S01]  /*8140*/  SHF.R.U32.HI R48, RZ, 0x10, R41 ;  /* 0x00000010ff307819 */ /* 0x000fe20000011629 */
[----:B--2---:R-:W-:Y:S01]  /*8150*/  IMAD.MOV.U32 R41, RZ, RZ, R15 ;  /* 0x000000ffff297224 */ /* 0x004fe200078e000f */
[----:B------:R-:W-:Y:S01]  /*8160*/  SHF.R.U32.HI R47, RZ, 0x10, R43 ;  /* 0x00000010ff2f7819 */ /* 0x000fe2000001162b */
[----:B------:R-:W-:Y:S01]  /*8170*/  IMAD.SHL.U32 R15, R46, 0x100, RZ ;  /* 0x000001002e0f7824 */ /* 0x000fe200078e00ff */
[----:B------:R-:W-:Y:S01]  /*8180*/  MOV R40, R14 ;  /* 0x0000000e00287202 */ /* 0x000fe20000000f00 */
[----:B------:R-:W-:Y:S01]  /*8190*/  IMAD.SHL.U32 R14, R49, 0x100, RZ ;  /* 0x00000100310e7824 */ /* 0x000fe200078e00ff */
[----:B------:R-:W-:Y:S01]  /*81a0*/  LOP3.LUT R42, R43, 0xff0000ff, RZ, 0xc0, !PT ;  /* 0xff0000ff2b2a7812 */ /* 0x000fe200078ec0ff */
[----:B------:R-:W-:Y:S01]  /*81b0*/  IMAD.U32 R47, R47, 0x10000, RZ ;  /* 0x000100002f2f7824 */ /* 0x000fe200078e00ff */
[----:B------:R-:W-:-:S02]  /*81c0*/  F2FP.F16.E4M3.UNPACK_B R43, R127.H1 ;  /* 0x0000007fff2b723e */ /* 0x000fc400030006ff */
[----:B------:R-:W-:Y:S01]  /*81d0*/  LOP3.LUT R42, R42, 0xff00, R15, 0xf8, !PT ;  /* 0x0000ff002a2a7812 */ /* 0x000fe200078ef80f */
[----:B------:R-:W-:Y:S01]  /*81e0*/  IMAD.U32 R15, R48, 0x10000, RZ ;  /* 0x00010000300f7824 */ /* 0x000fe200078e00ff */
[----:B------:R-:W-:Y:S01]  /*81f0*/  LOP3.LUT R14, R11, 0xff00, R14, 0xf8, !PT ;  /* 0x0000ff000b0e7812 */ /* 0x000fe200078ef80e */
[--C-:B------:R-:W-:Y:S01]  /*8200*/  HADD2.F32 R48, -RZ, R43.reuse.H1_H1 ;  /* 0x3000002bff307230 */ /* 0x100fe20000004100 */
[-C--:B------:R-:W-:Y:S02]  /*8210*/  F2FP.F16.E4M3.UNPACK_B R11, R13.reuse ;  /* 0x0000000dff0b723e */ /* 0x080fe400020006ff */
[----:B------:R-:W-:Y:S01]  /*8220*/  LOP3.LUT R49, R42, 0xff0000, R47, 0xf8, !PT ;  /* 0x00ff00002a317812 */ /* 0x000fe200078ef82f */
[----:B------:R-:W-:Y:S01]  /*8230*/  HADD2.F32 R47, -RZ, R43.H0_H0 ;  /* 0x2000002bff2f7230 */ /* 0x000fe20000004100 */
[----:B------:R-:W-:Y:S01]  /*8240*/  LOP3.LUT R46, R14, 0xff0000, R15, 0xf8, !PT ;  /* 0x00ff00000e2e7812 */ /* 0x000fe200078ef80f */
[--C-:B------:R-:W-:Y:S01]  /*8250*/  HADD2.F32 R14, -RZ, R11.reuse.H1_H1 ;  /* 0x3000000bff0e7230 */ /* 0x100fe20000004100 */
[----:B------:R-:W-:Y:S01]  /*8260*/  F2FP.F16.E4M3.UNPACK_B R42, R126.H1 ;  /* 0x0000007eff2a723e */ /* 0x000fe200030006ff */
[----:B------:R-:W-:Y:S01]  /*8270*/  HADD2.F32 R11, -RZ, R11.H0_H0 ;  /* 0x2000000bff0b7230 */ /* 0x000fe20000004100 */
[----:B------:R-:W-:-:S02]  /*8280*/  F2FP.F16.E4M3.UNPACK_B R13, R13.H1 ;  /* 0x0000000dff0d723e */ /* 0x000fc400030006ff */
[CC--:B------:R-:W-:Y:S01]  /*8290*/  FMUL.FTZ R50, R14.reuse, R47.reuse ;  /* 0x0000002f0e327220 */ /* 0x0c0fe20000410000 */
[--C-:B------:R-:W-:Y:S02]  /*82a0*/  HADD2.F32 R43, -RZ, R42.reuse.H0_H0 ;  /* 0x2000002aff2b7230 */ /* 0x100fe40000004100 */
[C---:B------:R-:W-:Y:S01]  /*82b0*/  FMUL.FTZ R47, R11.reuse, R47 ;  /* 0x0000002f0b2f7220 */ /* 0x040fe20000410000 */
[--C-:B------:R-:W-:Y:S01]  /*82c0*/  HADD2.F32 R15, -RZ, R13.reuse.H1_H1 ;  /* 0x3000000dff0f7230 */ /* 0x100fe20000004100 */
[----:B------:R-:W-:Y:S01]  /*82d0*/  F2FP.F16.E4M3.UNPACK_B R127, R127 ;  /* 0x0000007fff7f723e */ /* 0x000fe200020006ff */
        /* <DEDUP_REMOVED lines=75> */
[----:B------:R-:W-:-:S07]  /*8790*/  MOV R13, R51 ;  /* 0x00000033000d7202 */ /* 0x000fce0000000f00 */
.L_x_2729:
[----:B------:R-:W-:Y:S05]  /*87a0*/  BSYNC B2 ;  /* 0x0000000000027941 */ /* 0x000fea0003800000 */
.L_x_2728:
[----:B--2---:R0:W-:Y:S02]  /*87b0*/  ST.E.128 desc[UR54][R44.64], R12 ;  /* 0x0000000c2c007985 */ /* 0x0041e4000c101d36 */
.L_x_2727:
[----:B------:R-:W-:Y:S05]  /*87c0*/  BSYNC B1 ;  /* 0x0000000000017941 */ /* 0x000fea0003800000 */
.L_x_2726:
[----:B------:R-:W-:-:S13]  /*87d0*/  ISETP.NE.AND P3, PT, R33, RZ, PT ;  /* 0x000000ff2100720c */ /* 0x000fda0003f65270 */
        /* <DEDUP_REMOVED lines=114> */
.L_x_2731:
[----:B------:R-:W-:Y:S05]  /*8f00*/  BSYNC B1 ;  /* 0x0000000000017941 */ /* 0x000fea0003800000 */
.L_x_2730:
[----:B--2---:R0:W-:Y:S01]  /*8f10*/  ST.E.128 desc[UR54][R40.64], R12 ;  /* 0x0000000c28007985 */ /* 0x0041e2000c101d36 */
[----:B------:R-:W-:Y:S05]  /*8f20*/  BRA `(.L_x_2709) ;  /* 0x0000006c00687947 */ /* 0x000fea0003800000 */
.L_x_2675:
        /* <DEDUP_REMOVED lines=25> */
[C---:B0-----:R-:W-:Y:S01]  /*90c0*/  VIADD R37, R36.reuse, 0xffffff80 ;  /* 0xffffff8024257836 */ /* 0x041fe20000000000 */
[----:B------:R-:W-:-:S04]  /*90d0*/  IADD3 R36, R36, -0x80, RZ ;  /* 0xffffff8024247810 */ /* 0x000fc80007ffe0ff */
        /* <DEDUP_REMOVED lines=32> */
.L_x_2733:
[----:B------:R-:W-:Y:S05]  /*92e0*/  BSYNC B1 ;  /* 0x0000000000017941 */ /* 0x000fea0003800000 */
.L_x_2732:
        /* <DEDUP_REMOVED lines=42> */
.L_x_2735:
[----:B------:R-:W-:Y:S05]  /*9590*/  BSYNC B1 ;  /* 0x0000000000017941 */ /* 0x000fea0003800000 */
.L_x_2734:
        /* <DEDUP_REMOVED lines=26> */
.L_x_2736:
[----:B------:R-:W2:Y:S01]  /*9740*/  LDL R11, [R1+0x14] ;  /* 0x00001400010b7983 */ /* 0x000ea20000100800 */
[----:B------:R-:W-:Y:S01]  /*9750*/  IMAD R93, R19, 0x8, R18 ;  /* 0x00000008135d7824 */ /* 0x000fe200078e0212 */
[----:B------:R-:W1:Y:S01]  /*9760*/  LDC R134, c[0x0][0x2f4] ;  /* 0x0000bd00ff867b82 */ /* 0x000e620000000800 */
[----:B------:R-:W-:Y:S01]  /*9770*/  BSSY B1, `(.L_x_2737) ;  /* 0x0000004000017945 */ /* 0x000fe20003800000 */
[----:B--2---:R-:W-:-:S04]  /*9780*/  SHF.L.U32 R94, R11, 0x1f, RZ ;  /* 0x0000001f0b5e7819 */ /* 0x004fc800000006ff */
[----:B------:R-:W2:Y:S02]  /*9790*/  SYNCS.PHASECHK.TRANS64.TRYWAIT P5, [R93+URZ+0x33490], R94 ;  /* 0x0334905e5d0075a7 */ /* 0x000ea400080a017f */
[----:B-12---:R-:W-:Y:S05]  /*97a0*/  @!P5 BRA `(.L_x_2738) ;  /* 0x0000027c00c0d947 */ /* 0x006fea0003800000 */
.L_x_3030:
[----:B------:R-:W-:Y:S05]  /*97b0*/  BSYNC B1 ;  /* 0x0000000000017941 */ /* 0x000fea0003800000 */
.L_x_2737:
[----:B------:R-:W-:Y:S01]  /*97c0*/  UMOV UR4, 0xffffffff ;  /* 0xffffffff00047882 */ /* 0x000fe20000000000 */
[----:B------:R-:W-:Y:S02]  /*97d0*/  IMAD.IADD R139, R134, 0x1, -R116 ;  /* 0x00000001868b7824 */ /* 0x000fe400078e0a74 */
[----:B------:R-:W-:Y:S05]  /*97e0*/  BRA.DIV UR4, `(.L_x_2739) ;  /* 0x0000027e04c47947 */ /* 0x000fea000b800000 */
[----:B------:R2:W3:Y:S04]  /*97f0*/  SHFL.IDX PT, R152, R119, RZ, 0x1e1f ;  /* 0x001e1fff77987589 */ /* 0x0004e800000e0000 */
[----:B------:R2:W4:Y:S02]  /*9800*/  SHFL.IDX PT, R154, R120, RZ, 0x1e1f ;  /* 0x001e1fff789a7589 */ /* 0x00052400000e0000 */
.L_x_3034:
        /* <DEDUP_REMOVED lines=38> */
[----:B------:R-:W-:Y:S01]  /*9a70*/  SHF.R.U32.HI R168, RZ, 0x8, R37 ;  /* 0x00000008ffa87819 */ /* 0x000fe20000011625 */
[----:B------:R-:W-:Y:S01]  /*9a80*/  IMAD.U32 R36, R36, 0x10000, RZ ;  /* 0x0001000024247824 */ /* 0x000fe200078e00ff */
[----:B------:R-:W-:Y:S01]  /*9a90*/  LOP3.LUT R165, R165, 0xff00, R12, 0xf8, !PT ;  /* 0x0000ff00a5a57812 */ /* 0x000fe200078ef80c */
[----:B------:R-:W-:Y:S01]  /*9aa0*/  IMAD.SHL.U32 R12, R169, 0x100, RZ ;  /* 0x00000100a90c7824 */ /* 0x000fe200078e00ff */
[----:B------:R-:W-:Y:S01]  /*9ab0*/  SHF.R.U32.HI R50, RZ, 0x10, R51 ;  /* 0x00000010ff327819 */ /* 0x000fe20000011633 */
[----:B------:R-:W-:Y:S01]  /*9ac0*/  IMAD.SHL.U32 R14, R168, 0x100, RZ ;  /* 0x00000100a80e7824 */ /* 0x000fe200078e00ff */
[----:B------:R-:W-:-:S02]  /*9ad0*/  LOP3.LUT R51, R51, 0xff0000ff, RZ, 0xc0, !PT ;  /* 0xff0000ff33337812 */ /* 0x000fc400078ec0ff */
[----:B------:R-:W-:Y:S02]  /*9ae0*/  LOP3.LUT R167, R37, 0xff0000ff, RZ, 0xc0, !PT ;  /* 0xff0000ff25a77812 */ /* 0x000fe400078ec0ff */
[----:B------:R-:W-:Y:S02]  /*9af0*/  SHF.R.U32.HI R166, RZ, 0x8, R39 ;  /* 0x00000008ffa67819 */ /* 0x000fe40000011627 */
[----:B------:R-:W-:Y:S02]  /*9b00*/  SHF.R.U32.HI R48, RZ, 0x10, R37 ;  /* 0x00000010ff307819 */ /* 0x000fe40000011625 */
[----:B------:R-:W-:Y:S02]  /*9b10*/  SHF.R.U32.HI R37, RZ, 0x10, R39 ;  /* 0x00000010ff257819 */ /* 0x000fe40000011627 */
[----:B------:R-:W-:Y:S01]  /*9b20*/  LOP3.LUT R171, R39, 0xff0000ff, RZ, 0xc0, !PT ;  /* 0xff0000ff27ab7812 */ /* 0x000fe200078ec0ff */
[----:B------:R-:W-:Y:S01]  /*9b30*/  IMAD.U32 R48, R48, 0x10000, RZ ;  /* 0x0001000030307824 */ /* 0x000fe200078e00ff */
[----:B------:R-:W-:Y:S01]  /*9b40*/  SHF.L.U32 R166, R166, 0x8, RZ ;  /* 0x00000008a6a67819 */ /* 0x000fe200000006ff */
[----:B------:R-:W-:Y:S01]  /*9b50*/  IMAD.U32 R170, R37, 0x10000, RZ ;  /* 0x0001000025aa7824 */ /* 0x000fe200078e00ff */
[----:B------:R-:W-:Y:S01]  /*9b60*/  LOP3.LUT R39, R51, 0xff00, R12, 0xf8, !PT ;  /* 0x0000ff0033277812 */ /* 0x000fe200078ef80c */
[----:B------:R-:W-:Y:S01]  /*9b70*/  IMAD.U32 R12, R50, 0x10000, RZ ;  /* 0x00010000320c7824 */ /* 0x000fe200078e00ff */
[----:B------:R-:W-:-:S02]  /*9b80*/  LOP3.LUT R169, R167, 0xff00, R14, 0xf8, !PT ;  /* 0x0000ff00a7a97812 */ /* 0x000fc400078ef80e */
[----:B------:R-:W-:Y:S02]  /*9b90*/  F2FP.F16.E4M3.UNPACK_B R167, R161.H1 ;  /* 0x000000a1ffa7723e */ /* 0x000fe400030006ff */
[----:B--2---:R-:W-:Y:S02]  /*9ba0*/  F2FP.F16.E4M3.UNPACK_B R51, R84.H1 ;  /* 0x00000054ff33723e */ /* 0x004fe400030006ff */
[----:B------:R-:W-:Y:S01]  /*9bb0*/  F2FP.F16.E4M3.UNPACK_B R50, R49.H1 ;  /* 0x00000031ff32723e */ /* 0x000fe200030006ff */
[----:B------:R-:W-:Y:S01]  /*9bc0*/  HADD2.F32 R14, -RZ, R167.H0_H0 ;  /* 0x200000a7ff0e7230 */ /* 0x000fe20000004100 */
[----:B------:R-:W-:Y:S02]  /*9bd0*/  LOP3.LUT R171, R171, 0xff00, R166, 0xf8, !PT ;  /* 0x0000ff00abab7812 */ /* 0x000fe400078ef8a6 */
[----:B------:R-:W-:Y:S01]  /*9be0*/  LOP3.LUT R36, R165, 0xff0000, R36, 0xf8, !PT ;  /* 0x00ff0000a5247812 */ /* 0x000fe200078ef824 */
[----:B------:R-:W-:Y:S01]  /*9bf0*/  HADD2.F32 R165, -RZ, R51.H0_H0 ;  /* 0x20000033ffa57230 */ /* 0x000fe20000004100 */
[----:B------:R-:W-:-:S02]  /*9c00*/  F2FP.F16.E4M3.UNPACK_B R166, R164.H1 ;  /* 0x000000a4ffa6723e */ /* 0x000fc400030006ff */
[----:B------:R-:W-:Y:S01]  /*9c10*/  LOP3.LUT R12, R39, 0xff0000, R12, 0xf8, !PT ;  /* 0x00ff0000270c7812 */ /* 0x000fe200078ef80c */
[----:B------:R-:W-:Y:S02]  /*9c20*/  HADD2.F32 R39, -RZ, R50.H0_H0 ;  /* 0x20000032ff277230 */ /* 0x000fe40000004100 */
[-C--:B------:R-:W-:Y:S01]  /*9c30*/  FMUL.FTZ R172, R165, R14.reuse ;  /* 0x0000000ea5ac7220 */ /* 0x080fe20000410000 */
[----:B------:R-:W-:Y:S01]  /*9c40*/  HADD2.F32 R168, -RZ, R166.H0_H0 ;  /* 0x200000a6ffa87230 */ /* 0x000fe20000004100 */
[----:B------:R-:W-:Y:S01]  /*9c50*/  LOP3.LUT R37, R169, 0xff0000, R48, 0xf8, !PT ;  /* 0x00ff0000a9257812 */ /* 0x000fe200078ef830 */
[----:B------:R-:W-:Y:S02]  /*9c60*/  HADD2.F32 R50, -RZ, R50.H1_H1 ;  /* 0x30000032ff327230 */ /* 0x000fe40000004100 */
[----:B------:R-:W-:Y:S01]  /*9c70*/  FMUL.FTZ R174, R39, R14 ;  /* 0x0000000e27ae7220 */ /* 0x000fe20000410000 */
[----:B------:R-:W-:Y:S01]  /*9c80*/  LOP3.LUT R14, R171, 0xff0000, R170, 0xf8, !PT ;  /* 0x00ff0000ab0e7812 */ /* 0x000fe200078ef8aa */
[----:B------:R-:W-:Y:S01]  /*9c90*/  FFMA.FTZ R48, R39, R168, -R172 ;  /* 0x000000a827307223 */ /* 0x000fe200000108ac */
[----:B------:R-:W-:-:S02]  /*9ca0*/  HADD2.F32 R170, -RZ, R167.H1_H1 ;  /* 0x300000a7ffaa7230 */ /* 0x000fc40000004100 */
[----:B------:R-:W-:Y:S01]  /*9cb0*/  FFMA.FTZ R39, R165, R168, R174 ;  /* 0x000000a8a5277223 */ /* 0x000fe200000100ae */
[----:B------:R-:W-:Y:S01]  /*9cc0*/  HADD2.F32 R165, -RZ, R51.H1_H1 ;  /* 0x30000033ffa57230 */ /* 0x000fe20000004100 */
[----:B------:R-:W-:Y:S01]  /*9cd0*/  F2FP.F16.E4M3.UNPACK_B R168, R161 ;  /* 0x000000a1ffa8723e */ /* 0x000fe200020006ff */
[----:B------:R-:W-:Y:S01]  /*9ce0*/  HADD2.F32 R166, -RZ, R166.H1_H1 ;  /* 0x300000a6ffa67230 */ /* 0x000fe20000004100 */
[----:B------:R-:W-:Y:S02]  /*9cf0*/  F2FP.F16.E4M3.UNPACK_B R84, R84 ;  /* 0x00000054ff54723e */ /* 0x000fe400020006ff */
[----:B------:R-:W-:Y:S01]  /*9d00*/  F2FP.F16.E4M3.UNPACK_B R161, R49 ;  /* 0x00000031ffa1723e */ /* 0x000fe200020006ff */
[----:B------:R-:W-:Y:S01]  /*9d10*/  FMUL.FTZ R49, R165, R170 ;  /* 0x000000aaa5317220 */ /* 0x000fe20000410000 */
[----:B------:R-:W-:Y:S01]  /*9d20*/  F2FP.F16.E4M3.UNPACK_B R167, R164 ;  /* 0x000000a4ffa7723e */ /* 0x000fe200020006ff */
[----:B------:R-:W-:Y:S02]  /*9d30*/  HADD2.F32 R169, -RZ, R168.H0_H0 ;  /* 0x200000a8ffa97230 */ /* 0x000fe40000004100 */
[----:B------:R-:W-:Y:S01]  /*9d40*/  FMUL.FTZ R170, R50, R170 ;  /* 0x000000aa32aa7220 */ /* 0x000fe20000410000 */
[----:B------:R-:W-:-:S02]  /*9d50*/  HADD2.F32 R164, -RZ, R84.H0_H0 ;  /* 0x20000054ffa47230 */ /* 0x000fc40000004100 */
        /* <DEDUP_REMOVED lines=9> */
[----:B------:R-:W-:Y:S02]  /*9df0*/  HADD2.F32 R161, -RZ, R161.H1_H1 ;  /* 0x300000a1ffa17230 */ /* 0x000fe40000004100 */
[----:B------:R-:W-:Y:S01]  /*9e00*/  FFMA.FTZ R84, R164, R165, R169 ;  /* 0x000000a5a4547223 */ /* 0x000fe200000100a9 */
[----:B------:R-:W-:Y:S02]  /*9e10*/  HADD2.F32 R169, -RZ, R167.H1_H1 ;  /* 0x300000a7ffa97230 */ /* 0x000fe40000004100 */
        /* <DEDUP_REMOVED lines=10> */
[----:B------:R-:W-:Y:S01]  /*9ec0*/  HADD2.F32 R166, -RZ, R165.H0_H0 ;  /* 0x200000a5ffa67230 */ /* 0x000fe20000004100 */
[----:B------:R-:W-:Y:S01]  /*9ed0*/  F2FP.F16.E4M3.UNPACK_B R38, R38 ;  /* 0x00000026ff26723e */ /* 0x000fe200020006ff */
        /* <DEDUP_REMOVED lines=13> */
[----:B------:R-:W-:Y:S01]  /*9fb0*/  HADD2.F32 R86, -RZ, R38.H0_H0 ;  /* 0x20000026ff567230 */ /* 0x000fe20000004100 */
[----:B------:R-:W-:Y:S01]  /*9fc0*/  F2FP.F16.E4M3.UNPACK_B R171, R162 ;  /* 0x000000a2ffab723e */ /* 0x000fe200020006ff */
[-C--:B------:R-:W-:Y:S01]  /*9fd0*/  FFMA.FTZ R162, R167, R170.reuse, -R174 ;  /* 0x000000aaa7a27223 */ /* 0x080fe200000108ae */
[----:B------:R-:W-:Y:S01]  /*9fe0*/  FFMA.FTZ R167, R169, R170, R172 ;  /* 0x000000aaa9a77223 */ /* 0x000fe200000100ac */
[----:B------:R-:W-:Y:S01]  /*9ff0*/  F2FP.F16.E4M3.UNPACK_B R170, R163 ;  /* 0x000000a3ffaa723e */ /* 0x000fe200020006ff */
[--C-:B------:R-:W-:Y:S01]  /*a000*/  HADD2.F32 R169, -RZ, R168.reuse.H0_H0 ;  /* 0x200000a8ffa97230 */ /* 0x100fe20000004100 */
[----:B------:R-:W-:Y:S01]  /*a010*/  F2FP.SATFINITE.E4M3.F32.PACK_AB_MERGE_C R49, R50, R39, RZ ;  /* 0x000000273231723e */ /* 0x000fe200048070ff */
[--C-:B------:R-:W-:Y:S01]  /*a020*/  HADD2.F32 R173, -RZ, R171.reuse.H1_H1 ;  /* 0x300000abffad7230 */ /* 0x100fe20000004100 */
[----:B------:R-:W-:Y:S01]  /*a030*/  F2FP.SATFINITE.E4M3.F32.PACK_AB_MERGE_C R39, R164, R51, R48 ;  /* 0x00000033a427723e */ /* 0x000fe20004807030 */
[----:B------:R-:W-:Y:S01]  /*a040*/  HADD2.F32 R168, -RZ, R168.H1_H1 ;  /* 0x300000a8ffa87230 */ /* 0x000fe20000004100 */
[----:B------:R-:W-:Y:S01]  /*a050*/  F2FP.SATFINITE.E4M3.F32.PACK_AB_MERGE_C R84, R161, R84, R49 ;  /* 0x00000054a154723e */ /* 0x000fe20004807031 */
[----:B------:R-:W-:Y:S01]  /*a060*/  HADD2.F32 R163, -RZ, R38.H1_H1 ;  /* 0x30000026ffa37230 */ /* 0x000fe20000004100 */
[----:B------:R-:W-:Y:S01]  /*a070*/  F2FP.F16.E4M3.UNPACK_B R50, R85 ;  /* 0x00000055ff32723e */ /* 0x000fe200020006ff */
[----:B------:R-:W-:-:S02]  /*a080*/  HADD2.F32 R172, -RZ, R171.H0_H0 ;  /* 0x200000abffac7230 */ /* 0x000fc40000004100 */
[-C--:B------:R-:W-:Y:S01]  /*a090*/  FMUL.FTZ R174, R168, R173.reuse ;  /* 0x000000ada8ae7220 */ /* 0x080fe20000410000 */
[--C-:B------:R-:W-:Y:S02]  /*a0a0*/  HADD2.F32 R171, -RZ, R170.reuse.H0_H0 ;  /* 0x200000aaffab7230 */ /* 0x100fe40000004100 */
[----:B------:R-:W-:Y:S01]  /*a0b0*/  FMUL.FTZ R173, R163, R173 ;  /* 0x000000ada3ad7220 */ /* 0x000fe20000410000 */
[----:B------:R-:W-:Y:S02]  /*a0c0*/  HADD2.F32 R170, -RZ, R170.H1_H1 ;  /* 0x300000aaffaa7230 */ /* 0x000fe40000004100 */
[-C--:B------:R-:W-:Y:S01]  /*a0d0*/  FMUL.FTZ R175, R169, R172.reuse ;  /* 0x000000aca9af7220 */ /* 0x080fe20000410000 */
[----:B------:R-:W-:Y:S01]  /*a0e0*/  FMUL.FTZ R172, R86, R172 ;  /* 0x000000ac56ac7220 */ /* 0x000fe20000410000 */
[----:B------:R-:W-:Y:S01]  /*a0f0*/  F2FP.F16.E4M3.UNPACK_B R164, R37 ;  /* 0x00000025ffa4723e */ /* 0x000fe200020006ff */
[----:B------:R-:W-:Y:S01]  /*a100*/  HADD2.F32 R51, -RZ, R50.H0_H0 ;  /* 0x20000032ff337230 */ /* 0x000fe20000004100 */
[----:B------:R-:W-:Y:S01]  /*a110*/  F2FP.F16.E4M3.UNPACK_B R49, R13 ;  /* 0x0000000dff31723e */ /* 0x000fe200020006ff */
[-C--:B------:R-:W-:Y:S01]  /*a120*/  FFMA.FTZ R173, R168, R170.reuse, R173 ;  /* 0x000000aaa8ad7223 */ /* 0x080fe200000100ad */
[----:B------:R-:W-:Y:S01]  /*a130*/  FFMA.FTZ R38, R86, R171, -R175 ;  /* 0x000000ab56267223 */ /* 0x000fe200000108af */
[----:B------:R-:W-:Y:S01]  /*a140*/  FFMA.FTZ R163, R163, R170, -R174 ;  /* 0x000000aaa3a37223 */ /* 0x000fe200000108ae */
[----:B------:R-:W-:Y:S01]  /*a150*/  F2FP.SATFINITE.E4M3.F32.PACK_AB_MERGE_C R168, R162, R165, RZ ;  /* 0x000000a5a2a8723e */ /* 0x000fe200048070ff */
[----:B------:R-:W-:Y:S01]  /*a160*/  FFMA.FTZ R86, R169, R171, R172 ;  /* 0x000000aba9567223 */ /* 0x000fe200000100ac */
        /* <DEDUP_REMOVED lines=23> */
[--C-:B------:R-:W-:Y:S01]  /*a2e0*/  HADD2.F32 R161, -RZ, R85.reuse.H0_H0 ;  /* 0x20000055ffa17230 */ /* 0x100fe20000004100 */
[----:B------:R-:W-:Y:S01]  /*a2f0*/  F2FP.F16.E4M3.UNPACK_B R171, R14.H1 ;  /* 0x0000000effab723e */ /* 0x000fe200030006ff */
[----:B------:R-:W-:Y:S01]  /*a300*/  HADD2.F32 R162, -RZ, R85.H1_H1 ;  /* 0x30000055ffa27230 */ /* 0x000fe20000004100 */
[----:B------:R-:W-:Y:S01]  /*a310*/  F2FP.F16.E4M3.UNPACK_B R167, R12 ;  /* 0x0000000cffa7723e */ /* 0x000fe200020006ff */
[----:B------:R-:W-:-:S02]  /*a320*/  HADD2.F32 R85, -RZ, R163.H1_H1 ;  /* 0x300000a3ff557230 */ /* 0x000fc40000004100 */
[----:B------:R-:W-:Y:S02]  /*a330*/  HADD2.F32 R37, -RZ, R51.H0_H0 ;  /* 0x20000033ff257230 */ /* 0x000fe40000004100 */
[----:B------:R-:W-:Y:S02]  /*a340*/  HADD2.F32 R166, -RZ, R163.H0_H0 ;  /* 0x200000a3ffa67230 */ /* 0x000fe40000004100 */
[----:B------:R-:W-:Y:S01]  /*a350*/  FMUL.FTZ R170, R162, R85 ;  /* 0x00000055a2aa7220 */ /* 0x000fe20000410000 */
[----:B------:R-:W-:Y:S02]  /*a360*/  HADD2.F32 R51, -RZ, R51.H1_H1 ;  /* 0x30000033ff337230 */ /* 0x000fe40000004100 */
[--C-:B------:R-:W-:Y:S02]  /*a370*/  HADD2.F32 R163, -RZ, R36.reuse.H1_H1 ;  /* 0x30000024ffa37230 */ /* 0x100fe40000004100 */
[----:B------:R-:W-:Y:S01]  /*a380*/  FMUL.FTZ R168, R161, R166 ;  /* 0x000000a6a1a87220 */ /* 0x000fe20000410000 */
[----:B------:R-:W-:-:S02]  /*a390*/  HADD2.F32 R164, -RZ, R36.H0_H0 ;  /* 0x20000024ffa47230 */ /* 0x000fc40000004100 */
[----:B------:R-:W-:Y:S01]  /*a3a0*/  FMUL.FTZ R166, R37, R166 ;  /* 0x000000a625a67220 */ /* 0x000fe20000410000 */
[C---:B------:R-:W-:Y:S01]  /*a3b0*/  FMUL.FTZ R165, R51.reuse, R85 ;  /* 0x0000005533a57220 */ /* 0x040fe20000410000 */
[----:B------:R-:W-:Y:S01]  /*a3c0*/  FFMA.FTZ R51, R51, R163, -R170 ;  /* 0x000000a333337223 */ /* 0x000fe200000108aa */
[----:B------:R-:W-:Y:S01]  /*a3d0*/  F2FP.F16.E4M3.UNPACK_B R85, R87 ;  /* 0x00000057ff55723e */ /* 0x000fe200020006ff */
[----:B------:R-:W-:Y:S01]  /*a3e0*/  FFMA.FTZ R36, R37, R164, -R168 ;  /* 0x000000a425247223 */ /* 0x000fe200000108a8 */
[----:B------:R-:W-:Y:S01]  /*a3f0*/  F2FP.F16.E4M3.UNPACK_B R170, R14 ;  /* 0x0000000effaa723e */ /* 0x000fe200020006ff */
[----:B------:R-:W-:Y:S01]  /*a400*/  FFMA.FTZ R37, R161, R164, R166 ;  /* 0x000000a4a1257223 */ /* 0x000fe200000100a6 */
        /* <DEDUP_REMOVED lines=39> */
[----:B------:R-:W-:Y:S01]  /*a680*/  FFMA.FTZ R85, R85, R166, R170 ;  /* 0x000000a655557223 */ /* 0x000fe200000100aa */
[----:B------:R-:W-:-:S02]  /*a690*/  F2FP.SATFINITE.E4M3.F32.PACK_AB_MERGE_C R13, R13, R48, R36 ;  /* 0x000000300d0d723e */ /* 0x000fc40004807024 */
[----:B------:R-:W-:Y:S02]  /*a6a0*/  F2FP.SATFINITE.E4M3.F32.PACK_AB_MERGE_C R15, R174, R15, RZ ;  /* 0x0000000fae0f723e */ /* 0x000fe400048070ff */
[----:B------:R-:W-:Y:S02]  /*a6b0*/  F2FP.SATFINITE.E4M3.F32.PACK_AB_MERGE_C R164, R164, R173, RZ ;  /* 0x000000ada4a4723e */ /* 0x000fe400048070ff */
[----:B------:R-:W-:Y:S02]  /*a6c0*/  F2FP.SATFINITE.E4M3.F32.PACK_AB_MERGE_C R15, R161, R12, R15 ;  /* 0x0000000ca10f723e */ /* 0x000fe4000480700f */
[----:B------:R-:W-:Y:S01]  /*a6d0*/  F2FP.SATFINITE.E4M3.F32.PACK_AB_MERGE_C R87, R85, R14, R164 ;  /* 0x0000000e5557723e */ /* 0x000fe200048070a4 */
[----:B------:R-:W-:Y:S01]  /*a6e0*/  IMAD.MOV.U32 R85, RZ, RZ, R37 ;  /* 0x000000ffff557224 */ /* 0x000fe200078e0025 */
[----:B------:R-:W-:Y:S01]  /*a6f0*/  MOV R12, R39 ;  /* 0x00000027000c7202 */ /* 0x000fe20000000f00 */
[----:B------:R-:W-:-:S07]  /*a700*/  IMAD.MOV.U32 R14, RZ, RZ, R38 ;  /* 0x000000ffff0e7224 */ /* 0x000fce00078e0026 */
.L_x_2745:
[----:B------:R-:W-:Y:S05]  /*a710*/  BSYNC B3 ;  /* 0x0000000000037941 */ /* 0x000fea0003800000 */
.L_x_2744:
[----:B------:R-:W-:Y:S01]  /*a720*/  ISETP.GE.AND P3, PT, R11, R134, PT ;  /* 0x000000860b00720c */ /* 0x000fe20003f66270 */
[----:B0-----:R0:W-:-:S12]  /*a730*/  ST.E.128 desc[UR54][R126.64], R12 ;  /* 0x0000000c7e007985 */ /* 0x0011d8000c101d36 */
[----:B------:R-:W-:-:S04]  /*a740*/  @!P3 IADD3 R36, P5, R154, R11, RZ ;  /* 0x0000000b9a24b210 */ /* 0x000fc80007fbe0ff */
[----:B------:R-:W-:-:S05]  /*a750*/  @!P3 LEA.HI.X.SX32 R37, R11, R152, 0x1, P5 ;  /* 0x000000980b25b211 */ /* 0x000fca00028f0eff */
[----:B--2---:R0:W-:Y:S04]  /*a760*/  @!P3 ST.E.128 desc[UR54][R36.64], R84 ;  /* 0x000000542400b985 */ /* 0x0041e8000c101d36 */
.L_x_2743:
[----:B------:R-:W-:Y:S05]  /*a770*/  BSYNC B2 ;  /* 0x0000000000027941 */ /* 0x000fea0003800000 */
.L_x_2742:
[----:B------:R-:W-:Y:S01]  /*a780*/  ISETP.NE.AND P3, PT, R29, RZ, PT ;  /* 0x000000ff1d00720c */ /* 0x000fe20003f65270 */
[----:B------:R-:W-:-:S12]  /*a790*/  BSSY B2, `(.L_x_2746) ;  /* 0x00000f6000027945 */ /* 0x000fd80003800000 */
[----:B------:R-:W-:Y:S05]  /*a7a0*/  @!P3 BRA `(.L_x_2747) ;  /* 0x0000000c00d0b947 */ /* 0x000fea0003800000 */
[----:B0-----:R-:W5:Y:S04]  /*a7b0*/  LDL R36, [R1+0x2c] ;  /* 0x00002c0001247983 */ /* 0x001f680000100800 */
[----:B------:R-:W2:Y:S04]  /*a7c0*/  LDL R15, [R1+0x34] ;  /* 0x00003400010f7983 */ /* 0x000ea80000100800 */
[----:B------:R-:W2:Y:S01]  /*a7d0*/  LDL R14, [R1+0x30] ;  /* 0x00003000010e7983 */ /* 0x000ea20000100800 */
[----:B------:R-:W-:Y:S01]  /*a7e0*/  SEL R11, R116, R139, !P1 ;  /* 0x0000008b740b7207 */ /* 0x000fe20004800000 */
[----:B------:R-:W-:Y:S01]  /*a7f0*/  BSSY B3, `(.L_x_2748) ;  /* 0x00000ea000037945 */ /* 0x000fe20003800000 */
[----:B----4-:R-:W-:-:S02]  /*a800*/  IADD3 R48, P3, R25, R154, RZ ;  /* 0x0000009a19307210 */ /* 0x010fc40007f7e0ff */
[----:B------:R-:W-:-:S03]  /*a810*/  SHF.R.S32.HI R12, RZ, 0x1f, R11 ;  /* 0x0000001fff0c7819 */ /* 0x000fc6000001140b */
[----:B---3--:R-:W-:Y:S01]  /*a820*/  IMAD.X R49, R152, 0x1, R95, P3 ;  /* 0x0000000198317824 */ /* 0x008fe200018e065f */
[----:B------:R-:W-:Y:S02]  /*a830*/  LEA.HI R12, R12, R11, RZ, 0x5 ;  /* 0x0000000b0c0c7211 */ /* 0x000fe400078f28ff */
[----:B------:R-:W-:Y:S02]  /*a840*/  ISETP.GE.AND P3, PT, R224, R115, PT ;  /* 0x00000073e000720c */ /* 0x000fe40003f66270 */
[----:B------:R-:W-:-:S04]  /*a850*/  LEA.HI.SX32 R12, R12, R111, 0x1b ;  /* 0x0000006f0c0c7211 */ /* 0x000fc800078fdaff */
[----:B------:R-:W-:-:S04]  /*a860*/  SHF.R.S32.HI R11, RZ, 0x1f, R12 ;  /* 0x0000001fff0b7819 */ /* 0x000fc8000001140c */
[----:B------:R-:W-:Y:S01]  /*a870*/  LEA.HI R13, R11, R12, RZ, 0x2 ;  /* 0x0000000c0b0d7211 */ /* 0x000fe200078f10ff */
[----:B------:R-:W-:-:S03]  /*a880*/  IMAD.SHL.U32 R11, R12, 0x10, RZ ;  /* 0x000000100c0b7824 */ /* 0x000fc600078e00ff */
[----:B------:R-:W-:Y:S02]  /*a890*/  SHF.R.S32.HI R13, RZ, 0x2, R13 ;  /* 0x00000002ff0d7819 */ /* 0x000fe4000001140d */
[----:B-----5:R-:W-:-:S03]  /*a8a0*/  LOP3.LUT R12, R36, 0x30, R11, 0xf8, !PT ;  /* 0x00000030240c7812 */ /* 0x020fc600078ef80b */
[----:B--2---:R-:W-:Y:S01]  /*a8b0*/  IMAD R13, R13, 0x2800, R15 ;  /* 0x000028000d0d7824 */ /* 0x004fe200078e020f */
        /* <DEDUP_REMOVED lines=11> */
[----:B------:R-:W-:Y:S01]  /*a970*/  LOP3.LUT R42, R53, 0xff0000ff, RZ, 0xc0, !PT ;  /* 0xff0000ff352a7812 */ /* 0x000fe200078ec0ff */
[----:B------:R-:W-:Y:S01]  /*a980*/  IMAD.MOV.U32 R50, RZ, RZ, R12 ;  /* 0x000000ffff327224 */ /* 0x000fe200078e000c */
[----:B------:R-:W-:Y:S01]  /*a990*/  SHF.R.U32.HI R86, RZ, 0x10, R53 ;  /* 0x00000010ff567819 */ /* 0x000fe20000011635 */
[----:B------:R-:W-:Y:S01]  /*a9a0*/  IMAD.SHL.U32 R13, R161, 0x100, RZ ;  /* 0x00000100a10d7824 */ /* 0x000fe200078e00ff */
[----:B------:R-:W-:Y:S02]  /*a9b0*/  SHF.R.U32.HI R53, RZ, 0x8, R55 ;  /* 0x00000008ff357819 */ /* 0x000fe40000011637 */
[----:B------:R-:W-:Y:S02]  /*a9c0*/  SHF.R.U32.HI R85, RZ, 0x8, R43 ;  /* 0x00000008ff557819 */ /* 0x000fe4000001162b */
[----:B------:R-:W-:Y:S01]  /*a9d0*/  LOP3.LUT R52, R55, 0xff0000ff, RZ, 0xc0, !PT ;  /* 0xff0000ff37347812 */ /* 0x000fe200078ec0ff */
[----:B------:R-:W-:Y:S01]  /*a9e0*/  IMAD.SHL.U32 R53, R53, 0x100, RZ ;  /* 0x0000010035357824 */ /* 0x000fe200078e00ff */
[----:B------:R-:W-:Y:S01]  /*a9f0*/  SHF.R.U32.HI R127, RZ, 0x10, R55 ;  /* 0x00000010ff7f7819 */ /* 0x000fe20000011637 */
[----:B------:R-:W-:Y:S01]  /*aa00*/  IMAD.SHL.U32 R85, R85, 0x100, RZ ;  /* 0x0000010055557824 */ /* 0x000fe200078e00ff */
[----:B------:R-:W-:-:S02]  /*aa10*/  SHF.R.U32.HI R55, RZ, 0x8, R41 ;  /* 0x00000008ff377819 */ /* 0x000fc40000011629 */
[----:B------:R-:W-:Y:S02]  /*aa20*/  LOP3.LUT R54, R41, 0xff0000ff, RZ, 0xc0, !PT ;  /* 0xff0000ff29367812 */ /* 0x000fe400078ec0ff */
[----:B------:R-:W-:Y:S01]  /*aa30*/  SHF.R.U32.HI R126, RZ, 0x10, R41 ;  /* 0x00000010ff7e7819 */ /* 0x000fe20000011629 */
[----:B------:R-:W-:Y:S01]  /*aa40*/  IMAD.MOV.U32 R41, RZ, RZ, R14 ;  /* 0x000000ffff297224 */ /* 0x000fe200078e000e */
[----:B------:R-:W-:Y:S01]  /*aa50*/  LOP3.LUT R13, R42, 0xff00, R13, 0xf8, !PT ;  /* 0x0000ff002a0d7812 */ /* 0x000fe200078ef80d */
[----:B------:R-:W-:Y:S01]  /*aa60*/  IMAD.U32 R14, R86, 0x10000, RZ ;  /* 0x00010000560e7824 */ /* 0x000fe200078e00ff */
[----:B------:R-:W-:Y:S02]  /*aa70*/  LOP3.LUT R84, R43, 0xff0000ff, RZ, 0xc0, !PT ;  /* 0xff0000ff2b547812 */ /* 0x000fe400078ec0ff */
[----:B--2---:R-:W-:Y:S02]  /*aa80*/  MOV R51, R36 ;  /* 0x0000002400337202 */ /* 0x004fe40000000f00 */
[----:B------:R-:W-:Y:S01]  /*aa90*/  LOP3.LUT R14, R13, 0xff0000, R14, 0xf8, !PT ;  /* 0x00ff00000d0e7812 */ /* 0x000fe200078ef80e */
[----:B------:R-:W-:Y:S01]  /*aaa0*/  IMAD.U32 R13, R127, 0x10000, RZ ;  /* 0x000100007f0d7824 */ /* 0x000fe200078e00ff */
[----:B------:R-:W-:-:S02]  /*aab0*/  SHF.L.U32 R55, R55, 0x8, RZ ;  /* 0x0000000837377819 */ /* 0x000fc400000006ff */
[----:B------:R-:W-:Y:S02]  /*aac0*/  LOP3.LUT R12, R52, 0xff00, R53, 0xf8, !PT ;  /* 0x0000ff00340c7812 */ /* 0x000fe400078ef835 */
[----:B------:R-:W-:Y:S01]  /*aad0*/  LOP3.LUT R86, R84, 0xff00, R85, 0xf8, !PT ;  /* 0x0000ff0054567812 */ /* 0x000fe200078ef855 */
[----:B------:R-:W-:Y:S01]  /*aae0*/  IMAD.U32 R85, R126, 0x10000, RZ ;  /* 0x000100007e557824 */ /* 0x000fe200078e00ff */
[----:B------:R-:W-:Y:S02]  /*aaf0*/  F2FP.F16.E4M3.UNPACK_B R84, R157.H1 ;  /* 0x0000009dff54723e */ /* 0x000fe400030006ff */
[----:B------:R-:W-:Y:S02]  /*ab00*/  F2FP.F16.E4M3.UNPACK_B R53, R51.H1 ;  /* 0x00000033ff35723e */ /* 0x000fe400030006ff */
[----:B------:R-:W-:Y:S02]  /*ab10*/  F2FP.F16.E4M3.UNPACK_B R52, R50.H1 ;  /* 0x00000032ff34723e */ /* 0x000fe400030006ff */
[----:B------:R-:W-:Y:S01]  /*ab20*/  SHF.R.U32.HI R87, RZ, 0x10, R43 ;  /* 0x00000010ff577819 */ /* 0x000fe2000001162b */
[----:B------:R-:W-:Y:S01]  /*ab30*/  IMAD.MOV.U32 R43, RZ, RZ, R38 ;  /* 0x000000ffff2b7224 */ /* 0x000fe200078e0026 */
[----:B------:R-:W-:Y:S01]  /*ab40*/  LOP3.LUT R36, R54, 0xff00, R55, 0xf8, !PT ;  /* 0x0000ff0036247812 */ /* 0x000fe200078ef837 */
[----:B------:R-:W-:Y:S01]  /*ab50*/  HADD2.F32 R42, -RZ, R53.H0_H0 ;  /* 0x20000035ff2a7230 */ /* 0x000fe20000004100 */
[----:B------:R-:W-:Y:S01]  /*ab60*/  LOP3.LUT R12, R12, 0xff0000, R13, 0xf8, !PT ;  /* 0x00ff00000c0c7812 */ /* 0x000fe200078ef80d */
[----:B------:R-:W-:Y:S01]  /*ab70*/  HADD2.F32 R13, -RZ, R84.H0_H0 ;  /* 0x20000054ff0d7230 */ /* 0x000fe20000004100 */
[----:B------:R-:W-:Y:S01]  /*ab80*/  F2FP.F16.E4M3.UNPACK_B R54, R159.H1 ;  /* 0x0000009fff36723e */ /* 0x000fe200030006ff */
[----:B------:R-:W-:Y:S01]  /*ab90*/  HADD2.F32 R38, -RZ, R52.H0_H0 ;  /* 0x20000034ff267230 */ /* 0x000fe20000004100 */
[----:B------:R-:W-:Y:S01]  /*aba0*/  SHF.L.U32 R87, R87, 0x10, RZ ;  /* 0x0000001057577819 */ /* 0x000fe200000006ff */
[----:B------:R-:W-:-:S02]  /*abb0*/  HADD2.F32 R84, -RZ, R84.H1_H1 ;  /* 0x30000054ff547230 */ /* 0x000fc40000004100 */
[-C--:B------:R-:W-:Y:S01]  /*abc0*/  FMUL.FTZ R127, R42, R13.reuse ;  /* 0x0000000d2a7f7220 */ /* 0x080fe20000410000 */
[----:B------:R-:W-:Y:S02]  /*abd0*/  HADD2.F32 R55, -RZ, R54.H0_H0 ;  /* 0x20000036ff377230 */ /* 0x000fe40000004100 */
        /* <DEDUP_REMOVED lines=10> */
[----:B------:R-:W-:Y:S01]  /*ac80*/  HADD2.F32 R127, -RZ, R157.H0_H0 ;  /* 0x2000009dff7f7230 */ /* 0x000fe20000004100 */
[----:B------:R-:W-:Y:S01]  /*ac90*/  LOP3.LUT R13, R86, 0xff0000, R87, 0xf8, !PT ;  /* 0x00ff0000560d7812 */ /* 0x000fe200078ef857 */
[-C--:B------:R-:W-:Y:S01]  /*aca0*/  FMUL.FTZ R51, R53, R84.reuse ;  /* 0x0000005435337220 */ /* 0x080fe20000410000 */
[----:B------:R-:W-:Y:S01]  /*acb0*/  FMUL.FTZ R86, R52, R84 ;  /* 0x0000005434567220 */ /* 0x000fe20000410000 */
[----:B------:R-:W-:Y:S01]  /*acc0*/  F2FP.F16.E4M3.UNPACK_B R159, R159 ;  /* 0x0000009fff9f723e */ /* 0x000fe200020006ff */
[----:B------:R-:W-:-:S02]  /*acd0*/  HADD2.F32 R84, -RZ, R55.H0_H0 ;  /* 0x20000037ff547230 */ /* 0x000fc40000004100 */
[-C--:B------:R-:W-:Y:S01]  /*ace0*/  FFMA.FTZ R51, R52, R85.reuse, -R51 ;  /* 0x0000005534337223 */ /* 0x080fe20000010833 */
[--C-:B------:R-:W-:Y:S02]  /*acf0*/  HADD2.F32 R50, -RZ, R54.reuse.H0_H0 ;  /* 0x20000036ff327230 */ /* 0x100fe40000004100 */
[----:B------:R-:W-:Y:S01]  /*ad00*/  FFMA.FTZ R53, R53, R85, R86 ;  /* 0x0000005535357223 */ /* 0x000fe20000010056 */
[----:B------:R-:W-:Y:S02]  /*ad10*/  HADD2.F32 R87, -RZ, R159.H0_H0 ;  /* 0x2000009fff577230 */ /* 0x000fe40000004100 */
[-C--:B------:R-:W-:Y:S01]  /*ad20*/  FMUL.FTZ R161, R84, R127.reuse ;  /* 0x0000007f54a17220 */ /* 0x080fe20000410000 */
[----:B------:R-:W-:Y:S02]  /*ad30*/  HADD2.F32 R157, -RZ, R157.H1_H1 ;  /* 0x3000009dff9d7230 */ /* 0x000fe40000004100 */
[----:B------:R-:W-:Y:S01]  /*ad40*/  FMUL.FTZ R127, R50, R127 ;  /* 0x0000007f327f7220 */ /* 0x000fe20000410000 */
[----:B------:R-:W-:Y:S01]  /*ad50*/  HADD2.F32 R85, -RZ, R55.H1_H1 ;  /* 0x30000037ff557230 */ /* 0x000fe20000004100 */
[----:B------:R-:W-:Y:S01]  /*ad60*/  F2FP.F16.E4M3.UNPACK_B R86, R43.H1 ;  /* 0x0000002bff56723e */ /* 0x000fe200030006ff */
[----:B------:R-:W-:-:S02]  /*ad70*/  HADD2.F32 R54, -RZ, R54.H1_H1 ;  /* 0x30000036ff367230 */ /* 0x000fc40000004100 */
[----:B------:R-:W-:Y:S01]  /*ad80*/  FFMA.FTZ R52, R84, R87, R127 ;  /* 0x0000005754347223 */ /* 0x000fe2000001007f */
[----:B------:R-:W-:Y:S02]  /*ad90*/  HADD2.F32 R159, -RZ, R159.H1_H1 ;  /* 0x3000009fff9f7230 */ /* 0x000fe40000004100 */
[-C--:B------:R-:W-:Y:S01]  /*ada0*/  FMUL.FTZ R55, R85, R157.reuse ;  /* 0x0000009d55377220 */ /* 0x080fe20000410000 */
[----:B------:R-:W-:Y:S01]  /*adb0*/  F2FP.F16.E4M3.UNPACK_B R84, R158.H1 ;  /* 0x0000009eff54723e */ /* 0x000fe200030006ff */
[----:B------:R-:W-:Y:S01]  /*adc0*/  FMUL.FTZ R126, R54, R157 ;  /* 0x0000009d367e7220 */ /* 0x000fe20000410000 */
[----:B------:R-:W-:Y:S01]  /*add0*/  FFMA.FTZ R50, R50, R87, -R161 ;  /* 0x0000005732327223 */ /* 0x000fe200000108a1 */
        /* <DEDUP_REMOVED lines=19> */
[C---:B------:R-:W-:Y:S01]  /*af10*/  FMUL.FTZ R163, R86.reuse, R159 ;  /* 0x0000009f56a37220 */ /* 0x040fe20000410000 */
[----:B------:R-:W-:Y:S01]  /*af20*/  F2FP.F16.E4M3.UNPACK_B R160, R160 ;  /* 0x000000a0ffa0723e */ /* 0x000fe200020006ff */
[-C--:B------:R-:W-:Y:S01]  /*af30*/  FFMA.FTZ R161, R86, R127.reuse, -R161 ;  /* 0x0000007f56a17223 */ /* 0x080fe200000108a1 */
[----:B------:R-:W-:Y:S02]  /*af40*/  HADD2.F32 R43, -RZ, R41.H0_H0 ;  /* 0x20000029ff2b7230 */ /* 0x000fe40000004100 */
[----:B------:R-:W-:Y:S01]  /*af50*/  FFMA.FTZ R164, R126, R127, R163 ;  /* 0x0000007f7ea47223 */ /* 0x000fe200000100a3 */
[----:B------:R-:W-:-:S02]  /*af60*/  HADD2.F32 R126, -RZ, R158.H0_H0 ;  /* 0x2000009eff7e7230 */ /* 0x000fc40000004100 */
[----:B------:R-:W-:Y:S01]  /*af70*/  FFMA.FTZ R159, R87, R157, R162 ;  /* 0x0000009d579f7223 */ /* 0x000fe200000100a2 */
[----:B------:R-:W-:Y:S01]  /*af80*/  HADD2.F32 R86, -RZ, R84.H0_H0 ;  /* 0x20000054ff567230 */ /* 0x000fe20000004100 */
[----:B------:R-:W-:Y:S01]  /*af90*/  F2FP.SATFINITE.E4M3.F32.PACK_AB_MERGE_C R42, R53, R42, RZ ;  /* 0x0000002a352a723e */ /* 0x000fe200048070ff */
[----:B------:R-:W-:Y:S02]  /*afa0*/  HADD2.F32 R158, -RZ, R158.H1_H1 ;  /* 0x3000009eff9e7230 */ /* 0x000fe40000004100 */
[-C--:B------:R-:W-:Y:S01]  /*afb0*/  FMUL.FTZ R127, R43, R126.reuse ;  /* 0x0000007e2b7f7220 */ /* 0x080fe20000410000 */
[----:B------:R-:W-:Y:S02]  /*afc0*/  HADD2.F32 R84, -RZ, R84.H1_H1 ;  /* 0x30000054ff547230 */ /* 0x000fe40000004100 */
[----:B------:R-:W-:Y:S01]  /*afd0*/  FMUL.FTZ R162, R86, R126 ;  /* 0x0000007e56a27220 */ /* 0x000fe20000410000 */
[----:B------:R-:W-:Y:S01]  /*afe0*/  HADD2.F32 R41, -RZ, R41.H1_H1 ;  /* 0x30000029ff297230 */ /* 0x000fe20000004100 */
[----:B------:R-:W-:Y:S01]  /*aff0*/  F2FP.SATFINITE.E4M3.F32.PACK_AB_MERGE_C R38, R51, R38, RZ ;  /* 0x000000263326723e */ /* 0x000fe200048070ff */
[----:B------:R-:W-:-:S02]  /*b000*/  HADD2.F32 R87, -RZ, R160.H0_H0 ;  /* 0x200000a0ff577230 */ /* 0x000fc40000004100 */
[CC--:B------:R-:W-:Y:S01]  /*b010*/  FMUL.FTZ R126, R84.reuse, R158.reuse ;  /* 0x0000009e547e7220 */ /* 0x0c0fe20000410000 */
[----:B------:R-:W-:Y:S02]  /*b020*/  HADD2.F32 R160, -RZ, R160.H1_H1 ;  /* 0x300000a0ffa07230 */ /* 0x000fe40000004100 */
[----:B------:R-:W-:Y:S01]  /*b030*/  FMUL.FTZ R157, R41, R158 ;  /* 0x0000009e299d7220 */ /* 0x000fe20000410000 */
[----:B------:R-:W-:Y:S01]  /*b040*/  F2FP.F16.E4M3.UNPACK_B R53, R37 ;  /* 0x00000025ff35723e */ /* 0x000fe200020006ff */
[-C--:B------:R-:W-:Y:S01]  /*b050*/  FFMA.FTZ R162, R43, R87.reuse, -R162 ;  /* 0x000000572ba27223 */ /* 0x080fe200000108a2 */
[----:B------:R-:W-:Y:S01]  /*b060*/  F2FP.F16.E4M3.UNPACK_B R51, R40 ;  /* 0x00000028ff33723e */ /* 0x000fe200020006ff */
[-C--:B------:R-:W-:Y:S01]  /*b070*/  FFMA.FTZ R41, R41, R160.reuse, -R126 ;  /* 0x000000a029297223 */ /* 0x080fe2000001087e */
[----:B------:R-:W-:Y:S01]  /*b080*/  FFMA.FTZ R160, R84, R160, R157 ;  /* 0x000000a054a07223 */ /* 0x000fe2000001009d */
[----:B------:R-:W-:Y:S01]  /*b090*/  F2FP.F16.E4M3.UNPACK_B R84, R36 ;  /* 0x00000024ff54723e */ /* 0x000fe200020006ff */
[----:B------:R-:W-:Y:S01]  /*b0a0*/  FFMA.FTZ R127, R86, R87, R127 ;  /* 0x00000057567f7223 */ /* 0x000fe2000001007f */
[----:B------:R-:W-:Y:S01]  /*b0b0*/  F2FP.SATFINITE.E4M3.F32.PACK_AB_MERGE_C R161, R161, R54, RZ ;  /* 0x00000036a1a1723e */ /* 0x000fe200048070ff */
[----:B------:R-:W-:Y:S01]  /*b0c0*/  HADD2.F32 R54, -RZ, R53.H0_H0 ;  /* 0x20000035ff367230 */ /* 0x000fe20000004100 */
[----:B------:R-:W-:Y:S01]  /*b0d0*/  F2FP.SATFINITE.E4M3.F32.PACK_AB_MERGE_C R43, R55, R50, R38 ;  /* 0x00000032372b723e */ /* 0x000fe20004807026 */
[--C-:B------:R-:W-:Y:S01]  /*b0e0*/  HADD2.F32 R87, -RZ, R84.reuse.H0_H0 ;  /* 0x20000054ff577230 */ /* 0x100fe20000004100 */
[----:B------:R-:W-:Y:S01]  /*b0f0*/  F2FP.SATFINITE.E4M3.F32.PACK_AB_MERGE_C R159, R164, R159, RZ ;  /* 0x0000009fa49f723e */ /* 0x000fe200048070ff */
[----:B------:R-:W-:Y:S01]  /*b100*/  HADD2.F32 R50, -RZ, R51.H0_H0 ;  /* 0x20000033ff327230 */ /* 0x000fe20000004100 */
[----:B------:R-:W-:Y:S01]  /*b110*/  F2FP.F16.E4M3.UNPACK_B R55, R14 ;  /* 0x0000000eff37723e */ /* 0x000fe200020006ff */
[----:B------:R-:W-:Y:S01]  /*b120*/  HADD2.F32 R53, -RZ, R53.H1_H1 ;  /* 0x30000035ff357230 */ /* 0x000fe20000004100 */
[----:B------:R-:W-:Y:S01]  /*b130*/  F2FP.SATFINITE.E4M3.F32.PACK_AB_MERGE_C R42, R85, R52, R42 ;  /* 0x00000034552a723e */ /* 0x000fe2000480702a */
[----:B------:R-:W-:Y:S01]  /*b140*/  HADD2.F32 R84, -RZ, R84.H1_H1 ;  /* 0x30000054ff547230 */ /* 0x000fe20000004100 */
[----:B------:R-:W-:Y:S01]  /*b150*/  F2FP.SATFINITE.E4M3.F32.PACK_AB_MERGE_C R38, R160, R127, R159 ;  /* 0x0000007fa026723e */ /* 0x000fe2000480709f */
[----:B------:R-:W-:-:S02]  /*b160*/  HADD2.F32 R85, -RZ, R55.H0_H0 ;  /* 0x20000037ff557230 */ /* 0x000fc40000004100 */
[-C--:B------:R-:W-:Y:S01]  /*b170*/  FMUL.FTZ R127, R54, R87.reuse ;  /* 0x00000057367f7220 */ /* 0x080fe20000410000 */
[C---:B------:R-:W-:Y:S01]  /*b180*/  FMUL.FTZ R87, R50.reuse, R87 ;  /* 0x0000005732577220 */ /* 0x040fe20000410000 */
[----:B------:R-:W-:Y:S01]  /*b190*/  HADD2.F32 R52, -RZ, R51.H1_H1 ;  /* 0x30000033ff347230 */ /* 0x000fe20000004100 */
[----:B------:R-:W-:Y:S01]  /*b1a0*/  F2FP.F16.E4M3.UNPACK_B R40, R40.H1 ;  /* 0x00000028ff28723e */ /* 0x000fe200030006ff */
[-C--:B------:R-:W-:Y:S01]  /*b1b0*/  FFMA.FTZ R50, R50, R85.reuse, -R127 ;  /* 0x0000005532327223 */ /* 0x080fe2000001087f */
[----:B------:R-:W-:Y:S01]  /*b1c0*/  FFMA.FTZ R51, R54, R85, R87 ;  /* 0x0000005536337223 */ /* 0x000fe20000010057 */
[----:B------:R-:W-:Y:S02]  /*b1d0*/  HADD2.F32 R55, -RZ, R55.H1_H1 ;  /* 0x30000037ff377230 */ /* 0x000fe40000004100 */
[-C--:B------:R-:W-:Y:S01]  /*b1e0*/  FMUL.FTZ R85, R53, R84.reuse ;  /* 0x0000005435557220 */ /* 0x080fe20000410000 */
[----:B------:R-:W-:Y:S01]  /*b1f0*/  FMUL.FTZ R86, R52, R84 ;  /* 0x0000005434567220 */ /* 0x000fe20000410000 */
[----:B------:R-:W-:-:S02]  /*b200*/  F2FP.F16.E4M3.UNPACK_B R54, R37.H1 ;  /* 0x00000025ff36723e */ /* 0x000fc400030006ff */
[----:B------:R-:W-:Y:S01]  /*b210*/  F2FP.F16.E4M3.UNPACK_B R84, R36.H1 ;  /* 0x00000024ff54723e */ /* 0x000fe200030006ff */
[-C--:B------:R-:W-:Y:S01]  /*b220*/  FFMA.FTZ R37, R52, R55.reuse, -R85 ;  /* 0x0000003734257223 */ /* 0x080fe20000010855 */
[----:B------:R-:W-:Y:S01]  /*b230*/  FFMA.FTZ R36, R53, R55, R86 ;  /* 0x0000003735247223 */ /* 0x000fe20000010056 */
[----:B------:R-:W-:Y:S01]  /*b240*/  F2FP.F16.E4M3.UNPACK_B R14, R14.H1 ;  /* 0x0000000eff0e723e */ /* 0x000fe200030006ff */
[----:B------:R-:W-:Y:S01]  /*b250*/  HADD2.F32 R55, -RZ, R54.H0_H0 ;  /* 0x20000036ff377230 */ /* 0x000fe20000004100 */
[-C--:B------:R-:W-:Y:S01]  /*b260*/  F2FP.F16.E4M3.UNPACK_B R158, R13.reuse.H1 ;  /* 0x0000000dff9e723e */ /* 0x080fe200030006ff */
[----:B------:R-:W-:Y:S01]  /*b270*/  HADD2.F32 R85, -RZ, R84.H0_H0 ;  /* 0x20000054ff557230 */ /* 0x000fe20000004100 */
[----:B------:R-:W-:Y:S01]  /*b280*/  F2FP.F16.E4M3.UNPACK_B R157, R13 ;  /* 0x0000000dff9d723e */ /* 0x000fe200020006ff */
[--C-:B------:R-:W-:Y:S01]  /*b290*/  HADD2.F32 R52, -RZ, R40.reuse.H0_H0 ;  /* 0x20000028ff347230 */ /* 0x100fe20000004100 */
[----:B------:R-:W-:Y:S01]  /*b2a0*/  F2FP.SATFINITE.E4M3.F32.PACK_AB_MERGE_C R41, R41, R162, R161 ;  /* 0x000000a22929723e */ /* 0x000fe200048070a1 */
[----:B------:R-:W-:-:S02]  /*b2b0*/  HADD2.F32 R53, -RZ, R40.H1_H1 ;  /* 0x30000028ff357230 */ /* 0x000fc40000004100 */
[CC--:B------:R-:W-:Y:S01]  /*b2c0*/  FMUL.FTZ R87, R55.reuse, R85.reuse ;  /* 0x0000005537577220 */ /* 0x0c0fe20000410000 */
[----:B------:R-:W-:Y:S02]  /*b2d0*/  HADD2.F32 R40, -RZ, R14.H0_H0 ;  /* 0x2000000eff287230 */ /* 0x000fe40000004100 */
[C---:B------:R-:W-:Y:S01]  /*b2e0*/  FMUL.FTZ R86, R52.reuse, R85 ;  /* 0x0000005534567220 */ /* 0x040fe20000410000 */
[----:B------:R-:W-:Y:S01]  /*b2f0*/  HADD2.F32 R54, -RZ, R54.H1_H1 ;  /* 0x30000036ff367230 */ /* 0x000fe20000004100 */
[----:B------:R-:W-:Y:S01]  /*b300*/  F2FP.F16.E4M3.UNPACK_B R13, R12 ;  /* 0x0000000cff0d723e */ /* 0x000fe200020006ff */
[----:B------:R-:W-:Y:S02]  /*b310*/  HADD2.F32 R84, -RZ, R84.H1_H1 ;  /* 0x30000054ff547230 */ /* 0x000fe40000004100 */
        /* <DEDUP_REMOVED lines=49> */
[----:B------:R-:W-:Y:S01]  /*b630*/  F2FP.SATFINITE.E4M3.F32.PACK_AB_MERGE_C R13, R37, R50, R14 ;  /* 0x00000032250d723e */ /* 0x000fe2000480700e */
[----:B------:R-:W-:Y:S01]  /*b640*/  IMAD.MOV.U32 R14, RZ, RZ, R41 ;  /* 0x000000ffff0e7224 */ /* 0x000fe200078e0029 */
[----:B------:R-:W-:Y:S02]  /*b650*/  F2FP.SATFINITE.E4M3.F32.PACK_AB_MERGE_C R15, R39, R160, R54 ;  /* 0x000000a0270f723e */ /* 0x000fe40004807036 */
[----:B------:R-:W-:Y:S01]  /*b660*/  F2FP.SATFINITE.E4M3.F32.PACK_AB_MERGE_C R37, R36, R51, R40 ;  /* 0x000000332425723e */ /* 0x000fe20004807028 */
[----:B------:R-:W-:Y:S01]  /*b670*/  IMAD.MOV.U32 R36, RZ, RZ, R42 ;  /* 0x000000ffff247224 */ /* 0x000fe200078e002a */
[----:B------:R-:W-:-:S07]  /*b680*/  F2FP.SATFINITE.E4M3.F32.PACK_AB_MERGE_C R39, R84, R159, R158 ;  /* 0x0000009f5427723e */ /* 0x000fce000480709e */
.L_x_2749:
[----:B------:R-:W-:Y:S05]  /*b690*/  BSYNC B3 ;  /* 0x0000000000037941 */ /* 0x000fea0003800000 */
.L_x_2748:
[----:B------:R-:W-:Y:S01]  /*b6a0*/  ISETP.GE.AND P3, PT, R11, R134, PT ;  /* 0x000000860b00720c */ /* 0x000fe20003f66270 */
[----:B0-----:R0:W-:-:S12]  /*b6b0*/  ST.E.128 desc[UR54][R48.64], R12 ;  /* 0x0000000c30007985 */ /* 0x0011d8000c101d36 */
[----:B------:R-:W-:-:S04]  /*b6c0*/  @!P3 IADD3 R40, P5, R154, R11, RZ ;  /* 0x0000000b9a28b210 */ /* 0x000fc80007fbe0ff */
[----:B------:R-:W-:-:S05]  /*b6d0*/  @!P3 LEA.HI.X.SX32 R41, R11, R152, 0x1, P5 ;  /* 0x000000980b29b211 */ /* 0x000fca00028f0eff */
[----:B--2---:R0:W-:Y:S04]  /*b6e0*/  @!P3 ST.E.128 desc[UR54][R40.64], R36 ;  /* 0x000000242800b985 */ /* 0x0041e8000c101d36 */
.L_x_2747:
[----:B------:R-:W-:Y:S05]  /*b6f0*/  BSYNC B2 ;  /* 0x0000000000027941 */ /* 0x000fea0003800000 */
.L_x_2746:
        /* <DEDUP_REMOVED lines=29> */
[--C-:B------:R-:W-:Y:S01]  /*b8d0*/  SHF.R.U32.HI R43, RZ, 0x8, R81.reuse ;  /* 0x00000008ff2b7819 */ /* 0x100fe20000011651 */
[----:B--2---:R-:W-:Y:S01]  /*b8e0*/  IMAD.MOV.U32 R48, RZ, RZ, R36 ;  /* 0x000000ffff307224 */ /* 0x004fe200078e0024 */
[----:B------:R-:W-:Y:S01]  /*b8f0*/  SHF.R.U32.HI R55, RZ, 0x10, R81 ;  /* 0x00000010ff377819 */ /* 0x000fe20000011651 */
[----:B0-----:R-:W-:Y:S01]  /*b900*/  IMAD.MOV.U32 R42, RZ, RZ, R13 ;  /* 0x000000ffff2a7224 */ /* 0x001fe200078e000d */
[----:B------:R-:W-:Y:S01]  /*b910*/  MOV R46, R12 ;  /* 0x0000000c002e7202 */ /* 0x000fe20000000f00 */
[----:B------:R-:W-:Y:S01]  /*b920*/  IMAD.SHL.U32 R12, R43, 0x100, RZ ;  /* 0x000001002b0c7824 */ /* 0x000fe200078e00ff */
[----:B------:R-:W-:Y:S01]  /*b930*/  LOP3.LUT R49, R81, 0xff0000ff, RZ, 0xc0, !PT ;  /* 0xff0000ff51317812 */ /* 0x000fe200078ec0ff */
[----:B------:R-:W-:Y:S01]  /*b940*/  IMAD.MOV.U32 R43, RZ, RZ, R14 ;  /* 0x000000ffff2b7224 */ /* 0x000fe200078e000e */
[----:B------:R-:W-:Y:S01]  /*b950*/  SHF.R.U32.HI R53, RZ, 0x8, R83 ;  /* 0x00000008ff357819 */ /* 0x000fe20000011653 */
[----:B------:R-:W-:Y:S01]  /*b960*/  IMAD.U32 R14, R55, 0x10000, RZ ;  /* 0x00010000370e7824 */ /* 0x000fe200078e00ff */
[----:B------:R-:W-:-:S02]  /*b970*/  SHF.R.U32.HI R50, RZ, 0x8, R47 ;  /* 0x00000008ff327819 */ /* 0x000fc4000001162f */
[----:B------:R-:W-:Y:S02]  /*b980*/  SHF.R.U32.HI R52, RZ, 0x8, R45 ;  /* 0x00000008ff347819 */ /* 0x000fe4000001162d */
[----:B------:R-:W-:Y:S01]  /*b990*/  LOP3.LUT R49, R49, 0xff00, R12, 0xf8, !PT ;  /* 0x0000ff0031317812 */ /* 0x000fe200078ef80c */
[----:B------:R-:W-:Y:S01]  /*b9a0*/  IMAD.SHL.U32 R12, R53, 0x100, RZ ;  /* 0x00000100350c7824 */ /* 0x000fe200078e00ff */
[----:B------:R-:W-:Y:S01]  /*b9b0*/  SHF.R.U32.HI R81, RZ, 0x10, R83 ;  /* 0x00000010ff517819 */ /* 0x000fe20000011653 */
[----:B------:R-:W-:Y:S01]  /*b9c0*/  IMAD.SHL.U32 R36, R50, 0x100, RZ ;  /* 0x0000010032247824 */ /* 0x000fe200078e00ff */
[----:B------:R-:W-:Y:S02]  /*b9d0*/  LOP3.LUT R51, R83, 0xff0000ff, RZ, 0xc0, !PT ;  /* 0xff0000ff53337812 */ /* 0x000fe400078ec0ff */
[----:B------:R-:W-:Y:S02]  /*b9e0*/  SHF.R.U32.HI R80, RZ, 0x10, R45 ;  /* 0x00000010ff507819 */ /* 0x000fe4000001162d */
[----:B------:R-:W-:-:S02]  /*b9f0*/  LOP3.LUT R44, R45, 0xff0000ff, RZ, 0xc0, !PT ;  /* 0xff0000ff2d2c7812 */ /* 0x000fc400078ec0ff */
[----:B------:R-:W-:Y:S02]  /*ba00*/  SHF.R.U32.HI R54, RZ, 0x10, R47 ;  /* 0x00000010ff367819 */ /* 0x000fe4000001162f */
[----:B------:R-:W-:Y:S02]  /*ba10*/  LOP3.LUT R45, R47, 0xff0000ff, RZ, 0xc0, !PT ;  /* 0xff0000ff2f2d7812 */ /* 0x000fe400078ec0ff */
[----:B------:R-:W-:Y:S02]  /*ba20*/  SHF.L.U32 R13, R52, 0x8, RZ ;  /* 0x00000008340d7819 */ /* 0x000fe400000006ff */
        /* <DEDUP_REMOVED lines=11> */
[----:B------:R-:W-:Y:S01]  /*bae0*/  HADD2.F32 R44, -RZ, R47.H0_H0 ;  /* 0x2000002fff2c7230 */ /* 0x000fe20000004100 */
[----:B------:R-:W-:Y:S01]  /*baf0*/  LOP3.LUT R12, R51, 0xff0000, R12, 0xf8, !PT ;  /* 0x00ff0000330c7812 */ /* 0x000fe200078ef80c */
[----:B------:R-:W-:-:S02]  /*bb00*/  IMAD.U32 R36, R80, 0x10000, RZ ;  /* 0x0001000050247824 */ /* 0x000fc400078e00ff */
[-C--:B------:R-:W-:Y:S01]  /*bb10*/  FMUL.FTZ R81, R45, R13.reuse ;  /* 0x0000000d2d517220 */ /* 0x080fe20000410000 */
[----:B------:R-:W-:Y:S02]  /*bb20*/  HADD2.F32 R51, -RZ, R50.H0_H0 ;  /* 0x20000032ff337230 */ /* 0x000fe40000004100 */
[----:B------:R-:W-:Y:S01]  /*bb30*/  FMUL.FTZ R80, R44, R13 ;  /* 0x0000000d2c507220 */ /* 0x000fe20000410000 */
[----:B------:R-:W-:Y:S01]  /*bb40*/  SHF.L.U32 R54, R54, 0x10, RZ ;  /* 0x0000001036367819 */ /* 0x000fe200000006ff */
        /* <DEDUP_REMOVED lines=11> */
[CC--:B------:R-:W-:Y:S01]  /*bc00*/  FMUL.FTZ R46, R52.reuse, R51.reuse ;  /* 0x00000033342e7220 */ /* 0x0c0fe20000410000 */
[C---:B------:R-:W-:Y:S01]  /*bc10*/  FMUL.FTZ R55, R47.reuse, R51 ;  /* 0x000000332f377220 */ /* 0x040fe20000410000 */
[----:B------:R-:W-:Y:S01]  /*bc20*/  F2FP.F16.E4M3.UNPACK_B R155, R155 ;  /* 0x0000009bff9b723e */ /* 0x000fe200020006ff */
[----:B------:R-:W-:Y:S02]  /*bc30*/  HADD2.F32 R54, -RZ, R153.H0_H0 ;  /* 0x20000099ff367230 */ /* 0x000fe40000004100 */
[-C--:B------:R-:W-:Y:S01]  /*bc40*/  FFMA.FTZ R47, R47, R53.reuse, -R46 ;  /* 0x000000352f2f7223 */ /* 0x080fe2000001082e */
[----:B------:R-:W-:Y:S02]  /*bc50*/  HADD2.F32 R51, -RZ, R49.H0_H0 ;  /* 0x20000031ff337230 */ /* 0x000fe40000004100 */
[----:B------:R-:W-:Y:S01]  /*bc60*/  FFMA.FTZ R46, R52, R53, R55 ;  /* 0x00000035342e7223 */ /* 0x000fe20000010037 */
[----:B------:R-:W-:Y:S01]  /*bc70*/  HADD2.F32 R48, -RZ, R50.H0_H0 ;  /* 0x20000032ff307230 */ /* 0x000fe20000004100 */
[----:B------:R-:W-:Y:S01]  /*bc80*/  F2FP.F16.E4M3.UNPACK_B R80, R151.H1 ;  /* 0x00000097ff50723e */ /* 0x000fe200030006ff */
        /* <DEDUP_REMOVED lines=9> */
[-C--:B------:R-:W-:Y:S01]  /*bd20*/  FMUL.FTZ R51, R52, R153.reuse ;  /* 0x0000009934337220 */ /* 0x080fe20000410000 */
[----:B------:R-:W-:Y:S01]  /*bd30*/  F2FP.F16.E4M3.UNPACK_B R53, R38.H1 ;  /* 0x00000026ff35723e */ /* 0x000fe200030006ff */
[C---:B------:R-:W-:Y:S01]  /*bd40*/  FMUL.FTZ R153, R50.reuse, R153 ;  /* 0x0000009932997220 */ /* 0x040fe20000410000 */
[----:B------:R-:W-:Y:S01]  /*bd50*/  F2FP.F16.E4M3.UNPACK_B R55, R156.H1 ;  /* 0x0000009cff37723e */ /* 0x000fe200030006ff */
[----:B------:R-:W-:Y:S01]  /*bd60*/  FFMA.FTZ R51, R50, R155, -R51 ;  /* 0x0000009b32337223 */ /* 0x000fe20000010833 */
[----:B------:R-:W-:Y:S01]  /*bd70*/  F2FP.F16.E4M3.UNPACK_B R50, R43.H1 ;  /* 0x0000002bff32723e */ /* 0x000fe200030006ff */
[--C-:B------:R-:W-:Y:S02]  /*bd80*/  HADD2.F32 R83, -RZ, R80.reuse.H0_H0 ;  /* 0x20000050ff537230 */ /* 0x100fe40000004100 */
[----:B------:R-:W-:Y:S01]  /*bd90*/  FFMA.FTZ R82, R52, R155, R153 ;  /* 0x0000009b34527223 */ /* 0x000fe20000010099 */
[--C-:B------:R-:W-:Y:S01]  /*bda0*/  HADD2.F32 R54, -RZ, R53.reuse.H0_H0 ;  /* 0x20000035ff367230 */ /* 0x100fe20000004100 */
[----:B------:R-:W-:Y:S01]  /*bdb0*/  F2FP.F16.E4M3.UNPACK_B R151, R151 ;  /* 0x00000097ff97723e */ /* 0x000fe200020006ff */
[----:B------:R-:W-:Y:S01]  /*bdc0*/  HADD2.F32 R80, -RZ, R80.H1_H1 ;  /* 0x30000050ff507230 */ /* 0x000fe20000004100 */
[----:B------:R-:W-:Y:S01]  /*bdd0*/  F2FP.F16.E4M3.UNPACK_B R43, R43 ;  /* 0x0000002bff2b723e */ /* 0x000fe200020006ff */
[----:B------:R-:W-:-:S02]  /*bde0*/  HADD2.F32 R53, -RZ, R53.H1_H1 ;  /* 0x30000035ff357230 */ /* 0x000fc40000004100 */
[-C--:B------:R-:W-:Y:S01]  /*bdf0*/  FMUL.FTZ R85, R54, R83.reuse ;  /* 0x0000005336557220 */ /* 0x080fe20000410000 */
[--C-:B------:R-:W-:Y:S01]  /*be00*/  HADD2.F32 R52, -RZ, R50.reuse.H0_H0 ;  /* 0x20000032ff347230 */ /* 0x100fe20000004100 */
[----:B------:R-:W-:Y:S01]  /*be10*/  F2FP.F16.E4M3.UNPACK_B R156, R156 ;  /* 0x0000009cff9c723e */ /* 0x000fe200020006ff */
[--C-:B------:R-:W-:Y:S02]  /*be20*/  HADD2.F32 R81, -RZ, R55.reuse.H0_H0 ;  /* 0x20000037ff517230 */ /* 0x100fe40000004100 */
[----:B------:R-:W-:Y:S01]  /*be30*/  FMUL.FTZ R87, R53, R80 ;  /* 0x0000005035577220 */ /* 0x000fe20000410000 */
[----:B------:R-:W-:Y:S02]  /*be40*/  HADD2.F32 R50, -RZ, R50.H1_H1 ;  /* 0x30000032ff327230 */ /* 0x000fe40000004100 */
[C---:B------:R-:W-:Y:S01]  /*be50*/  FMUL.FTZ R83, R52.reuse, R83 ;  /* 0x0000005334537220 */ /* 0x040fe20000410000 */
[----:B------:R-:W-:Y:S02]  /*be60*/  HADD2.F32 R55, -RZ, R55.H1_H1 ;  /* 0x30000037ff377230 */ /* 0x000fe40000004100 */
[-C--:B------:R-:W-:Y:S01]  /*be70*/  FFMA.FTZ R85, R52, R81.reuse, -R85 ;  /* 0x0000005134557223 */ /* 0x080fe20000010855 */
[----:B------:R-:W-:Y:S01]  /*be80*/  F2FP.SATFINITE.E4M3.F32.PACK_AB_MERGE_C R44, R47, R44, RZ ;  /* 0x0000002c2f2c723e */ /* 0x000fe200048070ff */
        /* <DEDUP_REMOVED lines=8> */
[----:B------:R-:W-:Y:S01]  /*bf10*/  F2FP.SATFINITE.E4M3.F32.PACK_AB_MERGE_C R45, R51, R48, R44 ;  /* 0x00000030332d723e */ /* 0x000fe2000480702c */
[--C-:B------:R-:W-:Y:S01]  /*bf20*/  HADD2.F32 R52, -RZ, R50.reuse.H0_H0 ;  /* 0x20000032ff347230 */ /* 0x100fe20000004100 */
[----:B------:R-:W-:Y:S01]  /*bf30*/  F2FP.F16.E4M3.UNPACK_B R48, R36 ;  /* 0x00000024ff30723e */ /* 0x000fe200020006ff */
        /* <DEDUP_REMOVED lines=10> */
[----:B------:R-:W-:Y:S01]  /*bfe0*/  F2FP.SATFINITE.E4M3.F32.PACK_AB_MERGE_C R44, R82, R49, R46 ;  /* 0x00000031522c723e */ /* 0x000fe2000480702e */
[-C--:B------:R-:W-:Y:S01]  /*bff0*/  FFMA.FTZ R81, R38, R53.reuse, -R81 ;  /* 0x0000003526517223 */ /* 0x080fe20000010851 */
[----:B------:R-:W-:Y:S01]  /*c000*/  FFMA.FTZ R38, R52, R53, R55 ;  /* 0x0000003534267223 */ /* 0x000fe20000010037 */
[-C--:B------:R-:W-:Y:S01]  /*c010*/  FFMA.FTZ R151, R50, R156.reuse, R151 ;  /* 0x0000009c32977223 */ /* 0x080fe20000010097 */
[----:B------:R-:W-:Y:S01]  /*c020*/  F2FP.F16.E4M3.UNPACK_B R50, R37 ;  /* 0x00000025ff32723e */ /* 0x000fe200020006ff */
[----:B------:R-:W-:Y:S01]  /*c030*/  FFMA.FTZ R54, R43, R156, -R54 ;  /* 0x0000009c2b367223 */ /* 0x000fe20000010836 */
[----:B------:R-:W-:Y:S01]  /*c040*/  F2FP.SATFINITE.E4M3.F32.PACK_AB_MERGE_C R43, R80, R85, RZ ;  /* 0x00000055502b723e */ /* 0x000fe200048070ff */
[----:B------:R-:W-:Y:S01]  /*c050*/  HADD2.F32 R53, -RZ, R48.H0_H0 ;  /* 0x20000030ff357230 */ /* 0x000fe20000004100 */
[----:B------:R-:W-:Y:S01]  /*c060*/  F2FP.F16.E4M3.UNPACK_B R51, R14 ;  /* 0x0000000eff33723e */ /* 0x000fe200020006ff */
[----:B------:R-:W-:Y:S01]  /*c070*/  HADD2.F32 R49, -RZ, R50.H0_H0 ;  /* 0x20000032ff317230 */ /* 0x000fe20000004100 */
[----:B------:R-:W-:Y:S01]  /*c080*/  F2FP.SATFINITE.E4M3.F32.PACK_AB_MERGE_C R43, R54, R81, R43 ;  /* 0x00000051362b723e */ /* 0x000fe2000480702b */
        /* <DEDUP_REMOVED lines=15> */
[-C--:B------:R-:W-:Y:S01]  /*c180*/  FFMA.FTZ R37, R48, R51.reuse, -R55 ;  /* 0x0000003330257223 */ /* 0x080fe20000010837 */
[----:B------:R-:W-:Y:S02]  /*c190*/  HADD2.F32 R48, -RZ, R42.H0_H0 ;  /* 0x2000002aff307230 */ /* 0x000fe40000004100 */
[----:B------:R-:W-:Y:S01]  /*c1a0*/  FFMA.FTZ R36, R50, R51, R53 ;  /* 0x0000003332247223 */ /* 0x000fe20000010035 */
[--C-:B------:R-:W-:Y:S01]  /*c1b0*/  HADD2.F32 R50, -RZ, R49.reuse.H0_H0 ;  /* 0x20000031ff327230 */ /* 0x100fe20000004100 */
[----:B------:R-:W-:Y:S01]  /*c1c0*/  F2FP.F16.E4M3.UNPACK_B R14, R14.H1 ;  /* 0x0000000eff0e723e */ /* 0x000fe200030006ff */
[----:B------:R-:W-:Y:S01]  /*c1d0*/  HADD2.F32 R49, -RZ, R49.H1_H1 ;  /* 0x30000031ff317230 */ /* 0x000fe20000004100 */
[----:B------:R-:W-:Y:S01]  /*c1e0*/  F2FP.SATFINITE.E4M3.F32.PACK_AB_MERGE_C R83, R84, R83, RZ ;  /* 0x000000535453723e */ /* 0x000fe200048070ff */
[----:B------:R-:W-:-:S02]  /*c1f0*/  HADD2.F32 R54, -RZ, R52.H1_H1 ;  /* 0x30000034ff367230 */ /* 0x000fc40000004100 */
[----:B------:R-:W-:Y:S01]  /*c200*/  HADD2.F32 R53, -RZ, R52.H0_H0 ;  /* 0x20000034ff357230 */ /* 0x000fe20000004100 */
[----:B------:R-:W-:Y:S01]  /*c210*/  F2FP.SATFINITE.E4M3.F32.PACK_AB_MERGE_C R38, R151, R38, R83 ;  /* 0x000000269726723e */ /* 0x000fe20004807053 */
[----:B------:R-:W-:Y:S02]  /*c220*/  HADD2.F32 R42, -RZ, R42.H1_H1 ;  /* 0x3000002aff2a7230 */ /* 0x000fe40000004100 */
[CC--:B------:R-:W-:Y:S01]  /*c230*/  FMUL.FTZ R81, R49.reuse, R54.reuse ;  /* 0x0000003631517220 */ /* 0x0c0fe20000410000 */
[--C-:B------:R-:W-:Y:S02]  /*c240*/  HADD2.F32 R51, -RZ, R14.reuse.H0_H0 ;  /* 0x2000000eff337230 */ /* 0x100fe40000004100 */
[-C--:B------:R-:W-:Y:S01]  /*c250*/  FMUL.FTZ R55, R50, R53.reuse ;  /* 0x0000003532377220 */ /* 0x080fe20000410000 */
[----:B------:R-:W-:Y:S02]  /*c260*/  HADD2.F32 R52, -RZ, R14.H1_H1 ;  /* 0x3000000eff347230 */ /* 0x000fe40000004100 */
        /* <DEDUP_REMOVED lines=50> */
[----:B------:R-:W-:Y:S01]  /*c590*/  F2FP.SATFINITE.E4M3.F32.PACK_AB_MERGE_C R50, R50, R127, RZ ;  /* 0x0000007f3232723e */ /* 0x000fe200048070ff */
[----:B------:R-:W-:Y:S01]  /*c5a0*/  IMAD.MOV.U32 R14, RZ, RZ, R43 ;  /* 0x000000ffff0e7224 */ /* 0x000fe200078e002b */
[----:B------:R-:W-:-:S02]  /*c5b0*/  F2FP.SATFINITE.E4M3.F32.PACK_AB_MERGE_C R42, R42, R81, RZ ;  /* 0x000000512a2a723e */ /* 0x000fc400048070ff */
[----:B------:R-:W-:Y:S01]  /*c5c0*/  F2FP.SATFINITE.E4M3.F32.PACK_AB_MERGE_C R37, R36, R47, R83 ;  /* 0x0000002f2425723e */ /* 0x000fe20004807053 */
[----:B------:R-:W-:Y:S01]  /*c5d0*/  IMAD.MOV.U32 R36, RZ, RZ, R44 ;  /* 0x000000ffff247224 */ /* 0x000fe200078e002c */
[----:B------:R-:W-:Y:S02]  /*c5e0*/  F2FP.SATFINITE.E4M3.F32.PACK_AB_MERGE_C R15, R51, R86, R50 ;  /* 0x00000056330f723e */ /* 0x000fe40004807032 */
[----:B------:R-:W-:-:S07]  /*c5f0*/  F2FP.SATFINITE.E4M3.F32.PACK_AB_MERGE_C R39, R48, R87, R42 ;  /* 0x000000573027723e */ /* 0x000fce000480702a */
.L_x_2751:
[----:B------:R-:W-:Y:S05]  /*c600*/  BSYNC B2 ;  /* 0x0000000000027941 */ /* 0x000fea0003800000 */
.L_x_2750:
[----:B------:R-:W-:Y:S01]  /*c610*/  ISETP.GE.AND P3, PT, R11, R134, PT ;  /* 0x000000860b00720c */ /* 0x000fe20003f66270 */
[----:B0-----:R0:W-:-:S12]  /*c620*/  ST.E.128 desc[UR54][R40.64], R12 ;  /* 0x0000000c28007985 */ /* 0x0011d8000c101d36 */
[----:B------:R-:W-:-:S04]  /*c630*/  @!P3 IADD3 R42, P5, R154, R11, RZ ;  /* 0x0000000b9a2ab210 */ /* 0x000fc80007fbe0ff */
[----:B------:R-:W-:-:S05]  /*c640*/  @!P3 LEA.HI.X.SX32 R43, R11, R152, 0x1, P5 ;  /* 0x000000980b2bb211 */ /* 0x000fca00028f0eff */
[----:B--2---:R0:W-:Y:S04]  /*c650*/  @!P3 ST.E.128 desc[UR54][R42.64], R36 ;  /* 0x000000242a00b985 */ /* 0x0041e8000c101d36 */
.L_x_2741:
[----:B------:R-:W-:Y:S05]  /*c660*/  BSYNC B1 ;  /* 0x0000000000017941 */ /* 0x000fea0003800000 */
.L_x_2740:
[----:B------:R-:W-:-:S03]  /*c670*/  UMOV UR4, 0xffffffff ;  /* 0xffffffff00047882 */ /* 0x000fc60000000000 */
[----:B------:R-:W-:Y:S05]  /*c680*/  BRA.DIV UR4, `(.L_x_2752) ;  /* 0x0000025204687947 */ /* 0x000fea000b800000 */
[----:B------:R0:W0:Y:S04]  /*c690*/  SHFL.IDX PT, R44, R119, 0x1, 0x1e1f ;  /* 0x003e1f00772c7f89 */ /* 0x00002800000e0000 */
[----:B--2---:R-:W2:Y:S02]  /*c6a0*/  SHFL.IDX PT, R120, R120, 0x1, 0x1e1f ;  /* 0x003e1f0078787f89 */ /* 0x004ea400000e0000 */
.L_x_3038:
        /* <DEDUP_REMOVED lines=15> */
[----:B------:R-:W-:Y:S02]  /*c7a0*/  LEA.HI R12, R12, R11, RZ, 0x2 ;  /* 0x0000000b0c0c7211 */ /* 0x000fe400078f10ff */
[----:B------:R-:W-:Y:S02]  /*c7b0*/  SHF.L.U32 R11, R11, 0x4, RZ ;  /* 0x000000040b0b7819 */ /* 0x000fe400000006ff */
[----:B------:R-:W-:Y:S02]  /*c7c0*/  SHF.R.S32.HI R12, RZ, 0x2, R12 ;  /* 0x00000002ff0c7819 */ /* 0x000fe4000001140c */
[----:B-----5:R-:W-:-:S04]  /*c7d0*/  LOP3.LUT R13, R13, 0x30, R11, 0xf8, !PT ;  /* 0x000000300d0d7812 */ /* 0x020fc800078ef80b */
[----:B------:R-:W-:Y:S01]  /*c7e0*/  LOP3.LUT R13, R13, R0, RZ, 0x3c, !PT ;  /* 0x000000000d0d7212 */ /* 0x000fe200078e3cff */
[----:B---3--:R-:W-:-:S04]  /*c7f0*/  IMAD R12, R12, 0x2800, R14 ;  /* 0x000028000c0c7824 */ /* 0x008fc800078e020e */
        /* <DEDUP_REMOVED lines=12> */
[----:B------:R-:W-:Y:S02]  /*c8c0*/  SHF.R.U32.HI R58, RZ, 0x10, R69 ;  /* 0x00000010ff3a7819 */ /* 0x000fe40000011645 */
[----:B------:R-:W-:Y:S01]  /*c8d0*/  MOV R47, R12 ;  /* 0x0000000c002f7202 */ /* 0x000fe20000000f00 */
        /* <DEDUP_REMOVED lines=14> */
[----:B------:R-:W-:-:S02]  /*c9c0*/  LOP3.LUT R55, R51, 0xff00, R14, 0xf8, !PT ;  /* 0x0000ff0033377812 */ /* 0x000fc400078ef80e */
[----:B------:R-:W-:Y:S01]  /*c9d0*/  LOP3.LUT R14, R12, 0xff0000, R13, 0xf8, !PT ;  /* 0x00ff00000c0e7812 */ /* 0x000fe200078ef80d */
[----:B------:R-:W-:Y:S01]  /*c9e0*/  IMAD.U32 R12, R54, 0x10000, RZ ;  /* 0x00010000360c7824 */ /* 0x000fe200078e00ff */
[----:B------:R-:W-:Y:S02]  /*c9f0*/  LOP3.LUT R36, R48, 0xff00, R49, 0xf8, !PT ;  /* 0x0000ff0030247812 */ /* 0x000fe400078ef831 */
[----:B------:R-:W-:Y:S02]  /*ca00*/  LOP3.LUT R45, R46, 0xff00, R45, 0xf8, !PT ;  /* 0x0000ff002e2d7812 */ /* 0x000fe400078ef82d */
[----:B------:R-:W-:Y:S02]  /*ca10*/  F2FP.F16.E4M3.UNPACK_B R54, R147.H1 ;  /* 0x00000093ff36723e */ /* 0x000fe400030006ff */
[----:B------:R-:W-:Y:S02]  /*ca20*/  F2FP.F16.E4M3.UNPACK_B R51, R50.H1 ;  /* 0x00000032ff33723e */ /* 0x000fe400030006ff */
        /* <DEDUP_REMOVED lines=68> */
[--C-:B------:R-:W-:Y:S02]  /*ce70*/  HADD2.F32 R51, -RZ, R148.reuse.H0_H0 ;  /* 0x20000094ff337230 */ /* 0x100fe40000004100 */
[----:B------:R-:W-:Y:S01]  /*ce80*/  FFMA.FTZ R69, R49, R52, R82 ;  /* 0x0000003431457223 */ /* 0x000fe20000010052 */
[----:B------:R-:W-:Y:S01]  /*ce90*/  HADD2.F32 R148, -RZ, R148.H1_H1 ;  /* 0x30000094ff947230 */ /* 0x000fe20000004100 */
[-C--:B------:R-:W-:Y:S01]  /*cea0*/  F2FP.F16.E4M3.UNPACK_B R52, R14.reuse ;  /* 0x0000000eff34723e */ /* 0x080fe200020006ff */
[----:B------:R-:W-:Y:S01]  /*ceb0*/  HADD2.F32 R48, -RZ, R47.H0_H0 ;  /* 0x2000002fff307230 */ /* 0x000fe20000004100 */
[----:B------:R-:W-:Y:S01]  /*cec0*/  F2FP.F16.E4M3.UNPACK_B R14, R14.H1 ;  /* 0x0000000eff0e723e */ /* 0x000fe200030006ff */
[----:B------:R-:W-:Y:S01]  /*ced0*/  HADD2.F32 R38, -RZ, R43.H0_H0 ;  /* 0x2000002bff267230 */ /* 0x000fe20000004100 */
[----:B------:R-:W-:Y:S01]  /*cee0*/  F2FP.SATFINITE.E4M3.F32.PACK_AB_MERGE_C R69, R69, R54, RZ ;  /* 0x000000364545723e */ /* 0x000fe200048070ff */
[----:B------:R-:W-:-:S02]  /*cef0*/  HADD2.F32 R47, -RZ, R47.H1_H1 ;  /* 0x3000002fff2f7230 */ /* 0x000fc40000004100 */
[-C--:B------:R-:W-:Y:S01]  /*cf00*/  FMUL.FTZ R53, R48, R51.reuse ;  /* 0x0000003330357220 */ /* 0x080fe20000410000 */
[--C-:B------:R-:W-:Y:S02]  /*cf10*/  HADD2.F32 R49, -RZ, R150.reuse.H0_H0 ;  /* 0x20000096ff317230 */ /* 0x100fe40000004100 */
[C---:B------:R-:W-:Y:S01]  /*cf20*/  FMUL.FTZ R51, R38.reuse, R51 ;  /* 0x0000003326337220 */ /* 0x040fe20000410000 */
[----:B------:R-:W-:Y:S02]  /*cf30*/  HADD2.F32 R43, -RZ, R43.H1_H1 ;  /* 0x3000002bff2b7230 */ /* 0x000fe40000004100 */
[-C--:B------:R-:W-:Y:S01]  /*cf40*/  FMUL.FTZ R50, R47, R148.reuse ;  /* 0x000000942f327220 */ /* 0x080fe20000410000 */
[----:B------:R-:W-:Y:S02]  /*cf50*/  HADD2.F32 R150, -RZ, R150.H1_H1 ;  /* 0x30000096ff967230 */ /* 0x000fe40000004100 */
[-C--:B------:R-:W-:Y:S01]  /*cf60*/  FFMA.FTZ R53, R38, R49.reuse, -R53 ;  /* 0x0000003126357223 */ /* 0x080fe20000010835 */
[----:B------:R-:W-:Y:S01]  /*cf70*/  FFMA.FTZ R38, R48, R49, R51 ;  /* 0x0000003130267223 */ /* 0x000fe20000010033 */
[C---:B------:R-:W-:Y:S01]  /*cf80*/  FMUL.FTZ R148, R43.reuse, R148 ;  /* 0x000000942b947220 */ /* 0x040fe20000410000 */
[----:B------:R-:W-:Y:S01]  /*cf90*/  F2FP.F16.E4M3.UNPACK_B R49, R37 ;  /* 0x00000025ff31723e */ /* 0x000fe200020006ff */
[-C--:B------:R-:W-:Y:S01]  /*cfa0*/  FFMA.FTZ R70, R43, R150.reuse, -R50 ;  /* 0x000000962b467223 */ /* 0x080fe20000010832 */
[----:B------:R-:W-:Y:S01]  /*cfb0*/  F2FP.SATFINITE.E4M3.F32.PACK_AB_MERGE_C R43, R68, R45, RZ ;  /* 0x0000002d442b723e */ /* 0x000fe200048070ff */
[----:B------:R-:W-:Y:S01]  /*cfc0*/  FFMA.FTZ R51, R47, R150, R148 ;  /* 0x000000962f337223 */ /* 0x000fe20000010094 */
[----:B------:R-:W-:Y:S01]  /*cfd0*/  F2FP.F16.E4M3.UNPACK_B R54, R36 ;  /* 0x00000024ff36723e */ /* 0x000fe200020006ff */
[----:B------:R-:W-:Y:S01]  /*cfe0*/  HADD2.F32 R50, -RZ, R49.H0_H0 ;  /* 0x20000031ff327230 */ /* 0x000fe20000004100 */
[----:B------:R-:W-:-:S02]  /*cff0*/  F2FP.F16.E4M3.UNPACK_B R48, R42 ;  /* 0x0000002aff30723e */ /* 0x000fc400020006ff */
[----:B------:R-:W-:Y:S02]  /*d000*/  F2FP.SATFINITE.E4M3.F32.PACK_AB_MERGE_C R45, R57, R46, RZ ;  /* 0x0000002e392d723e */ /* 0x000fe400048070ff */
[----:B------:R-:W-:Y:S01]  /*d010*/  F2FP.SATFINITE.E4M3.F32.PACK_AB_MERGE_C R43, R58, R55, R43 ;  /* 0x000000373a2b723e */ /* 0x000fe2000480702b */
[----:B------:R-:W-:Y:S01]  /*d020*/  HADD2.F32 R55, -RZ, R54.H0_H0 ;  /* 0x20000036ff377230 */ /* 0x000fe20000004100 */
[----:B------:R-:W-:Y:S01]  /*d030*/  F2FP.SATFINITE.E4M3.F32.PACK_AB_MERGE_C R46, R80, R59, RZ ;  /* 0x0000003b502e723e */ /* 0x000fe200048070ff */
        /* <DEDUP_REMOVED lines=20> */
[----:B------:R-:W-:-:S02]  /*d180*/  HADD2.F32 R36, -RZ, R42.H0_H0 ;  /* 0x2000002aff247230 */ /* 0x000fc40000004100 */
[--C-:B------:R-:W-:Y:S02]  /*d190*/  HADD2.F32 R49, -RZ, R37.reuse.H0_H0 ;  /* 0x20000025ff317230 */ /* 0x100fe40000004100 */
[--C-:B------:R-:W-:Y:S02]  /*d1a0*/  HADD2.F32 R51, -RZ, R50.reuse.H0_H0 ;  /* 0x20000032ff337230 */ /* 0x100fe40000004100 */
[----:B------:R-:W-:Y:S02]  /*d1b0*/  HADD2.F32 R37, -RZ, R37.H1_H1 ;  /* 0x30000025ff257230 */ /* 0x000fe40000004100 */
[----:B------:R-:W-:Y:S02]  /*d1c0*/  HADD2.F32 R52, -RZ, R50.H1_H1 ;  /* 0x30000032ff347230 */ /* 0x000fe40000004100 */
[-C--:B------:R-:W-:Y:S01]  /*d1d0*/  FMUL.FTZ R53, R49, R51.reuse ;  /* 0x0000003331357220 */ /* 0x080fe20000410000 */
[----:B------:R-:W-:Y:S01]  /*d1e0*/  FMUL.FTZ R54, R36, R51 ;  /* 0x0000003324367220 */ /* 0x000fe20000410000 */
[----:B------:R-:W-:-:S02]  /*d1f0*/  HADD2.F32 R42, -RZ, R42.H1_H1 ;  /* 0x3000002aff2a7230 */ /* 0x000fc40000004100 */
[--C-:B------:R-:W-:Y:S02]  /*d200*/  HADD2.F32 R50, -RZ, R14.reuse.H0_H0 ;  /* 0x2000000eff327230 */ /* 0x100fe40000004100 */
        /* <DEDUP_REMOVED lines=55> */
[----:B------:R-:W-:Y:S02]  /*d580*/  F2FP.SATFINITE.E4M3.F32.PACK_AB_MERGE_C R13, R58, R47, R59 ;  /* 0x0000002f3a0d723e */ /* 0x000fe4000480703b */
[----:B------:R-:W-:Y:S02]  /*d590*/  F2FP.SATFINITE.E4M3.F32.PACK_AB_MERGE_C R37, R57, R48, R68 ;  /* 0x000000303925723e */ /* 0x000fe40004807044 */
[----:B------:R-:W-:-:S07]  /*d5a0*/  F2FP.SATFINITE.E4M3.F32.PACK_AB_MERGE_C R39, R53, R80, R54 ;  /* 0x000000503527723e */ /* 0x000fce0004807036 */
.L_x_2756:
[----:B------:R-:W-:Y:S05]  /*d5b0*/  BSYNC B2 ;  /* 0x0000000000027941 */ /* 0x000fea0003800000 */
.L_x_2755:
[----:B------:R-:W-:Y:S01]  /*d5c0*/  ISETP.GE.AND P3, PT, R11, R134, PT ;  /* 0x000000860b00720c */ /* 0x000fe20003f66270 */
[----:B0-----:R0:W-:-:S12]  /*d5d0*/  ST.E.128 desc[UR54][R40.64], R12 ;  /* 0x0000000c28007985 */ /* 0x0011d8000c101d36 */
[----:B------:R-:W-:-:S04]  /*d5e0*/  @!P3 IADD3 R42, P4, R11, R120, RZ ;  /* 0x000000780b2ab210 */ /* 0x000fc80007f9e0ff */
[----:B------:R-:W-:-:S05]  /*d5f0*/  @!P3 LEA.HI.X.SX32 R43, R11, R44, 0x1, P4 ;  /* 0x0000002c0b2bb211 */ /* 0x000fca00020f0eff */
[----:B--2---:R0:W-:Y:S04]  /*d600*/  @!P3 ST.E.128 desc[UR54][R42.64], R36 ;  /* 0x000000242a00b985 */ /* 0x0041e8000c101d36 */
.L_x_2754:
[----:B------:R-:W-:Y:S05]  /*d610*/  BSYNC B1 ;  /* 0x0000000000017941 */ /* 0x000fea0003800000 */
.L_x_2753:
        /* <DEDUP_REMOVED lines=33> */
[----:B------:R-:W-:Y:S01]  /*d830*/  IMAD.SHL.U32 R12, R42, 0x100, RZ ;  /* 0x000001002a0c7824 */ /* 0x000fe200078e00ff */
[----:B------:R-:W-:Y:S01]  /*d840*/  SHF.R.U32.HI R50, RZ, 0x8, R61 ;  /* 0x00000008ff327819 */ /* 0x000fe2000001163d */
[----:B------:R-:W-:Y:S01]  /*d850*/  IMAD.MOV.U32 R42, RZ, RZ, R14 ;  /* 0x000000ffff2a7224 */ /* 0x000fe200078e000e */
[----:B------:R-:W-:Y:S02]  /*d860*/  SHF.R.U32.HI R55, RZ, 0x10, R73 ;  /* 0x00000010ff377819 */ /* 0x000fe40000011649 */
[----:B------:R-:W-:Y:S01]  /*d870*/  LOP3.LUT R47, R47, 0xff00, R12, 0xf8, !PT ;  /* 0x0000ff002f2f7812 */ /* 0x000fe200078ef80c */
[----:B------:R-:W-:Y:S01]  /*d880*/  IMAD.SHL.U32 R12, R51, 0x100, RZ ;  /* 0x00000100330c7824 */ /* 0x000fe200078e00ff */
[----:B------:R-:W-:-:S02]  /*d890*/  SHF.R.U32.HI R56, RZ, 0x10, R75 ;  /* 0x00000010ff387819 */ /* 0x000fc4000001164b */
[----:B------:R-:W-:Y:S02]  /*d8a0*/  LOP3.LUT R49, R75, 0xff0000ff, RZ, 0xc0, !PT ;  /* 0xff0000ff4b317812 */ /* 0x000fe400078ec0ff */
[----:B------:R-:W-:Y:S02]  /*d8b0*/  SHF.R.U32.HI R46, RZ, 0x8, R63 ;  /* 0x00000008ff2e7819 */ /* 0x000fe4000001163f */
[----:B------:R-:W-:Y:S02]  /*d8c0*/  LOP3.LUT R53, R61, 0xff0000ff, RZ, 0xc0, !PT ;  /* 0xff0000ff3d357812 */ /* 0x000fe400078ec0ff */
[----:B------:R-:W-:Y:S01]  /*d8d0*/  SHF.L.U32 R14, R50, 0x8, RZ ;  /* 0x00000008320e7819 */ /* 0x000fe200000006ff */
[----:B------:R-:W-:Y:S01]  /*d8e0*/  IMAD.SHL.U32 R38, R46, 0x100, RZ ;  /* 0x000001002e267824 */ /* 0x000fe200078e00ff */
[----:B------:R-:W-:Y:S01]  /*d8f0*/  MOV R48, R36 ;  /* 0x0000002400307202 */ /* 0x000fe20000000f00 */
[----:B------:R-:W-:Y:S01]  /*d900*/  IMAD.U32 R36, R55, 0x10000, RZ ;  /* 0x0001000037247824 */ /* 0x000fe200078e00ff */
[----:B------:R-:W-:Y:S01]  /*d910*/  LOP3.LUT R51, R49, 0xff00, R12, 0xf8, !PT ;  /* 0x0000ff0031337812 */ /* 0x000fe200078ef80c */
[----:B------:R-:W-:Y:S01]  /*d920*/  IMAD.U32 R12, R56, 0x10000, RZ ;  /* 0x00010000380c7824 */ /* 0x000fe200078e00ff */
[----:B------:R-:W-:-:S02]  /*d930*/  LOP3.LUT R55, R53, 0xff00, R14, 0xf8, !PT ;  /* 0x0000ff0035377812 */ /* 0x000fc400078ef80e */
[----:B------:R-:W-:Y:S02]  /*d940*/  F2FP.F16.E4M3.UNPACK_B R53, R140.H1 ;  /* 0x0000008cff35723e */ /* 0x000fe400030006ff */
[----:B------:R-:W-:Y:S02]  /*d950*/  F2FP.F16.E4M3.UNPACK_B R46, R45.H1 ;  /* 0x0000002dff2e723e */ /* 0x000fe400030006ff */
[----:B------:R-:W-:Y:S01]  /*d960*/  F2FP.F16.E4M3.UNPACK_B R49, R48.H1 ;  /* 0x00000030ff31723e */ /* 0x000fe200030006ff */
[--C-:B------:R-:W-:Y:S01]  /*d970*/  HADD2.F32 R14, -RZ, R53.reuse.H0_H0 ;  /* 0x20000035ff0e7230 */ /* 0x100fe20000004100 */
[----:B------:R-:W-:Y:S01]  /*d980*/  SHF.R.U32.HI R52, RZ, 0x10, R61 ;  /* 0x00000010ff347819 */ /* 0x000fe2000001163d */
[----:B------:R-:W-:Y:S01]  /*d990*/  HADD2.F32 R53, -RZ, R53.H1_H1 ;  /* 0x30000035ff357230 */ /* 0x000fe20000004100 */
[----:B------:R-:W-:Y:S01]  /*d9a0*/  LOP3.LUT R57, R63, 0xff0000ff, RZ, 0xc0, !PT ;  /* 0xff0000ff3f397812 */ /* 0x000fe200078ec0ff */
[----:B------:R-:W-:Y:S01]  /*d9b0*/  HADD2.F32 R50, -RZ, R49.H0_H0 ;  /* 0x20000031ff327230 */ /* 0x000fe20000004100 */
[----:B------:R-:W-:-:S02]  /*d9c0*/  LOP3.LUT R12, R51, 0xff0000, R12, 0xf8, !PT ;  /* 0x00ff0000330c7812 */ /* 0x000fc400078ef80c */
[----:B------:R-:W-:Y:S01]  /*d9d0*/  LOP3.LUT R36, R47, 0xff0000, R36, 0xf8, !PT ;  /* 0x00ff00002f247812 */ /* 0x000fe200078ef824 */
[--C-:B------:R-:W-:Y:S01]  /*d9e0*/  HADD2.F32 R47, -RZ, R46.reuse.H0_H0 ;  /* 0x2000002eff2f7230 */ /* 0x100fe20000004100 */
[----:B------:R-:W-:Y:S01]  /*d9f0*/  F2FP.F16.E4M3.UNPACK_B R51, R142.H1 ;  /* 0x0000008eff33723e */ /* 0x000fe200030006ff */
[-C--:B------:R-:W-:Y:S01]  /*da00*/  FMUL.FTZ R56, R50, R14.reuse ;  /* 0x0000000e32387220 */ /* 0x080fe20000410000 */
[----:B------:R-:W-:Y:S02]  /*da10*/  SHF.R.U32.HI R54, RZ, 0x10, R63 ;  /* 0x00000010ff367819 */ /* 0x000fe4000001163f */
[----:B------:R-:W-:Y:S01]  /*da20*/  LOP3.LUT R57, R57, 0xff00, R38, 0xf8, !PT ;  /* 0x0000ff0039397812 */ /* 0x000fe200078ef826 */
[----:B------:R-:W-:Y:S01]  /*da30*/  IMAD.U32 R38, R52, 0x10000, RZ ;  /* 0x0001000034267824 */ /* 0x000fe200078e00ff */
[----:B------:R-:W-:Y:S01]  /*da40*/  SHF.L.U32 R54, R54, 0x10, RZ ;  /* 0x0000001036367819 */ /* 0x000fe200000006ff */
[--C-:B------:R-:W-:Y:S02]  /*da50*/  HADD2.F32 R52, -RZ, R51.reuse.H0_H0 ;  /* 0x20000033ff347230 */ /* 0x100fe40000004100 */
        /* <DEDUP_REMOVED lines=172> */
.L_x_2760:
[----:B------:R-:W-:Y:S05]  /*e520*/  BSYNC B2 ;  /* 0x0000000000027941 */ /* 0x000fea0003800000 */
.L_x_2759:
[----:B------:R-:W-:Y:S01]  /*e530*/  ISETP.GE.AND P3, PT, R11, R134, PT ;  /* 0x000000860b00720c */ /* 0x000fe20003f66270 */
[----:B0-----:R0:W-:-:S12]  /*e540*/  ST.E.128 desc[UR54][R40.64], R12 ;  /* 0x0000000c28007985 */ /* 0x0011d8000c101d36 */
[----:B------:R-:W-:-:S04]  /*e550*/  @!P3 IADD3 R42, P4, R11, R120, RZ ;  /* 0x000000780b2ab210 */ /* 0x000fc80007f9e0ff */
[----:B------:R-:W-:-:S05]  /*e560*/  @!P3 LEA.HI.X.SX32 R43, R11, R44, 0x1, P4 ;  /* 0x0000002c0b2bb211 */ /* 0x000fca00020f0eff */
[----:B--2---:R0:W-:Y:S04]  /*e570*/  @!P3 ST.E.128 desc[UR54][R42.64], R36 ;  /* 0x000000242a00b985 */ /* 0x0041e8000c101d36 */
.L_x_2758:
[----:B------:R-:W-:Y:S05]  /*e580*/  BSYNC B1 ;  /* 0x0000000000017941 */ /* 0x000fea0003800000 */
.L_x_2757:
[----:B------:R-:W-:-:S13]  /*e590*/  ISETP.NE.AND P3, PT, R30, RZ, PT ;  /* 0x000000ff1e00720c */ /* 0x000fda0003f65270 */
[----:B------:R-:W-:Y:S05]  /*e5a0*/  @!P3 BRA `(.L_x_2709) ;  /* 0x0000001400c8b947 */ /* 0x000fea0003800000 */
[----:B0-----:R-:W5:Y:S04]  /*e5b0*/  LDL R13, [R1+0x38] ;  /* 0x00003800010d7983 */ /* 0x001f680000100800 */
[----:B------:R-:W3:Y:S01]  /*e5c0*/  LDL R14, [R1+0x3c] ;  /* 0x00003c00010e7983 */ /* 0x000ee20000100800 */
[----:B------:R-:W-:Y:S01]  /*e5d0*/  ISETP.NE.AND P4, PT, R113, RZ, PT ;  /* 0x000000ff7100720c */ /* 0x000fe20003f85270 */
[----:B------:R-:W-:Y:S01]  /*e5e0*/  BSSY B1, `(.L_x_2761) ;  /* 0x00000eb000017945 */ /* 0x000fe20003800000 */
[----:B--2---:R-:W-:Y:S02]  /*e5f0*/  IADD3 R40, P3, R26, R120, RZ ;  /* 0x000000781a287210 */ /* 0x004fe40007f7e0ff */
[----:B------:R-:W-:Y:S02]  /*e600*/  SEL R139, R116, R139, !P4 ;  /* 0x0000008b748b7207 */ /* 0x000fe40006000000 */
[----:B------:R-:W-:-:S02]  /*e610*/  IADD3.X R41, R44, R27, RZ, P3, !PT ;  /* 0x0000001b2c297210 */ /* 0x000fc40001ffe4ff */
[----:B------:R-:W-:Y:S02]  /*e620*/  SHF.R.S32.HI R12, RZ, 0x1f, R139 ;  /* 0x0000001fff0c7819 */ /* 0x000fe4000001148b */
[----:B------:R-:W-:Y:S02]  /*e630*/  ISETP.GE.AND P3, PT, R225, R115, PT ;  /* 0x00000073e100720c */ /* 0x000fe40003f66270 */
[----:B------:R-:W-:-:S04]  /*e640*/  LEA.HI R139, R12, R139, RZ, 0x5 ;  /* 0x0000008b0c8b7211 */ /* 0x000fc800078f28ff */
[----:B------:R-:W-:-:S04]  /*e650*/  LEA.HI.SX32 R139, R139, R110, 0x1b ;  /* 0x0000006e8b8b7211 */ /* 0x000fc800078fdaff */
[----:B------:R-:W-:Y:S01]  /*e660*/  SHF.R.S32.HI R12, RZ, 0x1f, R139 ;  /* 0x0000001fff0c7819 */ /* 0x000fe2000001148b */
[----:B------:R-:W-:-:S03]  /*e670*/  IMAD.SHL.U32 R11, R139, 0x10, RZ ;  /* 0x000000108b0b7824 */ /* 0x000fc600078e00ff */
[----:B------:R-:W-:-:S04]  /*e680*/  LEA.HI R12, R12, R139, RZ, 0x2 ;  /* 0x0000008b0c0c7211 */ /* 0x000fc800078f10ff */
        /* <DEDUP_REMOVED lines=13> */
[----:B--2---:R-:W-:Y:S01]  /*e760*/  IMAD.MOV.U32 R47, RZ, RZ, R36 ;  /* 0x000000ffff2f7224 */ /* 0x004fe200078e0024 */
[----:B0-----:R-:W-:Y:S01]  /*e770*/  MOV R42, R12 ;  /* 0x0000000c002a7202 */ /* 0x001fe20000000f00 */
[----:B------:R-:W-:Y:S01]  /*e780*/  IMAD.MOV.U32 R50, RZ, RZ, R38 ;  /* 0x000000ffff327224 */ /* 0x000fe200078e0026 */
[----:B------:R-:W-:Y:S01]  /*e790*/  SHF.R.U32.HI R52, RZ, 0x8, R67 ;  /* 0x00000008ff347819 */ /* 0x000fe20000011643 */
[----:B------:R-:W-:Y:S01]  /*e7a0*/  IMAD.SHL.U32 R12, R46, 0x100, RZ ;  /* 0x000001002e0c7824 */ /* 0x000fe200078e00ff */
[----:B------:R-:W-:Y:S01]  /*e7b0*/  LOP3.LUT R43, R77, 0xff0000ff, RZ, 0xc0, !PT ;  /* 0xff0000ff4d2b7812 */ /* 0x000fe200078ec0ff */
[----:B------:R-:W-:Y:S01]  /*e7c0*/  IMAD.MOV.U32 R46, RZ, RZ, R14 ;  /* 0x000000ffff2e7224 */ /* 0x000fe200078e000e */
[----:B------:R-:W-:Y:S01]  /*e7d0*/  SHF.R.U32.HI R56, RZ, 0x10, R77 ;  /* 0x00000010ff387819 */ /* 0x000fe2000001164d */
[----:B------:R-:W-:Y:S01]  /*e7e0*/  IMAD.SHL.U32 R36, R52, 0x100, RZ ;  /* 0x0000010034247824 */ /* 0x000fe200078e00ff */
[----:B------:R-:W-:-:S02]  /*e7f0*/  SHF.R.U32.HI R54, RZ, 0x8, R79 ;  /* 0x00000008ff367819 */ /* 0x000fc4000001164f */
[----:B------:R-:W-:Y:S02]  /*e800*/  SHF.R.U32.HI R49, RZ, 0x8, R65 ;  /* 0x00000008ff317819 */ /* 0x000fe40000011641 */
[----:B------:R-:W-:Y:S01]  /*e810*/  LOP3.LUT R12, R43, 0xff00, R12, 0xf8, !PT ;  /* 0x0000ff002b0c7812 */ /* 0x000fe200078ef80c */
[----:B------:R-:W-:Y:S01]  /*e820*/  IMAD.U32 R43, R56, 0x10000, RZ ;  /* 0x00010000382b7824 */ /* 0x000fe200078e00ff */
[----:B------:R-:W-:Y:S01]  /*e830*/  LOP3.LUT R45, R79, 0xff0000ff, RZ, 0xc0, !PT ;  /* 0xff0000ff4f2d7812 */ /* 0x000fe200078ec0ff */
[----:B------:R-:W-:Y:S01]  /*e840*/  IMAD.SHL.U32 R49, R49, 0x100, RZ ;  /* 0x0000010031317824 */ /* 0x000fe200078e00ff */
[----:B------:R-:W-:Y:S02]  /*e850*/  SHF.R.U32.HI R53, RZ, 0x10, R79 ;  /* 0x00000010ff357819 */ /* 0x000fe4000001164f */
[----:B------:R-:W-:Y:S02]  /*e860*/  LOP3.LUT R51, R67, 0xff0000ff, RZ, 0xc0, !PT ;  /* 0xff0000ff43337812 */ /* 0x000fe400078ec0ff */
[----:B------:R-:W-:-:S02]  /*e870*/  SHF.L.U32 R14, R54, 0x8, RZ ;  /* 0x00000008360e7819 */ /* 0x000fc400000006ff */
[----:B------:R-:W-:Y:S02]  /*e880*/  LOP3.LUT R48, R65, 0xff0000ff, RZ, 0xc0, !PT ;  /* 0xff0000ff41307812 */ /* 0x000fe400078ec0ff */
[----:B------:R-:W-:Y:S01]  /*e890*/  LOP3.LUT R14, R45, 0xff00, R14, 0xf8, !PT ;  /* 0x0000ff002d0e7812 */ /* 0x000fe200078ef80e */
[----:B------:R-:W-:Y:S01]  /*e8a0*/  IMAD.U32 R45, R53, 0x10000, RZ ;  /* 0x00010000352d7824 */ /* 0x000fe200078e00ff */
[----:B------:R-:W-:Y:S02]  /*e8b0*/  LOP3.LUT R54, R51, 0xff00, R36, 0xf8, !PT ;  /* 0x0000ff0033367812 */ /* 0x000fe400078ef824 */
[----:B------:R-:W-:Y:S02]  /*e8c0*/  LOP3.LUT R36, R12, 0xff0000, R43, 0xf8, !PT ;  /* 0x00ff00000c247812 */ /* 0x000fe400078ef82b */
[----:B------:R-:W-:Y:S02]  /*e8d0*/  LOP3.LUT R38, R48, 0xff00, R49, 0xf8, !PT ;  /* 0x0000ff0030267812 */ /* 0x000fe400078ef831 */
[----:B------:R-:W-:-:S02]  /*e8e0*/  F2FP.F16.E4M3.UNPACK_B R53, R138.H1 ;  /* 0x0000008aff35723e */ /* 0x000fc400030006ff */
        /* <DEDUP_REMOVED lines=45> */
[----:B------:R-:W-:Y:S01]  /*ebc0*/  SHF.L.U32 R55, R55, 0x10, RZ ;  /* 0x0000001037377819 */ /* 0x000fe200000006ff */
[----:B------:R-:W-:Y:S01]  /*ebd0*/  HADD2.F32 R51, -RZ, R43.H0_H0 ;  /* 0x2000002bff337230 */ /* 0x000fe20000004100 */
[----:B------:R-:W-:Y:S01]  /*ebe0*/  F2FP.F16.E4M3.UNPACK_B R49, R135.H1 ;  /* 0x00000087ff31723e */ /* 0x000fe200030006ff */
[----:B------:R-:W-:Y:S01]  /*ebf0*/  HADD2.F32 R48, -RZ, R45.H0_H0 ;  /* 0x2000002dff307230 */ /* 0x000fe20000004100 */
[----:B------:R-:W-:Y:S01]  /*ec00*/  F2FP.F16.E4M3.UNPACK_B R42, R46.H1 ;  /* 0x0000002eff2a723e */ /* 0x000fe200030006ff */
[----:B------:R-:W-:Y:S01]  /*ec10*/  HADD2.F32 R52, -RZ, R43.H1_H1 ;  /* 0x3000002bff347230 */ /* 0x000fe20000004100 */
[----:B------:R-:W-:Y:S01]  /*ec20*/  LOP3.LUT R38, R38, 0xff0000, R55, 0xf8, !PT ;  /* 0x00ff000026267812 */ /* 0x000fe200078ef837 */
[----:B------:R-:W-:Y:S01]  /*ec30*/  FFMA.FTZ R55, R47, R136, R138 ;  /* 0x000000882f377223 */ /* 0x000fe2000001008a */
[----:B------:R-:W-:-:S02]  /*ec40*/  HADD2.F32 R47, -RZ, R49.H0_H0 ;  /* 0x20000031ff2f7230 */ /* 0x000fc40000004100 */
[----:B------:R-:W-:Y:S01]  /*ec50*/  FMUL.FTZ R62, R48, R51 ;  /* 0x00000033303e7220 */ /* 0x000fe20000410000 */
[--C-:B------:R-:W-:Y:S01]  /*ec60*/  HADD2.F32 R43, -RZ, R42.reuse.H0_H0 ;  /* 0x2000002aff2b7230 */ /* 0x100fe20000004100 */
[----:B------:R-:W-:Y:S01]  /*ec70*/  F2FP.F16.E4M3.UNPACK_B R137, R137 ;  /* 0x00000089ff89723e */ /* 0x000fe200020006ff */
[----:B------:R-:W-:Y:S01]  /*ec80*/  HADD2.F32 R45, -RZ, R45.H1_H1 ;  /* 0x3000002dff2d7230 */ /* 0x000fe20000004100 */
[----:B------:R-:W-:Y:S01]  /*ec90*/  F2FP.F16.E4M3.UNPACK_B R46, R46 ;  /* 0x0000002eff2e723e */ /* 0x000fe200020006ff */
[----:B------:R-:W-:Y:S02]  /*eca0*/  HADD2.F32 R42, -RZ, R42.H1_H1 ;  /* 0x3000002aff2a7230 */ /* 0x000fe40000004100 */
[C---:B------:R-:W-:Y:S01]  /*ecb0*/  FMUL.FTZ R51, R43.reuse, R51 ;  /* 0x000000332b337220 */ /* 0x040fe20000410000 */
[-C--:B------:R-:W-:Y:S01]  /*ecc0*/  FFMA.FTZ R62, R43, R47.reuse, -R62 ;  /* 0x0000002f2b3e7223 */ /* 0x080fe2000001083e */
[----:B------:R-:W-:Y:S02]  /*ecd0*/  HADD2.F32 R49, -RZ, R49.H1_H1 ;  /* 0x30000031ff317230 */ /* 0x000fe40000004100 */
[----:B------:R-:W-:Y:S01]  /*ece0*/  FMUL.FTZ R43, R45, R52 ;  /* 0x000000342d2b7220 */ /* 0x000fe20000410000 */
[----:B------:R-:W-:Y:S01]  /*ecf0*/  F2FP.F16.E4M3.UNPACK_B R50, R50 ;  /* 0x00000032ff32723e */ /* 0x000fe200020006ff */
[----:B------:R-:W-:Y:S01]  /*ed00*/  FMUL.FTZ R52, R42, R52 ;  /* 0x000000342a347220 */ /* 0x000fe20000410000 */
[----:B------:R-:W-:Y:S01]  /*ed10*/  FFMA.FTZ R61, R48, R47, R51 ;  /* 0x0000002f303d7223 */ /* 0x000fe20000010033 */
[----:B------:R-:W-:Y:S01]  /*ed20*/  FFMA.FTZ R63, R42, R49, -R43 ;  /* 0x000000312a3f7223 */ /* 0x000fe2000001082b */
[----:B------:R-:W-:Y:S01]  /*ed30*/  HADD2.F32 R47, -RZ, R137.H0_H0 ;  /* 0x20000089ff2f7230 */ /* 0x000fe20000004100 */
[----:B------:R-:W-:Y:S01]  /*ed40*/  F2FP.F16.E4M3.UNPACK_B R135, R135 ;  /* 0x00000087ff87723e */ /* 0x000fe200020006ff */
[----:B------:R-:W-:-:S02]  /*ed50*/  HADD2.F32 R42, -RZ, R46.H0_H0 ;  /* 0x2000002eff2a7230 */ /* 0x000fc40000004100 */
[----:B------:R-:W-:Y:S01]  /*ed60*/  FFMA.FTZ R64, R45, R49, R52 ;  /* 0x000000312d407223 */ /* 0x000fe20000010034 */
[--C-:B------:R-:W-:Y:S01]  /*ed70*/  HADD2.F32 R43, -RZ, R50.reuse.H0_H0 ;  /* 0x20000032ff2b7230 */ /* 0x100fe20000004100 */
        /* <DEDUP_REMOVED lines=8> */
[-C--:B------:R-:W-:Y:S01]  /*ee00*/  FMUL.FTZ R47, R50, R137.reuse ;  /* 0x00000089322f7220 */ /* 0x080fe20000410000 */
[----:B------:R-:W-:Y:S02]  /*ee10*/  HADD2.F32 R135, -RZ, R135.H1_H1 ;  /* 0x30000087ff877230 */ /* 0x000fe40000004100 */
[----:B------:R-:W-:Y:S01]  /*ee20*/  FMUL.FTZ R137, R46, R137 ;  /* 0x000000892e897220 */ /* 0x000fe20000410000 */
[-C--:B------:R-:W-:Y:S01]  /*ee30*/  FFMA.FTZ R51, R42, R45.reuse, -R49 ;  /* 0x0000002d2a337223 */ /* 0x080fe20000010831 */
[----:B------:R-:W-:Y:S01]  /*ee40*/  FFMA.FTZ R52, R43, R45, R48 ;  /* 0x0000002d2b347223 */ /* 0x000fe20000010030 */
[-C--:B------:R-:W-:Y:S01]  /*ee50*/  FFMA.FTZ R46, R46, R135.reuse, -R47 ;  /* 0x000000872e2e7223 */ /* 0x080fe2000001082f */
[----:B------:R-:W-:Y:S01]  /*ee60*/  FFMA.FTZ R137, R50, R135, R137 ;  /* 0x0000008732897223 */ /* 0x000fe20000010089 */
[----:B------:R-:W-:Y:S02]  /*ee70*/  F2FP.SATFINITE.E4M3.F32.PACK_AB_MERGE_C R42, R60, R57, RZ ;  /* 0x000000393c2a723e */ /* 0x000fe400048070ff */
[----:B------:R-:W-:-:S02]  /*ee80*/  F2FP.F16.E4M3.UNPACK_B R47, R37 ;  /* 0x00000025ff2f723e */ /* 0x000fc400020006ff */
[----:B------:R-:W-:Y:S02]  /*ee90*/  F2FP.F16.E4M3.UNPACK_B R50, R38 ;  /* 0x00000026ff32723e */ /* 0x000fe400020006ff */
[----:B------:R-:W-:Y:S01]  /*eea0*/  F2FP.F16.E4M3.UNPACK_B R45, R13 ;  /* 0x0000000dff2d723e */ /* 0x000fe200020006ff */
[--C-:B------:R-:W-:Y:S01]  /*eeb0*/  HADD2.F32 R48, -RZ, R47.reuse.H0_H0 ;  /* 0x2000002fff307230 */ /* 0x100fe20000004100 */
[----:B------:R-:W-:Y:S01]  /*eec0*/  F2FP.SATFINITE.E4M3.F32.PACK_AB_MERGE_C R42, R56, R53, R42 ;  /* 0x00000035382a723e */ /* 0x000fe2000480702a */
[--C-:B------:R-:W-:Y:S01]  /*eed0*/  HADD2.F32 R53, -RZ, R50.reuse.H0_H0 ;  /* 0x20000032ff357230 */ /* 0x100fe20000004100 */
[----:B------:R-:W-:Y:S01]  /*eee0*/  F2FP.SATFINITE.E4M3.F32.PACK_AB_MERGE_C R43, R59, R58, RZ ;  /* 0x0000003a3b2b723e */ /* 0x000fe200048070ff */
[----:B------:R-:W-:Y:S01]  /*eef0*/  HADD2.F32 R47, -RZ, R47.H1_H1 ;  /* 0x3000002fff2f7230 */ /* 0x000fe20000004100 */
[----:B------:R-:W-:Y:S01]  /*ef00*/  F2FP.F16.E4M3.UNPACK_B R49, R36 ;  /* 0x00000024ff31723e */ /* 0x000fe200020006ff */
[----:B------:R-:W-:Y:S01]  /*ef10*/  HADD2.F32 R50, -RZ, R50.H1_H1 ;  /* 0x30000032ff327230 */ /* 0x000fe20000004100 */
[----:B------:R-:W-:Y:S01]  /*ef20*/  F2FP.SATFINITE.E4M3.F32.PACK_AB_MERGE_C R63, R46, R51, R62 ;  /* 0x000000332e3f723e */ /* 0x000fe2000480703e */
[----:B------:R-:W-:Y:S01]  /*ef30*/  HADD2.F32 R46, -RZ, R45.H0_H0 ;  /* 0x2000002dff2e7230 */ /* 0x000fe20000004100 */
[----:B------:R-:W-:Y:S01]  /*ef40*/  F2FP.SATFINITE.E4M3.F32.PACK_AB_MERGE_C R43, R55, R54, R43 ;  /* 0x00000036372b723e */ /* 0x000fe2000480702b */
[----:B------:R-:W-:-:S02]  /*ef50*/  HADD2.F32 R51, -RZ, R49.H0_H0 ;  /* 0x20000031ff337230 */ /* 0x000fc40000004100 */
[-C--:B------:R-:W-:Y:S01]  /*ef60*/  FMUL.FTZ R55, R48, R53.reuse ;  /* 0x0000003530377220 */ /* 0x080fe20000410000 */
[----:B------:R-:W-:Y:S01]  /*ef70*/  F2FP.SATFINITE.E4M3.F32.PACK_AB_MERGE_C R137, R137, R52, R61 ;  /* 0x000000348989723e */ /* 0x000fe2000480703d */
[C---:B------:R-:W-:Y:S01]  /*ef80*/  FMUL.FTZ R53, R46.reuse, R53 ;  /* 0x000000352e357220 */ /* 0x040fe20000410000 */
[----:B------:R-:W-:Y:S02]  /*ef90*/  HADD2.F32 R45, -RZ, R45.H1_H1 ;  /* 0x3000002dff2d7230 */ /* 0x000fe40000004100 */
[-C--:B------:R-:W-:Y:S01]  /*efa0*/  FMUL.FTZ R52, R47, R50.reuse ;  /* 0x000000322f347220 */ /* 0x080fe20000410000 */
[-C--:B------:R-:W-:Y:S01]  /*efb0*/  FFMA.FTZ R55, R46, R51.reuse, -R55 ;  /* 0x000000332e377223 */ /* 0x080fe20000010837 */
[----:B------:R-:W-:Y:S01]  /*efc0*/  FFMA.FTZ R53, R48, R51, R53 ;  /* 0x0000003330357223 */ /* 0x000fe20000010035 */
[----:B------:R-:W-:Y:S02]  /*efd0*/  HADD2.F32 R48, -RZ, R49.H1_H1 ;  /* 0x30000031ff307230 */ /* 0x000fe40000004100 */
[----:B------:R-:W-:Y:S01]  /*efe0*/  FMUL.FTZ R50, R45, R50 ;  /* 0x000000322d327220 */ /* 0x000fe20000410000 */
[----:B------:R-:W-:-:S02]  /*eff0*/  F2FP.F16.E4M3.UNPACK_B R46, R37.H1 ;  /* 0x00000025ff2e723e */ /* 0x000fc400030006ff */
[----:B------:R-:W-:Y:S01]  /*f000*/  F2FP.F16.E4M3.UNPACK_B R13, R13.H1 ;  /* 0x0000000dff0d723e */ /* 0x000fe200030006ff */
[----:B------:R-:W-:Y:S01]  /*f010*/  FFMA.FTZ R54, R45, R48, -R52 ;  /* 0x000000302d367223 */ /* 0x000fe20000010834 */
[----:B------:R-:W-:Y:S01]  /*f020*/  F2FP.F16.E4M3.UNPACK_B R45, R38.H1 ;  /* 0x00000026ff2d723e */ /* 0x000fe200030006ff */
[----:B------:R-:W-:Y:S01]  /*f030*/  FFMA.FTZ R56, R47, R48, R50 ;  /* 0x000000302f387223 */ /* 0x000fe20000010032 */
[--C-:B------:R-:W-:Y:S01]  /*f040*/  HADD2.F32 R38, -RZ, R46.reuse.H0_H0 ;  /* 0x2000002eff267230 */ /* 0x100fe20000004100 */
[----:B------:R-:W-:Y:S01]  /*f050*/  F2FP.F16.E4M3.UNPACK_B R36, R36.H1 ;  /* 0x00000024ff24723e */ /* 0x000fe200030006ff */
[----:B------:R-:W-:Y:S01]  /*f060*/  HADD2.F32 R37, -RZ, R13.H0_H0 ;  /* 0x2000000dff257230 */ /* 0x000fe20000004100 */
[----:B------:R-:W-:Y:S01]  /*f070*/  F2FP.F16.E4M3.UNPACK_B R49, R14 ;  /* 0x0000000eff31723e */ /* 0x000fe200020006ff */
[----:B------:R-:W-:Y:S02]  /*f080*/  HADD2.F32 R47, -RZ, R45.H0_H0 ;  /* 0x2000002dff2f7230 */ /* 0x000fe40000004100 */
[----:B------:R-:W-:-:S02]  /*f090*/  HADD2.F32 R46, -RZ, R46.H1_H1 ;  /* 0x3000002eff2e7230 */ /* 0x000fc40000004100 */
[----:B------:R-:W-:Y:S02]  /*f0a0*/  HADD2.F32 R48, -RZ, R45.H1_H1 ;  /* 0x3000002dff307230 */ /* 0x000fe40000004100 */
[-C--:B------:R-:W-:Y:S01]  /*f0b0*/  FMUL.FTZ R50, R38, R47.reuse ;  /* 0x0000002f26327220 */ /* 0x080fe20000410000 */
[--C-:B------:R-:W-:Y:S02]  /*f0c0*/  HADD2.F32 R45, -RZ, R36.reuse.H0_H0 ;  /* 0x20000024ff2d7230 */ /* 0x100fe40000004100 */
        /* <DEDUP_REMOVED lines=60> */
.L_x_2762:
[----:B------:R-:W-:Y:S05]  /*f490*/  BSYNC B1 ;  /* 0x0000000000017941 */ /* 0x000fea0003800000 */
.L_x_2761:
[----:B0-----:R0:W-:Y:S01]  /*f4a0*/  ST.E.128 desc[UR54][R40.64], R12 ;  /* 0x0000000c28007985 */ /* 0x0011e2000c101d36 */
[----:B------:R-:W-:-:S13]  /*f4b0*/  ISETP.GE.AND P3, PT, R11, R134, PT ;  /* 0x000000860b00720c */ /* 0x000fda0003f66270 */
[----:B------:R-:W-:Y:S05]  /*f4c0*/  @P3 BRA `(.L_x_2709) ;  /* 0x0000000800003947 */ /* 0x000fea0003800000 */
[----:B0-----:R-:W-:-:S04]  /*f4d0*/  IADD3 R12, P3, R11, R120, RZ ;  /* 0x000000780b0c7210 */ /* 0x001fc80007f7e0ff */
[----:B------:R-:W-:-:S05]  /*f4e0*/  LEA.HI.X.SX32 R13, R11, R44, 0x1, P3 ;  /* 0x0000002c0b0d7211 */ /* 0x000fca00018f0eff */
[----:B--2---:R0:W-:Y:S01]  /*f4f0*/  ST.E.128 desc[UR54][R12.64], R36 ;  /* 0x000000240c007985 */ /* 0x0041e2000c101d36 */
[----:B------:R-:W-:Y:S05]  /*f500*/  BRA `(.L_x_2709) ;  /* 0x0000000400f07947 */ /* 0x000fea0003800000 */
.L_x_2674:
[----:B------:R-:W-:-:S06]  /*f510*/  UISETP.NE.AND UP0, UPT, UR49, 0x3, UPT ;  /* 0x000000033100788c */ /* 0x000fcc000bf05270 */
[----:B------:R-:W-:-:S13]  /*f520*/  PLOP3.LUT P2, PT, PT, PT, UP0, 0x80, 0x0 ;  /* 0x000000000000781c */ /* 0x000fda0003f4f008 */
[----:B------:R-:W-:Y:S05]  /*f530*/  @!P2 BRA `(.L_x_2763) ;  /* 0x000000000004a947 */ /* 0x000fea0003800000 */
[----:B------:R-:W-:Y:S01]  /*f540*/  BPT.TRAP 0x1 ;  /* 0x000000040000795c */ /* 0x000fe20000300000 */
.L_x_2763:
[----:B------:R-:W2:Y:S01]  /*f550*/  LDL R11, [R1+0x14] ;  /* 0x00001400010b7983 */ /* 0x000ea20000100800 */
[----:B------:R-:W-:Y:S01]  /*f560*/  IMAD R93, R19, 0x8, R18 ;  /* 0x00000008135d7824 */ /* 0x000fe200078e0212 */
[----:B------:R-:W-:Y:S01]  /*f570*/  BSSY B1, `(.L_x_2764) ;  /* 0x0000005000017945 */ /* 0x000fe20003800000 */
[----:B------:R-:W-:Y:S02]  /*f580*/  SHF.R.S32.HI R90, RZ, 0x1f, R35 ;  /* 0x0000001fff5a7819 */ /* 0x000fe40000011423 */
[----:B--2---:R-:W-:-:S04]  /*f590*/  SHF.L.U32 R94, R11, 0x1f, RZ ;  /* 0x0000001f0b5e7819 */ /* 0x004fc800000006ff */
[----:B------:R-:W0:Y:S02]  /*f5a0*/  SYNCS.PHASECHK.TRANS64.TRYWAIT P3, [R93+URZ+0x33490], R94 ;  /* 0x0334905e5d0075a7 */ /* 0x000e24000806017f */
[----:B0-----:R-:W-:Y:S05]  /*f5b0*/  @!P3 BRA `(.L_x_2765) ;  /* 0x0000022000e8b947 */ /* 0x001fea0003800000 */
.L_x_3039:
[----:B------:R-:W-:Y:S05]  /*f5c0*/  BSYNC B1 ;  /* 0x0000000000017941 */ /* 0x000fea0003800000 */
.L_x_2764:
        /* <DEDUP_REMOVED lines=21> */
[C---:B-1----:R-:W-:Y:S01]  /*f720*/  VIADD R37, R36.reuse, 0xffffff80 ;  /* 0xffffff8024257836 */ /* 0x042fe20000000000 */
[----:B------:R-:W-:Y:S02]  /*f730*/  IADD3 R36, R36, -0x80, RZ ;  /* 0xffffff8024247810 */ /* 0x000fe40007ffe0ff */
[----:B------:R-:W-:Y:S02]  /*f740*/  IADD3.X R50, R13, UR7, R11, P3, !PT ;  /* 0x000000070d327c10 */ /* 0x000fe40009ffe40b */
[----:B------:R-:W-:-:S04]  /*f750*/  LEA.HI R36, R36, R37, RZ, 0x1 ;  /* 0x0000002524247211 */ /* 0x000fc800078f08ff */
[----:B------:R-:W-:-:S05]  /*f760*/  SHF.R.S32.HI R36, RZ, 0x1, R36 ;  /* 0x00000001ff247819 */ /* 0x000fca0000011424 */
[----:B------:R-:W-:-:S05]  /*f770*/  IMAD.IADD R51, R92, 0x1, -R36 ;  /* 0x000000015c337824 */ /* 0x000fca00078e0a24 */
[----:B------:R-:W-:Y:S01]  /*f780*/  ISETP.GE.AND P3, PT, R51, 0x1, PT ;  /* 0x000000013300780c */ /* 0x000fe20003f66270 */
[----:B------:R-:W-:-:S12]  /*f790*/  BRA.DIV UR4, `(.L_x_2766) ;  /* 0x0000022204847947 */ /* 0x000fd8000b800000 */
[----:B------:R1:W2:Y:S04]  /*f7a0*/  SHFL.IDX PT, R41, R50, RZ, 0x1e1f ;  /* 0x001e1fff32297589 */ /* 0x0002a800000e0000 */
[----:B------:R1:W3:Y:S02]  /*f7b0*/  SHFL.IDX PT, R49, R48, RZ, 0x1e1f ;  /* 0x001e1fff30317589 */ /* 0x0002e400000e0000 */
.L_x_3043:
[----:B------:R-:W-:Y:S04]  /*f7c0*/  BSSY B1, `(.L_x_2767) ;  /* 0x0000026000017945 */ /* 0x000fe80003800000 */
[----:B------:R-:W-:Y:S05]  /*f7d0*/  @!P3 BRA `(.L_x_2768) ;  /* 0x000000000090b947 */ /* 0x000fea0003800000 */
[----:B------:R-:W4:Y:S01]  /*f7e0*/  LDL R13, [R1+0xc] ;  /* 0x00000c00010d7983 */ /* 0x000f220000100800 */
[----:B------:R-:W-:-:S03]  /*f7f0*/  ULDC UR4, c[0x0][0x2f4] ;  /* 0x0000bd0000047ab9 */ /* 0x000fc60000000800 */
[----:B------:R-:W5:Y:S01]  /*f800*/  LDL R12, [R1+0x8] ;  /* 0x00000800010c7983 */ /* 0x000f620000100800 */
        /* <DEDUP_REMOVED lines=33> */
.L_x_2768:
[----:B------:R-:W-:Y:S05]  /*fa20*/  BSYNC B1 ;  /* 0x0000000000017941 */ /* 0x000fea0003800000 */
.L_x_2767:
[----:B------:R-:W-:-:S03]  /*fa30*/  UMOV UR4, 0xffffffff ;  /* 0xffffffff00047882 */ /* 0x000fc60000000000 */
[----:B------:R-:W-:Y:S05]  /*fa40*/  BRA.DIV UR4, `(.L_x_2769) ;  /* 0x0000022204247947 */ /* 0x000fea000b800000 */
[----:B--2-4-:R2:W4:Y:S04]  /*fa50*/  SHFL.IDX PT, R41, R50, 0x1, 0x1e1f ;  /* 0x003e1f0032297f89 */ /* 0x01452800000e0000 */
[----:B---3--:R2:W3:Y:S02]  /*fa60*/  SHFL.IDX PT, R49, R48, 0x1, 0x1e1f ;  /* 0x003e1f0030317f89 */ /* 0x0084e400000e0000 */
.L_x_3047:
[----:B------:R-:W-:-:S13]  /*fa70*/  ISETP.GE.AND P3, PT, R51, 0x81, PT ;  /* 0x000000813300780c */ /* 0x000fda0003f66270 */
[----:B------:R-:W-:Y:S05]  /*fa80*/  @!P3 BRA `(.L_x_2709) ;  /* 0x000000000090b947 */ /* 0x000fea0003800000 */
[----:B------:R-:W5:Y:S01]  /*fa90*/  LDL R13, [R1+0xc] ;  /* 0x00000c00010d7983 */ /* 0x000f620000100800 */
[----:B------:R-:W-:-:S03]  /*faa0*/  ULDC UR4, c[0x0][0x2f4] ;  /* 0x0000bd0000047ab9 */ /* 0x000fc60000000800 */
[----:B------:R-:W2:Y:S01]  /*fab0*/  LDL R12, [R1+0x8] ;  /* 0x00000800010c7983 */ /* 0x000ea20000100800 */
[----:B------:R-:W-:-:S03]  /*fac0*/  ISETP.GE.AND P5, PT, R16, UR4, PT ;  /* 0x0000000410007c0c */ /* 0x000fc6000bfa6270 */
[----:B------:R-:W2:Y:S10]  /*fad0*/  LDL R11, [R1+0x4] ;  /* 0x00000400010b7983 */ /* 0x000eb40000100800 */
[----:B---3--:R-:W-:-:S05]  /*fae0*/  @!P5 IADD3 R42, P3, R16, R49, RZ ;  /* 0x00000031102ad210 */ /* 0x008fca0007f7e0ff */
[----:B----4-:R-:W-:Y:S01]  /*faf0*/  @!P5 IMAD.X R43, R41, 0x1, R17, P3 ;  /* 0x00000001292bd824 */ /* 0x010fe200018e0611 */
[----:B------:R-:W-:-:S13]  /*fb00*/  ISETP.GE.AND P3, PT, R221, UR4, PT ;  /* 0x00000004dd007c0c */ /* 0x000fda000bf66270 */
[----:B------:R-:W-:-:S05]  /*fb10*/  @!P3 IADD3 R38, P4, R221, R49, RZ ;  /* 0x00000031dd26b210 */ /* 0x000fca0007f9e0ff */
[----:B-----5:R-:W-:Y:S01]  /*fb20*/  @!P3 IMAD.X R39, R41, 0x1, R13, P4 ;  /* 0x000000012927b824 */ /* 0x020fe200020e060d */
[----:B------:R-:W-:-:S13]  /*fb30*/  ISETP.GE.AND P4, PT, R220, UR4, PT ;  /* 0x00000004dc007c0c */ /* 0x000fda000bf86270 */
[----:B------:R-:W-:-:S04]  /*fb40*/  @!P4 IADD3 R36, P6, R220, R49, RZ ;  /* 0x00000031dc24c210 */ /* 0x000fc80007fde0ff */
[----:B--2---:R-:W-:Y:S02]  /*fb50*/  @!P4 IADD3.X R37, R41, R12, RZ, P6, !PT ;  /* 0x0000000c2925c210 */ /* 0x004fe400037fe4ff */
[----:B------:R-:W2:Y:S04]  /*fb60*/  @!P5 LDS.128 R12, [R88+0x26200] ;  /* 0x02620000580cd984 */ /* 0x000ea80000000c00 */
[----:B--2---:R-:W-:Y:S01]  /*fb70*/  @!P5 ST.E.128 desc[UR54][R42.64], R12 ;  /* 0x0000000c2a00d985 */ /* 0x004fe2000c101d36 */
[----:B------:R-:W-:-:S13]  /*fb80*/  ISETP.GE.AND P5, PT, R224, UR4, PT ;  /* 0x00000004e0007c0c */ /* 0x000fda000bfa6270 */
[----:B------:R-:W2:Y:S01]  /*fb90*/  @!P5 LDS.128 R12, [R89+0x26200] ;  /* 0x02620000590cd984 */ /* 0x000ea20000000c00 */
[----:B------:R-:W-:-:S05]  /*fba0*/  @!P5 IMAD.SHL.U32 R40, R228, 0x10, RZ ;  /* 0x00000010e428d824 */ /* 0x000fca00078e00ff */
        /* <DEDUP_REMOVED lines=18> */
.L_x_2709:
[----:B------:R-:W-:Y:S05]  /*fcd0*/  BSYNC B0 ;  /* 0x0000000000007941 */ /* 0x000fea0003800000 */
.L_x_2673:
[----:B------:R-:W5:Y:S01]  /*fce0*/  S2R R11, SR_TID.X ;  /* 0x00000000000b7919 */ /* 0x000f620000002100 */
        /* <DEDUP_REMOVED lines=9> */
[----:B-----5:R-:W-:-:S13]  /*fd80*/  LOP3.LUT P3, RZ, R11, 0x7f, RZ, 0xc0, !PT ;  /* 0x0000007f0bff7812 */ /* 0x020fda000786c0ff */
[----:B------:R-:W-:-:S05]  /*fd90*/  @!P3 VIADD R11, R93, 0x334a0 ;  /* 0x000334a05d0bb836 */ /* 0x000fca0000000000 */
[----:B------:R-:W-:-:S04]  /*fda0*/  @!P3 PRMT R11, RZ, 0x654, R11 ;  /* 0x00000654ff0bb816 */ /* 0x000fc8000000000b */
[----:B------:R1:W-:Y:S01]  /*fdb0*/  @!P3 SYNCS.ARRIVE.TRANS64.RED.A1T0 RZ, [R11+URZ], RZ ;  /* 0x000000ff0bffb9a7 */ /* 0x0003e2000810043f */
[----:B------:R-:W-:Y:S05]  /*fdc0*/  @!P2 BRA `(.L_x_2771) ;  /* 0x000000000004a947 */ /* 0x000fea0003800000 */
[----:B------:R-:W-:Y:S01]  /*fdd0*/  BPT.TRAP 0x1 ;  /* 0x000000040000795c */ /* 0x000fe20000300000 */
.L_x_2771:
[----:B------:R-:W-:Y:S05]  /*fde0*/  BSYNC B0 ;  /* 0x0000000000007941 */ /* 0x000fea0003800000 */
.L_x_2770:
[----:B------:R-:W5:Y:S01]  /*fdf0*/  SYNCS.PHASECHK.TRANS64.TRYWAIT P2, [R93+URZ+0x334b0], R94 ;  /* 0x0334b05e5d0075a7 */ /* 0x000f62000804017f */
[----:B------:R-:W-:Y:S01]  /*fe00*/  ULDC UR39, c[0x0][0x2f4] ;  /* 0x0000bd0000277ab9 */ /* 0x000fe20000000800 */
[----:B------:R-:W-:Y:S04]  /*fe10*/  BSSY B0, `(.L_x_2772) ;  /* 0x0000002000007945 */ /* 0x000fe80003800000 */
[----:B-----5:R-:W-:Y:S05]  /*fe20*/  @!P2 BRA `(.L_x_2773) ;  /* 0x0000021c0078a947 */ /* 0x020fea0003800000 */
.L_x_3048:
[----:B------:R-:W-:Y:S05]  /*fe30*/  BSYNC B0 ;  /* 0x0000000000007941 */ /* 0x000fea0003800000 */
.L_x_2772:
[----:B--2---:R2:W5:Y:S01]  /*fe40*/  LDL R50, [R1+0xc] ;  /* 0x00000c0001327983 */ /* 0x0045620000100800 */
[----:B------:R-:W-:Y:S01]  /*fe50*/  ULDC.64 UR4, c[0x0][0x328] ;  /* 0x0000ca0000047ab9 */ /* 0x000fe20000000a00 */
[----:B------:R-:W-:Y:S02]  /*fe60*/  ULDC.64 UR6, c[0x0][0x318] ;  /* 0x0000c60000067ab9 */ /* 0x000fe40000000a00 */
[----:B0--3--:R2:W5:Y:S01]  /*fe70*/  LDL R49, [R1+0x8] ;  /* 0x0000080001317983 */ /* 0x0095620000100800 */
[----:B------:R-:W-:Y:S02]  /*fe80*/  IMAD R90, R90, UR4, RZ ;  /* 0x000000045a5a7c24 */ /* 0x000fe4000f8e02ff */
[C---:B------:R-:W-:Y:S01]  /*fe90*/  IMAD.WIDE.U32 R12, R35.reuse, UR4, RZ ;  /* 0x00000004230c7c25 */ /* 0x040fe2000f8e00ff */
[----:B------:R2:W5:Y:S03]  /*fea0*/  LDL R48, [R1+0x4] ;  /* 0x0000040001307983 */ /* 0x0005660000100800 */
[----:B------:R-:W-:Y:S01]  /*feb0*/  IMAD R35, R35, UR5, R90 ;  /* 0x0000000523237c24 */ /* 0x000fe2000f8e025a */
[----:B------:R-:W0:Y:S01]  /*fec0*/  S2R R14, SR_TID.X ;  /* 0x00000000000e7919 */ /* 0x000e220000002100 */
[----:B------:R-:W-:-:S02]  /*fed0*/  ULDC.64 UR4, c[0x0][0x338] ;  /* 0x0000ce0000047ab9 */ /* 0x000fc40000000a00 */
[----:B------:R-:W-:Y:S01]  /*fee0*/  IMAD R91, R91, UR4, RZ ;  /* 0x000000045b5b7c24 */ /* 0x000fe2000f8e02ff */
[----:B------:R-:W-:-:S03]  /*fef0*/  IADD3 R13, R13, R35, RZ ;  /* 0x000000230d0d7210 */ /* 0x000fc60007ffe0ff */
[C---:B------:R-:W-:Y:S02]  /*ff00*/  IMAD R91, R34.reuse, UR5, R91 ;  /* 0x00000005225b7c24 */ /* 0x040fe4000f8e025b */
[----:B------:R-:W-:Y:S01]  /*ff10*/  IMAD.WIDE.U32 R34, R34, UR4, R12 ;  /* 0x0000000422227c25 */ /* 0x000fe2000f8e000c */
[----:B------:R-:W-:-:S03]  /*ff20*/  ULDC.64 UR4, c[0x0][0x330] ;  /* 0x0000cc0000047ab9 */ /* 0x000fc60000000a00 */
[----:B------:R-:W-:Y:S02]  /*ff30*/  IMAD.IADD R35, R35, 0x1, R91 ;  /* 0x0000000123237824 */ /* 0x000fe400078e025b */
[----:B-1----:R-:W-:Y:S02]  /*ff40*/  IMAD R11, R7, UR4, RZ ;  /* 0x00000004070b7c24 */ /* 0x002fe4000f8e02ff */
[----:B------:R-:W-:-:S04]  /*ff50*/  IMAD.WIDE.U32 R12, R22, UR4, R34 ;  /* 0x00000004160c7c25 */ /* 0x000fc8000f8e0022 */
[----:B------:R-:W-:Y:S01]  /*ff60*/  IMAD R11, R22, UR5, R11 ;  /* 0x00000005160b7c24 */ /* 0x000fe2000f8e020b */
[----:B------:R-:W-:-:S04]  /*ff70*/  IADD3 R44, P2, R12, UR6, RZ ;  /* 0x000000060c2c7c10 */ /* 0x000fc8000ff5e0ff */
[----:B------:R-:W-:Y:S01]  /*ff80*/  IADD3.X R11, R13, UR7, R11, P2, !PT ;  /* 0x000000070d0b7c10 */ /* 0x000fe200097fe40b */
[C---:B0-----:R-:W-:Y:S02]  /*ff90*/  VIADD R15, R14.reuse, 0xffffff80 ;  /* 0xffffff800e0f7836 */ /* 0x041fe40000000000 */
[----:B------:R-:W-:-:S05]  /*ffa0*/  VIADD R14, R14, 0xffffff80 ;  /* 0xffffff800e0e7836 */ /* 0x000fca0000000000 */
[----:B------:R-:W-:-:S04]  /*ffb0*/  LEA.HI R14, R14, R15, RZ, 0x1 ;  /* 0x0000000f0e0e7211 */ /* 0x000fc800078f08ff */
[----:B------:R-:W-:-:S05]  /*ffc0*/  SHF.R.S32.HI R14, RZ, 0x1, R14 ;  /* 0x00000001ff0e7819 */ /* 0x000fca000001140e */
[----:B------:R-:W-:-:S05]  /*ffd0*/  IMAD.IADD R92, R92, 0x1, -R14 ;  /* 0x000000015c5c7824 */ /* 0x000fca00078e0a0e */
[----:B------:R-:W-:Y:S01]  /*ffe0*/  ISETP.GE.AND P2, PT, R92, 0x1, PT ;  /* 0x000000015c00780c */ /* 0x000fe20003f46270 */
[----:B------:R2:W0:Y:S01]  /*fff0*/  SHFL.IDX PT, R47, R44, RZ, 0x1e1f ;  /* 0x001e1fff2c2f7589 */ /* 0x00042200000e0000 */
[----:B------:R-:W-:Y:S03]  /*10000*/  BSSY B0, `(.L_x_2774) ;  /* 0x0000023000007945 */ /* 0x000fe60003800000 */
[----:B------:R2:W1:Y:S08]  /*10010*/  SHFL.IDX PT, R45, R11, RZ, 0x1e1f ;  /* 0x001e1fff0b2d7589 */ /* 0x00047000000e0000 */
[----:B--2---:R-:W-:Y:S05]  /*10020*/  @!P2 BRA `(.L_x_2775) ;  /* 0x000000000080a947 */ /* 0x004fea0003800000 */
[----:B------:R-:W-:-:S13]  /*10030*/  ISETP.GE.AND P5, PT, R16, UR39, PT ;  /* 0x0000002710007c0c */ /* 0x000fda000bfa6270 */
[----:B------:R-:W2:Y:S01]  /*10040*/  @!P5 LDS.128 R12, [R88+0xf200] ;  /* 0x00f20000580cd984 */ /* 0x000ea20000000c00 */
[----:B0-----:R-:W-:-:S04]  /*10050*/  @!P5 IADD3 R38, P2, R16, R47, RZ ;  /* 0x0000002f1026d210 */ /* 0x001fc80007f5e0ff */
[----:B-1----:R-:W-:Y:S02]  /*10060*/  @!P5 IADD3.X R39, R45, R17, RZ, P2, !PT ;  /* 0x000000112d27d210 */ /* 0x002fe400017fe4ff */
[----:B------:R-:W-:-:S13]  /*10070*/  ISETP.GE.AND P2, PT, R221, UR39, PT ;  /* 0x00000027dd007c0c */ /* 0x000fda000bf46270 */
[----:B------:R-:W-:-:S05]  /*10080*/  @!P2 IADD3 R36, P4, R221, R47, RZ ;  /* 0x0000002fdd24a210 */ /* 0x000fca0007f9e0ff */
[----:B-----5:R-:W-:Y:S01]  /*10090*/  @!P2 IMAD.X R37, R45, 0x1, R50, P4 ;  /* 0x000000012d25a824 */ /* 0x020fe200020e0632 */
[----:B------:R-:W-:-:S13]  /*100a0*/  ISETP.GE.AND P4, PT, R220, UR39, PT ;  /* 0x00000027dc007c0c */ /* 0x000fda000bf86270 */
[----:B------:R-:W-:Y:S01]  /*100b0*/  @!P4 IADD3 R34, P6, R220, R47, RZ ;  /* 0x0000002fdc22c210 */ /* 0x000fe20007fde0ff */
[----:B--2---:R-:W-:Y:S01]  /*100c0*/  @!P5 ST.E.128 desc[UR54][R38.64], R12 ;  /* 0x0000000c2600d985 */ /* 0x004fe2000c101d36 */
        /* <DEDUP_REMOVED lines=22> */
.L_x_2775:
[----:B------:R-:W-:Y:S05]  /*10230*/  BSYNC B0 ;  /* 0x0000000000007941 */ /* 0x000fea0003800000 */
.L_x_2774:
[----:B------:R-:W-:Y:S01]  /*10240*/  ISETP.GE.AND P2, PT, R92, 0x81, PT ;  /* 0x000000815c00780c */ /* 0x000fe20003f46270 */
[----:B------:R-:W3:Y:S01]  /*10250*/  SHFL.IDX PT, R11, R11, 0x1, 0x1e1f ;  /* 0x003e1f000b0b7f89 */ /* 0x000ee200000e0000 */
[----:B------:R-:W-:Y:S03]  /*10260*/  BSSY B0, `(.L_x_2776) ;  /* 0x0000023000007945 */ /* 0x000fe60003800000 */
[----:B-1----:R1:W0:Y:S08]  /*10270*/  SHFL.IDX PT, R45, R44, 0x1, 0x1e1f ;  /* 0x003e1f002c2d7f89 */ /* 0x00223000000e0000 */
[----:B-1----:R-:W-:Y:S05]  /*10280*/  @!P2 BRA `(.L_x_2777) ;  /* 0x000000000080a947 */ /* 0x002fea0003800000 */
[----:B------:R-:W-:-:S13]  /*10290*/  ISETP.GE.AND P5, PT, R16, UR39, PT ;  /* 0x0000002710007c0c */ /* 0x000fda000bfa6270 */
[----:B--2---:R-:W1:Y:S01]  /*102a0*/  @!P5 LDS.128 R12, [R88+0x11200] ;  /* 0x01120000580cd984 */ /* 0x004e620000000c00 */
        /* <DEDUP_REMOVED lines=17> */
[----:B------:R-:W-:-:S04]  /*103c0*/  @!P5 SHF.L.U32 R44, R229, 0x4, RZ ;  /* 0x00000004e52cd819 */ /* 0x000fc800000006ff */
        /* <DEDUP_REMOVED lines=12> */
.L_x_2777:
[----:B------:R-:W-:Y:S05]  /*10490*/  BSYNC B0 ;  /* 0x0000000000007941 */ /* 0x000fea0003800000 */
.L_x_2776:
[----:B-12---:R-:W2:Y:S01]  /*104a0*/  LDL.LU R12, [R1+0x14] ;  /* 0x00001400010c7983 */ /* 0x006ea20000300800 */
[----:B------:R-:W-:Y:S01]  /*104b0*/  VIADD R19, R19, 0x1 ;  /* 0x0000000113137836 */ /* 0x000fe20000000000 */
[----:B------:R-:W-:Y:S01]  /*104c0*/  ISETP.NE.AND P4, PT, R114, RZ, PT ;  /* 0x000000ff7200720c */ /* 0x000fe20003f85270 */
[----:B------:R-:W-:Y:S01]  /*104d0*/  @!P3 VIADD R93, R93, 0x334c0 ;  /* 0x000334c05d5db836 */ /* 0x000fe20000000000 */
        /* <DEDUP_REMOVED lines=20> */
.L_x_2668:
[----:B------:R-:W2:Y:S01]  /*10620*/  LDL R4, [R1+0x40] ;  /* 0x0000400001047983 */ /* 0x000ea20000100800 */
[----:B------:R-:W1:Y:S01]  /*10630*/  LDC R0, c[0x0][0x448] ;  /* 0x00011200ff007b82 */ /* 0x000e620000000800 */
[----:B------:R-:W-:Y:S01]  /*10640*/  CS2R R120, SRZ ;  /* 0x0000000000787805 */ /* 0x000fe2000001ff00 */
[----:B------:R-:W-:Y:S01]  /*10650*/  IMAD.MOV.U32 R119, RZ, RZ, RZ ;  /* 0x000000ffff777224 */ /* 0x000fe200078e00ff */
[----:B------:R-:W-:Y:S02]  /*10660*/  CS2R R26, SRZ ;  /* 0x00000000001a7805 */ /* 0x000fe4000001ff00 */
[----:B------:R-:W-:Y:S02]  /*10670*/  CS2R R84, SRZ ;  /* 0x0000000000547805 */ /* 0x000fe4000001ff00 */
[----:B------:R-:W-:Y:S01]  /*10680*/  CS2R R112, SRZ ;  /* 0x0000000000707805 */ /* 0x000fe2000001ff00 */
[----:B------:R-:W-:Y:S01]  /*10690*/  IMAD.MOV.U32 R46, RZ, RZ, RZ ;  /* 0x000000ffff2e7224 */ /* 0x000fe200078e00ff */
[----:B------:R-:W-:-:S02]  /*106a0*/  CS2R R76, SRZ ;  /* 0x00000000004c7805 */ /* 0x000fc4000001ff00 */
[----:B------:R-:W-:Y:S02]  /*106b0*/  CS2R R92, SRZ ;  /* 0x00000000005c7805 */ /* 0x000fe4000001ff00 */
[----:B------:R-:W-:Y:S02]  /*106c0*/  CS2R R30, SRZ ;  /* 0x00000000001e7805 */ /* 0x000fe4000001ff00 */
[----:B------:R-:W-:Y:S01]  /*106d0*/  CS2R R104, SRZ ;  /* 0x0000000000687805 */ /* 0x000fe2000001ff00 */
[----:B------:R-:W-:Y:S01]  /*106e0*/  IMAD.MOV.U32 R82, RZ, RZ, RZ ;  /* 0x000000ffff527224 */ /* 0x000fe200078e00ff */
[----:B------:R-:W-:Y:S01]  /*106f0*/  CS2R R68, SRZ ;  /* 0x0000000000447805 */ /* 0x000fe2000001ff00 */
[----:B------:R-:W-:Y:S01]  /*10700*/  IMAD.MOV.U32 R91, RZ, RZ, RZ ;  /* 0x000000ffff5b7224 */ /* 0x000fe200078e00ff */
[----:B------:R-:W-:Y:S02]  /*10710*/  CS2R R34, SRZ ;  /* 0x0000000000227805 */ /* 0x000fe4000001ff00 */
[----:B------:R-:W-:-:S02]  /*10720*/  CS2R R60, SRZ ;  /* 0x00000000003c7805 */ /* 0x000fc4000001ff00 */
[----:B------:R-:W-:Y:S02]  /*10730*/  CS2R R96, SRZ ;  /* 0x0000000000607805 */ /* 0x000fe4000001ff00 */
[----:B------:R-:W-:Y:S02]  /*10740*/  MOV R102, RZ ;  /* 0x000000ff00667202 */ /* 0x000fe40000000f00 */
[----:B------:R-:W-:Y:S02]  /*10750*/  CS2R R38, SRZ ;  /* 0x0000000000267805 */ /* 0x000fe4000001ff00 */
[----:B------:R-:W-:Y:S02]  /*10760*/  CS2R R52, SRZ ;  /* 0x0000000000347805 */ /* 0x000fe4000001ff00 */
[----:B------:R-:W-:Y:S02]  /*10770*/  CS2R R88, SRZ ;  /* 0x0000000000587805 */ /* 0x000fe4000001ff00 */
[----:B------:R-:W-:Y:S01]  /*10780*/  CS2R R78, SRZ ;  /* 0x00000000004e7805 */ /* 0x000fe2000001ff00 */
[----:B------:R-:W-:Y:S01]  /*10790*/  IMAD.MOV.U32 R71, RZ, RZ, RZ ;  /* 0x000000ffff477224 */ /* 0x000fe200078e00ff */
[----:B0-----:R-:W-:-:S02]  /*107a0*/  CS2R R44, SRZ ;  /* 0x00000000002c7805 */ /* 0x001fc4000001ff00 */
[----:B-1----:R-:W-:Y:S02]  /*107b0*/  ISETP.NE.AND P1, PT, R0, 0x1, PT ;  /* 0x000000010000780c */ /* 0x002fe40003f25270 */
[----:B------:R-:W-:Y:S02]  /*107c0*/  CS2R R58, SRZ ;  /* 0x00000000003a7805 */ /* 0x000fe4000001ff00 */
[----:B-----5:R-:W-:Y:S02]  /*107d0*/  CS2R R50, SRZ ;  /* 0x0000000000327805 */ /* 0x020fe4000001ff00 */
[----:B------:R-:W-:Y:S02]  /*107e0*/  CS2R R14, SRZ ;  /* 0x00000000000e7805 */ /* 0x000fe4000001ff00 */
[----:B------:R-:W-:Y:S01]  /*107f0*/  CS2R R80, SRZ ;  /* 0x0000000000507805 */ /* 0x000fe2000001ff00 */
[----:B------:R-:W-:Y:S01]  /*10800*/  IMAD.MOV.U32 R86, RZ, RZ, RZ ;  /* 0x000000ffff567224 */ /* 0x000fe200078e00ff */
[----:B------:R-:W-:-:S02]  /*10810*/  CS2R R74, SRZ ;  /* 0x00000000004a7805 */ /* 0x000fc4000001ff00 */
[----:B------:R-:W-:Y:S02]  /*10820*/  CS2R R54, SRZ ;  /* 0x0000000000367805 */ /* 0x000fe4000001ff00 */
[----:B------:R-:W-:Y:S02]  /*10830*/  CS2R R12, SRZ ;  /* 0x00000000000c7805 */ /* 0x000fe4000001ff00 */
[----:B------:R-:W-:Y:S02]  /*10840*/  CS2R R72, SRZ ;  /* 0x0000000000487805 */ /* 0x000fe4000001ff00 */
[----:B------:R-:W-:Y:S02]  /*10850*/  CS2R R10, SRZ ;  /* 0x00000000000a7805 */ /* 0x000fe4000001ff00 */
[----:B------:R-:W-:Y:S02]  /*10860*/  CS2R R64, SRZ ;  /* 0x0000000000407805 */ /* 0x000fe4000001ff00 */
[----:B------:R-:W-:Y:S01]  /*10870*/  CS2R R42, SRZ ;  /* 0x00000000002a7805 */ /* 0x000fe2000001ff00 */
[----:B------:R-:W0:Y:S01]  /*10880*/  @P1 LDC R3, c[0x0][0x44c] ;  /* 0x00011300ff031b82 */ /* 0x000e220000000800 */
[----:B------:R-:W-:-:S02]  /*10890*/  CS2R R100, SRZ ;  /* 0x0000000000647805 */ /* 0x000fc4000001ff00 */
[----:B------:R-:W-:Y:S02]  /*108a0*/  CS2R R108, SRZ ;  /* 0x00000000006c7805 */ /* 0x000fe4000001ff00 */
[----:B------:R-:W-:Y:S02]  /*108b0*/  CS2R R8, SRZ ;  /* 0x0000000000087805 */ /* 0x000fe4000001ff00 */
[----:B------:R-:W-:Y:S02]  /*108c0*/  CS2R R56, SRZ ;  /* 0x0000000000387805 */ /* 0x000fe4000001ff00 */
[----:B------:R-:W-:Y:S02]  /*108d0*/  CS2R R116, SRZ ;  /* 0x0000000000747805 */ /* 0x000fe4000001ff00 */
[----:B------:R-:W-:Y:S02]  /*108e0*/  CS2R R124, SRZ ;  /* 0x00000000007c7805 */ /* 0x000fe4000001ff00 */
[----:B------:R-:W-:Y:S01]  /*108f0*/  CS2R R28, SRZ ;  /* 0x00000000001c7805 */ /* 0x000fe2000001ff00 */
[----:B------:R-:W1:Y:S01]  /*10900*/  @P1 LDC R2, c[0x0][0x450] ;  /* 0x00011400ff021b82 */ /* 0x000e620000000800 */
[----:B------:R-:W-:-:S02]  /*10910*/  CS2R R48, SRZ ;  /* 0x0000000000307805 */ /* 0x000fc4000001ff00 */
[----:B----4-:R-:W-:Y:S02]  /*10920*/  CS2R R40, SRZ ;  /* 0x0000000000287805 */ /* 0x010fe4000001ff00 */
        /* <DEDUP_REMOVED lines=8> */
[----:B--2---:R-:W-:Y:S01]  /*109b0*/  VIADD R0, R4, 0x7f ;  /* 0x0000007f04007836 */ /* 0x004fe20000000000 */
[----:B------:R-:W-:-:S03]  /*109c0*/  CS2R R4, SRZ ;  /* 0x0000000000047805 */ /* 0x000fc6000001ff00 */
[----:B0-----:R-:W-:-:S05]  /*109d0*/  @P1 IMAD.HI.U32 R3, R0, R3, RZ ;  /* 0x0000000300031227 */ /* 0x001fca00078e00ff */
[----:B-1----:R-:W-:Y:S02]  /*109e0*/  @P1 SHF.R.U32.HI R0, RZ, R2, R3 ;  /* 0x00000002ff001219 */ /* 0x002fe40000011603 */
[----:B------:R-:W-:Y:S02]  /*109f0*/  PLOP3.LUT P1, PT, PT, PT, PT, 0x80, 0x0 ;  /* 0x000000000000781c */ /* 0x000fe40003f2f070 */
[----:B------:R-:W-:-:S05]  /*10a00*/  IADD3 R0, R145, R0, RZ ;  /* 0x0000000091007210 */ /* 0x000fca0007ffe0ff */
[----:B------:R-:W-:-:S05]  /*10a10*/  IMAD.HI R0, R0, 0x66666667, RZ ;  /* 0x6666666700007827 */ /* 0x000fca00078e02ff */
[----:B------:R-:W-:-:S04]  /*10a20*/  SHF.R.U32.HI R3, RZ, 0x1f, R0 ;  /* 0x0000001fff037819 */ /* 0x000fc80000011600 */
[----:B------:R-:W-:-:S04]  /*10a30*/  LEA.HI.SX32 R3, R0, R3, 0x1a ;  /* 0x0000000300037211 */ /* 0x000fc800078fd2ff */
[----:B------:R-:W-:-:S04]  /*10a40*/  VIMNMX R146, R146, R3, PT ;  /* 0x0000000392927248 */ /* 0x000fc80003fe0100 */
[----:B------:R-:W-:Y:S01]  /*10a50*/  ISETP.GE.AND P2, PT, R146, 0x1, PT ;  /* 0x000000019200780c */ /* 0x000fe20003f46270 */
[----:B------:R-:W-:-:S12]  /*10a60*/  @P0 BRA `(.L_x_2779) ;  /* 0x00000000000c0947 */ /* 0x000fd80003800000 */
[----:B------:R-:W0:Y:S01]  /*10a70*/  FENCE.VIEW.ASYNC.G ;  /* 0x00000000000073c6 */ /* 0x000e220000000100 */
[----:B------:R-:W-:Y:S05]  /*10a80*/  WARPSYNC.ALL ;  /* 0x0000000000007948 */ /* 0x000fea0003800000 */
[----:B0-----:R-:W-:Y:S06]  /*10a90*/  BAR.ARV 0xc, 0x180 ;  /* 0x0306000000007b1d */ /* 0x001fec0000002000 */
.L_x_2779:
        /* <DEDUP_REMOVED lines=11> */
.L_x_3051:
[----:B-1----:R-:W-:Y:S01]  /*10b50*/  LEA.HI R0, R23, R23, RZ, 0x1 ;  /* 0x0000001717007211 */ /* 0x002fe200078f08ff */
        /* <DEDUP_REMOVED lines=11> */
[----:B------:R-:W-:Y:S01]  /*10c10*/  MOV R4, UR4 ;  /* 0x0000000400047c02 */ /* 0x000fe20008000f00 */
[----:B------:R1:W2:Y:S01]  /*10c20*/  LDC.64 R2, c[0x4][R0] ;  /* 0x0100000000027b82 */ /* 0x0002a20000000a00 */
        /* <DEDUP_REMOVED lines=8> */
[----:B01----:R-:W-:-:S07]  /*10cb0*/  IMAD.MOV.U32 R13, RZ, RZ, RZ ;  /* 0x000000ffff0d7224 */ /* 0x003fce00078e00ff */
[----:B------:R-:W-:-:S07]  /*10cc0*/  LEPC R20, `(.L_x_2782) ;  /* 0x000000001014794e */ /* 0x000fce0000000000 */
[----:B--2---:R-:W-:Y:S05]  /*10cd0*/  CALL.ABS.NOINC R2 ;  /* 0x0000000002007343 */ /* 0x004fea0003c00000 */
.L_x_2782:
        /* <DEDUP_REMOVED lines=17> */
[C---:B------:R-:W-:Y:S02]  /*10df0*/  @P1 IMAD R9, R20.reuse, R9, R4 ;  /* 0x0000000914091224 */ /* 0x040fe400078e0204 */
[----:B------:R-:W-:Y:S01]  /*10e00*/  @P0 IMAD.IADD R3, R3, 0x1, R7 ;  /* 0x0000000103030824 */ /* 0x000fe200078e0207 */
[----:B------:R-:W-:Y:S01]  /*10e10*/  @P1 SHF.R.S32.HI R7, RZ, 0x1f, R22 ;  /* 0x0000001fff071819 */ /* 0x000fe20000011416 */
[----:B------:R-:W-:-:S04]  /*10e20*/  @P1 IMAD.WIDE.U32 R4, R20, R8, RZ ;  /* 0x0000000814041225 */ /* 0x000fc800078e00ff */
[----:B----4-:R-:W-:Y:S01]  /*10e30*/  @P0 IMAD R0, R15, R10, RZ ;  /* 0x0000000a0f000224 */ /* 0x010fe200078e02ff */
[----:B------:R-:W-:Y:S01]  /*10e40*/  @P1 IADD3 R5, R5, R9, RZ ;  /* 0x0000000905051210 */ /* 0x000fe20007ffe0ff */
[----:B0-----:R-:W-:Y:S02]  /*10e50*/  @P1 IMAD R6, R7, R12, RZ ;  /* 0x0000000c07061224 */ /* 0x001fe400078e02ff */
[C---:B------:R-:W-:Y:S02]  /*10e60*/  @P0 IMAD R9, R22.reuse, R11, R0 ;  /* 0x0000000b16090224 */ /* 0x040fe400078e0200 */
        /* <DEDUP_REMOVED lines=29> */
.L_x_2786:
[----:B-1----:R1:W2:Y:S02]  /*11040*/  SYNCS.PHASECHK.TRANS64.TRYWAIT P0, [R18+URZ+0x33400], R3 ;  /* 0x03340003120075a7 */ /* 0x0022a4000800017f */
[----:B--2---:R-:W-:Y:S05]  /*11050*/  @!P0 NANOSLEEP.SYNCS 0x989680 ;  /* 0x009896800000895d */ /* 0x004fea0003900000 */
[----:B------:R-:W2:Y:S02]  /*11060*/  @!P0 SYNCS.PHASECHK.TRANS64 P0, [R18+URZ+0x33400], R3 ;  /* 0x03340003120085a7 */ /* 0x000ea4000800007f */
[----:B--2---:R-:W-:Y:S05]  /*11070*/  @!P0 BRA `(.L_x_2786) ;  /* 0xfffffffc00f08947 */ /* 0x004fea000383ffff */
.L_x_2785:
[----:B------:R-:W-:Y:S05]  /*11080*/  BSYNC B0 ;  /* 0x0000000000007941 */ /* 0x000fea0003800000 */
.L_x_2784:
[----:B------:R-:W-:Y:S05]  /*11090*/  BRA `(.L_x_2787) ;  /* 0x00000070005c7947 */ /* 0x000fea0003800000 */
.L_x_2783:
[----:B------:R-:W-:Y:S01]  /*110a0*/  ULOP3.LUT UP0, URZ, UR48, 0x1bf, URZ, 0xc0, !UPT ;  /* 0x000001bf303f7892 */ /* 0x000fe2000f80c03f */
[----:B------:R-:W-:Y:S01]  /*110b0*/  SHF.R.S32.HI R0, RZ, 0x1f, R133 ;  /* 0x0000001fff007819 */ /* 0x000fe20000011485 */
        /* <DEDUP_REMOVED lines=19> */
[----:B------:R-:W-:Y:S01]  /*111f0*/  MOV R6, UR6 ;  /* 0x0000000600067c02 */ /* 0x000fe20008000f00 */
[----:B------:R-:W-:Y:S01]  /*11200*/  IMAD.U32 R7, RZ, RZ, UR7 ;  /* 0x00000007ff077e24 */ /* 0x000fe2000f8e00ff */
[----:B------:R-:W-:Y:S01]  /*11210*/  MOV R12, 0x1 ;  /* 0x00000001000c7802 */ /* 0x000fe20000000f00 */
[----:B------:R-:W-:-:S02]  /*11220*/  IMAD.U32 R10, RZ, RZ, UR4 ;  /* 0x00000004ff0a7e24 */ /* 0x000fc4000f8e00ff */
[----:B------:R-:W-:Y:S02]  /*11230*/  IMAD.U32 R11, RZ, RZ, UR5 ;  /* 0x00000005ff0b7e24 */ /* 0x000fe4000f8e00ff */
[----:B------:R-:W-:Y:S02]  /*11240*/  IMAD.MOV.U32 R8, RZ, RZ, 0x70 ;  /* 0x00000070ff087424 */ /* 0x000fe400078e00ff */
[----:B0-----:R-:W-:-:S07]  /*11250*/  IMAD.MOV.U32 R13, RZ, RZ, RZ ;  /* 0x000000ffff0d7224 */ /* 0x001fce00078e00ff */
[----:B------:R-:W-:-:S07]  /*11260*/  LEPC R20, `(.L_x_2788) ;  /* 0x000000001014794e */ /* 0x000fce0000000000 */
[----:B-1----:R-:W-:Y:S05]  /*11270*/  CALL.ABS.NOINC R14 ;  /* 0x000000000e007343 */ /* 0x002fea0003c00000 */
.L_x_2788:
[----:B------:R-:W2:Y:S01]  /*11280*/  LDL R59, [R1+0x40] ;  /* 0x00004000013b7983 */ /* 0x000ea20000100800 */
[----:B------:R-:W-:Y:S01]  /*11290*/  ULDC.U8 UR4, c[0x0][0x410] ;  /* 0x0001040000047ab9 */ /* 0x000fe20000000000 */
[----:B------:R-:W0:Y:S01]  /*112a0*/  S2R R20, SR_TID.X ;  /* 0x0000000000147919 */ /* 0x000e220000002100 */
[----:B------:R-:W-:Y:S01]  /*112b0*/  ISETP.NE.AND P0, PT, RZ, UR4, PT ;  /* 0x00000004ff007c0c */ /* 0x000fe2000bf05270 */
[----:B------:R-:W-:Y:S01]  /*112c0*/  BSSY B0, `(.L_x_2789) ;  /* 0x00006ec000007945 */ /* 0x000fe20003800000 */
[C---:B0-----:R-:W-:Y:S02]  /*112d0*/  VIADD R58, R20.reuse, 0xffffff80 ;  /* 0xffffff80143a7836 */ /* 0x041fe40000000000 */
[----:B------:R-:W-:-:S05]  /*112e0*/  VIADD R45, R20, 0xffffff80 ;  /* 0xffffff80142d7836 */ /* 0x000fca0000000000 */
[----:B------:R-:W-:-:S04]  /*112f0*/  LEA.HI R45, R45, R58, RZ, 0x1 ;  /* 0x0000003a2d2d7211 */ /* 0x000fc800078f08ff */
[----:B------:R-:W-:-:S05]  /*11300*/  SHF.R.S32.HI R45, RZ, 0x1, R45 ;  /* 0x00000001ff2d7819 */ /* 0x000fca000001142d */
[----:B--2---:R-:W-:Y:S01]  /*11310*/  IMAD.IADD R20, R45, 0x1, R59 ;  /* 0x000000012d147824 */ /* 0x004fe200078e023b */
[----:B------:R-:W-:Y:S06]  /*11320*/  @!P0 BRA `(.L_x_2790) ;  /* 0x0000003400f48947 */ /* 0x000fec0003800000 */
[----:B------:R-:W0:Y:S01]  /*11330*/  LDC R10, c[0x0][0x448] ;  /* 0x00011200ff0a7b82 */ /* 0x000e220000000800 */
[----:B------:R-:W-:Y:S01]  /*11340*/  MOV R11, R20 ;  /* 0x00000014000b7202 */ /* 0x000fe20000000f00 */
[----:B------:R-:W-:Y:S01]  /*11350*/  IMAD.MOV.U32 R8, RZ, RZ, R26 ;  /* 0x000000ffff087224 */ /* 0x000fe200078e001a */
[----:B------:R-:W-:Y:S01]  /*11360*/  ULDC.64 UR4, c[0x0][0x3f8] ;  /* 0x0000fe0000047ab9 */ /* 0x000fe20000000a00 */
[----:B------:R-:W-:Y:S01]  /*11370*/  IMAD.MOV.U32 R9, RZ, RZ, R31 ;  /* 0x000000ffff097224 */ /* 0x000fe200078e001f */
[----:B------:R-:W-:Y:S01]  /*11380*/  ULDC.64 UR6, c[0x0][0x408] ;  /* 0x0001020000067ab9 */ /* 0x000fe20000000a00 */
[----:B------:R-:W-:Y:S01]  /*11390*/  IMAD.MOV.U32 R6, RZ, RZ, R24 ;  /* 0x000000ffff067224 */ /* 0x000fe200078e0018 */
[----:B------:R-:W-:Y:S01]  /*113a0*/  ULDC.64 UR8, c[0x0][0x400] ;  /* 0x0001000000087ab9 */ /* 0x000fe20000000a00 */
[----:B------:R-:W-:Y:S01]  /*113b0*/  IMAD.MOV.U32 R7, RZ, RZ, R29 ;  /* 0x000000ffff077224 */ /* 0x000fe200078e001d */
        /* <DEDUP_REMOVED lines=23> */
.L_x_3057:
[----:B0-----:R-:W5:Y:S01]  /*11530*/  LDL R5, [R1+0x48] ;  /* 0x0000480001057983 */ /* 0x001f620000100800 */
        /* <DEDUP_REMOVED lines=11> */
[----:B-----5:R-:W-:Y:S01]  /*115f0*/  IMAD R5, R5, R10, RZ ;  /* 0x0000000a05057224 */ /* 0x020fe200078e02ff */
[----:B------:R-:W-:-:S04]  /*11600*/  CS2R R10, SRZ ;  /* 0x00000000000a7805 */ /* 0x000fc8000001ff00 */
[----:B------:R-:W-:Y:S02]  /*11610*/  ISETP.GE.AND P0, PT, R20, R5, PT ;  /* 0x000000051400720c */ /* 0x000fe40003f06270 */
[----:B------:R-:W-:-:S11]  /*11620*/  CS2R R20, SRZ ;  /* 0x0000000000147805 */ /* 0x000fd6000001ff00 */
[----:B------:R-:W-:Y:S05]  /*11630*/  @P0 BRA `(.L_x_2793) ;  /* 0x0000000400080947 */ /* 0x000fea0003800000 */
        /* <DEDUP_REMOVED lines=14> */
[----:B--2---:R-:W-:Y:S02]  /*11720*/  ISETP.GE.AND P4, PT, R15, UR4, PT ;  /* 0x000000040f007c0c */ /* 0x004fe4000bf86270 */
[----:B------:R-:W-:Y:S02]  /*11730*/  SHF.R.S32.HI R9, RZ, 0x1f, R15 ;  /* 0x0000001fff097819 */ /* 0x000fe4000001140f */
[----:B---3--:R-:W-:Y:S02]  /*11740*/  ISETP.GE.AND P3, PT, R46, UR4, PT ;  /* 0x000000042e007c0c */ /* 0x008fe4000bf66270 */
[----:B----4-:R-:W-:-:S07]  /*11750*/  ISETP.GE.AND P2, PT, R43, UR4, PT ;  /* 0x000000042b007c0c */ /* 0x010fce000bf46270 */
[C---:B------:R-:W-:Y:S02]  /*11760*/  @!P4 IADD3 R6, P0, R15.reuse, R3, RZ ;  /* 0x000000030f06c210 */ /* 0x040fe40007f1e0ff */
[----:B------:R-:W-:Y:S02]  /*11770*/  @!P4 IADD3 R8, P1, R15, R14, RZ ;  /* 0x0000000e0f08c210 */ /* 0x000fe40007f3e0ff */
[----:B-1----:R-:W-:-:S03]  /*11780*/  @!P4 IADD3.X R7, R0, R9, RZ, P0, !PT ;  /* 0x000000090007c210 */ /* 0x002fc600007fe4ff */
[----:B------:R-:W-:Y:S01]  /*11790*/  @!P4 IMAD.X R9, R4, 0x1, R9, P1 ;  /* 0x000000010409c824 */ /* 0x000fe200008e0609 */
[----:B------:R-:W-:Y:S01]  /*117a0*/  ISETP.GE.AND P1, PT, R42, UR4, PT ;  /* 0x000000042a007c0c */ /* 0x000fe2000bf26270 */
[----:B------:R-:W5:Y:S01]  /*117b0*/  @!P4 LD.E.64 R32, desc[UR54][R6.64] ;  /* 0x000000360620c980 */ /* 0x000f62000c101b00 */
[----:B------:R-:W-:-:S03]  /*117c0*/  SHF.R.S32.HI R11, RZ, 0x1f, R46 ;  /* 0x0000001fff0b7819 */ /* 0x000fc6000001142e */
[----:B------:R0:W5:Y:S01]  /*117d0*/  @!P4 LD.E.64 R34, desc[UR54][R8.64] ;  /* 0x000000360822c980 */ /* 0x000162000c101b00 */
[CC--:B------:R-:W-:Y:S02]  /*117e0*/  @!P3 IADD3 R12, P4, R46.reuse, R3.reuse, RZ ;  /* 0x000000032e0cb210 */ /* 0x0c0fe40007f9e0ff */
[-C--:B------:R-:W-:Y:S02]  /*117f0*/  @!P3 IADD3 R46, P5, R46, R14.reuse, RZ ;  /* 0x0000000e2e2eb210 */ /* 0x080fe40007fbe0ff */
[----:B------:R-:W-:Y:S01]  /*11800*/  SHF.R.S32.HI R15, RZ, 0x1f, R43 ;  /* 0x0000001fff0f7819 */ /* 0x000fe2000001142b */
[--C-:B------:R-:W-:Y:S01]  /*11810*/  @!P3 IMAD.X R13, R0, 0x1, R11.reuse, P4 ;  /* 0x00000001000db824 */ /* 0x100fe200020e060b */
[----:B------:R-:W-:Y:S01]  /*11820*/  ISETP.GE.AND P0, PT, R226, UR4, PT ;  /* 0x00000004e2007c0c */ /* 0x000fe2000bf06270 */
[----:B------:R-:W-:Y:S01]  /*11830*/  @!P3 IMAD.X R47, R4, 0x1, R11, P5 ;  /* 0x00000001042fb824 */ /* 0x000fe200028e060b */
[CC--:B------:R-:W-:Y:S02]  /*11840*/  @!P2 IADD3 R48, P4, R43.reuse, R3.reuse, RZ ;  /* 0x000000032b30a210 */ /* 0x0c0fe40007f9e0ff */
[----:B------:R-:W-:Y:S01]  /*11850*/  @!P2 IADD3 R50, P5, R43, R14, RZ ;  /* 0x0000000e2b32a210 */ /* 0x000fe20007fbe0ff */
[----:B------:R1:W5:Y:S01]  /*11860*/  @!P3 LD.E.64 R28, desc[UR54][R12.64] ;  /* 0x000000360c1cb980 */ /* 0x000362000c101b00 */
[----:B------:R-:W-:Y:S01]  /*11870*/  SHF.R.S32.HI R21, RZ, 0x1f, R42 ;  /* 0x0000001fff157819 */ /* 0x000fe2000001142a */
[----:B------:R-:W-:Y:S01]  /*11880*/  @!P2 IMAD.X R49, R0, 0x1, R15, P4 ;  /* 0x000000010031a824 */ /* 0x000fe200020e060f */
[----:B------:R-:W-:Y:S01]  /*11890*/  @!P1 IADD3 R52, P4, R42, R3, RZ ;  /* 0x000000032a349210 */ /* 0x000fe20007f9e0ff */
[----:B------:R2:W5:Y:S01]  /*118a0*/  @!P3 LD.E.64 R30, desc[UR54][R46.64] ;  /* 0x000000362e1eb980 */ /* 0x000562000c101b00 */
[----:B------:R-:W-:-:S02]  /*118b0*/  @!P2 IADD3.X R51, R4, R15, RZ, P5, !PT ;  /* 0x0000000f0433a210 */ /* 0x000fc40002ffe4ff */
[-C--:B------:R-:W-:Y:S01]  /*118c0*/  @!P1 IADD3 R54, P5, R42, R14.reuse, RZ ;  /* 0x0000000e2a369210 */ /* 0x080fe20007fbe0ff */
[--C-:B------:R-:W-:Y:S01]  /*118d0*/  @!P1 IMAD.X R53, R0, 0x1, R21.reuse, P4 ;  /* 0x0000000100359824 */ /* 0x100fe200020e0615 */
[----:B------:R-:W-:Y:S02]  /*118e0*/  ISETP.GE.AND P4, PT, R58, UR4, PT ;  /* 0x000000043a007c0c */ /* 0x000fe4000bf86270 */
[----:B0-----:R-:W-:Y:S01]  /*118f0*/  @!P0 SHF.R.S32.HI R9, RZ, 0x1f, R226 ;  /* 0x0000001fff098819 */ /* 0x001fe200000114e2 */
[----:B------:R-:W-:Y:S01]  /*11900*/  @!P1 IMAD.X R55, R4, 0x1, R21, P5 ;  /* 0x0000000104379824 */ /* 0x000fe200028e0615 */
[----:B------:R-:W-:Y:S02]  /*11910*/  @!P0 IADD3 R6, P5, R226, R3, RZ ;  /* 0x00000003e2068210 */ /* 0x000fe40007fbe0ff */
[----:B------:R-:W-:Y:S02]  /*11920*/  SHF.R.S32.HI R11, RZ, 0x1f, R58 ;  /* 0x0000001fff0b7819 */ /* 0x000fe4000001143a */
[----:B-1----:R-:W-:Y:S01]  /*11930*/  CS2R R12, SRZ ;  /* 0x00000000000c7805 */ /* 0x002fe2000001ff00 */
[----:B------:R2:W5:Y:S01]  /*11940*/  @!P2 LD.E.64 R24, desc[UR54][R48.64] ;  /* 0x000000363018a980 */ /* 0x000562000c101b00 */
[----:B------:R-:W-:Y:S01]  /*11950*/  @!P0 IMAD.X R7, R0, 0x1, R9, P5 ;  /* 0x0000000100078824 */ /* 0x000fe200028e0609 */
[----:B------:R-:W-:-:S02]  /*11960*/  @!P0 IADD3 R42, P5, R226, R14, RZ ;  /* 0x0000000ee22a8210 */ /* 0x000fc40007fbe0ff */
[----:B------:R-:W-:Y:S01]  /*11970*/  CS2R R20, SRZ ;  /* 0x0000000000147805 */ /* 0x000fe2000001ff00 */
[----:B------:R2:W5:Y:S02]  /*11980*/  @!P2 LD.E.64 R26, desc[UR54][R50.64] ;  /* 0x00000036321aa980 */ /* 0x000564000c101b00 */
[----:B------:R-:W-:Y:S01]  /*11990*/  @!P0 IMAD.X R43, R4, 0x1, R9, P5 ;  /* 0x00000001042b8824 */ /* 0x000fe200028e0609 */
[----:B------:R-:W-:Y:S02]  /*119a0*/  @!P4 IADD3 R56, P5, R58, R3, RZ ;  /* 0x000000033a38c210 */ /* 0x000fe40007fbe0ff */
[----:B------:R2:W5:Y:S02]  /*119b0*/  @!P1 LD.E.64 R20, desc[UR54][R54.64] ;  /* 0x0000003636149980 */ /* 0x000564000c101b00 */
[----:B------:R-:W-:Y:S02]  /*119c0*/  @!P4 IADD3.X R57, R0, R11, RZ, P5, !PT ;  /* 0x0000000b0039c210 */ /* 0x000fe40002ffe4ff */
[----:B------:R-:W-:-:S02]  /*119d0*/  CS2R R8, SRZ ;  /* 0x0000000000087805 */ /* 0x000fc4000001ff00 */
        /* <DEDUP_REMOVED lines=8> */
.L_x_2793:
[----:B------:R-:W-:Y:S05]  /*11a60*/  BSYNC B1 ;  /* 0x0000000000017941 */ /* 0x000fea0003800000 */
.L_x_2792:
        /* <DEDUP_REMOVED lines=10> */
.L_x_3058:
[----:B------:R-:W-:Y:S05]  /*11b10*/  BSYNC B1 ;  /* 0x0000000000017941 */ /* 0x000fea0003800000 */
.L_x_2794:
[----:B------:R-:W-:Y:S05]  /*11b20*/  @P1 BRA `(.L_x_2796) ;  /* 0x0000006400941947 */ /* 0x000fea0003800000 */
[----:B------:R-:W2:Y:S01]  /*11b30*/  LDL R0, [R1+0x2c] ;  /* 0x00002c0001007983 */ /* 0x000ea20000100800 */
[----:B------:R-:W1:Y:S03]  /*11b40*/  LDC R5, c[0x0][0x3f4] ;  /* 0x0000fd00ff057b82 */ /* 0x000e660000000800 */
[----:B------:R-:W2:Y:S04]  /*11b50*/  LDL R43, [R1+0x30] ;  /* 0x00003000012b7983 */ /* 0x000ea80000100800 */
[----:B------:R-:W2:Y:S04]  /*11b60*/  LDL R42, [R1+0x34] ;  /* 0x00003400012a7983 */ /* 0x000ea80000100800 */
[----:B------:R-:W2:Y:S04]  /*11b70*/  LDL R15, [R1+0x18] ;  /* 0x00001800010f7983 */ /* 0x000ea80000100800 */
[----:B----4-:R-:W4:Y:S04]  /*11b80*/  LDL R14, [R1+0x20] ;  /* 0x00002000010e7983 */ /* 0x010f280000100800 */
[----:B------:R-:W4:Y:S04]  /*11b90*/  LDL R7, [R1+0x24] ;  /* 0x0000240001077983 */ /* 0x000f280000100800 */
[----:B------:R-:W4:Y:S04]  /*11ba0*/  LDL R6, [R1+0x1c] ;  /* 0x00001c0001067983 */ /* 0x000f280000100800 */
[----:B---3--:R-:W3:Y:S01]  /*11bb0*/  LDL R4, [R1+0x28] ;  /* 0x0000280001047983 */ /* 0x008ee20000100800 */
[----:B------:R-:W-:Y:S01]  /*11bc0*/  LEA.HI R40, R41, R40, RZ, 0x2 ;  /* 0x0000002829287211 */ /* 0x000fe200078f10ff */
[----:B------:R-:W-:Y:S01]  /*11bd0*/  BSSY B1, `(.L_x_2797) ;  /* 0x0000089000017945 */ /* 0x000fe20003800000 */
[----:B-1----:R-:W-:-:S02]  /*11be0*/  ISETP.GE.AND P6, PT, R226, R5, PT ;  /* 0x00000005e200720c */ /* 0x002fc40003fc6270 */
[--C-:B0-----:R-:W-:Y:S02]  /*11bf0*/  SHF.R.S32.HI R3, RZ, 0x2, R40.reuse ;  /* 0x00000002ff037819 */ /* 0x101fe40000011428 */
[----:B------:R-:W-:-:S04]  /*11c00*/  SHF.R.S32.HI R40, RZ, 0x1f, R40 ;  /* 0x0000001fff287819 */ /* 0x000fc80000011428 */
[----:B------:R-:W-:-:S04]  /*11c10*/  LEA.HI R40, R40, R3, RZ, 0x2 ;  /* 0x0000000328287211 */ /* 0x000fc800078f10ff */
[----:B------:R-:W-:-:S05]  /*11c20*/  LOP3.LUT R40, R40, 0xfffffffc, RZ, 0xc0, !PT ;  /* 0xfffffffc28287812 */ /* 0x000fca00078ec0ff */
[----:B------:R-:W-:-:S05]  /*11c30*/  IMAD.IADD R40, R3, 0x1, -R40 ;  /* 0x0000000103287824 */ /* 0x000fca00078e0a28 */
[----:B------:R-:W-:Y:S02]  /*11c40*/  LOP3.LUT P0, RZ, R40, 0x2, RZ, 0xc0, !PT ;  /* 0x0000000228ff7812 */ /* 0x000fe4000780c0ff */
[----:B--2---:R-:W-:-:S04]  /*11c50*/  LOP3.LUT R0, R0, 0x10, R16, 0xf8, !PT ;  /* 0x0000001000007812 */ /* 0x004fc800078ef810 */
[----:B------:R-:W-:-:S05]  /*11c60*/  LOP3.LUT R0, R0, R43, RZ, 0x3c, !PT ;  /* 0x0000002b00007212 */ /* 0x000fca00078e3cff */
[----:B------:R-:W-:Y:S01]  /*11c70*/  IMAD.IADD R3, R42, 0x1, R0 ;  /* 0x000000012a037824 */ /* 0x000fe200078e0200 */
[----:B------:R-:W-:-:S04]  /*11c80*/  ISETP.GE.AND P1, PT, R15, R5, PT ;  /* 0x000000050f00720c */ /* 0x000fc80003f26270 */
[----:B------:R-:W-:Y:S02]  /*11c90*/  IADD3 R3, R18, R3, RZ ;  /* 0x0000000312037210 */ /* 0x000fe40007ffe0ff */
[----:B----4-:R-:W-:-:S03]  /*11ca0*/  ISETP.GE.AND P2, PT, R14, R5, PT ;  /* 0x000000050e00720c */ /* 0x010fc60003f46270 */
[----:B------:R-:W-:Y:S01]  /*11cb0*/  VIADD R0, R3, 0x20 ;  /* 0x0000002003007836 */ /* 0x000fe20000000000 */
[-C--:B------:R-:W-:Y:S02]  /*11cc0*/  ISETP.GE.AND P3, PT, R7, R5.reuse, PT ;  /* 0x000000050700720c */ /* 0x080fe40003f66270 */
[-C--:B------:R-:W-:Y:S02]  /*11cd0*/  ISETP.GE.AND P4, PT, R6, R5.reuse, PT ;  /* 0x000000050600720c */ /* 0x080fe40003f86270 */
[----:B---3--:R-:W-:Y:S01]  /*11ce0*/  ISETP.GE.AND P5, PT, R4, R5, PT ;  /* 0x000000050400720c */ /* 0x008fe20003fa6270 */
        /* <DEDUP_REMOVED lines=119> */
.L_x_2798:
[----:B------:R-:W-:Y:S05]  /*12460*/  BSYNC B1 ;  /* 0x0000000000017941 */ /* 0x000fea0003800000 */
.L_x_2797:
        /* <DEDUP_REMOVED lines=125> */
.L_x_2800:
[----:B------:R-:W-:Y:S05]  /*12c40*/  BSYNC B1 ;  /* 0x0000000000017941 */ /* 0x000fea0003800000 */
.L_x_2799:
        /* <DEDUP_REMOVED lines=120> */
.L_x_2802:
[----:B------:R-:W-:Y:S05]  /*133d0*/  BSYNC B1 ;  /* 0x0000000000017941 */ /* 0x000fea0003800000 */
.L_x_2801:
        /* <DEDUP_REMOVED lines=124> */
.L_x_2804:
[----:B------:R-:W-:Y:S05]  /*13ba0*/  BSYNC B1 ;  /* 0x0000000000017941 */ /* 0x000fea0003800000 */
.L_x_2803:
        /* <DEDUP_REMOVED lines=120> */
.L_x_2806:
[----:B------:R-:W-:Y:S05]  /*14330*/  BSYNC B1 ;  /* 0x0000000000017941 */ /* 0x000fea0003800000 */
.L_x_2805:
        /* <DEDUP_REMOVED lines=124> */
.L_x_2790:
        /* <DEDUP_REMOVED lines=13> */
[----:B-1----:R-:W-:-:S04]  /*14bd0*/  @P0 SHF.R.U32.HI R3, RZ, R5, R0 ;  /* 0x00000005ff030219 */ /* 0x002fc80000011600 */
        /* <DEDUP_REMOVED lines=18> */
.L_x_3064:
[----:B------:R-:W5:Y:S01]  /*14d00*/  LDL R0, [R1+0x48] ;  /* 0x0000480001007983 */ /* 0x000f620000100800 */
        /* <DEDUP_REMOVED lines=12> */
[----:B-----5:R-:W-:Y:S01]  /*14dd0*/  IMAD R41, R0, R10, RZ ;  /* 0x0000000a00297224 */ /* 0x020fe200078e02ff */
[----:B------:R-:W-:-:S04]  /*14de0*/  CS2R R10, SRZ ;  /* 0x00000000000a7805 */ /* 0x000fc8000001ff00 */
[----:B------:R-:W-:-:S13]  /*14df0*/  ISETP.GE.AND P0, PT, R20, R41, PT ;  /* 0x000000291400720c */ /* 0x000fda0003f06270 */
[----:B------:R-:W-:Y:S05]  /*14e00*/  @P0 BRA `(.L_x_2809) ;  /* 0x0000000000980947 */ /* 0x000fea0003800000 */
[----:B------:R-:W-:Y:S01]  /*14e10*/  ULDC UR4, c[0x0][0x3f4] ;  /* 0x0000fd0000047ab9 */ /* 0x000fe20000000800 */
[----:B------:R-:W-:Y:S02]  /*14e20*/  CS2R R28, SRZ ;  /* 0x00000000001c7805 */ /* 0x000fe4000001ff00 */
[----:B------:R-:W-:Y:S02]  /*14e30*/  ISETP.GE.AND P1, PT, R224, UR4, PT ;  /* 0x00000004e0007c0c */ /* 0x000fe4000bf26270 */
[----:B------:R-:W-:Y:S02]  /*14e40*/  CS2R R30, SRZ ;  /* 0x00000000001e7805 */ /* 0x000fe4000001ff00 */
[----:B------:R-:W-:Y:S02]  /*14e50*/  ISETP.GE.AND P2, PT, R16, UR4, PT ;  /* 0x0000000410007c0c */ /* 0x000fe4000bf46270 */
[----:B------:R-:W-:Y:S02]  /*14e60*/  CS2R R8, SRZ ;  /* 0x0000000000087805 */ /* 0x000fe4000001ff00 */
[----:B------:R-:W-:-:S02]  /*14e70*/  ISETP.GE.AND P0, PT, R225, UR4, PT ;  /* 0x00000004e1007c0c */ /* 0x000fc4000bf06270 */
[----:B------:R-:W-:Y:S02]  /*14e80*/  CS2R R10, SRZ ;  /* 0x00000000000a7805 */ /* 0x000fe4000001ff00 */
[----:B------:R-:W-:Y:S02]  /*14e90*/  CS2R R32, SRZ ;  /* 0x0000000000207805 */ /* 0x000fe4000001ff00 */
[----:B------:R-:W-:Y:S01]  /*14ea0*/  CS2R R34, SRZ ;  /* 0x0000000000227805 */ /* 0x000fe2000001ff00 */
[----:B------:R-:W-:Y:S02]  /*14eb0*/  @!P1 IMAD.SHL.U32 R48, R228, 0x10, RZ ;  /* 0x00000010e4309824 */ /* 0x000fe400078e00ff */
[----:B--2---:R-:W-:-:S04]  /*14ec0*/  @!P2 IADD3 R42, P3, R16, R5, RZ ;  /* 0x00000005102aa210 */ /* 0x004fc80007f7e0ff */
[----:B------:R-:W-:Y:S02]  /*14ed0*/  @!P0 SHF.L.U32 R50, R229, 0x4, RZ ;  /* 0x00000004e5328819 */ /* 0x000fe400000006ff */
[----:B------:R-:W-:Y:S01]  /*14ee0*/  @!P1 SHF.R.S32.HI R0, RZ, 0x1f, R48 ;  /* 0x0000001fff009819 */ /* 0x000fe20000011430 */
[C---:B-1----:R-:W-:Y:S01]  /*14ef0*/  @!P2 IMAD.X R43, R3.reuse, 0x1, R17, P3 ;  /* 0x00000001032ba824 */ /* 0x042fe200018e0611 */
[C---:B------:R-:W-:Y:S02]  /*14f00*/  @!P1 IADD3 R46, P5, R48.reuse, R5, RZ ;  /* 0x00000005302e9210 */ /* 0x040fe40007fbe0ff */
[----:B----4-:R-:W-:Y:S02]  /*14f10*/  @!P1 IADD3 R48, P4, R48, R21, RZ ;  /* 0x0000001530309210 */ /* 0x010fe40007f9e0ff */
[----:B------:R-:W-:Y:S01]  /*14f20*/  @!P0 IADD3 R20, P3, R50, R5, RZ ;  /* 0x0000000532148210 */ /* 0x000fe20007f7e0ff */
[----:B------:R-:W-:Y:S01]  /*14f30*/  @!P1 IMAD.X R47, R3, 0x1, R0, P5 ;  /* 0x00000001032f9824 */ /* 0x000fe200028e0600 */
[----:B------:R-:W-:Y:S01]  /*14f40*/  @!P0 SHF.R.S32.HI R6, RZ, 0x1f, R50 ;  /* 0x0000001fff068819 */ /* 0x000fe20000011432 */
[----:B---3--:R-:W-:Y:S01]  /*14f50*/  @!P1 IMAD.X R49, R7, 0x1, R0, P4 ;  /* 0x0000000107319824 */ /* 0x008fe200020e0600 */
[----:B------:R-:W-:-:S02]  /*14f60*/  @!P2 IADD3 R4, P4, R16, R21, RZ ;  /* 0x000000151004a210 */ /* 0x000fc40007f9e0ff */
[----:B------:R-:W-:Y:S02]  /*14f70*/  CS2R R12, SRZ ;  /* 0x00000000000c7805 */ /* 0x000fe4000001ff00 */
[----:B------:R-:W-:Y:S02]  /*14f80*/  @!P0 IADD3 R50, P5, R50, R21, RZ ;  /* 0x0000001532328210 */ /* 0x000fe40007fbe0ff */
[----:B------:R-:W-:Y:S02]  /*14f90*/  CS2R R14, SRZ ;  /* 0x00000000000e7805 */ /* 0x000fe4000001ff00 */
[----:B------:R-:W-:Y:S02]  /*14fa0*/  CS2R R36, SRZ ;  /* 0x0000000000247805 */ /* 0x000fe4000001ff00 */
[----:B------:R-:W-:Y:S02]  /*14fb0*/  CS2R R38, SRZ ;  /* 0x0000000000267805 */ /* 0x000fe4000001ff00 */
[----:B------:R-:W-:-:S02]  /*14fc0*/  CS2R R24, SRZ ;  /* 0x0000000000187805 */ /* 0x000fc4000001ff00 */
[----:B------:R-:W-:Y:S01]  /*14fd0*/  CS2R R26, SRZ ;  /* 0x00000000001a7805 */ /* 0x000fe2000001ff00 */
[----:B------:R-:W-:Y:S01]  /*14fe0*/  @!P0 IMAD.X R21, R3, 0x1, R6, P3 ;  /* 0x0000000103158824 */ /* 0x000fe200018e0606 */
[C---:B------:R-:W-:Y:S01]  /*14ff0*/  @!P0 IADD3.X R51, R7.reuse, R6, RZ, P5, !PT ;  /* 0x0000000607338210 */ /* 0x040fe20002ffe4ff */
[----:B------:R-:W-:Y:S01]  /*15000*/  @!P2 IMAD.X R5, R7, 0x1, R17, P4 ;  /* 0x000000010705a824 */ /* 0x000fe200020e0611 */
[----:B------:R0:W5:Y:S04]  /*15010*/  @!P2 LD.E.128 R28, desc[UR54][R42.64] ;  /* 0x000000362a1ca980 */ /* 0x000168000c101d00 */
[----:B------:R0:W5:Y:S04]  /*15020*/  @!P2 LD.E.128 R8, desc[UR54][R4.64] ;  /* 0x000000360408a980 */ /* 0x000168000c101d00 */
[----:B------:R0:W5:Y:S04]  /*15030*/  @!P1 LD.E.128 R32, desc[UR54][R46.64] ;  /* 0x000000362e209980 */ /* 0x000168000c101d00 */
[----:B------:R0:W5:Y:S04]  /*15040*/  @!P1 LD.E.128 R12, desc[UR54][R48.64] ;  /* 0x00000036300c9980 */ /* 0x000168000c101d00 */
[----:B------:R0:W5:Y:S04]  /*15050*/  @!P0 LD.E.128 R36, desc[UR54][R20.64] ;  /* 0x0000003614248980 */ /* 0x000168000c101d00 */
[----:B------:R0:W5:Y:S02]  /*15060*/  @!P0 LD.E.128 R24, desc[UR54][R50.64] ;  /* 0x0000003632188980 */ /* 0x000164000c101d00 */
.L_x_2809:
[----:B------:R-:W-:Y:S05]  /*15070*/  BSYNC B1 ;  /* 0x0000000000017941 */ /* 0x000fea0003800000 */
.L_x_2808:
[----:B------:R-:W3:Y:S01]  /*15080*/  LDL R0, [R1+0x40] ;  /* 0x0000400001007983 */ /* 0x000ee20000100800 */
[----:B------:R-:W-:Y:S01]  /*15090*/  ULEA.HI UR4, UR37, UR37, URZ, 0x1 ;  /* 0x0000002525047291 */ /* 0x000fe2000f8f083f */
[----:B------:R-:W-:Y:S01]  /*150a0*/  BSSY B1, `(.L_x_2810) ;  /* 0x000000e000017945 */ /* 0x000fe20003800000 */
[----:B0-----:R-:W2:Y:S02]  /*150b0*/  S2R R4, SR_TID.X ;  /* 0x0000000000047919 */ /* 0x001ea40000002100 */
[----:B------:R-:W-:-:S04]  /*150c0*/  ULOP3.LUT UR4, UR4, 0xfffffffe, URZ, 0xc0, !UPT ;  /* 0xfffffffe04047892 */ /* 0x000fc8000f8ec03f */
[----:B------:R-:W-:-:S06]  /*150d0*/  UIADD3 UR4, UR37, -UR4, URZ ;  /* 0x8000000425047290 */ /* 0x000fcc000fffe03f */
[----:B-1----:R-:W-:-:S05]  /*150e0*/  IMAD.U32 R3, RZ, RZ, UR4 ;  /* 0x00000004ff037e24 */ /* 0x002fca000f8e00ff */
[----:B------:R-:W-:-:S04]  /*150f0*/  SHF.L.U32 R3, R3, 0x1f, RZ ;  /* 0x0000001f03037819 */ /* 0x000fc800000006ff */
[----:B------:R-:W0:Y:S01]  /*15100*/  SYNCS.PHASECHK.TRANS64.TRYWAIT P0, [R18+URZ+0x33400], R3 ;  /* 0x03340003120075a7 */ /* 0x000e22000800017f */
[C---:B--2---:R-:W-:Y:S02]  /*15110*/  VIADD R5, R4.reuse, 0xffffff80 ;  /* 0xffffff8004057836 */ /* 0x044fe40000000000 */
[----:B------:R-:W-:-:S05]  /*15120*/  VIADD R4, R4, 0xffffff80 ;  /* 0xffffff8004047836 */ /* 0x000fca0000000000 */
[----:B------:R-:W-:-:S04]  /*15130*/  LEA.HI R4, R4, R5, RZ, 0x1 ;  /* 0x0000000504047211 */ /* 0x000fc800078f08ff */
[----:B------:R-:W-:Y:S02]  /*15140*/  SHF.R.S32.HI R4, RZ, 0x1, R4 ;  /* 0x00000001ff047819 */ /* 0x000fe40000011404 */
[----:B---3--:R-:W-:-:S04]  /*15150*/  VIADDMNMX R0, R41, -R0, 0x80, PT ;  /* 0x0000008029007446 */ /* 0x008fc80003800900 */
[----:B------:R-:W-:Y:S01]  /*15160*/  ISETP.GE.AND P1, PT, R4, R0, PT ;  /* 0x000000000400720c */ /* 0x000fe20003f26270 */
[----:B0-----:R-:W-:-:S12]  /*15170*/  @!P0 BRA `(.L_x_2811) ;  /* 0x000001cc00d08947 */ /* 0x001fd80003800000 */
.L_x_3065:
[----:B------:R-:W-:Y:S05]  /*15180*/  BSYNC B1 ;  /* 0x0000000000017941 */ /* 0x000fea0003800000 */
.L_x_2810:
[----:B------:R-:W-:Y:S05]  /*15190*/  @P1 BRA `(.L_x_2796) ;  /* 0x0000002c00f81947 */ /* 0x000fea0003800000 */
[----:B------:R1:W5:Y:S01]  /*151a0*/  LDL R69, [R1+0x2c] ;  /* 0x00002c0001457983 */ /* 0x0003620000100800 */
[----:B0-----:R-:W0:Y:S03]  /*151b0*/  LDC R3, c[0x0][0x3f4] ;  /* 0x0000fd00ff037b82 */ /* 0x001e260000000800 */
[----:B------:R1:W5:Y:S04]  /*151c0*/  LDL R68, [R1+0x30] ;  /* 0x0000300001447983 */ /* 0x0003680000100800 */
[----:B------:R1:W5:Y:S01]  /*151d0*/  LDL R67, [R1+0x34] ;  /* 0x0000340001437983 */ /* 0x0003620000100800 */
[----:B------:R-:W-:Y:S01]  /*151e0*/  BSSY B1, `(.L_x_2812) ;  /* 0x00000ff000017945 */ /* 0x000fe20003800000 */
[----:B0-----:R-:W-:-:S02]  /*151f0*/  ISETP.GE.AND P0, PT, R16, R3, PT ;  /* 0x000000031000720c */ /* 0x001fc40003f06270 */
[-C--:B------:R-:W-:Y:S02]  /*15200*/  ISETP.GE.AND P1, PT, R224, R3.reuse, PT ;  /* 0x00000003e000720c */ /* 0x080fe40003f26270 */
[----:B------:R-:W-:-:S09]  /*15210*/  ISETP.GE.AND P2, PT, R225, R3, PT ;  /* 0x00000003e100720c */ /* 0x000fd20003f46270 */
[----:B-1----:R-:W-:Y:S05]  /*15220*/  @P0 BRA `(.L_x_2813) ;  /* 0x0000000c00e80947 */ /* 0x002fea0003800000 */
[----:B------:R-:W2:Y:S01]  /*15230*/  LDL R70, [R1+0x6c] ;  /* 0x00006c0001467983 */ /* 0x000ea20000100800 */
[----:B------:R-:W-:Y:S02]  /*15240*/  LEA.HI R0, R40, R40, RZ, 0x1 ;  /* 0x0000002828007211 */ /* 0x000fe400078f08ff */
[----:B-----5:R-:W-:Y:S02]  /*15250*/  LOP3.LUT R4, R28, 0xff, RZ, 0xc0, !PT ;  /* 0x000000ff1c047812 */ /* 0x020fe400078ec0ff */
[----:B------:R-:W-:Y:S02]  /*15260*/  LOP3.LUT R5, R0, 0xfffffffe, RZ, 0xc0, !PT ;  /* 0xfffffffe00057812 */ /* 0x000fe400078ec0ff */
[----:B------:R-:W-:Y:S02]  /*15270*/  SHF.R.U32.HI R0, RZ, 0x8, R28 ;  /* 0x00000008ff007819 */ /* 0x000fe4000001161c */
[----:B------:R-:W-:Y:S02]  /*15280*/  IADD3 R40, R40, -R5, RZ ;  /* 0x8000000528287210 */ /* 0x000fe40007ffe0ff */
[----:B------:R-:W-:-:S02]  /*15290*/  LOP3.LUT R5, R0, 0xff, RZ, 0xc0, !PT ;  /* 0x000000ff00057812 */ /* 0x000fc400078ec0ff */
[----:B------:R-:W-:Y:S02]  /*152a0*/  LEA.HI R0, R3, R40, RZ, 0x1c ;  /* 0x0000002803007211 */ /* 0x000fe400078fe0ff */
[----:B------:R-:W-:Y:S02]  /*152b0*/  PRMT R45, R5, 0x7604, R4 ;  /* 0x00007604052d7816 */ /* 0x000fe40000000004 */
[----:B------:R-:W-:Y:S02]  /*152c0*/  SHF.R.U32.HI R20, RZ, 0x8, R30 ;  /* 0x00000008ff147819 */ /* 0x000fe4000001161e */
[----:B------:R-:W-:Y:S02]  /*152d0*/  SHF.R.S32.HI R5, RZ, 0x1f, R0 ;  /* 0x0000001fff057819 */ /* 0x000fe40000011400 */
[----:B----4-:R-:W-:Y:S02]  /*152e0*/  LOP3.LUT R21, R30, 0xff, RZ, 0xc0, !PT ;  /* 0x000000ff1e157812 */ /* 0x010fe400078ec0ff */
[----:B------:R-:W-:-:S02]  /*152f0*/  LOP3.LUT R40, R20, 0xff, RZ, 0xc0, !PT ;  /* 0x000000ff14287812 */ /* 0x000fc400078ec0ff */
[----:B------:R-:W-:Y:S01]  /*15300*/  LEA.HI R5, R5, R0, RZ, 0x2 ;  /* 0x0000000005057211 */ /* 0x000fe200078f10ff */
[----:B------:R-:W-:Y:S01]  /*15310*/  IMAD.SHL.U32 R0, R0, 0x10, RZ ;  /* 0x0000001000007824 */ /* 0x000fe200078e00ff */
[----:B------:R-:W-:Y:S02]  /*15320*/  SHF.R.U32.HI R7, RZ, 0x8, R29 ;  /* 0x00000008ff077819 */ /* 0x000fe4000001161d */
[----:B------:R-:W-:Y:S01]  /*15330*/  PRMT R47, R40, 0x7604, R21 ;  /* 0x00007604282f7816 */ /* 0x000fe20000000015 */
[----:B------:R-:W-:Y:S01]  /*15340*/  IMAD.SHL.U32 R5, R5, 0x800, RZ ;  /* 0x0000080005057824 */ /* 0x000fe200078e00ff */
[----:B------:R-:W-:Y:S02]  /*15350*/  SHF.R.U32.HI R21, RZ, 0x8, R8 ;  /* 0x00000008ff157819 */ /* 0x000fe40000011608 */
[----:B------:R-:W-:Y:S02]  /*15360*/  LOP3.LUT R0, R69, 0x30, R0, 0xf8, !PT ;  /* 0x0000003045007812 */ /* 0x000fe400078ef800 */
[----:B------:R-:W-:-:S02]  /*15370*/  LOP3.LUT R6, R29, 0xff, RZ, 0xc0, !PT ;  /* 0x000000ff1d067812 */ /* 0x000fc400078ec0ff */
[----:B------:R-:W-:Y:S02]  /*15380*/  LOP3.LUT R7, R7, 0xff, RZ, 0xc0, !PT ;  /* 0x000000ff07077812 */ /* 0x000fe400078ec0ff */
[----:B------:R-:W-:Y:S02]  /*15390*/  LOP3.LUT R41, R21, 0xff, RZ, 0xc0, !PT ;  /* 0x000000ff15297812 */ /* 0x000fe400078ec0ff */
[----:B------:R-:W-:Y:S02]  /*153a0*/  LOP3.LUT R21, R0, R68, RZ, 0x3c, !PT ;  /* 0x0000004400157212 */ /* 0x000fe400078e3cff */
[----:B------:R-:W-:Y:S02]  /*153b0*/  PRMT R20, R7, 0x7604, R6 ;  /* 0x0000760407147816 */ /* 0x000fe40000000006 */
[----:B------:R-:W-:Y:S02]  /*153c0*/  LOP3.LUT R0, R5, 0xffffe000, RZ, 0xc0, !PT ;  /* 0xffffe00005007812 */ /* 0x000fe400078ec0ff */
[----:B------:R-:W-:-:S02]  /*153d0*/  SHF.R.U32.HI R7, RZ, 0x8, R31 ;  /* 0x00000008ff077819 */ /* 0x000fc4000001161f */
[----:B------:R-:W-:Y:S02]  /*153e0*/  IADD3 R21, R21, R67, R0 ;  /* 0x0000004315157210 */ /* 0x000fe40007ffe000 */
[----:B------:R-:W-:Y:S02]  /*153f0*/  LOP3.LUT R4, R31, 0xff, RZ, 0xc0, !PT ;  /* 0x000000ff1f047812 */ /* 0x000fe400078ec0ff */
[----:B------:R-:W-:Y:S01]  /*15400*/  LOP3.LUT R6, R8, 0xff, RZ, 0xc0, !PT ;  /* 0x000000ff08067812 */ /* 0x000fe200078ec0ff */
[----:B------:R-:W-:Y:S01]  /*15410*/  IMAD.IADD R0, R18, 0x1, R21 ;  /* 0x0000000112007824 */ /* 0x000fe200078e0215 */
[----:B------:R-:W-:Y:S02]  /*15420*/  LOP3.LUT R7, R7, 0xff, RZ, 0xc0, !PT ;  /* 0x000000ff07077812 */ /* 0x000fe400078ec0ff */
[----:B------:R-:W-:Y:S02]  /*15430*/  SHF.R.U32.HI R40, RZ, 0x8, R9 ;  /* 0x00000008ff287819 */ /* 0x000fe40000011609 */
[----:B------:R-:W-:-:S02]  /*15440*/  PRMT R46, R7, 0x7604, R4 ;  /* 0x00007604072e7816 */ /* 0x000fc40000000004 */
[----:B------:R-:W-:Y:S02]  /*15450*/  PRMT R53, R41, 0x7604, R6 ;  /* 0x0000760429357816 */ /* 0x000fe40000000006 */
[----:B------:R-:W-:Y:S02]  /*15460*/  LOP3.LUT R21, R40, 0xff, RZ, 0xc0, !PT ;  /* 0x000000ff28157812 */ /* 0x000fe400078ec0ff */
[----:B------:R-:W0:Y:S01]  /*15470*/  LDS.128 R40, [R0+0x1e200] ;  /* 0x01e2000000287984 */ /* 0x000e220000000c00 */
[----:B------:R-:W-:Y:S02]  /*15480*/  LOP3.LUT R48, R9, 0xff, RZ, 0xc0, !PT ;  /* 0x000000ff09307812 */ /* 0x000fe400078ec0ff */
[----:B------:R-:W-:Y:S02]  /*15490*/  SHF.R.U32.HI R50, RZ, 0x8, R10 ;  /* 0x00000008ff327819 */ /* 0x000fe4000001160a */
[----:B------:R-:W-:Y:S02]  /*154a0*/  PRMT R48, R21, 0x7604, R48 ;  /* 0x0000760415307816 */ /* 0x000fe40000000030 */
[----:B------:R-:W-:-:S02]  /*154b0*/  LOP3.LUT R49, R10, 0xff, RZ, 0xc0, !PT ;  /* 0x000000ff0a317812 */ /* 0x000fc400078ec0ff */
[----:B------:R-:W-:Y:S02]  /*154c0*/  LOP3.LUT R50, R50, 0xff, RZ, 0xc0, !PT ;  /* 0x000000ff32327812 */ /* 0x000fe400078ec0ff */
[----:B------:R-:W-:Y:S02]  /*154d0*/  SHF.R.U32.HI R21, RZ, 0x10, R29 ;  /* 0x00000010ff157819 */ /* 0x000fe4000001161d */
[----:B------:R-:W-:Y:S02]  /*154e0*/  SHF.R.U32.HI R55, RZ, 0x10, R9 ;  /* 0x00000010ff377819 */ /* 0x000fe40000011609 */
[----:B------:R-:W-:Y:S01]  /*154f0*/  SHF.R.U32.HI R52, RZ, 0x8, R11 ;  /* 0x00000008ff347819 */ /* 0x000fe2000001160b */
[----:B------:R-:W-:Y:S01]  /*15500*/  IMAD.U32 R21, R21, 0x10000, RZ ;  /* 0x0001000015157824 */ /* 0x000fe200078e00ff */
[----:B------:R-:W-:Y:S01]  /*15510*/  PRMT R57, R50, 0x7604, R49 ;  /* 0x0000760432397816 */ /* 0x000fe20000000031 */
[----:B------:R-:W-:Y:S01]  /*15520*/  IMAD.U32 R55, R55, 0x10000, RZ ;  /* 0x0001000037377824 */ /* 0x000fe200078e00ff */
[----:B------:R-:W-:-:S02]  /*15530*/  SHF.R.U32.HI R49, RZ, 0x10, R31 ;  /* 0x00000010ff317819 */ /* 0x000fc4000001161f */
[----:B------:R-:W-:Y:S02]  /*15540*/  SHF.R.U32.HI R59, RZ, 0x10, R11 ;  /* 0x00000010ff3b7819 */ /* 0x000fe4000001160b */
[----:B------:R-:W-:Y:S02]  /*15550*/  LOP3.LUT R51, R11, 0xff, RZ, 0xc0, !PT ;  /* 0x000000ff0b337812 */ /* 0x000fe400078ec0ff */
[----:B------:R-:W-:Y:S01]  /*15560*/  LOP3.LUT R52, R52, 0xff, RZ, 0xc0, !PT ;  /* 0x000000ff34347812 */ /* 0x000fe200078ec0ff */
[----:B------:R-:W-:Y:S01]  /*15570*/  IMAD.U32 R59, R59, 0x10000, RZ ;  /* 0x000100003b3b7824 */ /* 0x000fe200078e00ff */
[----:B------:R-:W-:Y:S02]  /*15580*/  SHF.L.U32 R49, R49, 0x10, RZ ;  /* 0x0000001031317819 */ /* 0x000fe400000006ff */
[----:B------:R-:W-:Y:S02]  /*15590*/  LOP3.LUT R21, R20, 0xff0000, R21, 0xf8, !PT ;  /* 0x00ff000014157812 */ /* 0x000fe400078ef815 */
[----:B------:R-:W-:-:S02]  /*155a0*/  LOP3.LUT R45, R45, 0xff0000, R28, 0xf8, !PT ;  /* 0x00ff00002d2d7812 */ /* 0x000fc400078ef81c */
[----:B------:R-:W-:Y:S02]  /*155b0*/  LOP3.LUT R55, R48, 0xff0000, R55, 0xf8, !PT ;  /* 0x00ff000030377812 */ /* 0x000fe400078ef837 */
[----:B------:R-:W-:Y:S02]  /*155c0*/  LOP3.LUT R53, R53, 0xff0000, R8, 0xf8, !PT ;  /* 0x00ff000035357812 */ /* 0x000fe400078ef808 */
[----:B------:R-:W-:Y:S02]  /*155d0*/  PRMT R52, R52, 0x7604, R51 ;  /* 0x0000760434347816 */ /* 0x000fe40000000033 */
[----:B------:R-:W-:Y:S02]  /*155e0*/  LOP3.LUT R51, R46, 0xff0000, R49, 0xf8, !PT ;  /* 0x00ff00002e337812 */ /* 0x000fe400078ef831 */
[----:B------:R-:W-:Y:S02]  /*155f0*/  LOP3.LUT R48, R45, 0xff000000, R28, 0xf8, !PT ;  /* 0xff0000002d307812 */ /* 0x000fe400078ef81c */
[----:B------:R-:W-:-:S02]  /*15600*/  LOP3.LUT R49, R21, 0xff000000, R29, 0xf8, !PT ;  /* 0xff00000015317812 */ /* 0x000fc400078ef81d */
[----:B------:R-:W-:Y:S02]  /*15610*/  LOP3.LUT R55, R55, 0xff000000, R9, 0xf8, !PT ;  /* 0xff00000037377812 */ /* 0x000fe400078ef809 */
[----:B------:R-:W-:Y:S02]  /*15620*/  LOP3.LUT R53, R53, 0xff000000, R8, 0xf8, !PT ;  /* 0xff00000035357812 */ /* 0x000fe400078ef808 */
[----:B------:R-:W-:Y:S02]  /*15630*/  LOP3.LUT R59, R52, 0xff0000, R59, 0xf8, !PT ;  /* 0x00ff0000343b7812 */ /* 0x000fe400078ef83b */
[----:B------:R-:W-:Y:S02]  /*15640*/  LOP3.LUT R57, R57, 0xff0000, R10, 0xf8, !PT ;  /* 0x00ff000039397812 */ /* 0x000fe400078ef80a */
[----:B------:R-:W-:Y:S02]  /*15650*/  LOP3.LUT R52, R51, 0xff000000, R31, 0xf8, !PT ;  /* 0xff00000033347812 */ /* 0x000fe400078ef81f */
[----:B------:R-:W-:-:S02]  /*15660*/  F2FP.F16.E4M3.UNPACK_B R51, R55 ;  /* 0x00000037ff33723e */ /* 0x000fc400020006ff */
[----:B------:R-:W-:Y:S02]  /*15670*/  F2FP.F16.E4M3.UNPACK_B R31, R49 ;  /* 0x00000031ff1f723e */ /* 0x000fe400020006ff */
[----:B------:R-:W-:Y:S01]  /*15680*/  LOP3.LUT R56, R57, 0xff000000, R10, 0xf8, !PT ;  /* 0xff00000039387812 */ /* 0x000fe200078ef80a */
[----:B------:R-:W-:Y:S01]  /*15690*/  HADD2.F32 R54, -RZ, R51.H0_H0 ;  /* 0x20000033ff367230 */ /* 0x000fe20000004100 */
[----:B------:R-:W-:Y:S01]  /*156a0*/  LOP3.LUT R59, R59, 0xff000000, R11, 0xf8, !PT ;  /* 0xff0000003b3b7812 */ /* 0x000fe200078ef80b */
[----:B------:R-:W-:Y:S01]  /*156b0*/  HADD2.F32 R50, -RZ, R31.H0_H0 ;  /* 0x2000001fff327230 */ /* 0x000fe20000004100 */
[--C-:B------:R-:W-:Y:S02]  /*156c0*/  LOP3.LUT R47, R47, 0xff0000, R30.reuse, 0xf8, !PT ;  /* 0x00ff00002f2f7812 */ /* 0x100fe400078ef81e */
[----:B------:R-:W-:Y:S02]  /*156d0*/  F2FP.F16.E4M3.UNPACK_B R55, R55.H1 ;  /* 0x00000037ff37723e */ /* 0x000fe400030006ff */
[----:B------:R-:W-:-:S02]  /*156e0*/  LOP3.LUT R20, R47, 0xff000000, R30, 0xf8, !PT ;  /* 0xff0000002f147812 */ /* 0x000fc400078ef81e */
[-C--:B0-----:R-:W-:Y:S02]  /*156f0*/  F2FP.F16.E4M3.UNPACK_B R46, R43.reuse ;  /* 0x0000002bff2e723e */ /* 0x081fe400020006ff */
[----:B------:R-:W-:Y:S02]  /*15700*/  F2FP.F16.E4M3.UNPACK_B R47, R43.H1 ;  /* 0x0000002bff2f723e */ /* 0x000fe400030006ff */
[-C--:B------:R-:W-:Y:S02]  /*15710*/  F2FP.F16.E4M3.UNPACK_B R43, R42.reuse ;  /* 0x0000002aff2b723e */ /* 0x080fe400020006ff */
[----:B------:R-:W-:Y:S02]  /*15720*/  F2FP.F16.E4M3.UNPACK_B R45, R42.H1 ;  /* 0x0000002aff2d723e */ /* 0x000fe400030006ff */
[----:B------:R-:W-:Y:S02]  /*15730*/  F2FP.F16.E4M3.UNPACK_B R49, R49.H1 ;  /* 0x00000031ff31723e */ /* 0x000fe400030006ff */
[----:B------:R-:W-:-:S02]  /*15740*/  F2FP.F16.E4M3.UNPACK_B R30, R40 ;  /* 0x00000028ff1e723e */ /* 0x000fc400020006ff */
[----:B------:R-:W-:Y:S01]  /*15750*/  F2FP.F16.E4M3.UNPACK_B R40, R40.H1 ;  /* 0x00000028ff28723e */ /* 0x000fe200030006ff */
[----:B--2---:R-:W0:Y:S02]  /*15760*/  LDS.128 R4, [R70+0x1e200] ;  /* 0x01e2000046047984 */ /* 0x004e240000000c00 */
[-C--:B0-----:R-:W-:Y:S02]  /*15770*/  F2FP.F16.E4M3.UNPACK_B R28, R7.reuse ;  /* 0x00000007ff1c723e */ /* 0x081fe400020006ff */
[----:B------:R-:W-:Y:S02]  /*15780*/  F2FP.F16.E4M3.UNPACK_B R29, R7.H1 ;  /* 0x00000007ff1d723e */ /* 0x000fe400030006ff */
[-C--:B------:R-:W-:Y:S02]  /*15790*/  F2FP.F16.E4M3.UNPACK_B R7, R4.reuse ;  /* 0x00000004ff07723e */ /* 0x080fe400020006ff */
[----:B------:R-:W-:Y:S02]  /*157a0*/  F2FP.F16.E4M3.UNPACK_B R8, R4.H1 ;  /* 0x00000004ff08723e */ /* 0x000fe400030006ff */
[----:B------:R-:W-:-:S02]  /*157b0*/  F2FP.F16.E4M3.UNPACK_B R4, R6 ;  /* 0x00000006ff04723e */ /* 0x000fc400020006ff */
[----:B------:R-:W-:Y:S02]  /*157c0*/  F2FP.F16.E4M3.UNPACK_B R21, R6.H1 ;  /* 0x00000006ff15723e */ /* 0x000fe400030006ff */
[----:B------:R-:W-:Y:S02]  /*157d0*/  F2FP.F16.E4M3.UNPACK_B R6, R41 ;  /* 0x00000029ff06723e */ /* 0x000fe400020006ff */
[-C--:B------:R-:W-:Y:S02]  /*157e0*/  F2FP.F16.E4M3.UNPACK_B R10, R5.reuse ;  /* 0x00000005ff0a723e */ /* 0x080fe400020006ff */
[----:B------:R-:W-:Y:S01]  /*157f0*/  F2FP.F16.E4M3.UNPACK_B R11, R5.H1 ;  /* 0x00000005ff0b723e */ /* 0x000fe200030006ff */
[----:B------:R-:W-:Y:S01]  /*15800*/  HADD2.F32 R5, -RZ, R6.H0_H0 ;  /* 0x20000006ff057230 */ /* 0x000fe20000004100 */
[----:B------:R-:W-:Y:S01]  /*15810*/  F2FP.F16.E4M3.UNPACK_B R41, R41.H1 ;  /* 0x00000029ff29723e */ /* 0x000fe200030006ff */
[--C-:B------:R-:W-:Y:S02]  /*15820*/  HADD2.F32 R9, -RZ, R10.reuse.H0_H0 ;  /* 0x2000000aff097230 */ /* 0x100fe40000004100 */
[----:B------:R-:W-:-:S02]  /*15830*/  HADD2.F32 R10, -RZ, R10.H1_H1 ;  /* 0x3000000aff0a7230 */ /* 0x000fc40000004100 */
[C---:B------:R-:W-:Y:S01]  /*15840*/  FMUL.FTZ R58, R5.reuse, R54 ;  /* 0x00000036053a7220 */ /* 0x040fe20000410000 */
[-C--:B------:R-:W-:Y:S01]  /*15850*/  FMUL.FTZ R57, R5, R50.reuse ;  /* 0x0000003205397220 */ /* 0x080fe20000410000 */
[----:B------:R-:W-:Y:S02]  /*15860*/  HADD2.F32 R42, -RZ, R41.H0_H0 ;  /* 0x20000029ff2a7230 */ /* 0x000fe40000004100 */
[C---:B------:R-:W-:Y:S01]  /*15870*/  FFMA.FTZ R5, R9.reuse, R50, -R58 ;  /* 0x0000003209057223 */ /* 0x040fe2000001083a */
[----:B------:R-:W-:Y:S01]  /*15880*/  FFMA.FTZ R9, R9, R54, R57 ;  /* 0x0000003609097223 */ /* 0x000fe20000010039 */
[----:B------:R-:W-:Y:S02]  /*15890*/  HADD2.F32 R50, -RZ, R31.H1_H1 ;  /* 0x3000001fff327230 */ /* 0x000fe40000004100 */
[----:B------:R-:W-:Y:S02]  /*158a0*/  HADD2.F32 R54, -RZ, R51.H1_H1 ;  /* 0x30000033ff367230 */ /* 0x000fe40000004100 */
[----:B------:R-:W-:-:S02]  /*158b0*/  HADD2.F32 R31, -RZ, R6.H1_H1 ;  /* 0x30000006ff1f7230 */ /* 0x000fc40000004100 */
[----:B------:R-:W-:Y:S02]  /*158c0*/  HADD2.F32 R57, -RZ, R55.H0_H0 ;  /* 0x20000037ff397230 */ /* 0x000fe40000004100 */
[----:B------:R-:W-:Y:S02]  /*158d0*/  HADD2.F32 R51, -RZ, R49.H0_H0 ;  /* 0x20000031ff337230 */ /* 0x000fe40000004100 */
[C---:B------:R-:W-:Y:S01]  /*158e0*/  FMUL.FTZ R61, R31.reuse, R54 ;  /* 0x000000361f3d7220 */ /* 0x040fe20000410000 */
[----:B------:R-:W-:Y:S02]  /*158f0*/  HADD2.F32 R6, -RZ, R11.H0_H0 ;  /* 0x2000000bff067230 */ /* 0x000fe40000004100 */
[C---:B------:R-:W-:Y:S01]  /*15900*/  FMUL.FTZ R63, R42.reuse, R57 ;  /* 0x000000392a3f7220 */ /* 0x040fe20000410000 */
[-C--:B------:R-:W-:Y:S01]  /*15910*/  FMUL.FTZ R31, R31, R50.reuse ;  /* 0x000000321f1f7220 */ /* 0x080fe20000410000 */
[-C--:B------:R-:W-:Y:S01]  /*15920*/  FMUL.FTZ R42, R42, R51.reuse ;  /* 0x000000332a2a7220 */ /* 0x080fe20000410000 */
        /* <DEDUP_REMOVED lines=10> */
[----:B------:R-:W-:-:S02]  /*159d0*/  HADD2.F32 R41, -RZ, R41.H1_H1 ;  /* 0x30000029ff297230 */ /* 0x000fc40000004100 */
[----:B------:R-:W-:Y:S02]  /*159e0*/  HADD2.F32 R55, -RZ, R51.H0_H0 ;  /* 0x20000033ff377230 */ /* 0x000fe40000004100 */
[----:B------:R-:W-:Y:S02]  /*159f0*/  HADD2.F32 R10, -RZ, R46.H0_H0 ;  /* 0x2000002eff0a7230 */ /* 0x000fe40000004100 */
[C---:B------:R-:W-:Y:S01]  /*15a00*/  FMUL.FTZ R60, R41.reuse, R50 ;  /* 0x00000032293c7220 */ /* 0x040fe20000410000 */
[----:B------:R-:W-:Y:S02]  /*15a10*/  HADD2.F32 R49, -RZ, R31.H0_H0 ;  /* 0x2000001fff317230 */ /* 0x000fe40000004100 */
[----:B------:R-:W-:Y:S01]  /*15a20*/  FMUL.FTZ R41, R41, R42 ;  /* 0x0000002a29297220 */ /* 0x000fe20000410000 */
[----:B------:R-:W-:Y:S02]  /*15a30*/  HADD2.F32 R11, -RZ, R11.H1_H1 ;  /* 0x3000000bff0b7230 */ /* 0x000fe40000004100 */
[----:B------:R-:W-:Y:S01]  /*15a40*/  FMUL.FTZ R61, R10, R55 ;  /* 0x000000370a3d7220 */ /* 0x000fe20000410000 */
[----:B------:R-:W-:-:S02]  /*15a50*/  HADD2.F32 R6, -RZ, R28.H0_H0 ;  /* 0x2000001cff067230 */ /* 0x000fc40000004100 */
[-C--:B------:R-:W-:Y:S01]  /*15a60*/  FMUL.FTZ R10, R10, R49.reuse ;  /* 0x000000310a0a7220 */ /* 0x080fe20000410000 */
[----:B------:R-:W-:Y:S02]  /*15a70*/  HADD2.F32 R51, -RZ, R51.H1_H1 ;  /* 0x30000033ff337230 */ /* 0x000fe40000004100 */
[C---:B------:R-:W-:Y:S01]  /*15a80*/  FFMA.FTZ R50, R11.reuse, R50, R41 ;  /* 0x000000320b327223 */ /* 0x040fe20000010029 */
[----:B------:R-:W-:Y:S02]  /*15a90*/  HADD2.F32 R46, -RZ, R46.H1_H1 ;  /* 0x3000002eff2e7230 */ /* 0x000fe40000004100 */
[C---:B------:R-:W-:Y:S01]  /*15aa0*/  FFMA.FTZ R61, R6.reuse, R49, -R61 ;  /* 0x00000031063d7223 */ /* 0x040fe2000001083d */
[----:B------:R-:W-:Y:S02]  /*15ab0*/  HADD2.F32 R31, -RZ, R31.H1_H1 ;  /* 0x3000001fff1f7230 */ /* 0x000fe40000004100 */
[----:B------:R-:W-:Y:S01]  /*15ac0*/  FFMA.FTZ R55, R6, R55, R10 ;  /* 0x0000003706377223 */ /* 0x000fe2000001000a */
[----:B------:R-:W-:Y:S01]  /*15ad0*/  FFMA.FTZ R60, R11, R42, -R60 ;  /* 0x0000002a0b3c7223 */ /* 0x000fe2000001083c */
[----:B------:R-:W-:-:S02]  /*15ae0*/  HADD2.F32 R28, -RZ, R28.H1_H1 ;  /* 0x3000001cff1c7230 */ /* 0x000fc40000004100 */
[C---:B------:R-:W-:Y:S01]  /*15af0*/  FMUL.FTZ R49, R46.reuse, R51 ;  /* 0x000000332e317220 */ /* 0x040fe20000410000 */
[----:B------:R-:W-:Y:S02]  /*15b00*/  HADD2.F32 R41, -RZ, R59.H0_H0 ;  /* 0x2000003bff297230 */ /* 0x000fe40000004100 */
[-C--:B------:R-:W-:Y:S01]  /*15b10*/  FMUL.FTZ R46, R46, R31.reuse ;  /* 0x0000001f2e2e7220 */ /* 0x080fe20000410000 */
[----:B------:R-:W-:Y:S02]  /*15b20*/  HADD2.F32 R10, -RZ, R47.H0_H0 ;  /* 0x2000002fff0a7230 */ /* 0x000fe40000004100 */
[C---:B------:R-:W-:Y:S01]  /*15b30*/  FFMA.FTZ R62, R28.reuse, R31, -R49 ;  /* 0x0000001f1c3e7223 */ /* 0x040fe20000010831 */
[----:B------:R-:W-:Y:S02]  /*15b40*/  HADD2.F32 R11, -RZ, R52.H0_H0 ;  /* 0x20000034ff0b7230 */ /* 0x000fe40000004100 */
[----:B------:R-:W-:Y:S01]  /*15b50*/  FFMA.FTZ R64, R28, R51, R46 ;  /* 0x000000331c407223 */ /* 0x000fe2000001002e */
[----:B------:R-:W-:-:S02]  /*15b60*/  HADD2.F32 R6, -RZ, R29.H0_H0 ;  /* 0x2000001dff067230 */ /* 0x000fc40000004100 */
[C---:B------:R-:W-:Y:S01]  /*15b70*/  FMUL.FTZ R65, R10.reuse, R41 ;  /* 0x000000290a417220 */ /* 0x040fe20000410000 */
[----:B------:R-:W-:Y:S01]  /*15b80*/  F2FP.F16.E4M3.UNPACK_B R28, R53.H1 ;  /* 0x00000035ff1c723e */ /* 0x000fe200030006ff */
[-C--:B------:R-:W-:Y:S01]  /*15b90*/  FMUL.FTZ R10, R10, R11.reuse ;  /* 0x0000000b0a0a7220 */ /* 0x080fe20000410000 */
[----:B------:R-:W-:Y:S02]  /*15ba0*/  HADD2.F32 R52, -RZ, R52.H1_H1 ;  /* 0x30000034ff347230 */ /* 0x000fe40000004100 */
[C---:B------:R-:W-:Y:S01]  /*15bb0*/  FFMA.FTZ R65, R6.reuse, R11, -R65 ;  /* 0x0000000b06417223 */ /* 0x040fe20000010841 */
[----:B------:R-:W-:Y:S02]  /*15bc0*/  HADD2.F32 R42, -RZ, R59.H1_H1 ;  /* 0x3000003bff2a7230 */ /* 0x000fe40000004100 */
[----:B------:R-:W-:Y:S01]  /*15bd0*/  FFMA.FTZ R66, R6, R41, R10 ;  /* 0x0000002906427223 */ /* 0x000fe2000001000a */
[-C--:B------:R-:W-:Y:S01]  /*15be0*/  F2FP.F16.E4M3.UNPACK_B R11, R48.reuse.H1 ;  /* 0x00000030ff0b723e */ /* 0x080fe200030006ff */
[----:B------:R-:W-:Y:S01]  /*15bf0*/  HADD2.F32 R47, -RZ, R47.H1_H1 ;  /* 0x3000002fff2f7230 */ /* 0x000fe20000004100 */
[----:B------:R-:W-:Y:S01]  /*15c00*/  F2FP.F16.E4M3.UNPACK_B R53, R53 ;  /* 0x00000035ff35723e */ /* 0x000fe200020006ff */
[----:B------:R-:W-:Y:S01]  /*15c10*/  HADD2.F32 R41, -RZ, R28.H0_H0 ;  /* 0x2000001cff297230 */ /* 0x000fe20000004100 */
[----:B------:R-:W-:Y:S01]  /*15c20*/  F2FP.F16.E4M3.UNPACK_B R48, R48 ;  /* 0x00000030ff30723e */ /* 0x000fe200020006ff */
[----:B------:R-:W-:-:S02]  /*15c30*/  HADD2.F32 R10, -RZ, R40.H0_H0 ;  /* 0x20000028ff0a7230 */ /* 0x000fc40000004100 */
[C---:B------:R-:W-:Y:S01]  /*15c40*/  FMUL.FTZ R46, R47.reuse, R42 ;  /* 0x0000002a2f2e7220 */ /* 0x040fe20000410000 */
[----:B------:R-:W-:Y:S02]  /*15c50*/  HADD2.F32 R31, -RZ, R11.H0_H0 ;  /* 0x2000000bff1f7230 */ /* 0x000fe40000004100 */
[----:B------:R-:W-:Y:S01]  /*15c60*/  FMUL.FTZ R49, R47, R52 ;  /* 0x000000342f317220 */ /* 0x000fe20000410000 */
[----:B------:R-:W-:Y:S02]  /*15c70*/  HADD2.F32 R6, -RZ, R8.H0_H0 ;  /* 0x20000008ff067230 */ /* 0x000fe40000004100 */
[C---:B------:R-:W-:Y:S01]  /*15c80*/  FMUL.FTZ R47, R10.reuse, R41 ;  /* 0x000000290a2f7220 */ /* 0x040fe20000410000 */
[----:B------:R-:W-:Y:S02]  /*15c90*/  HADD2.F32 R29, -RZ, R29.H1_H1 ;  /* 0x3000001dff1d7230 */ /* 0x000fe40000004100 */
[----:B------:R-:W-:Y:S01]  /*15ca0*/  FMUL.FTZ R10, R10, R31 ;  /* 0x0000001f0a0a7220 */ /* 0x000fe20000410000 */
[----:B------:R-:W-:-:S02]  /*15cb0*/  HADD2.F32 R40, -RZ, R40.H1_H1 ;  /* 0x30000028ff287230 */ /* 0x000fc40000004100 */
[C---:B------:R-:W-:Y:S01]  /*15cc0*/  FFMA.FTZ R47, R6.reuse, R31, -R47 ;  /* 0x0000001f062f7223 */ /* 0x040fe2000001082f */
[----:B------:R-:W-:Y:S02]  /*15cd0*/  HADD2.F32 R31, -RZ, R28.H1_H1 ;  /* 0x3000001cff1f7230 */ /* 0x000fe40000004100 */
[C---:B------:R-:W-:Y:S01]  /*15ce0*/  FFMA.FTZ R59, R29.reuse, R42, R49 ;  /* 0x0000002a1d3b7223 */ /* 0x040fe20000010031 */
[----:B------:R-:W-:Y:S02]  /*15cf0*/  HADD2.F32 R11, -RZ, R11.H1_H1 ;  /* 0x3000000bff0b7230 */ /* 0x000fe40000004100 */
[----:B------:R-:W-:Y:S01]  /*15d00*/  FFMA.FTZ R42, R6, R41, R10 ;  /* 0x00000029062a7223 */ /* 0x000fe2000001000a */
[----:B------:R-:W-:Y:S02]  /*15d10*/  HADD2.F32 R8, -RZ, R8.H1_H1 ;  /* 0x30000008ff087230 */ /* 0x000fe40000004100 */
[C---:B------:R-:W-:Y:S01]  /*15d20*/  FMUL.FTZ R41, R40.reuse, R31 ;  /* 0x0000001f28297220 */ /* 0x040fe20000410000 */
[----:B------:R-:W-:Y:S01]  /*15d30*/  FFMA.FTZ R52, R29, R52, -R46 ;  /* 0x000000341d347223 */ /* 0x000fe2000001082e */
[----:B------:R-:W-:Y:S01]  /*15d40*/  FMUL.FTZ R6, R40, R11 ;  /* 0x0000000b28067220 */ /* 0x000fe20000410000 */
[----:B------:R-:W-:-:S02]  /*15d50*/  HADD2.F32 R29, -RZ, R53.H0_H0 ;  /* 0x20000035ff1d7230 */ /* 0x000fc40000004100 */
[C---:B------:R-:W-:Y:S01]  /*15d60*/  FFMA.FTZ R40, R8.reuse, R11, -R41 ;  /* 0x0000000b08287223 */ /* 0x040fe20000010829 */
[----:B------:R-:W-:Y:S02]  /*15d70*/  HADD2.F32 R10, -RZ, R30.H0_H0 ;  /* 0x2000001eff0a7230 */ /* 0x000fe40000004100 */
[----:B------:R-:W-:Y:S01]  /*15d80*/  FFMA.FTZ R49, R8, R31, R6 ;  /* 0x0000001f08317223 */ /* 0x000fe20000010006 */
[----:B------:R-:W-:Y:S01]  /*15d90*/  HADD2.F32 R11, -RZ, R48.H0_H0 ;  /* 0x20000030ff0b7230 */ /* 0x000fe20000004100 */
[----:B------:R-:W-:Y:S01]  /*15da0*/  F2FP.SATFINITE.E4M3.F32.PACK_AB_MERGE_C R60, R60, R63, RZ ;  /* 0x0000003f3c3c723e */ /* 0x000fe200048070ff */
        /* <DEDUP_REMOVED lines=21> */
[----:B------:R-:W-:Y:S01]  /*15f00*/  FMUL.FTZ R51, R8, R29 ;  /* 0x0000001d08337220 */ /* 0x000fe20000410000 */
[----:B------:R-:W-:Y:S01]  /*15f10*/  HADD2.F32 R6, -RZ, R21.H0_H0 ;  /* 0x20000015ff067230 */ /* 0x000fe20000004100 */
[----:B------:R-:W-:Y:S01]  /*15f20*/  F2FP.SATFINITE.E4M3.F32.PACK_AB_MERGE_C R50, R50, R57, RZ ;  /* 0x000000393232723e */ /* 0x000fe200048070ff */
[----:B------:R-:W-:Y:S02]  /*15f30*/  HADD2.F32 R28, -RZ, R11.H1_H1 ;  /* 0x3000000bff1c7230 */ /* 0x000fe40000004100 */
[----:B------:R-:W-:Y:S01]  /*15f40*/  FMUL.FTZ R11, R8, R7 ;  /* 0x00000007080b7220 */ /* 0x000fe20000410000 */
[----:B------:R-:W-:-:S02]  /*15f50*/  HADD2.F32 R45, -RZ, R45.H1_H1 ;  /* 0x3000002dff2d7230 */ /* 0x000fc40000004100 */
[----:B------:R-:W-:Y:S01]  /*15f60*/  FFMA.FTZ R51, R6, R7, -R51 ;  /* 0x0000000706337223 */ /* 0x000fe20000010833 */
[----:B------:R-:W-:Y:S01]  /*15f70*/  HADD2.F32 R21, -RZ, R21.H1_H1 ;  /* 0x30000015ff157230 */ /* 0x000fe20000004100 */
[----:B------:R-:W-:Y:S01]  /*15f80*/  F2FP.SATFINITE.E4M3.F32.PACK_AB_MERGE_C R5, R58, R5, R60 ;  /* 0x000000053a05723e */ /* 0x000fe2000480703c */
[C---:B------:R-:W-:Y:S01]  /*15f90*/  FMUL.FTZ R8, R45.reuse, R28 ;  /* 0x0000001c2d087220 */ /* 0x040fe20000410000 */
[-C--:B------:R-:W-:Y:S01]  /*15fa0*/  FMUL.FTZ R7, R45, R10.reuse ;  /* 0x0000000a2d077220 */ /* 0x080fe20000410000 */
[----:B------:R-:W-:Y:S01]  /*15fb0*/  FFMA.FTZ R45, R6, R29, R11 ;  /* 0x0000001d062d7223 */ /* 0x000fe2000001000b */
[----:B------:R-:W-:Y:S02]  /*15fc0*/  HADD2.F32 R6, -RZ, R4.H0_H0 ;  /* 0x20000004ff067230 */ /* 0x000fe40000004100 */
[C---:B------:R-:W-:Y:S01]  /*15fd0*/  FFMA.FTZ R46, R21.reuse, R10, -R8 ;  /* 0x0000000a152e7223 */ /* 0x040fe20000010808 */
[----:B------:R-:W-:Y:S01]  /*15fe0*/  FFMA.FTZ R28, R21, R28, R7 ;  /* 0x0000001c151c7223 */ /* 0x000fe20000010007 */
[----:B------:R-:W-:Y:S01]  /*15ff0*/  HADD2.F32 R10, -RZ, R56.H0_H0 ;  /* 0x20000038ff0a7230 */ /* 0x000fe20000004100 */
[----:B------:R-:W-:Y:S01]  /*16000*/  F2FP.SATFINITE.E4M3.F32.PACK_AB_MERGE_C R9, R54, R9, R50 ;  /* 0x000000093609723e */ /* 0x000fe20004807032 */
[----:B------:R-:W-:Y:S01]  /*16010*/  HADD2.F32 R7, -RZ, R43.H0_H0 ;  /* 0x2000002bff077230 */ /* 0x000fe20000004100 */
[----:B------:R-:W-:Y:S01]  /*16020*/  F2FP.SATFINITE.E4M3.F32.PACK_AB_MERGE_C R46, R46, R51, RZ ;  /* 0x000000332e2e723e */ /* 0x000fe200048070ff */
[----:B------:R-:W-:Y:S01]  /*16030*/  HADD2.F32 R8, -RZ, R20.H0_H0 ;  /* 0x20000014ff087230 */ /* 0x000fe20000004100 */
[----:B------:R-:W-:Y:S01]  /*16040*/  F2FP.SATFINITE.E4M3.F32.PACK_AB_MERGE_C R28, R28, R45, RZ ;  /* 0x0000002d1c1c723e */ /* 0x000fe200048070ff */
[----:B------:R-:W-:-:S02]  /*16050*/  HADD2.F32 R56, -RZ, R56.H1_H1 ;  /* 0x30000038ff387230 */ /* 0x000fc40000004100 */
[C---:B------:R-:W-:Y:S01]  /*16060*/  FMUL.FTZ R11, R7.reuse, R10 ;  /* 0x0000000a070b7220 */ /* 0x040fe20000410000 */
[----:B------:R-:W-:Y:S02]  /*16070*/  HADD2.F32 R43, -RZ, R43.H1_H1 ;  /* 0x3000002bff2b7230 */ /* 0x000fe40000004100 */
[-C--:B------:R-:W-:Y:S01]  /*16080*/  FMUL.FTZ R7, R7, R8.reuse ;  /* 0x0000000807077220 */ /* 0x080fe20000410000 */
[----:B------:R-:W-:Y:S02]  /*16090*/  HADD2.F32 R20, -RZ, R20.H1_H1 ;  /* 0x30000014ff147230 */ /* 0x000fe40000004100 */
[C---:B------:R-:W-:Y:S01]  /*160a0*/  FFMA.FTZ R21, R6.reuse, R8, -R11 ;  /* 0x0000000806157223 */ /* 0x040fe2000001080b */
[----:B------:R-:W-:Y:S02]  /*160b0*/  HADD2.F32 R4, -RZ, R4.H1_H1 ;  /* 0x30000004ff047230 */ /* 0x000fe40000004100 */
[C---:B------:R-:W-:Y:S01]  /*160c0*/  FMUL.FTZ R29, R43.reuse, R56 ;  /* 0x000000382b1d7220 */ /* 0x040fe20000410000 */
[----:B------:R-:W-:Y:S01]  /*160d0*/  FFMA.FTZ R10, R6, R10, R7 ;  /* 0x0000000a060a7223 */ /* 0x000fe20000010007 */
[-C--:B------:R-:W-:Y:S01]  /*160e0*/  FMUL.FTZ R43, R43, R20.reuse ;  /* 0x000000142b2b7220 */ /* 0x080fe20000410000 */
[----:B------:R-:W-:Y:S01]  /*160f0*/  F2FP.SATFINITE.E4M3.F32.PACK_AB_MERGE_C R7, R52, R65, RZ ;  /* 0x000000413407723e */ /* 0x000fe200048070ff */
[C---:B------:R-:W-:Y:S01]  /*16100*/  FFMA.FTZ R6, R4.reuse, R20, -R29 ;  /* 0x0000001404067223 */ /* 0x040fe2000001081d */
[----:B------:R-:W-:Y:S01]  /*16110*/  F2FP.SATFINITE.E4M3.F32.PACK_AB_MERGE_C R11, R59, R66, RZ ;  /* 0x000000423b0b723e */ /* 0x000fe200048070ff */
[----:B------:R-:W-:Y:S01]  /*16120*/  FFMA.FTZ R43, R4, R56, R43 ;  /* 0x00000038042b7223 */ /* 0x000fe2000001002b */
[----:B------:R-:W-:-:S02]  /*16130*/  F2FP.SATFINITE.E4M3.F32.PACK_AB_MERGE_C R4, R40, R47, RZ ;  /* 0x0000002f2804723e */ /* 0x000fc400048070ff */
[----:B------:R-:W-:Y:S02]  /*16140*/  F2FP.SATFINITE.E4M3.F32.PACK_AB_MERGE_C R8, R49, R42, RZ ;  /* 0x0000002a3108723e */ /* 0x000fe400048070ff */
[----:B------:R-:W-:Y:S02]  /*16150*/  F2FP.SATFINITE.E4M3.F32.PACK_AB_MERGE_C R7, R62, R61, R7 ;  /* 0x0000003d3e07723e */ /* 0x000fe40004807007 */
[----:B------:R-:W-:Y:S02]  /*16160*/  F2FP.SATFINITE.E4M3.F32.PACK_AB_MERGE_C R4, R48, R31, R4 ;  /* 0x0000001f3004723e */ /* 0x000fe40004807004 */
[----:B------:R-:W-:Y:S02]  /*16170*/  F2FP.SATFINITE.E4M3.F32.PACK_AB_MERGE_C R6, R6, R21, R46 ;  /* 0x000000150606723e */ /* 0x000fe4000480702e */
[----:B------:R-:W-:Y:S02]  /*16180*/  F2FP.SATFINITE.E4M3.F32.PACK_AB_MERGE_C R11, R64, R55, R11 ;  /* 0x00000037400b723e */ /* 0x000fe4000480700b */
[----:B------:R-:W-:Y:S01]  /*16190*/  F2FP.SATFINITE.E4M3.F32.PACK_AB_MERGE_C R8, R30, R41, R8 ;  /* 0x000000291e08723e */ /* 0x000fe20004807008 */
[----:B------:R0:W-:Y:S01]  /*161a0*/  STS.128 [R70+0x1e200], R4 ;  /* 0x01e2000446007388 */ /* 0x0001e20000000c00 */
[----:B------:R-:W-:-:S05]  /*161b0*/  F2FP.SATFINITE.E4M3.F32.PACK_AB_MERGE_C R10, R43, R10, R28 ;  /* 0x0000000a2b0a723e */ /* 0x000fca000480701c */
[----:B------:R0:W-:Y:S02]  /*161c0*/  STS.128 [R0+0x1e200], R8 ;  /* 0x01e2000800007388 */ /* 0x0001e40000000c00 */
.L_x_2813:
[----:B------:R-:W-:Y:S05]  /*161d0*/  BSYNC B1 ;  /* 0x0000000000017941 */ /* 0x000fea0003800000 */
.L_x_2812:
[----:B------:R-:W-:Y:S04]  /*161e0*/  BSSY B1, `(.L_x_2814) ;  /* 0x0000101000017945 */ /* 0x000fe80003800000 */
[----:B------:R-:W-:Y:S05]  /*161f0*/  @P1 BRA `(.L_x_2815) ;  /* 0x0000000c00fc1947 */ /* 0x000fea0003800000 */
[----:B------:R-:W2:Y:S01]  /*16200*/  LDL R61, [R1+0x68] ;  /* 0x00006800013d7983 */ /* 0x000ea20000100800 */
[----:B0----5:R-:W-:Y:S02]  /*16210*/  SHF.R.U32.HI R0, RZ, 0x8, R32 ;  /* 0x00000008ff007819 */ /* 0x021fe40000011620 */
[----:B------:R-:W-:Y:S02]  /*16220*/  LOP3.LUT R5, R32, 0xff, RZ, 0xc0, !PT ;  /* 0x000000ff20057812 */ /* 0x000fe400078ec0ff */
[----:B------:R-:W-:Y:S02]  /*16230*/  LOP3.LUT R4, R0, 0xff, RZ, 0xc0, !PT ;  /* 0x000000ff00047812 */ /* 0x000fe400078ec0ff */
[----:B------:R-:W-:Y:S02]  /*16240*/  LEA.HI R0, R3, R228, RZ, 0x1c ;  /* 0x000000e403007211 */ /* 0x000fe400078fe0ff */
[----:B----4-:R-:W-:Y:S02]  /*16250*/  PRMT R21, R4, 0x7604, R5 ;  /* 0x0000760404157816 */ /* 0x010fe40000000005 */
[----:B------:R-:W-:-:S02]  /*16260*/  SHF.R.U32.HI R6, RZ, 0x8, R33 ;  /* 0x00000008ff067819 */ /* 0x000fc40000011621 */
[----:B------:R-:W-:Y:S02]  /*16270*/  SHF.R.S32.HI R5, RZ, 0x1f, R0 ;  /* 0x0000001fff057819 */ /* 0x000fe40000011400 */
[----:B------:R-:W-:Y:S02]  /*16280*/  LOP3.LUT R7, R33, 0xff, RZ, 0xc0, !PT ;  /* 0x000000ff21077812 */ /* 0x000fe400078ec0ff */
[----:B------:R-:W-:Y:S02]  /*16290*/  LOP3.LUT R6, R6, 0xff, RZ, 0xc0, !PT ;  /* 0x000000ff06067812 */ /* 0x000fe400078ec0ff */
[----:B------:R-:W-:Y:S01]  /*162a0*/  LEA.HI R5, R5, R0, RZ, 0x2 ;  /* 0x0000000005057211 */ /* 0x000fe200078f10ff */
[----:B------:R-:W-:Y:S01]  /*162b0*/  IMAD.SHL.U32 R0, R0, 0x10, RZ ;  /* 0x0000001000007824 */ /* 0x000fe200078e00ff */
[----:B------:R-:W-:Y:S02]  /*162c0*/  PRMT R29, R6, 0x7604, R7 ;  /* 0x00007604061d7816 */ /* 0x000fe40000000007 */
[----:B------:R-:W-:Y:S01]  /*162d0*/  SHF.R.U32.HI R6, RZ, 0x8, R35 ;  /* 0x00000008ff067819 */ /* 0x000fe20000011623 */
[----:B------:R-:W-:Y:S01]  /*162e0*/  IMAD.SHL.U32 R5, R5, 0x800, RZ ;  /* 0x0000080005057824 */ /* 0x000fe200078e00ff */
[----:B------:R-:W-:-:S02]  /*162f0*/  LOP3.LUT R0, R69, 0x30, R0, 0xf8, !PT ;  /* 0x0000003045007812 */ /* 0x000fc400078ef800 */
[----:B------:R-:W-:Y:S02]  /*16300*/  LOP3.LUT R9, R35, 0xff, RZ, 0xc0, !PT ;  /* 0x000000ff23097812 */ /* 0x000fe400078ec0ff */
[----:B------:R-:W-:Y:S02]  /*16310*/  LOP3.LUT R6, R6, 0xff, RZ, 0xc0, !PT ;  /* 0x000000ff06067812 */ /* 0x000fe400078ec0ff */
[----:B------:R-:W-:Y:S02]  /*16320*/  SHF.R.U32.HI R8, RZ, 0x8, R12 ;  /* 0x00000008ff087819 */ /* 0x000fe4000001160c */
[----:B------:R-:W-:Y:S02]  /*16330*/  LOP3.LUT R0, R0, R68, RZ, 0x3c, !PT ;  /* 0x0000004400007212 */ /* 0x000fe400078e3cff */
[----:B------:R-:W-:Y:S02]  /*16340*/  LOP3.LUT R5, R5, 0xffffe000, RZ, 0xc0, !PT ;  /* 0xffffe00005057812 */ /* 0x000fe400078ec0ff */
[----:B------:R-:W-:-:S02]  /*16350*/  PRMT R41, R6, 0x7604, R9 ;  /* 0x0000760406297816 */ /* 0x000fc40000000009 */
[----:B------:R-:W-:Y:S02]  /*16360*/  LOP3.LUT R11, R12, 0xff, RZ, 0xc0, !PT ;  /* 0x000000ff0c0b7812 */ /* 0x000fe400078ec0ff */
[----:B------:R-:W-:Y:S02]  /*16370*/  LOP3.LUT R8, R8, 0xff, RZ, 0xc0, !PT ;  /* 0x000000ff08087812 */ /* 0x000fe400078ec0ff */
[----:B------:R-:W-:Y:S02]  /*16380*/  IADD3 R9, R0, R67, R5 ;  /* 0x0000004300097210 */ /* 0x000fe40007ffe005 */
[----:B------:R-:W-:Y:S02]  /*16390*/  SHF.R.U32.HI R0, RZ, 0x8, R13 ;  /* 0x00000008ff007819 */ /* 0x000fe4000001160d */
[----:B------:R-:W-:Y:S02]  /*163a0*/  PRMT R45, R8, 0x7604, R11 ;  /* 0x00007604082d7816 */ /* 0x000fe4000000000b */
[----:B------:R-:W-:-:S02]  /*163b0*/  LOP3.LUT R11, R13, 0xff, RZ, 0xc0, !PT ;  /* 0x000000ff0d0b7812 */ /* 0x000fc400078ec0ff */
[----:B------:R-:W-:Y:S02]  /*163c0*/  SHF.R.U32.HI R8, RZ, 0x8, R14 ;  /* 0x00000008ff087819 */ /* 0x000fe4000001160e */
[----:B------:R-:W-:Y:S02]  /*163d0*/  SHF.R.U32.HI R10, RZ, 0x8, R15 ;  /* 0x00000008ff0a7819 */ /* 0x000fe4000001160f */
[----:B------:R-:W-:Y:S02]  /*163e0*/  LOP3.LUT R0, R0, 0xff, RZ, 0xc0, !PT ;  /* 0x000000ff00007812 */ /* 0x000fe400078ec0ff */
[----:B------:R-:W-:Y:S02]  /*163f0*/  SHF.R.U32.HI R4, RZ, 0x8, R34 ;  /* 0x00000008ff047819 */ /* 0x000fe40000011622 */
[----:B------:R-:W-:Y:S02]  /*16400*/  LOP3.LUT R8, R8, 0xff, RZ, 0xc0, !PT ;  /* 0x000000ff08087812 */ /* 0x000fe400078ec0ff */
[----:B------:R-:W-:-:S02]  /*16410*/  LOP3.LUT R10, R10, 0xff, RZ, 0xc0, !PT ;  /* 0x000000ff0a0a7812 */ /* 0x000fc400078ec0ff */
[----:B------:R-:W-:Y:S02]  /*16420*/  PRMT R49, R0, 0x7604, R11 ;  /* 0x0000760400317816 */ /* 0x000fe4000000000b */
[----:B------:R-:W-:Y:S02]  /*16430*/  LOP3.LUT R43, R14, 0xff, RZ, 0xc0, !PT ;  /* 0x000000ff0e2b7812 */ /* 0x000fe400078ec0ff */
[----:B------:R-:W-:Y:S02]  /*16440*/  LOP3.LUT R47, R15, 0xff, RZ, 0xc0, !PT ;  /* 0x000000ff0f2f7812 */ /* 0x000fe400078ec0ff */
[----:B------:R-:W-:Y:S02]  /*16450*/  IADD3 R0, R18, R9, RZ ;  /* 0x0000000912007210 */ /* 0x000fe40007ffe0ff */
[----:B------:R-:W-:Y:S02]  /*16460*/  LOP3.LUT R7, R34, 0xff, RZ, 0xc0, !PT ;  /* 0x000000ff22077812 */ /* 0x000fe400078ec0ff */
[----:B------:R-:W-:-:S02]  /*16470*/  LOP3.LUT R4, R4, 0xff, RZ, 0xc0, !PT ;  /* 0x000000ff04047812 */ /* 0x000fc400078ec0ff */
[----:B------:R-:W-:Y:S02]  /*16480*/  PRMT R51, R8, 0x7604, R43 ;  /* 0x0000760408337816 */ /* 0x000fe4000000002b */
[----:B------:R-:W-:Y:S02]  /*16490*/  PRMT R53, R10, 0x7604, R47 ;  /* 0x000076040a357816 */ /* 0x000fe4000000002f */
[----:B------:R-:W0:Y:S01]  /*164a0*/  LDS.128 R8, [R0+0x1e200] ;  /* 0x01e2000000087984 */ /* 0x000e220000000c00 */
[----:B------:R-:W-:Y:S02]  /*164b0*/  PRMT R31, R4, 0x7604, R7 ;  /* 0x00007604041f7816 */ /* 0x000fe40000000007 */
[----:B------:R-:W-:Y:S02]  /*164c0*/  SHF.R.U32.HI R28, RZ, 0x10, R33 ;  /* 0x00000010ff1c7819 */ /* 0x000fe40000011621 */
[----:B------:R-:W-:Y:S02]  /*164d0*/  SHF.R.U32.HI R20, RZ, 0x10, R32 ;  /* 0x00000010ff147819 */ /* 0x000fe40000011620 */
[----:B------:R-:W-:-:S02]  /*164e0*/  LOP3.LUT R28, R28, 0xff, RZ, 0xc0, !PT ;  /* 0x000000ff1c1c7812 */ /* 0x000fc400078ec0ff */
[----:B------:R-:W-:Y:S02]  /*164f0*/  LOP3.LUT R20, R20, 0xff, RZ, 0xc0, !PT ;  /* 0x000000ff14147812 */ /* 0x000fe400078ec0ff */
[----:B------:R-:W-:Y:S02]  /*16500*/  PRMT R29, R28, 0x7054, R29 ;  /* 0x000070541c1d7816 */ /* 0x000fe4000000001d */
[----:B------:R-:W-:Y:S02]  /*16510*/  SHF.R.U32.HI R28, RZ, 0x10, R13 ;  /* 0x00000010ff1c7819 */ /* 0x000fe4000001160d */
[----:B------:R-:W-:Y:S02]  /*16520*/  SHF.R.U32.HI R30, RZ, 0x10, R34 ;  /* 0x00000010ff1e7819 */ /* 0x000fe40000011622 */
[----:B------:R-:W-:Y:S02]  /*16530*/  SHF.R.U32.HI R40, RZ, 0x10, R35 ;  /* 0x00000010ff287819 */ /* 0x000fe40000011623 */
[----:B------:R-:W-:-:S02]  /*16540*/  LOP3.LUT R28, R28, 0xff, RZ, 0xc0, !PT ;  /* 0x000000ff1c1c7812 */ /* 0x000fc400078ec0ff */
[----:B------:R-:W-:Y:S02]  /*16550*/  PRMT R21, R20, 0x7054, R21 ;  /* 0x0000705414157816 */ /* 0x000fe40000000015 */
[----:B------:R-:W-:Y:S02]  /*16560*/  LOP3.LUT R30, R30, 0xff, RZ, 0xc0, !PT ;  /* 0x000000ff1e1e7812 */ /* 0x000fe400078ec0ff */
[----:B------:R-:W-:Y:S02]  /*16570*/  LOP3.LUT R40, R40, 0xff, RZ, 0xc0, !PT ;  /* 0x000000ff28287812 */ /* 0x000fe400078ec0ff */
[----:B------:R-:W-:Y:S02]  /*16580*/  SHF.R.U32.HI R20, RZ, 0x10, R12 ;  /* 0x00000010ff147819 */ /* 0x000fe4000001160c */
[----:B------:R-:W-:Y:S02]  /*16590*/  PRMT R49, R28, 0x7054, R49 ;  /* 0x000070541c317816 */ /* 0x000fe40000000031 */
[----:B------:R-:W-:-:S02]  /*165a0*/  PRMT R31, R30, 0x7054, R31 ;  /* 0x000070541e1f7816 */ /* 0x000fc4000000001f */
[----:B------:R-:W-:Y:S02]  /*165b0*/  PRMT R43, R40, 0x7054, R41 ;  /* 0x00007054282b7816 */ /* 0x000fe40000000029 */
[----:B------:R-:W-:Y:S02]  /*165c0*/  LOP3.LUT R20, R20, 0xff, RZ, 0xc0, !PT ;  /* 0x000000ff14147812 */ /* 0x000fe400078ec0ff */
[----:B------:R-:W-:Y:S02]  /*165d0*/  SHF.R.U32.HI R30, RZ, 0x10, R14 ;  /* 0x00000010ff1e7819 */ /* 0x000fe4000001160e */
[----:B------:R-:W-:Y:S02]  /*165e0*/  SHF.R.U32.HI R40, RZ, 0x10, R15 ;  /* 0x00000010ff287819 */ /* 0x000fe4000001160f */
[----:B------:R-:W-:Y:S02]  /*165f0*/  LOP3.LUT R49, R49, 0xff000000, R13, 0xf8, !PT ;  /* 0xff00000031317812 */ /* 0x000fe400078ef80d */
[----:B------:R-:W-:-:S02]  /*16600*/  LOP3.LUT R41, R29, 0xff000000, R33, 0xf8, !PT ;  /* 0xff0000001d297812 */ /* 0x000fc400078ef821 */
[----:B------:R-:W-:Y:S02]  /*16610*/  PRMT R47, R20, 0x7054, R45 ;  /* 0x00007054142f7816 */ /* 0x000fe4000000002d */
[----:B------:R-:W-:Y:S02]  /*16620*/  LOP3.LUT R30, R30, 0xff, RZ, 0xc0, !PT ;  /* 0x000000ff1e1e7812 */ /* 0x000fe400078ec0ff */
[----:B------:R-:W-:Y:S02]  /*16630*/  LOP3.LUT R40, R40, 0xff, RZ, 0xc0, !PT ;  /* 0x000000ff28287812 */ /* 0x000fe400078ec0ff */
[----:B------:R-:W-:Y:S02]  /*16640*/  LOP3.LUT R45, R43, 0xff000000, R35, 0xf8, !PT ;  /* 0xff0000002b2d7812 */ /* 0x000fe400078ef823 */
[----:B------:R-:W-:Y:S02]  /*16650*/  LOP3.LUT R42, R31, 0xff000000, R34, 0xf8, !PT ;  /* 0xff0000001f2a7812 */ /* 0x000fe400078ef822 */
[----:B------:R-:W-:-:S02]  /*16660*/  F2FP.F16.E4M3.UNPACK_B R43, R49 ;  /* 0x00000031ff2b723e */ /* 0x000fc400020006ff */
[----:B0-----:R-:W-:Y:S02]  /*16670*/  F2FP.F16.E4M3.UNPACK_B R28, R9 ;  /* 0x00000009ff1c723e */ /* 0x001fe400020006ff */
[----:B------:R-:W-:Y:S01]  /*16680*/  F2FP.F16.E4M3.UNPACK_B R34, R41 ;  /* 0x00000029ff22723e */ /* 0x000fe200020006ff */
[----:B------:R-:W-:Y:S01]  /*16690*/  HADD2.F32 R46, -RZ, R43.H0_H0 ;  /* 0x2000002bff2e7230 */ /* 0x000fe20000004100 */
[----:B------:R-:W-:Y:S02]  /*166a0*/  PRMT R51, R30, 0x7054, R51 ;  /* 0x000070541e337816 */ /* 0x000fe40000000033 */
[----:B------:R-:W-:Y:S01]  /*166b0*/  PRMT R53, R40, 0x7054, R53 ;  /* 0x0000705428357816 */ /* 0x000fe20000000035 */
[----:B------:R-:W-:Y:S01]  /*166c0*/  HADD2.F32 R35, -RZ, R34.H0_H0 ;  /* 0x20000022ff237230 */ /* 0x000fe20000004100 */
[----:B------:R-:W-:Y:S02]  /*166d0*/  LOP3.LUT R47, R47, 0xff000000, R12, 0xf8, !PT ;  /* 0xff0000002f2f7812 */ /* 0x000fe400078ef80c */
[----:B------:R-:W-:-:S02]  /*166e0*/  LOP3.LUT R48, R51, 0xff000000, R14, 0xf8, !PT ;  /* 0xff00000033307812 */ /* 0x000fc400078ef80e */
[----:B------:R-:W-:Y:S02]  /*166f0*/  LOP3.LUT R50, R53, 0xff000000, R15, 0xf8, !PT ;  /* 0xff00000035327812 */ /* 0x000fe400078ef80f */
[----:B------:R-:W-:Y:S02]  /*16700*/  F2FP.F16.E4M3.UNPACK_B R29, R9.H1 ;  /* 0x00000009ff1d723e */ /* 0x000fe400030006ff */
[----:B------:R-:W-:Y:S02]  /*16710*/  F2FP.F16.E4M3.UNPACK_B R49, R49.H1 ;  /* 0x00000031ff31723e */ /* 0x000fe400030006ff */
[----:B------:R-:W-:Y:S02]  /*16720*/  F2FP.F16.E4M3.UNPACK_B R41, R41.H1 ;  /* 0x00000029ff29723e */ /* 0x000fe400030006ff */
[-C--:B------:R-:W-:Y:S01]  /*16730*/  F2FP.F16.E4M3.UNPACK_B R30, R10.reuse ;  /* 0x0000000aff1e723e */ /* 0x080fe200020006ff */
[----:B------:R-:W-:Y:S01]  /*16740*/  HADD2.F32 R53, -RZ, R49.H0_H0 ;  /* 0x20000031ff357230 */ /* 0x000fe20000004100 */
[----:B------:R-:W-:Y:S01]  /*16750*/  F2FP.F16.E4M3.UNPACK_B R31, R10.H1 ;  /* 0x0000000aff1f723e */ /* 0x000fe200030006ff */
[--C-:B------:R-:W-:Y:S01]  /*16760*/  HADD2.F32 R10, -RZ, R29.reuse.H0_H0 ;  /* 0x2000001dff0a7230 */ /* 0x100fe20000004100 */
[----:B------:R-:W-:Y:S01]  /*16770*/  LOP3.LUT R40, R21, 0xff000000, R32, 0xf8, !PT ;  /* 0xff00000015287812 */ /* 0x000fe200078ef820 */
[----:B------:R-:W-:Y:S01]  /*16780*/  HADD2.F32 R29, -RZ, R29.H1_H1 ;  /* 0x3000001dff1d7230 */ /* 0x000fe20000004100 */
[----:B------:R-:W-:-:S02]  /*16790*/  F2FP.F16.E4M3.UNPACK_B R32, R11 ;  /* 0x0000000bff20723e */ /* 0x000fc400020006ff */
[----:B------:R-:W-:Y:S01]  /*167a0*/  FMUL.FTZ R57, R10, R53 ;  /* 0x000000350a397220 */ /* 0x000fe20000410000 */
[----:B------:R-:W-:Y:S02]  /*167b0*/  F2FP.F16.E4M3.UNPACK_B R33, R11.H1 ;  /* 0x0000000bff21723e */ /* 0x000fe400030006ff */
[-C--:B------:R-:W-:Y:S02]  /*167c0*/  F2FP.F16.E4M3.UNPACK_B R11, R8.reuse ;  /* 0x00000008ff0b723e */ /* 0x080fe400020006ff */
[----:B------:R-:W-:Y:S01]  /*167d0*/  F2FP.F16.E4M3.UNPACK_B R8, R8.H1 ;  /* 0x00000008ff08723e */ /* 0x000fe200030006ff */
[----:B--2---:R-:W0:Y:S02]  /*167e0*/  LDS.128 R4, [R61+0x1e200] ;  /* 0x01e200003d047984 */ /* 0x004e240000000c00 */
[-C--:B0-----:R-:W-:Y:S02]  /*167f0*/  F2FP.F16.E4M3.UNPACK_B R12, R5.reuse ;  /* 0x00000005ff0c723e */ /* 0x081fe400020006ff */
[----:B------:R-:W-:Y:S01]  /*16800*/  F2FP.F16.E4M3.UNPACK_B R13, R5.H1 ;  /* 0x00000005ff0d723e */ /* 0x000fe200030006ff */
[--C-:B------:R-:W-:Y:S01]  /*16810*/  HADD2.F32 R5, -RZ, R28.reuse.H0_H0 ;  /* 0x2000001cff057230 */ /* 0x100fe20000004100 */
[-C--:B------:R-:W-:Y:S01]  /*16820*/  F2FP.F16.E4M3.UNPACK_B R14, R6.reuse ;  /* 0x00000006ff0e723e */ /* 0x080fe200020006ff */
[----:B------:R-:W-:Y:S01]  /*16830*/  HADD2.F32 R28, -RZ, R28.H1_H1 ;  /* 0x3000001cff1c7230 */ /* 0x000fe20000004100 */
[----:B------:R-:W-:Y:S01]  /*16840*/  F2FP.F16.E4M3.UNPACK_B R15, R6.H1 ;  /* 0x00000006ff0f723e */ /* 0x000fe200030006ff */
[----:B------:R-:W-:-:S02]  /*16850*/  HADD2.F32 R6, -RZ, R12.H0_H0 ;  /* 0x2000000cff067230 */ /* 0x000fc40000004100 */
[CC--:B------:R-:W-:Y:S01]  /*16860*/  FMUL.FTZ R9, R5.reuse, R46.reuse ;  /* 0x0000002e05097220 */ /* 0x0c0fe20000410000 */
[----:B------:R-:W-:Y:S01]  /*16870*/  FMUL.FTZ R51, R5, R35 ;  /* 0x0000002305337220 */ /* 0x000fe20000410000 */
[----:B------:R-:W-:Y:S01]  /*16880*/  HADD2.F32 R12, -RZ, R12.H1_H1 ;  /* 0x3000000cff0c7230 */ /* 0x000fe20000004100 */
[----:B------:R-:W-:Y:S01]  /*16890*/  F2FP.F16.E4M3.UNPACK_B R20, R7 ;  /* 0x00000007ff14723e */ /* 0x000fe200020006ff */
[C---:B------:R-:W-:Y:S01]  /*168a0*/  FFMA.FTZ R5, R6.reuse, R35, -R9 ;  /* 0x0000002306057223 */ /* 0x040fe20000010809 */
[----:B------:R-:W-:Y:S01]  /*168b0*/  FFMA.FTZ R9, R6, R46, R51 ;  /* 0x0000002e06097223 */ /* 0x000fe20000010033 */
[----:B------:R-:W-:Y:S01]  /*168c0*/  HADD2.F32 R51, -RZ, R43.H1_H1 ;  /* 0x3000002bff337230 */ /* 0x000fe20000004100 */
[----:B------:R-:W-:Y:S01]  /*168d0*/  F2FP.F16.E4M3.UNPACK_B R21, R7.H1 ;  /* 0x00000007ff15723e */ /* 0x000fe200030006ff */
[----:B------:R-:W-:Y:S01]  /*168e0*/  HADD2.F32 R35, -RZ, R34.H1_H1 ;  /* 0x30000022ff237230 */ /* 0x000fe20000004100 */
[----:B------:R-:W-:Y:S01]  /*168f0*/  F2FP.F16.E4M3.UNPACK_B R7, R4 ;  /* 0x00000004ff07723e */ /* 0x000fe200020006ff */
[----:B------:R-:W-:-:S02]  /*16900*/  HADD2.F32 R43, -RZ, R41.H0_H0 ;  /* 0x20000029ff2b7230 */ /* 0x000fc40000004100 */
[C---:B------:R-:W-:Y:S01]  /*16910*/  FMUL.FTZ R55, R28.reuse, R51 ;  /* 0x000000331c377220 */ /* 0x040fe20000410000 */
[----:B------:R-:W-:Y:S02]  /*16920*/  HADD2.F32 R6, -RZ, R13.H0_H0 ;  /* 0x2000000dff067230 */ /* 0x000fe40000004100 */
[-C--:B------:R-:W-:Y:S01]  /*16930*/  FMUL.FTZ R28, R28, R35.reuse ;  /* 0x000000231c1c7220 */ /* 0x080fe20000410000 */
[----:B------:R-:W-:Y:S02]  /*16940*/  HADD2.F32 R34, -RZ, R49.H1_H1 ;  /* 0x30000031ff227230 */ /* 0x000fe40000004100 */
[----:B------:R-:W-:Y:S01]  /*16950*/  FFMA.FTZ R46, R12, R35, -R55 ;  /* 0x000000230c2e7223 */ /* 0x000fe20000010837 */
[----:B------:R-:W-:Y:S01]  /*16960*/  FMUL.FTZ R10, R10, R43 ;  /* 0x0000002b0a0a7220 */ /* 0x000fe20000410000 */
[----:B------:R-:W-:Y:S01]  /*16970*/  FFMA.FTZ R52, R12, R51, R28 ;  /* 0x000000330c347223 */ /* 0x000fe2000001001c */
[----:B------:R-:W-:Y:S01]  /*16980*/  HADD2.F32 R12, -RZ, R41.H1_H1 ;  /* 0x30000029ff0c7230 */ /* 0x000fe20000004100 */
[----:B------:R-:W-:Y:S01]  /*16990*/  F2FP.F16.E4M3.UNPACK_B R41, R50 ;  /* 0x00000032ff29723e */ /* 0x000fe200020006ff */
[C---:B------:R-:W-:Y:S01]  /*169a0*/  FFMA.FTZ R57, R6.reuse, R43, -R57 ;  /* 0x0000002b06397223 */ /* 0x040fe20000010839 */
[----:B------:R-:W-:Y:S01]  /*169b0*/  F2FP.F16.E4M3.UNPACK_B R28, R45 ;  /* 0x0000002dff1c723e */ /* 0x000fe200020006ff */
[----:B------:R-:W-:Y:S01]  /*169c0*/  FFMA.FTZ R53, R6, R53, R10 ;  /* 0x0000003506357223 */ /* 0x000fe2000001000a */
[----:B------:R-:W-:-:S02]  /*169d0*/  HADD2.F32 R10, -RZ, R32.H0_H0 ;  /* 0x20000020ff0a7230 */ /* 0x000fc40000004100 */
[C---:B------:R-:W-:Y:S01]  /*169e0*/  FMUL.FTZ R54, R29.reuse, R34 ;  /* 0x000000221d367220 */ /* 0x040fe20000410000 */
[----:B------:R-:W-:Y:S02]  /*169f0*/  HADD2.F32 R43, -RZ, R41.H0_H0 ;  /* 0x20000029ff2b7230 */ /* 0x000fe40000004100 */
[----:B------:R-:W-:Y:S01]  /*16a00*/  FMUL.FTZ R29, R29, R12 ;  /* 0x0000000c1d1d7220 */ /* 0x000fe20000410000 */
[----:B------:R-:W-:Y:S01]  /*16a10*/  HADD2.F32 R35, -RZ, R28.H0_H0 ;  /* 0x2000001cff237230 */ /* 0x000fe20000004100 */
[----:B------:R-:W-:Y:S01]  /*16a20*/  F2FP.F16.E4M3.UNPACK_B R50, R50.H1 ;  /* 0x00000032ff32723e */ /* 0x000fe200030006ff */
[----:B------:R-:W-:Y:S02]  /*16a30*/  HADD2.F32 R13, -RZ, R13.H1_H1 ;  /* 0x3000000dff0d7230 */ /* 0x000fe40000004100 */
[C---:B------:R-:W-:Y:S01]  /*16a40*/  FMUL.FTZ R49, R10.reuse, R43 ;  /* 0x0000002b0a317220 */ /* 0x040fe20000410000 */
[----:B------:R-:W-:Y:S02]  /*16a50*/  HADD2.F32 R6, -RZ, R20.H0_H0 ;  /* 0x20000014ff067230 */ /* 0x000fe40000004100 */
[----:B------:R-:W-:Y:S01]  /*16a60*/  FMUL.FTZ R10, R10, R35 ;  /* 0x000000230a0a7220 */ /* 0x000fe20000410000 */
[----:B------:R-:W-:Y:S01]  /*16a70*/  F2FP.F16.E4M3.UNPACK_B R45, R45.H1 ;  /* 0x0000002dff2d723e */ /* 0x000fe200030006ff */
[C---:B------:R-:W-:Y:S01]  /*16a80*/  FFMA.FTZ R54, R13.reuse, R12, -R54 ;  /* 0x0000000c0d367223 */ /* 0x040fe20000010836 */
[----:B------:R-:W-:Y:S01]  /*16a90*/  FFMA.FTZ R34, R13, R34, R29 ;  /* 0x000000220d227223 */ /* 0x000fe2000001001d */
[C---:B------:R-:W-:Y:S01]  /*16aa0*/  FFMA.FTZ R49, R6.reuse, R35, -R49 ;  /* 0x0000002306317223 */ /* 0x040fe20000010831 */
[----:B------:R-:W-:Y:S01]  /*16ab0*/  FFMA.FTZ R51, R6, R43, R10 ;  /* 0x0000002b06337223 */ /* 0x000fe2000001000a */
[----:B------:R-:W-:Y:S01]  /*16ac0*/  HADD2.F32 R41, -RZ, R41.H1_H1 ;  /* 0x30000029ff297230 */ /* 0x000fe20000004100 */
[----:B------:R-:W-:Y:S01]  /*16ad0*/  F2FP.F16.E4M3.UNPACK_B R12, R40.H1 ;  /* 0x00000028ff0c723e */ /* 0x000fe200030006ff */
[----:B------:R-:W-:Y:S01]  /*16ae0*/  HADD2.F32 R32, -RZ, R32.H1_H1 ;  /* 0x30000020ff207230 */ /* 0x000fe20000004100 */
[----:B------:R-:W-:Y:S01]  /*16af0*/  F2FP.F16.E4M3.UNPACK_B R4, R4.H1 ;  /* 0x00000004ff04723e */ /* 0x000fe200030006ff */
[----:B------:R-:W-:Y:S01]  /*16b00*/  HADD2.F32 R13, -RZ, R28.H1_H1 ;  /* 0x3000001cff0d7230 */ /* 0x000fe20000004100 */
[----:B------:R-:W-:Y:S01]  /*16b10*/  F2FP.F16.E4M3.UNPACK_B R28, R47.H1 ;  /* 0x0000002fff1c723e */ /* 0x000fe200030006ff */
        /* <DEDUP_REMOVED lines=11> */
[C---:B------:R-:W-:Y:S01]  /*16bd0*/  FFMA.FTZ R56, R20.reuse, R13, -R43 ;  /* 0x0000000d14387223 */ /* 0x040fe2000001082b */
[----:B------:R-:W-:Y:S01]  /*16be0*/  FFMA.FTZ R58, R20, R41, R32 ;  /* 0x00000029143a7223 */ /* 0x000fe20000010020 */
[C---:B------:R-:W-:Y:S01]  /*16bf0*/  FFMA.FTZ R55, R6.reuse, R29, -R55 ;  /* 0x0000001d06377223 */ /* 0x040fe20000010837 */
[----:B------:R-:W-:Y:S01]  /*16c00*/  FFMA.FTZ R59, R6, R35, R10 ;  /* 0x00000023063b7223 */ /* 0x000fe2000001000a */
[----:B------:R-:W-:Y:S01]  /*16c10*/  HADD2.F32 R20, -RZ, R45.H1_H1 ;  /* 0x3000002dff147230 */ /* 0x000fe20000004100 */
[----:B------:R-:W-:Y:S01]  /*16c20*/  F2FP.F16.E4M3.UNPACK_B R40, R40 ;  /* 0x00000028ff28723e */ /* 0x000fe200020006ff */
[----:B------:R-:W-:Y:S01]  /*16c30*/  HADD2.F32 R33, -RZ, R33.H1_H1 ;  /* 0x30000021ff217230 */ /* 0x000fe20000004100 */
[----:B------:R-:W-:Y:S01]  /*16c40*/  F2FP.SATFINITE.E4M3.F32.PACK_AB_MERGE_C R54, R54, R57, RZ ;  /* 0x000000393636723e */ /* 0x000fe200048070ff */
[----:B------:R-:W-:Y:S01]  /*16c50*/  HADD2.F32 R29, -RZ, R28.H0_H0 ;  /* 0x2000001cff1d7230 */ /* 0x000fe20000004100 */
[----:B------:R-:W-:Y:S01]  /*16c60*/  F2FP.SATFINITE.E4M3.F32.PACK_AB_MERGE_C R34, R34, R53, RZ ;  /* 0x000000352222723e */ /* 0x000fe200048070ff */
        /* <DEDUP_REMOVED lines=9> */
[C---:B------:R-:W-:Y:S01]  /*16d00*/  FFMA.FTZ R60, R21.reuse, R20, -R32 ;  /* 0x00000014153c7223 */ /* 0x040fe20000010820 */
[----:B------:R-:W-:Y:S02]  /*16d10*/  HADD2.F32 R4, -RZ, R4.H1_H1 ;  /* 0x30000004ff047230 */ /* 0x000fe40000004100 */
[C---:B------:R-:W-:Y:S01]  /*16d20*/  FFMA.FTZ R32, R6.reuse, R29, R10 ;  /* 0x0000001d06207223 */ /* 0x040fe2000001000a */
[----:B------:R-:W-:Y:S02]  /*16d30*/  HADD2.F32 R29, -RZ, R28.H1_H1 ;  /* 0x3000001cff1d7230 */ /* 0x000fe40000004100 */
[----:B------:R-:W-:Y:S01]  /*16d40*/  FFMA.FTZ R20, R6, R13, -R33 ;  /* 0x0000000d06147223 */ /* 0x000fe20000010821 */
[----:B------:R-:W-:Y:S02]  /*16d50*/  HADD2.F32 R13, -RZ, R12.H1_H1 ;  /* 0x3000000cff0d7230 */ /* 0x000fe40000004100 */
[----:B------:R-:W-:Y:S01]  /*16d60*/  FFMA.FTZ R62, R21, R50, R35 ;  /* 0x00000032153e7223 */ /* 0x000fe20000010023 */
[----:B------:R-:W-:-:S02]  /*16d70*/  HADD2.F32 R21, -RZ, R47.H0_H0 ;  /* 0x2000002fff157230 */ /* 0x000fc40000004100 */
[C---:B------:R-:W-:Y:S01]  /*16d80*/  FMUL.FTZ R33, R8.reuse, R29 ;  /* 0x0000001d08217220 */ /* 0x040fe20000410000 */
[--C-:B------:R-:W-:Y:S02]  /*16d90*/  HADD2.F32 R6, -RZ, R11.reuse.H0_H0 ;  /* 0x2000000bff067230 */ /* 0x100fe40000004100 */
[-C--:B------:R-:W-:Y:S01]  /*16da0*/  FMUL.FTZ R8, R8, R13.reuse ;  /* 0x0000000d08087220 */ /* 0x080fe20000410000 */
[----:B------:R-:W-:Y:S02]  /*16db0*/  HADD2.F32 R11, -RZ, R11.H1_H1 ;  /* 0x3000000bff0b7230 */ /* 0x000fe40000004100 */
[C---:B------:R-:W-:Y:S01]  /*16dc0*/  FFMA.FTZ R35, R4.reuse, R13, -R33 ;  /* 0x0000000d04237223 */ /* 0x040fe20000010821 */
[----:B------:R-:W-:Y:S02]  /*16dd0*/  HADD2.F32 R13, -RZ, R40.H0_H0 ;  /* 0x20000028ff0d7230 */ /* 0x000fe40000004100 */
[----:B------:R-:W-:Y:S01]  /*16de0*/  FFMA.FTZ R41, R4, R29, R8 ;  /* 0x0000001d04297223 */ /* 0x000fe20000010008 */
        /* <DEDUP_REMOVED lines=8> */
[----:B------:R-:W-:Y:S01]  /*16e70*/  F2FP.F16.E4M3.UNPACK_B R10, R48.H1 ;  /* 0x00000030ff0a723e */ /* 0x000fe200030006ff */
[C---:B------:R-:W-:Y:S01]  /*16e80*/  FMUL.FTZ R6, R11.reuse, R8 ;  /* 0x000000080b067220 */ /* 0x040fe20000410000 */
[----:B------:R-:W-:Y:S01]  /*16e90*/  F2FP.F16.E4M3.UNPACK_B R4, R42.H1 ;  /* 0x0000002aff04723e */ /* 0x000fe200030006ff */
[----:B------:R-:W-:Y:S01]  /*16ea0*/  FMUL.FTZ R13, R11, R40 ;  /* 0x000000280b0d7220 */ /* 0x000fe20000410000 */
[----:B------:R-:W-:Y:S01]  /*16eb0*/  F2FP.F16.E4M3.UNPACK_B R42, R42 ;  /* 0x0000002aff2a723e */ /* 0x000fe200020006ff */
[----:B------:R-:W-:Y:S01]  /*16ec0*/  FFMA.FTZ R40, R7, R40, -R6 ;  /* 0x0000002807287223 */ /* 0x000fe20000010806 */
[----:B------:R-:W-:-:S02]  /*16ed0*/  HADD2.F32 R11, -RZ, R10.H0_H0 ;  /* 0x2000000aff0b7230 */ /* 0x000fc40000004100 */
[----:B------:R-:W-:Y:S01]  /*16ee0*/  FFMA.FTZ R12, R7, R8, R13 ;  /* 0x00000008070c7223 */ /* 0x000fe2000001000d */
[--C-:B------:R-:W-:Y:S01]  /*16ef0*/  HADD2.F32 R6, -RZ, R31.reuse.H0_H0 ;  /* 0x2000001fff067230 */ /* 0x100fe20000004100 */
[----:B------:R-:W-:Y:S01]  /*16f00*/  F2FP.F16.E4M3.UNPACK_B R48, R48 ;  /* 0x00000030ff30723e */ /* 0x000fe200020006ff */
[----:B------:R-:W-:Y:S01]  /*16f10*/  HADD2.F32 R7, -RZ, R4.H0_H0 ;  /* 0x20000004ff077230 */ /* 0x000fe20000004100 */
[----:B------:R-:W-:Y:S01]  /*16f20*/  F2FP.SATFINITE.E4M3.F32.PACK_AB_MERGE_C R5, R46, R5, R54 ;  /* 0x000000052e05723e */ /* 0x000fe20004807036 */
[----:B------:R-:W-:Y:S02]  /*16f30*/  HADD2.F32 R10, -RZ, R10.H1_H1 ;  /* 0x3000000aff0a7230 */ /* 0x000fe40000004100 */
[C---:B------:R-:W-:Y:S01]  /*16f40*/  FMUL.FTZ R13, R6.reuse, R11 ;  /* 0x0000000b060d7220 */ /* 0x040fe20000410000 */
[----:B------:R-:W-:Y:S02]  /*16f50*/  HADD2.F32 R31, -RZ, R31.H1_H1 ;  /* 0x3000001fff1f7230 */ /* 0x000fe40000004100 */
[----:B------:R-:W-:Y:S01]  /*16f60*/  FMUL.FTZ R21, R6, R7 ;  /* 0x0000000706157220 */ /* 0x000fe20000410000 */
[----:B------:R-:W-:Y:S01]  /*16f70*/  HADD2.F32 R8, -RZ, R4.H1_H1 ;  /* 0x30000004ff087230 */ /* 0x000fe20000004100 */
[----:B------:R-:W-:Y:S01]  /*16f80*/  F2FP.SATFINITE.E4M3.F32.PACK_AB_MERGE_C R9, R52, R9, R34 ;  /* 0x000000093409723e */ /* 0x000fe20004807022 */
[----:B------:R-:W-:-:S02]  /*16f90*/  HADD2.F32 R4, -RZ, R15.H0_H0 ;  /* 0x2000000fff047230 */ /* 0x000fc40000004100 */
[C---:B------:R-:W-:Y:S01]  /*16fa0*/  FMUL.FTZ R6, R31.reuse, R10 ;  /* 0x0000000a1f067220 */ /* 0x040fe20000410000 */
[----:B------:R-:W-:Y:S02]  /*16fb0*/  HADD2.F32 R15, -RZ, R15.H1_H1 ;  /* 0x3000000fff0f7230 */ /* 0x000fe40000004100 */
[-C--:B------:R-:W-:Y:S01]  /*16fc0*/  FMUL.FTZ R31, R31, R8.reuse ;  /* 0x000000081f1f7220 */ /* 0x080fe20000410000 */
[C---:B------:R-:W-:Y:S01]  /*16fd0*/  FFMA.FTZ R28, R4.reuse, R7, -R13 ;  /* 0x00000007041c7223 */ /* 0x040fe2000001080d */
[----:B------:R-:W-:Y:S01]  /*16fe0*/  FFMA.FTZ R43, R4, R11, R21 ;  /* 0x0000000b042b7223 */ /* 0x000fe20000010015 */
[C---:B------:R-:W-:Y:S01]  /*16ff0*/  FFMA.FTZ R45, R15.reuse, R8, -R6 ;  /* 0x000000080f2d7223 */ /* 0x040fe20000010806 */
[----:B------:R-:W-:Y:S01]  /*17000*/  FFMA.FTZ R50, R15, R10, R31 ;  /* 0x0000000a0f327223 */ /* 0x000fe2000001001f */
[----:B------:R-:W-:Y:S02]  /*17010*/  HADD2.F32 R6, -RZ, R30.H0_H0 ;  /* 0x2000001eff067230 */ /* 0x000fe40000004100 */
[----:B------:R-:W-:Y:S01]  /*17020*/  HADD2.F32 R7, -RZ, R42.H0_H0 ;  /* 0x2000002aff077230 */ /* 0x000fe20000004100 */
[----:B------:R-:W-:Y:S01]  /*17030*/  F2FP.SATFINITE.E4M3.F32.PACK_AB_MERGE_C R28, R45, R28, RZ ;  /* 0x0000001c2d1c723e */ /* 0x000fe200048070ff */
[--C-:B------:R-:W-:Y:S01]  /*17040*/  HADD2.F32 R13, -RZ, R48.reuse.H0_H0 ;  /* 0x20000030ff0d7230 */ /* 0x100fe20000004100 */
[----:B------:R-:W-:Y:S01]  /*17050*/  F2FP.SATFINITE.E4M3.F32.PACK_AB_MERGE_C R43, R50, R43, RZ ;  /* 0x0000002b322b723e */ /* 0x000fe200048070ff */
[----:B------:R-:W-:-:S02]  /*17060*/  HADD2.F32 R15, -RZ, R48.H1_H1 ;  /* 0x30000030ff0f7230 */ /* 0x000fc40000004100 */
[C---:B------:R-:W-:Y:S01]  /*17070*/  FMUL.FTZ R8, R6.reuse, R7 ;  /* 0x0000000706087220 */ /* 0x040fe20000410000 */
[----:B------:R-:W-:Y:S02]  /*17080*/  HADD2.F32 R30, -RZ, R30.H1_H1 ;  /* 0x3000001eff1e7230 */ /* 0x000fe40000004100 */
[----:B------:R-:W-:Y:S01]  /*17090*/  FMUL.FTZ R21, R6, R13 ;  /* 0x0000000d06157220 */ /* 0x000fe20000410000 */
[----:B------:R-:W-:Y:S02]  /*170a0*/  HADD2.F32 R11, -RZ, R42.H1_H1 ;  /* 0x3000002aff0b7230 */ /* 0x000fe40000004100 */
        /* <DEDUP_REMOVED lines=20> */
.L_x_2815:
[----:B------:R-:W-:Y:S05]  /*171f0*/  BSYNC B1 ;  /* 0x0000000000017941 */ /* 0x000fea0003800000 */
.L_x_2814:
[----:B------:R-:W-:Y:S05]  /*17200*/  @P2 BRA `(.L_x_2796) ;  /* 0x0000000c00dc2947 */ /* 0x000fea0003800000 */
[----:B------:R-:W2:Y:S01]  /*17210*/  LDL R51, [R1+0x64] ;  /* 0x0000640001337983 */ /* 0x000ea20000100800 */
[----:B01---5:R-:W-:Y:S02]  /*17220*/  SHF.R.U32.HI R4, RZ, 0x8, R36 ;  /* 0x00000008ff047819 */ /* 0x023fe40000011624 */
[----:B------:R-:W-:Y:S02]  /*17230*/  LOP3.LUT R0, R36, 0xff, RZ, 0xc0, !PT ;  /* 0x000000ff24007812 */ /* 0x000fe400078ec0ff */
[----:B------:R-:W-:Y:S02]  /*17240*/  LOP3.LUT R5, R4, 0xff, RZ, 0xc0, !PT ;  /* 0x000000ff04057812 */ /* 0x000fe400078ec0ff */
[----:B------:R-:W-:Y:S02]  /*17250*/  LEA.HI R3, R3, R229, RZ, 0x1c ;  /* 0x000000e503037211 */ /* 0x000fe400078fe0ff */
[----:B------:R-:W-:Y:S02]  /*17260*/  PRMT R13, R5, 0x7604, R0 ;  /* 0x00007604050d7816 */ /* 0x000fe40000000000 */
[----:B------:R-:W-:-:S02]  /*17270*/  SHF.R.S32.HI R0, RZ, 0x1f, R3 ;  /* 0x0000001fff007819 */ /* 0x000fc40000011403 */
[----:B------:R-:W-:Y:S02]  /*17280*/  SHF.R.U32.HI R7, RZ, 0x8, R37 ;  /* 0x00000008ff077819 */ /* 0x000fe40000011625 */
[----:B------:R-:W-:Y:S01]  /*17290*/  LEA.HI R0, R0, R3, RZ, 0x2 ;  /* 0x0000000300007211 */ /* 0x000fe200078f10ff */
[----:B------:R-:W-:Y:S01]  /*172a0*/  IMAD.SHL.U32 R3, R3, 0x10, RZ ;  /* 0x0000001003037824 */ /* 0x000fe200078e00ff */
[----:B------:R-:W-:Y:S02]  /*172b0*/  LOP3.LUT R6, R37, 0xff, RZ, 0xc0, !PT ;  /* 0x000000ff25067812 */ /* 0x000fe400078ec0ff */
[----:B------:R-:W-:Y:S01]  /*172c0*/  SHF.R.U32.HI R8, RZ, 0x8, R38 ;  /* 0x00000008ff087819 */ /* 0x000fe20000011626 */
[----:B------:R-:W-:Y:S01]  /*172d0*/  IMAD.SHL.U32 R0, R0, 0x800, RZ ;  /* 0x0000080000007824 */ /* 0x000fe200078e00ff */
[----:B------:R-:W-:Y:S02]  /*172e0*/  LOP3.LUT R3, R69, 0x30, R3, 0xf8, !PT ;  /* 0x0000003045037812 */ /* 0x000fe400078ef803 */
[----:B------:R-:W-:-:S02]  /*172f0*/  LOP3.LUT R7, R7, 0xff, RZ, 0xc0, !PT ;  /* 0x000000ff07077812 */ /* 0x000fc400078ec0ff */
[----:B------:R-:W-:Y:S02]  /*17300*/  LOP3.LUT R3, R3, R68, RZ, 0x3c, !PT ;  /* 0x0000004403037212 */ /* 0x000fe400078e3cff */
[----:B------:R-:W-:Y:S02]  /*17310*/  LOP3.LUT R0, R0, 0xffffe000, RZ, 0xc0, !PT ;  /* 0xffffe00000007812 */ /* 0x000fe400078ec0ff */
[----:B------:R-:W-:Y:S02]  /*17320*/  LOP3.LUT R4, R38, 0xff, RZ, 0xc0, !PT ;  /* 0x000000ff26047812 */ /* 0x000fe400078ec0ff */
[----:B------:R-:W-:Y:S02]  /*17330*/  IADD3 R3, R3, R67, R0 ;  /* 0x0000004303037210 */ /* 0x000fe40007ffe000 */
[----:B------:R-:W-:Y:S02]  /*17340*/  LOP3.LUT R9, R8, 0xff, RZ, 0xc0, !PT ;  /* 0x000000ff08097812 */ /* 0x000fe400078ec0ff */
[----:B------:R-:W-:Y:S01]  /*17350*/  PRMT R12, R7, 0x7604, R6 ;  /* 0x00007604070c7816 */ /* 0x000fe20000000006 */
[----:B------:R-:W-:Y:S01]  /*17360*/  IMAD.IADD R0, R18, 0x1, R3 ;  /* 0x0000000112007824 */ /* 0x000fe200078e0203 */
[----:B------:R-:W-:-:S02]  /*17370*/  SHF.R.U32.HI R5, RZ, 0x8, R39 ;  /* 0x00000008ff057819 */ /* 0x000fc40000011627 */
[----:B------:R-:W-:Y:S02]  /*17380*/  SHF.R.U32.HI R7, RZ, 0x8, R24 ;  /* 0x00000008ff077819 */ /* 0x000fe40000011618 */
[----:B------:R-:W-:Y:S02]  /*17390*/  SHF.R.U32.HI R8, RZ, 0x8, R25 ;  /* 0x00000008ff087819 */ /* 0x000fe40000011619 */
[----:B------:R-:W-:Y:S02]  /*173a0*/  PRMT R15, R9, 0x7604, R4 ;  /* 0x00007604090f7816 */ /* 0x000fe40000000004 */
[----:B------:R-:W-:Y:S02]  /*173b0*/  LOP3.LUT R4, R39, 0xff, RZ, 0xc0, !PT ;  /* 0x000000ff27047812 */ /* 0x000fe400078ec0ff */
[----:B------:R-:W-:Y:S02]  /*173c0*/  LOP3.LUT R6, R24, 0xff, RZ, 0xc0, !PT ;  /* 0x000000ff18067812 */ /* 0x000fe400078ec0ff */
[----:B------:R-:W-:-:S02]  /*173d0*/  LOP3.LUT R5, R5, 0xff, RZ, 0xc0, !PT ;  /* 0x000000ff05057812 */ /* 0x000fc400078ec0ff */
[----:B------:R-:W-:Y:S02]  /*173e0*/  LOP3.LUT R7, R7, 0xff, RZ, 0xc0, !PT ;  /* 0x000000ff07077812 */ /* 0x000fe400078ec0ff */
[----:B------:R-:W-:Y:S02]  /*173f0*/  LOP3.LUT R3, R8, 0xff, RZ, 0xc0, !PT ;  /* 0x000000ff08037812 */ /* 0x000fe400078ec0ff */
[----:B------:R-:W0:Y:S01]  /*17400*/  LDS.128 R8, [R0+0x1e200] ;  /* 0x01e2000000087984 */ /* 0x000e220000000c00 */
[----:B------:R-:W-:Y:S02]  /*17410*/  PRMT R14, R5, 0x7604, R4 ;  /* 0x00007604050e7816 */ /* 0x000fe40000000004 */
[----:B------:R-:W-:Y:S02]  /*17420*/  PRMT R29, R7, 0x7604, R6 ;  /* 0x00007604071d7816 */ /* 0x000fe40000000006 */
[----:B------:R-:W-:Y:S02]  /*17430*/  SHF.R.U32.HI R31, RZ, 0x8, R27 ;  /* 0x00000008ff1f7819 */ /* 0x000fe4000001161b */
[----:B------:R-:W-:-:S02]  /*17440*/  LOP3.LUT R20, R25, 0xff, RZ, 0xc0, !PT ;  /* 0x000000ff19147812 */ /* 0x000fc400078ec0ff */
[----:B------:R-:W-:Y:S02]  /*17450*/  LOP3.LUT R30, R27, 0xff, RZ, 0xc0, !PT ;  /* 0x000000ff1b1e7812 */ /* 0x000fe400078ec0ff */
[----:B------:R-:W-:Y:S02]  /*17460*/  LOP3.LUT R31, R31, 0xff, RZ, 0xc0, !PT ;  /* 0x000000ff1f1f7812 */ /* 0x000fe400078ec0ff */
[----:B------:R-:W-:Y:S02]  /*17470*/  PRMT R20, R3, 0x7604, R20 ;  /* 0x0000760403147816 */ /* 0x000fe40000000014 */
[----:B------:R-:W-:Y:S02]  /*17480*/  PRMT R30, R31, 0x7604, R30 ;  /* 0x000076041f1e7816 */ /* 0x000fe4000000001e */
[----:B------:R-:W-:Y:S02]  /*17490*/  SHF.R.U32.HI R3, RZ, 0x10, R37 ;  /* 0x00000010ff037819 */ /* 0x000fe40000011625 */
[----:B------:R-:W-:-:S02]  /*174a0*/  SHF.R.U32.HI R31, RZ, 0x10, R25 ;  /* 0x00000010ff1f7819 */ /* 0x000fc40000011619 */
[----:B------:R-:W-:Y:S01]  /*174b0*/  SHF.R.U32.HI R41, RZ, 0x10, R27 ;  /* 0x00000010ff297819 */ /* 0x000fe2000001161b */
[----:B------:R-:W-:Y:S01]  /*174c0*/  IMAD.U32 R3, R3, 0x10000, RZ ;  /* 0x0001000003037824 */ /* 0x000fe200078e00ff */
[----:B------:R-:W-:Y:S01]  /*174d0*/  SHF.R.U32.HI R28, RZ, 0x8, R26 ;  /* 0x00000008ff1c7819 */ /* 0x000fe2000001161a */
[----:B------:R-:W-:Y:S01]  /*174e0*/  IMAD.U32 R31, R31, 0x10000, RZ ;  /* 0x000100001f1f7824 */ /* 0x000fe200078e00ff */
[----:B----4-:R-:W-:Y:S01]  /*174f0*/  LOP3.LUT R21, R26, 0xff, RZ, 0xc0, !PT ;  /* 0x000000ff1a157812 */ /* 0x010fe200078ec0ff */
[----:B------:R-:W-:Y:S01]  /*17500*/  IMAD.U32 R41, R41, 0x10000, RZ ;  /* 0x0001000029297824 */ /* 0x000fe200078e00ff */
[----:B------:R-:W-:Y:S02]  /*17510*/  LOP3.LUT R28, R28, 0xff, RZ, 0xc0, !PT ;  /* 0x000000ff1c1c7812 */ /* 0x000fe400078ec0ff */
[----:B------:R-:W-:Y:S02]  /*17520*/  LOP3.LUT R13, R13, 0xff0000, R36, 0xf8, !PT ;  /* 0x00ff00000d0d7812 */ /* 0x000fe400078ef824 */
[----:B------:R-:W-:-:S02]  /*17530*/  LOP3.LUT R3, R12, 0xff0000, R3, 0xf8, !PT ;  /* 0x00ff00000c037812 */ /* 0x000fc400078ef803 */
[----:B------:R-:W-:Y:S02]  /*17540*/  LOP3.LUT R33, R20, 0xff0000, R31, 0xf8, !PT ;  /* 0x00ff000014217812 */ /* 0x000fe400078ef81f */
[----:B------:R-:W-:Y:S02]  /*17550*/  PRMT R35, R28, 0x7604, R21 ;  /* 0x000076041c237816 */ /* 0x000fe40000000015 */
[----:B------:R-:W-:Y:S02]  /*17560*/  LOP3.LUT R41, R30, 0xff0000, R41, 0xf8, !PT ;  /* 0x00ff00001e297812 */ /* 0x000fe400078ef829 */
[----:B------:R-:W-:Y:S02]  /*17570*/  LOP3.LUT R28, R13, 0xff000000, R36, 0xf8, !PT ;  /* 0xff0000000d1c7812 */ /* 0x000fe400078ef824 */
[----:B------:R-:W-:Y:S02]  /*17580*/  LOP3.LUT R36, R3, 0xff000000, R37, 0xf8, !PT ;  /* 0xff00000003247812 */ /* 0x000fe400078ef825 */
[----:B------:R-:W-:-:S02]  /*17590*/  LOP3.LUT R33, R33, 0xff000000, R25, 0xf8, !PT ;  /* 0xff00000021217812 */ /* 0x000fc400078ef819 */
[----:B------:R-:W-:Y:S02]  /*175a0*/  SHF.R.U32.HI R21, RZ, 0x10, R39 ;  /* 0x00000010ff157819 */ /* 0x000fe40000011627 */
[----:B------:R-:W-:Y:S02]  /*175b0*/  LOP3.LUT R41, R41, 0xff000000, R27, 0xf8, !PT ;  /* 0xff00000029297812 */ /* 0x000fe400078ef81b */
[----:B------:R-:W-:Y:S02]  /*175c0*/  LOP3.LUT R29, R29, 0xff0000, R24, 0xf8, !PT ;  /* 0x00ff00001d1d7812 */ /* 0x000fe400078ef818 */
[----:B------:R-:W-:Y:S02]  /*175d0*/  LOP3.LUT R35, R35, 0xff0000, R26, 0xf8, !PT ;  /* 0x00ff000023237812 */ /* 0x000fe400078ef81a */
[----:B------:R-:W-:Y:S02]  /*175e0*/  F2FP.F16.E4M3.UNPACK_B R27, R36 ;  /* 0x00000024ff1b723e */ /* 0x000fe400020006ff */
[----:B------:R-:W-:-:S02]  /*175f0*/  F2FP.F16.E4M3.UNPACK_B R32, R33 ;  /* 0x00000021ff20723e */ /* 0x000fc400020006ff */
[-C--:B0-----:R-:W-:Y:S02]  /*17600*/  F2FP.F16.E4M3.UNPACK_B R20, R9.reuse ;  /* 0x00000009ff14723e */ /* 0x081fe400020006ff */
[----:B------:R-:W-:Y:S02]  /*17610*/  SHF.L.U32 R21, R21, 0x10, RZ ;  /* 0x0000001015157819 */ /* 0x000fe400000006ff */
[----:B------:R-:W-:Y:S02]  /*17620*/  LOP3.LUT R15, R15, 0xff0000, R38, 0xf8, !PT ;  /* 0x00ff00000f0f7812 */ /* 0x000fe400078ef826 */
[----:B------:R-:W-:Y:S01]  /*17630*/  LOP3.LUT R31, R29, 0xff000000, R24, 0xf8, !PT ;  /* 0xff0000001d1f7812 */ /* 0x000fe200078ef818 */
[--C-:B------:R-:W-:Y:S01]  /*17640*/  HADD2.F32 R29, -RZ, R27.reuse.H0_H0 ;  /* 0x2000001bff1d7230 */ /* 0x100fe20000004100 */
[----:B------:R-:W-:Y:S01]  /*17650*/  LOP3.LUT R34, R35, 0xff000000, R26, 0xf8, !PT ;  /* 0xff00000023227812 */ /* 0x000fe200078ef81a */
[----:B------:R-:W-:Y:S01]  /*17660*/  HADD2.F32 R35, -RZ, R32.H0_H0 ;  /* 0x20000020ff237230 */ /* 0x000fe20000004100 */
[----:B------:R-:W-:Y:S01]  /*17670*/  LOP3.LUT R21, R14, 0xff0000, R21, 0xf8, !PT ;  /* 0x00ff00000e157812 */ /* 0x000fe200078ef815 */
[--C-:B------:R-:W-:Y:S01]  /*17680*/  HADD2.F32 R24, -RZ, R20.reuse.H0_H0 ;  /* 0x20000014ff187230 */ /* 0x100fe20000004100 */
[----:B------:R-:W-:Y:S01]  /*17690*/  LOP3.LUT R30, R15, 0xff000000, R38, 0xf8, !PT ;  /* 0xff0000000f1e7812 */ /* 0x000fe200078ef826 */
[----:B------:R-:W-:Y:S01]  /*176a0*/  HADD2.F32 R20, -RZ, R20.H1_H1 ;  /* 0x30000014ff147230 */ /* 0x000fe20000004100 */
[----:B------:R-:W-:Y:S01]  /*176b0*/  LOP3.LUT R38, R21, 0xff000000, R39, 0xf8, !PT ;  /* 0xff00000015267812 */ /* 0x000fe200078ef827 */
[----:B------:R-:W-:Y:S01]  /*176c0*/  HADD2.F32 R27, -RZ, R27.H1_H1 ;  /* 0x3000001bff1b7230 */ /* 0x000fe20000004100 */
[----:B------:R-:W-:Y:S01]  /*176d0*/  F2FP.F16.E4M3.UNPACK_B R21, R9.H1 ;  /* 0x00000009ff15723e */ /* 0x000fe200030006ff */
[C---:B------:R-:W-:Y:S01]  /*176e0*/  FMUL.FTZ R37, R24.reuse, R35 ;  /* 0x0000002318257220 */ /* 0x040fe20000410000 */
[----:B------:R-:W-:Y:S01]  /*176f0*/  FMUL.FTZ R40, R24, R29 ;  /* 0x0000001d18287220 */ /* 0x000fe20000410000 */
[----:B------:R-:W-:-:S02]  /*17700*/  F2FP.F16.E4M3.UNPACK_B R33, R33.H1 ;  /* 0x00000021ff21723e */ /* 0x000fc400030006ff */
[-C--:B------:R-:W-:Y:S02]  /*17710*/  F2FP.F16.E4M3.UNPACK_B R25, R11.reuse ;  /* 0x0000000bff19723e */ /* 0x080fe400020006ff */
[----:B------:R-:W-:Y:S02]  /*17720*/  F2FP.F16.E4M3.UNPACK_B R26, R11.H1 ;  /* 0x0000000bff1a723e */ /* 0x000fe400030006ff */
[-C--:B------:R-:W-:Y:S02]  /*17730*/  F2FP.F16.E4M3.UNPACK_B R11, R10.reuse ;  /* 0x0000000aff0b723e */ /* 0x080fe400020006ff */
[----:B------:R-:W-:Y:S01]  /*17740*/  F2FP.F16.E4M3.UNPACK_B R24, R10.H1 ;  /* 0x0000000aff18723e */ /* 0x000fe200030006ff */
[--C-:B------:R-:W-:Y:S01]  /*17750*/  HADD2.F32 R10, -RZ, R21.reuse.H0_H0 ;  /* 0x20000015ff0a7230 */ /* 0x100fe20000004100 */
[----:B------:R-:W-:Y:S01]  /*17760*/  F2FP.F16.E4M3.UNPACK_B R36, R36.H1 ;  /* 0x00000024ff24723e */ /* 0x000fe200030006ff */
[----:B------:R-:W-:Y:S01]  /*17770*/  HADD2.F32 R21, -RZ, R21.H1_H1 ;  /* 0x30000015ff157230 */ /* 0x000fe20000004100 */
[----:B------:R-:W-:-:S02]  /*17780*/  F2FP.F16.E4M3.UNPACK_B R9, R8 ;  /* 0x00000008ff09723e */ /* 0x000fc400020006ff */
[----:B------:R-:W-:Y:S01]  /*17790*/  F2FP.F16.E4M3.UNPACK_B R8, R8.H1 ;  /* 0x00000008ff08723e */ /* 0x000fe200030006ff */
[----:B--2---:R-:W0:Y:S02]  /*177a0*/  LDS.128 R4, [R51+0x1e200] ;  /* 0x01e2000033047984 */ /* 0x004e240000000c00 */
[----:B0-----:R-:W-:Y:S02]  /*177b0*/  F2FP.F16.E4M3.UNPACK_B R12, R5 ;  /* 0x00000005ff0c723e */ /* 0x001fe400020006ff */
        /* <DEDUP_REMOVED lines=8> */
[C---:B------:R-:W-:Y:S01]  /*17840*/  FFMA.FTZ R39, R6.reuse, R29, -R37 ;  /* 0x0000001d06277223 */ /* 0x040fe20000010825 */
[----:B------:R-:W-:Y:S01]  /*17850*/  FFMA.FTZ R40, R6, R35, R40 ;  /* 0x0000002306287223 */ /* 0x000fe20000010028 */
[----:B------:R-:W-:Y:S01]  /*17860*/  HADD2.F32 R35, -RZ, R32.H1_H1 ;  /* 0x30000020ff237230 */ /* 0x000fe20000004100 */
[----:B------:R-:W-:Y:S01]  /*17870*/  F2FP.F16.E4M3.UNPACK_B R4, R4.H1 ;  /* 0x00000004ff04723e */ /* 0x000fe200030006ff */
[----:B------:R-:W-:Y:S02]  /*17880*/  HADD2.F32 R37, -RZ, R33.H0_H0 ;  /* 0x20000021ff257230 */ /* 0x000fe40000004100 */
[----:B------:R-:W-:Y:S02]  /*17890*/  HADD2.F32 R29, -RZ, R36.H0_H0 ;  /* 0x20000024ff1d7230 */ /* 0x000fe40000004100 */
[----:B------:R-:W-:Y:S01]  /*178a0*/  FMUL.FTZ R43, R20, R35 ;  /* 0x00000023142b7220 */ /* 0x000fe20000410000 */
[----:B------:R-:W-:Y:S02]  /*178b0*/  HADD2.F32 R6, -RZ, R5.H0_H0 ;  /* 0x20000005ff067230 */ /* 0x000fe40000004100 */
        /* <DEDUP_REMOVED lines=11> */
[----:B------:R-:W-:Y:S01]  /*17970*/  HADD2.F32 R33, -RZ, R29.H0_H0 ;  /* 0x2000001dff217230 */ /* 0x000fe20000004100 */
[----:B------:R-:W-:Y:S01]  /*17980*/  F2FP.F16.E4M3.UNPACK_B R38, R38.H1 ;  /* 0x00000026ff26723e */ /* 0x000fe200030006ff */
[----:B------:R-:W-:-:S02]  /*17990*/  HADD2.F32 R10, -RZ, R25.H0_H0 ;  /* 0x20000019ff0a7230 */ /* 0x000fc40000004100 */
[C---:B------:R-:W-:Y:S01]  /*179a0*/  FMUL.FTZ R42, R21.reuse, R20 ;  /* 0x00000014152a7220 */ /* 0x040fe20000410000 */
[----:B------:R-:W-:Y:S02]  /*179b0*/  HADD2.F32 R36, -RZ, R36.H1_H1 ;  /* 0x30000024ff247230 */ /* 0x000fe40000004100 */
        /* <DEDUP_REMOVED lines=60> */
[----:B------:R-:W-:Y:S01]  /*17d80*/  FMUL.FTZ R5, R5, R6 ;  /* 0x0000000605057220 */ /* 0x000fe20000410000 */
        /* <DEDUP_REMOVED lines=30> */
[--C-:B------:R-:W-:Y:S02]  /*17f70*/  HADD2.F32 R6, -RZ, R34.reuse.H0_H0 ;  /* 0x20000022ff067230 */ /* 0x100fe40000004100 */
[--C-:B------:R-:W-:Y:S02]  /*17f80*/  HADD2.F32 R4, -RZ, R11.reuse.H0_H0 ;  /* 0x2000000bff047230 */ /* 0x100fe40000004100 */
        /* <DEDUP_REMOVED lines=31> */
.L_x_2796:
[----:B------:R-:W-:Y:S05]  /*18180*/  BSYNC B0 ;  /* 0x0000000000007941 */ /* 0x000fea0003800000 */
.L_x_2789:
        /* <DEDUP_REMOVED lines=8> */
.L_x_2787:
[----:B0-23--:R-:W-:-:S05]  /*18210*/  IMAD.U32 R0, RZ, RZ, UR49 ;  /* 0x00000031ff007e24 */ /* 0x00dfca000f8e00ff */
[----:B------:R-:W-:-:S13]  /*18220*/  ISETP.NE.AND P0, PT, R0, 0x3, PT ;  /* 0x000000030000780c */ /* 0x000fda0003f05270 */
[----:B------:R-:W-:Y:S05]  /*18230*/  @!P0 BRA `(.L_x_2816) ;  /* 0x0000000000048947 */ /* 0x000fea0003800000 */
[----:B------:R-:W-:Y:S01]  /*18240*/  BPT.TRAP 0x1 ;  /* 0x000000040000795c */ /* 0x000fe20000300000 */
.L_x_2816:
[----:B-1--4-:R-:W2:Y:S01]  /*18250*/  LDL R3, [R1] ;  /* 0x0000000001037983 */ /* 0x012ea20000100800 */
[----:B------:R-:W-:Y:S01]  /*18260*/  IMAD R0, R223, 0x8, R18 ;  /* 0x00000008df007824 */ /* 0x000fe200078e0212 */
[----:B--2---:R-:W-:-:S04]  /*18270*/  SHF.L.U32 R3, R3, 0x1f, RZ ;  /* 0x0000001f03037819 */ /* 0x004fc800000006ff */
[----:B------:R0:W1:Y:S01]  /*18280*/  SYNCS.PHASECHK.TRANS64.TRYWAIT P1, [R0+URZ+0x33430], R3 ;  /* 0x03343003000075a7 */ /* 0x000062000802017f */
[----:B------:R-:W-:Y:S05]  /*18290*/  @!P0 BRA `(.L_x_2817) ;  /* 0x0000000000048947 */ /* 0x000fea0003800000 */
[----:B------:R-:W-:Y:S01]  /*182a0*/  BPT.TRAP 0x1 ;  /* 0x000000040000795c */ /* 0x000fe20000300000 */
.L_x_2817:
[----:B-1----:R-:W-:Y:S05]  /*182b0*/  @P1 BRA `(.L_x_2818) ;  /* 0x0000000000081947 */ /* 0x002fea0003800000 */
[----:B------:R-:W1:Y:S02]  /*182c0*/  SYNCS.PHASECHK.TRANS64.TRYWAIT P1, [R0+URZ+0x33430], R3 ;  /* 0x03343003000075a7 */ /* 0x000e64000802017f */
[----:B-1----:R-:W-:Y:S05]  /*182d0*/  @!P1 BRA `(.L_x_2819) ;  /* 0x0000019c008c9947 */ /* 0x002fea0003800000 */
.L_x_2818:
[----:B------:R-:W-:Y:S05]  /*182e0*/  WARPSYNC.ALL ;  /* 0x0000000000007948 */ /* 0x000fea0003800000 */
[----:B01----:R-:W-:Y:S01]  /*182f0*/  IADD3 R3, R18, 0x24200, RZ ;  /* 0x0002420012037810 */ /* 0x003fe20007ffe0ff */
[----:B------:R-:W-:Y:S01]  /*18300*/  IMAD.MOV.U32 R5, RZ, RZ, -0x7fffffe0 ;  /* 0x80000020ff057424 */ /* 0x000fe200078e00ff */
[----:B------:R-:W-:Y:S01]  /*18310*/  R2UR UR24, R44 ;  /* 0x000000002c1872ca */ /* 0x000fe200000e0000 */
[----:B------:R-:W-:Y:S01]  /*18320*/  WARPGROUP.ARRIVE ;  /* 0x00000000000079c5 */ /* 0x000fe20000000000 */
[----:B------:R-:W-:Y:S01]  /*18330*/  SHF.R.U32.HI R3, RZ, 0x4, R3 ;  /* 0x00000004ff037819 */ /* 0x000fe20000011603 */
[----:B------:R-:W-:Y:S01]  /*18340*/  UMOV UR25, 0x80000020 ;  /* 0x8000002000197882 */ /* 0x000fe20000000000 */
[----:B------:R-:W-:Y:S01]  /*18350*/  R2UR UR27, R5 ;  /* 0x00000000051b72ca */ /* 0x000fe200000e0000 */
[----:B------:R-:W-:Y:S01]  /*18360*/  IMAD.MOV.U32 R7, RZ, RZ, -0x7fffffe0 ;  /* 0x80000020ff077424 */ /* 0x000fe200078e00ff */
[----:B------:R-:W-:Y:S01]  /*18370*/  LOP3.LUT R3, R3, 0x3fff, RZ, 0xc0, !PT ;  /* 0x00003fff03037812 */ /* 0x000fe200078ec0ff */
[----:B------:R-:W-:Y:S01]  /*18380*/  UMOV UR5, UR25 ;  /* 0x0000001900057c82 */ /* 0x000fe20008000000 */
[----:B-----5:R-:W-:Y:S01]  /*18390*/  IMAD.MOV.U32 R9, RZ, RZ, -0x7fffffe0 ;  /* 0x80000020ff097424 */ /* 0x020fe200078e00ff */
[----:B------:R-:W-:Y:S01]  /*183a0*/  UMOV UR9, UR25 ;  /* 0x0000001900097c82 */ /* 0x000fe20008000000 */
[----:B------:R-:W-:Y:S01]  /*183b0*/  LOP3.LUT R13, R3, 0x10000, RZ, 0xfc, !PT ;  /* 0x00010000030d7812 */ /* 0x000fe200078efcff */
[----:B------:R-:W-:Y:S01]  /*183c0*/  UMOV UR13, UR25 ;  /* 0x00000019000d7c82 */ /* 0x000fe20008000000 */
[----:B------:R-:W-:Y:S01]  /*183d0*/  R2UR UR7, R7 ;  /* 0x00000000070772ca */ /* 0x000fe200000e0000 */
[----:B------:R-:W-:Y:S01]  /*183e0*/  ULOP3.LUT UR24, UR24, 0x10000, URZ, 0xfc, !UPT ;  /* 0x0001000018187892 */ /* 0x000fe2000f8efc3f */
[----:B------:R-:W-:Y:S01]  /*183f0*/  R2UR UR11, R9 ;  /* 0x00000000090b72ca */ /* 0x000fe200000e0000 */
[----:B------:R-:W-:Y:S01]  /*18400*/  IMAD R4, R223, 0x780, R13 ;  /* 0x00000780df047824 */ /* 0x000fe200078e020d */
[----:B------:R-:W-:Y:S01]  /*18410*/  R2UR UR15, R7 ;  /* 0x00000000070f72ca */ /* 0x000fe200000e0000 */
[----:B------:R-:W-:Y:S01]  /*18420*/  UMOV UR17, UR25 ;  /* 0x0000001900117c82 */ /* 0x000fe20008000000 */
[----:B------:R-:W-:Y:S01]  /*18430*/  R2UR UR19, R9 ;  /* 0x00000000091372ca */ /* 0x000fe200000e0000 */
[C---:B------:R-:W-:Y:S01]  /*18440*/  VIADD R6, R4.reuse, 0x80 ;  /* 0x0000008004067836 */ /* 0x040fe20000000000 */
[C---:B------:R-:W-:Y:S01]  /*18450*/  R2UR UR26, R4.reuse ;  /* 0x00000000041a72ca */ /* 0x040fe200000e0000 */
[----:B------:R-:W-:Y:S01]  /*18460*/  UMOV UR4, UR24 ;  /* 0x0000001800047c82 */ /* 0x000fe20008000000 */
[----:B------:R-:W-:Y:S01]  /*18470*/  VIADD R8, R4, 0x100 ;  /* 0x0000010004087836 */ /* 0x000fe20000000000 */
[----:B------:R-:W-:Y:S01]  /*18480*/  UMOV UR8, UR24 ;  /* 0x0000001800087c82 */ /* 0x000fe20008000000 */
[----:B------:R-:W-:Y:S01]  /*18490*/  R2UR UR6, R6 ;  /* 0x00000000060672ca */ /* 0x000fe200000e0000 */
[----:B------:R-:W-:Y:S01]  /*184a0*/  UMOV UR12, UR24 ;  /* 0x00000018000c7c82 */ /* 0x000fe20008000000 */
[----:B------:R-:W-:Y:S01]  /*184b0*/  IADD3 R6, R4, 0x180, RZ ;  /* 0x0000018004067810 */ /* 0x000fe20007ffe0ff */
[----:B------:R-:W-:Y:S01]  /*184c0*/  UMOV UR16, UR24 ;  /* 0x0000001800107c82 */ /* 0x000fe20008000000 */
[----:B------:R-:W-:Y:S01]  /*184d0*/  R2UR UR10, R8 ;  /* 0x00000000080a72ca */ /* 0x000fe200000e0000 */
[----:B------:R-:W-:Y:S01]  /*184e0*/  VIADD R8, R4, 0x200 ;  /* 0x0000020004087836 */ /* 0x000fe20000000000 */
[----:B------:R-:W-:Y:S01]  /*184f0*/  R2UR UR14, R6 ;  /* 0x00000000060e72ca */ /* 0x000fe200000e0000 */
[C---:B------:R-:W-:Y:S01]  /*18500*/  VIADD R6, R4.reuse, 0x2 ;  /* 0x0000000204067836 */ /* 0x040fe20000000000 */
[----:B------:R-:W-:Y:S01]  /*18510*/  IADD3 R10, R4, 0x102, RZ ;  /* 0x00000102040a7810 */ /* 0x000fe20007ffe0ff */
[----:B------:R-:W-:Y:S01]  /*18520*/  QGMMA.64x32x32.F32.E4M3.E4M3 R88, gdesc[UR24], RZ, !UPT, gsb0 ;  /* 0x00600000185879f3 */ /* 0x000fe2000c0008ff */
[----:B------:R-:W-:Y:S01]  /*18530*/  R2UR UR18, R8 ;  /* 0x00000000081272ca */ /* 0x000fe200000e0000 */
[----:B------:R-:W-:-:S02]  /*18540*/  IMAD.MOV.U32 R7, RZ, RZ, -0x7fffffe0 ;  /* 0x80000020ff077424 */ /* 0x000fc400078e00ff */
[----:B------:R-:W-:Y:S02]  /*18550*/  VIADD R8, R4, 0x82 ;  /* 0x0000008204087836 */ /* 0x000fe40000000000 */
[----:B------:R-:W-:Y:S02]  /*18560*/  IMAD.MOV.U32 R9, RZ, RZ, -0x7fffffe0 ;  /* 0x80000020ff097424 */ /* 0x000fe400078e00ff */
[----:B------:R-:W-:Y:S02]  /*18570*/  IMAD.MOV.U32 R11, RZ, RZ, -0x7fffffe0 ;  /* 0x80000020ff0b7424 */ /* 0x000fe400078e00ff */
[----:B------:R-:W-:-:S05]  /*18580*/  IMAD.MOV.U32 R5, RZ, RZ, -0x7fffffe0 ;  /* 0x80000020ff057424 */ /* 0x000fca00078e00ff */
[----:B------:R-:W-:Y:S01]  /*18590*/  R2UR UR47, R5 ;  /* 0x00000000052f72ca */ /* 0x000fe200000e0000 */
[----:B------:R-:W-:Y:S02]  /*185a0*/  WARPGROUP.DEPBAR.LE gsb0, 0x0 ;  /* 0x00008000000079c5 */ /* 0x000fe40000010000 */
[----:B------:R-:W-:-:S06]  /*185b0*/  WARPGROUP.ARRIVE ;  /* 0x00000000000079c5 */ /* 0x000fcc0000000000 */
[----:B------:R-:W-:Y:S01]  /*185c0*/  QGMMA.64x32x32.F32.E4M3.E4M3 R72, gdesc[UR4], RZ, !UPT, gsb0 ;  /* 0x00600000044879f3 */ /* 0x000fe2000c0008ff */
        /* <DEDUP_REMOVED lines=10> */
[----:B------:R-:W-:Y:S01]  /*18670*/  QGMMA.64x32x32.F32.E4M3.E4M3 R56, gdesc[UR8], RZ, !UPT, gsb0 ;  /* 0x00600000083879f3 */ /* 0x000fe2000c0008ff */
        /* <DEDUP_REMOVED lines=173> */
[C---:B------:R-:W-:Y:S01]  /*19150*/  VIADD R6, R4.reuse, 0x682 ;  /* 0x0000068204067836 */ /* 0x040fe20000000000 */
[----:B------:R-:W-:Y:S01]  /*19160*/  IADD3 R4, R4, 0x702, RZ ;  /* 0x0000070204047810 */ /* 0x000fe20007ffe0ff */
[----:B------:R-:W-:Y:S01]  /*19170*/  IMAD.MOV.U32 R7, RZ, RZ, -0x7fffffe0 ;  /* 0x80000020ff077424 */ /* 0x000fe200078e00ff */
[----:B------:R-:W-:Y:S01]  /*19180*/  UMOV UR45, UR21 ;  /* 0x00000015002d7c82 */ /* 0x000fe20008000000 */
[----:B------:R-:W-:Y:S01]  /*19190*/  UMOV UR44, UR20 ;  /* 0x00000014002c7c82 */ /* 0x000fe20008000000 */
[----:B------:R-:W-:Y:S01]  /*191a0*/  R2UR UR46, R4 ;  /* 0x00000000042e72ca */ /* 0x000fe200000e0000 */
[----:B------:R-:W-:-:S02]  /*191b0*/  WARPGROUP.DEPBAR.LE gsb0, 0x0 ;  /* 0x00008000000079c5 */ /* 0x000fc40000010000 */
        /* <DEDUP_REMOVED lines=38> */
.L_x_2820:
[----:B------:R-:W2:Y:S01]  /*19420*/  LDL.LU R8, [R1+0x44] ;  /* 0x0000440001087983 */ /* 0x000ea20000300800 */
[----:B------:R-:W0:Y:S01]  /*19430*/  LDC R11, c[0x0][0x448] ;  /* 0x00011200ff0b7b82 */ /* 0x000e220000000800 */
[C---:B------:R-:W-:Y:S01]  /*19440*/  FMUL.FTZ R5, R2.reuse, R75 ;  /* 0x0000004b02057220 */ /* 0x040fe20000410000 */
[C---:B------:R-:W-:Y:S01]  /*19450*/  FMUL.FTZ R6, R2.reuse, R79 ;  /* 0x0000004f02067220 */ /* 0x040fe20000410000 */
[----:B------:R-:W3:Y:S01]  /*19460*/  LDL R10, [R1+0x58] ;  /* 0x00005800010a7983 */ /* 0x000ee20000100800 */
[C---:B------:R-:W-:Y:S01]  /*19470*/  FMUL.FTZ R3, R2.reuse, R74 ;  /* 0x0000004a02037220 */ /* 0x040fe20000410000 */
[C---:B------:R-:W-:Y:S01]  /*19480*/  FMUL.FTZ R21, R2.reuse, R97 ;  /* 0x0000006102157220 */ /* 0x040fe20000410000 */
[C---:B------:R-:W-:Y:S01]  /*19490*/  FMUL.FTZ R78, R2.reuse, R78 ;  /* 0x0000004e024e7220 */ /* 0x040fe20000410000 */
[----:B------:R-:W3:Y:S01]  /*194a0*/  LDL R108, [R1+0x40] ;  /* 0x00004000016c7983 */ /* 0x000ee20000100800 */
[----:B------:R-:W-:Y:S01]  /*194b0*/  MUFU.TANH R113, R5 ;  /* 0x0000000500717308 */ /* 0x000fe20000002400 */
[C---:B------:R-:W-:Y:S01]  /*194c0*/  FMUL.FTZ R7, R2.reuse, R90 ;  /* 0x0000005a02077220 */ /* 0x040fe20000410000 */
[C---:B------:R-:W-:Y:S01]  /*194d0*/  FMUL.FTZ R9, R2.reuse, R91 ;  /* 0x0000005b02097220 */ /* 0x040fe20000410000 */
[----:B------:R-:W4:Y:S01]  /*194e0*/  LDL R104, [R1+0x4c] ;  /* 0x00004c0001687983 */ /* 0x000f220000100800 */
        /* <DEDUP_REMOVED lines=12> */
[----:B0-----:R-:W-:Y:S01]  /*195b0*/  ISETP.NE.AND P4, PT, R11, 0x1, PT ;  /* 0x000000010b00780c */ /* 0x001fe20003f85270 */
        /* <DEDUP_REMOVED lines=12> */
[----:B------:R-:W0:Y:S01]  /*19680*/  @P4 LDC R5, c[0x0][0x44c] ;  /* 0x00011300ff054b82 */ /* 0x000e220000000800 */
[C---:B------:R-:W-:Y:S01]  /*19690*/  FMUL.FTZ R46, R2.reuse, R46 ;  /* 0x0000002e022e7220 */ /* 0x040fe20000410000 */
[C---:B------:R-:W-:Y:S01]  /*196a0*/  FMUL.FTZ R47, R2.reuse, R47 ;  /* 0x0000002f022f7220 */ /* 0x040fe20000410000 */
[C---:B------:R-:W-:Y:S01]  /*196b0*/  FMUL.FTZ R75, R2.reuse, R77 ;  /* 0x0000004d024b7220 */ /* 0x040fe20000410000 */
[----:B------:R5:W-:Y:S01]  /*196c0*/  MUFU.TANH R97, R3 ;  /* 0x0000000300617308 */ /* 0x000be20000002400 */
[C---:B-1----:R-:W-:Y:S01]  /*196d0*/  FMUL.FTZ R78, R2.reuse, R85 ;  /* 0x00000055024e7220 */ /* 0x042fe20000410000 */
[C---:B------:R-:W-:Y:S01]  /*196e0*/  FMUL.FTZ R77, R2.reuse, R81 ;  /* 0x00000051024d7220 */ /* 0x040fe20000410000 */
[C---:B------:R-:W-:Y:S01]  /*196f0*/  FMUL.FTZ R50, R2.reuse, R50 ;  /* 0x0000003202327220 */ /* 0x040fe20000410000 */
[----:B------:R-:W1:Y:S01]  /*19700*/  @P4 LDC R6, c[0x0][0x450] ;  /* 0x00011400ff064b82 */ /* 0x000e620000000800 */
        /* <DEDUP_REMOVED lines=14> */
[----:B------:R-:W-:Y:S01]  /*197f0*/  ULDC UR52, c[0x0][0x988] ;  /* 0x0002620000347ab9 */ /* 0x000fe20000000800 */
[C---:B------:R-:W-:Y:S01]  /*19800*/  FMUL.FTZ R72, R2.reuse, R72 ;  /* 0x0000004802487220 */ /* 0x040fe20000410000 */
[C---:B------:R-:W-:Y:S01]  /*19810*/  FMUL.FTZ R73, R2.reuse, R73 ;  /* 0x0000004902497220 */ /* 0x040fe20000410000 */
[C---:B------:R-:W-:Y:S01]  /*19820*/  FMUL.FTZ R40, R2.reuse, R40 ;  /* 0x0000002802287220 */ /* 0x040fe20000410000 */
[----:B------:R-:W-:Y:S01]  /*19830*/  FMUL.FTZ R37, R2, R37 ;  /* 0x0000002502257220 */ /* 0x000fe20000410000 */
[----:B------:R-:W-:Y:S01]  /*19840*/  VIADD R0, R0, 0x33440 ;  /* 0x0003344000007836 */ /* 0x000fe20000000000 */
[----:B------:R-:W-:Y:S01]  /*19850*/  ULDC UR50, c[0x0][0x988] ;  /* 0x0002620000327ab9 */ /* 0x000fe20000000800 */
[----:B------:R-:W-:Y:S01]  /*19860*/  ULDC UR51, c[0x0][0x988] ;  /* 0x0002620000337ab9 */ /* 0x000fe20000000800 */
[----:B--2---:R-:W-:Y:S01]  /*19870*/  LOP3.LUT R8, R8, 0xfffffffe, RZ, 0xc0, !PT ;  /* 0xfffffffe08087812 */ /* 0x004fe200078ec0ff */
[C---:B-----5:R-:W-:Y:S01]  /*19880*/  FMUL.FTZ R3, R2.reuse, R66 ;  /* 0x0000004202037220 */ /* 0x060fe20000410000 */
[----:B------:R-:W2:Y:S01]  /*19890*/  MUFU.TANH R9, R9 ;  /* 0x0000000900097308 */ /* 0x000ea20000002400 */
[----:B------:R-:W-:Y:S01]  /*198a0*/  FMUL.FTZ R91, R2, R100 ;  /* 0x00000064025b7220 */ /* 0x000fe20000410000 */
[----:B------:R-:W-:Y:S01]  /*198b0*/  @P4 LOP3.LUT R8, R8, 0x1, RZ, 0xfc, !PT ;  /* 0x0000000108084812 */ /* 0x000fe200078efcff */
[----:B------:R-:W-:-:S05]  /*198c0*/  FMUL.FTZ R79, R2, R84 ;  /* 0x00000054024f7220 */ /* 0x000fca0000410000 */
[----:B------:R5:W-:Y:S01]  /*198d0*/  MUFU.TANH R93, R62 ;  /* 0x0000003e005d7308 */ /* 0x000be20000002400 */
[----:B------:R0:W-:Y:S07]  /*198e0*/  STL [R1+0x44], R8 ;  /* 0x0000440801007387 */ /* 0x0001ee0000100800 */
[----:B------:R-:W2:Y:S01]  /*198f0*/  MUFU.TANH R119, R119 ;  /* 0x0000007700777308 */ /* 0x000ea20000002400 */
[----:B------:R-:W2:Y:S07]  /*19900*/  LDL R106, [R1+0x48] ;  /* 0x00004800016a7983 */ /* 0x000eae0000100800 */
[----:B------:R-:W2:Y:S01]  /*19910*/  MUFU.TANH R123, R123 ;  /* 0x0000007b007b7308 */ /* 0x000ea20000002400 */
[----:B0-----:R-:W2:Y:S01]  /*19920*/  LDL R8, [R1+0x54] ;  /* 0x0000540001087983 */ /* 0x001ea20000100800 */
[----:B---3--:R-:W-:-:S06]  /*19930*/  IMAD.IADD R66, R10, 0x1, R108 ;  /* 0x000000010a427824 */ /* 0x008fcc00078e026c */
[----:B------:R-:W0:Y:S01]  /*19940*/  MUFU.TANH R125, R125 ;  /* 0x0000007d007d7308 */ /* 0x000e220000002400 */
[----:B------:R-:W-:-:S07]  /*19950*/  @P4 IMAD.HI.U32 R5, R66, R5, RZ ;  /* 0x0000000542054227 */ /* 0x000fce00078e00ff */
[----:B------:R-:W3:Y:S01]  /*19960*/  MUFU.TANH R127, R127 ;  /* 0x0000007f007f7308 */ /* 0x000ee20000002400 */
[----:B-1----:R-:W-:-:S07]  /*19970*/  @P4 SHF.R.U32.HI R66, RZ, R6, R5 ;  /* 0x00000006ff424219 */ /* 0x002fce0000011605 */
[----:B------:R-:W1:Y:S01]  /*19980*/  MUFU.TANH R121, R121 ;  /* 0x0000007900797308 */ /* 0x000e620000002400 */
[----:B------:R-:W0:Y:S01]  /*19990*/  SHFL.IDX PT, R6, R66, 0x1, 0x1c1f ;  /* 0x003c1f0042067f89 */ /* 0x000e2200000e0000 */
[----:B------:R-:W-:-:S06]  /*199a0*/  IMAD.MOV.U32 R5, RZ, RZ, -0xa0 ;  /* 0xffffff60ff057424 */ /* 0x000fcc00078e00ff */
[----:B------:R-:W1:Y:S01]  /*199b0*/  MUFU.TANH R117, R117 ;  /* 0x0000007500757308 */ /* 0x000e620000002400 */
[----:B------:R-:W-:-:S07]  /*199c0*/  IMAD R5, R146, R5, 0xa1 ;  /* 0x000000a192057424 */ /* 0x000fce00078e0205 */
[----:B------:R-:W1:Y:S08]  /*199d0*/  MUFU.TANH R82, R82 ;  /* 0x0000005200527308 */ /* 0x000e700000002400 */
[----:B------:R-:W1:Y:S08]  /*199e0*/  MUFU.TANH R83, R83 ;  /* 0x0000005300537308 */ /* 0x000e700000002400 */
[----:B------:R-:W1:Y:S08]  /*199f0*/  MUFU.TANH R86, R86 ;  /* 0x0000005600567308 */ /* 0x000e700000002400 */
[----:B------:R-:W1:Y:S08]  /*19a00*/  MUFU.TANH R87, R87 ;  /* 0x0000005700577308 */ /* 0x000e700000002400 */
[----:B------:R-:W1:Y:S08]  /*19a10*/  MUFU.TANH R95, R59 ;  /* 0x0000003b005f7308 */ /* 0x000e700000002400 */
[----:B------:R-:W1:Y:S08]  /*19a20*/  MUFU.TANH R63, R63 ;  /* 0x0000003f003f7308 */ /* 0x000e700000002400 */
[----:B------:R-:W-:Y:S08]  /*19a30*/  MUFU.TANH R67, R67 ;  /* 0x0000004300437308 */ /* 0x000ff00000002400 */
[----:B------:R-:W-:Y:S08]  /*19a40*/  MUFU.TANH R70, R70 ;  /* 0x0000004600467308 */ /* 0x000ff00000002400 */
[----:B------:R-:W-:Y:S01]  /*19a50*/  MUFU.TANH R71, R71 ;  /* 0x0000004700477308 */ /* 0x000fe20000002400 */
[C---:B------:R-:W-:Y:S01]  /*19a60*/  FMUL.FTZ R58, R2.reuse, R61 ;  /* 0x0000003d023a7220 */ /* 0x040fe20000410000 */
[C---:B------:R-:W-:Y:S01]  /*19a70*/  FMUL.FTZ R76, R2.reuse, R80 ;  /* 0x00000050024c7220 */ /* 0x040fe20000410000 */
[C---:B------:R-:W-:Y:S01]  /*19a80*/  FMUL.FTZ R88, R2.reuse, R92 ;  /* 0x0000005c02587220 */ /* 0x040fe20000410000 */
[----:B------:R-:W-:-:S04]  /*19a90*/  FMUL.FTZ R89, R2, R96 ;  /* 0x0000006002597220 */ /* 0x000fc80000410000 */
[----:B------:R4:W1:Y:S01]  /*19aa0*/  MUFU.TANH R85, R3 ;  /* 0x0000000300557308 */ /* 0x0008620000002400 */
[----:B-----5:R-:W-:-:S07]  /*19ab0*/  FMUL.FTZ R62, R2, R68 ;  /* 0x00000044023e7220 */ /* 0x020fce0000410000 */
[----:B------:R-:W5:Y:S01]  /*19ac0*/  MUFU.TANH R42, R42 ;  /* 0x0000002a002a7308 */ /* 0x000f620000002400 */
[----:B----4-:R-:W-:-:S07]  /*19ad0*/  IMAD R3, R146, -0xa0, R104 ;  /* 0xffffff6092037824 */ /* 0x010fce00078e0268 */
[----:B------:R-:W4:Y:S01]  /*19ae0*/  MUFU.TANH R43, R43 ;  /* 0x0000002b002b7308 */ /* 0x000f220000002400 */
[----:B------:R-:W-:-:S07]  /*19af0*/  IADD3 R3, R3, 0xa0, RZ ;  /* 0x000000a003037810 */ /* 0x000fce0007ffe0ff */
[----:B------:R-:W4:Y:S01]  /*19b00*/  MUFU.TANH R46, R46 ;  /* 0x0000002e002e7308 */ /* 0x000f220000002400 */
[C---:B------:R-:W-:Y:S01]  /*19b10*/  FMUL.FTZ R61, R2.reuse, R69 ;  /* 0x00000045023d7220 */ /* 0x040fe20000410000 */
[C---:B------:R-:W-:Y:S01]  /*19b20*/  FMUL.FTZ R80, R2.reuse, R56 ;  /* 0x0000003802507220 */ /* 0x040fe20000410000 */
[C---:B------:R-:W-:Y:S01]  /*19b30*/  FMUL.FTZ R56, R2.reuse, R57 ;  /* 0x0000003902387220 */ /* 0x040fe20000410000 */
[----:B------:R-:W-:-:S04]  /*19b40*/  FMUL.FTZ R57, R2, R60 ;  /* 0x0000003c02397220 */ /* 0x000fc80000410000 */
[----:B------:R-:W4:Y:S08]  /*19b50*/  MUFU.TANH R47, R47 ;  /* 0x0000002f002f7308 */ /* 0x000f300000002400 */
[----:B------:R-:W4:Y:S01]  /*19b60*/  MUFU.TANH R50, R50 ;  /* 0x0000003200327308 */ /* 0x000f220000002400 */
[C---:B------:R-:W-:Y:S01]  /*19b70*/  FMUL.FTZ R60, R2.reuse, R65 ;  /* 0x00000041023c7220 */ /* 0x040fe20000410000 */
[----:B------:R-:W-:-:S06]  /*19b80*/  FMUL.FTZ R59, R2, R64 ;  /* 0x00000040023b7220 */ /* 0x000fcc0000410000 */
[----:B------:R-:W4:Y:S01]  /*19b90*/  MUFU.TANH R51, R51 ;  /* 0x0000003300337308 */ /* 0x000f220000002400 */
[----:B------:R-:W-:-:S07]  /*19ba0*/  FMUL.FTZ R64, R2, R41 ;  /* 0x0000002902407220 */ /* 0x000fce0000410000 */
[----:B------:R-:W4:Y:S08]  /*19bb0*/  MUFU.TANH R54, R54 ;  /* 0x0000003600367308 */ /* 0x000f300000002400 */
[----:B------:R4:W4:Y:S08]  /*19bc0*/  MUFU.TANH R41, R55 ;  /* 0x0000003700297308 */ /* 0x0009300000002400 */
[----:B------:R-:W4:Y:S08]  /*19bd0*/  MUFU.TANH R26, R26 ;  /* 0x0000001a001a7308 */ /* 0x000f300000002400 */
[----:B------:R-:W4:Y:S08]  /*19be0*/  MUFU.TANH R27, R27 ;  /* 0x0000001b001b7308 */ /* 0x000f300000002400 */
[----:B------:R-:W4:Y:S08]  /*19bf0*/  MUFU.TANH R30, R30 ;  /* 0x0000001e001e7308 */ /* 0x000f300000002400 */
[----:B------:R-:W-:Y:S08]  /*19c00*/  MUFU.TANH R11, R34 ;  /* 0x00000022000b7308 */ /* 0x000ff00000002400 */
[----:B------:R-:W-:Y:S08]  /*19c10*/  MUFU.TANH R38, R38 ;  /* 0x0000002600267308 */ /* 0x000ff00000002400 */
[----:B------:R-:W-:Y:S01]  /*19c20*/  MUFU.TANH R39, R39 ;  /* 0x0000002700277308 */ /* 0x000fe20000002400 */
[----:B------:R-:W-:Y:S07]  /*19c30*/  SHFL.IDX PT, R66, R66, RZ, 0x1c1f ;  /* 0x001c1fff42427589 */ /* 0x000fee00000e0000 */
[----:B------:R-:W-:Y:S08]  /*19c40*/  MUFU.TANH R14, R14 ;  /* 0x0000000e000e7308 */ /* 0x000ff00000002400 */
[----:B------:R-:W-:Y:S08]  /*19c50*/  MUFU.TANH R4, R4 ;  /* 0x0000000400047308 */ /* 0x000ff00000002400 */
[----:B------:R-:W-:Y:S08]  /*19c60*/  MUFU.TANH R88, R88 ;  /* 0x0000005800587308 */ /* 0x000ff00000002400 */
[----:B------:R-:W-:Y:S08]  /*19c70*/  MUFU.TANH R20, R20 ;  /* 0x0000001400147308 */ /* 0x000ff00000002400 */
[----:B------:R-:W-:Y:S08]  /*19c80*/  MUFU.TANH R89, R89 ;  /* 0x0000005900597308 */ /* 0x000ff00000002400 */
[----:B------:R-:W-:Y:S08]  /*19c90*/  MUFU.TANH R21, R21 ;  /* 0x0000001500157308 */ /* 0x000ff00000002400 */
[----:B------:R-:W-:Y:S08]  /*19ca0*/  MUFU.TANH R91, R91 ;  /* 0x0000005b005b7308 */ /* 0x000ff00000002400 */
[----:B------:R-:W-:Y:S08]  /*19cb0*/  MUFU.TANH R90, R90 ;  /* 0x0000005a005a7308 */ /* 0x000ff00000002400 */
[----:B------:R-:W-:Y:S01]  /*19cc0*/  MUFU.TANH R72, R72 ;  /* 0x0000004800487308 */ /* 0x000fe20000002400 */
[----:B--2---:R-:W-:-:S02]  /*19cd0*/  IMAD R5, R8, -0x2, R5 ;  /* 0xfffffffe08057824 */ /* 0x004fc400078e0205 */
[----:B------:R-:W-:-:S05]  /*19ce0*/  IMAD R68, R8, -0x2, R3 ;  /* 0xfffffffe08447824 */ /* 0x000fca00078e0203 */
[----:B------:R-:W-:Y:S01]  /*19cf0*/  MUFU.TANH R73, R73 ;  /* 0x0000004900497308 */ /* 0x000fe20000002400 */
[----:B------:R-:W-:-:S04]  /*19d00*/  IADD3 R111, -R106, R5, R104 ;  /* 0x000000056a6f7210 */ /* 0x000fc80007ffe168 */
[----:B0-----:R-:W-:-:S03]  /*19d10*/  VIADDMNMX R3, R6, R111, R68, PT ;  /* 0x0000006f06037246 */ /* 0x001fc60003800144 */
[----:B------:R-:W-:Y:S01]  /*19d20*/  MUFU.TANH R74, R74 ;  /* 0x0000004a004a7308 */ /* 0x000fe20000002400 */
[C---:B------:R-:W-:Y:S02]  /*19d30*/  ISETP.GT.AND P1, PT, R3.reuse, RZ, PT ;  /* 0x000000ff0300720c */ /* 0x040fe40003f24270 */
[C---:B------:R-:W-:Y:S02]  /*19d40*/  ISETP.GT.AND P2, PT, R3.reuse, 0x1, PT ;  /* 0x000000010300780c */ /* 0x040fe40003f44270 */
[----:B------:R-:W-:Y:S02]  /*19d50*/  ISETP.GT.AND P3, PT, R3, 0x8, PT ;  /* 0x000000080300780c */ /* 0x000fe40003f64270 */
[----:B------:R-:W-:Y:S01]  /*19d60*/  FSEL R7, R7, -INF , P1 ;  /* 0xff80000007077808 */ /* 0x000fe20000800000 */
[----:B------:R-:W-:Y:S01]  /*19d70*/  MUFU.TANH R75, R75 ;  /* 0x0000004b004b7308 */ /* 0x000fe20000002400 */
[----:B------:R-:W-:Y:S02]  /*19d80*/  FSEL R9, R9, -INF , P2 ;  /* 0xff80000009097808 */ /* 0x000fe40001000000 */
[----:B------:R-:W-:-:S02]  /*19d90*/  ISETP.GT.AND P1, PT, R3, 0x9, PT ;  /* 0x000000090300780c */ /* 0x000fc40003f24270 */
[----:B------:R-:W-:Y:S02]  /*19da0*/  FSEL R119, R119, -INF , P3 ;  /* 0xff80000077777808 */ /* 0x000fe40001800000 */
[----:B------:R-:W-:Y:S01]  /*19db0*/  FMNMX.FTZ R6, R7, R9, !PT ;  /* 0x0000000907067209 */ /* 0x000fe20007810000 */
[----:B------:R-:W-:Y:S01]  /*19dc0*/  MUFU.TANH R76, R76 ;  /* 0x0000004c004c7308 */ /* 0x000fe20000002400 */
[----:B------:R-:W-:Y:S02]  /*19dd0*/  ISETP.GT.AND P2, PT, R3, 0x10, PT ;  /* 0x000000100300780c */ /* 0x000fe40003f44270 */
[----:B------:R-:W-:Y:S02]  /*19de0*/  FSEL R123, R123, -INF , P1 ;  /* 0xff8000007b7b7808 */ /* 0x000fe40000800000 */
[----:B------:R-:W-:Y:S02]  /*19df0*/  FMNMX.FTZ R6, R119, R6, !PT ;  /* 0x0000000677067209 */ /* 0x000fe40007810000 */
[----:B------:R-:W-:Y:S01]  /*19e00*/  ISETP.GT.AND P1, PT, R3, 0x11, PT ;  /* 0x000000110300780c */ /* 0x000fe20003f24270 */
[----:B------:R-:W-:Y:S01]  /*19e10*/  MUFU.TANH R77, R77 ;  /* 0x0000004d004d7308 */ /* 0x000fe20000002400 */
[----:B------:R-:W-:-:S02]  /*19e20*/  FSEL R125, R125, -INF , P2 ;  /* 0xff8000007d7d7808 */ /* 0x000fc40001000000 */
[----:B------:R-:W-:Y:S02]  /*19e30*/  FMNMX.FTZ R6, R123, R6, !PT ;  /* 0x000000067b067209 */ /* 0x000fe40007810000 */
[----:B------:R-:W-:Y:S02]  /*19e40*/  ISETP.GT.AND P2, PT, R3, 0x18, PT ;  /* 0x000000180300780c */ /* 0x000fe40003f44270 */
[----:B---3--:R-:W-:Y:S01]  /*19e50*/  FSEL R127, R127, -INF , P1 ;  /* 0xff8000007f7f7808 */ /* 0x008fe20000800000 */
[----:B------:R-:W-:Y:S01]  /*19e60*/  MUFU.TANH R79, R79 ;  /* 0x0000004f004f7308 */ /* 0x000fe20000002400 */
[----:B------:R-:W-:Y:S02]  /*19e70*/  FMNMX.FTZ R6, R125, R6, !PT ;  /* 0x000000067d067209 */ /* 0x000fe40007810000 */
[----:B------:R-:W-:Y:S02]  /*19e80*/  ISETP.GT.AND P1, PT, R3, 0x19, PT ;  /* 0x000000190300780c */ /* 0x000fe40003f24270 */
[----:B-1----:R-:W-:-:S02]  /*19e90*/  FSEL R121, R121, -INF , P2 ;  /* 0xff80000079797808 */ /* 0x002fc40001000000 */
        /* <DEDUP_REMOVED lines=10> */
[----:B------:R-:W-:Y:S01]  /*19f40*/  FSEL R113, R113, -INF , P1 ;  /* 0xff80000071717808 */ /* 0x000fe20000800000 */
[----:B------:R-:W-:Y:S01]  /*19f50*/  MUFU.TANH R56, R56 ;  /* 0x0000003800387308 */ /* 0x000fe20000002400 */
[----:B------:R-:W-:Y:S02]  /*19f60*/  FMNMX.FTZ R6, R115, R6, !PT ;  /* 0x0000000673067209 */ /* 0x000fe40007810000 */
[----:B------:R-:W-:Y:S02]  /*19f70*/  ISETP.GT.AND P1, PT, R3, 0x29, PT ;  /* 0x000000290300780c */ /* 0x000fe40003f24270 */
[----:B------:R-:W-:-:S02]  /*19f80*/  FSEL R109, R109, -INF , P2 ;  /* 0xff8000006d6d7808 */ /* 0x000fc40001000000 */
[----:B------:R-:W-:Y:S01]  /*19f90*/  FMNMX.FTZ R6, R113, R6, !PT ;  /* 0x0000000671067209 */ /* 0x000fe20007810000 */
[----:B------:R-:W-:Y:S01]  /*19fa0*/  MUFU.TANH R57, R57 ;  /* 0x0000003900397308 */ /* 0x000fe20000002400 */
[----:B------:R-:W-:Y:S02]  /*19fb0*/  ISETP.GT.AND P2, PT, R3, 0x30, PT ;  /* 0x000000300300780c */ /* 0x000fe40003f44270 */
[----:B------:R-:W-:Y:S02]  /*19fc0*/  FSEL R107, R107, -INF , P1 ;  /* 0xff8000006b6b7808 */ /* 0x000fe40000800000 */
[----:B------:R-:W-:Y:S02]  /*19fd0*/  FMNMX.FTZ R6, R109, R6, !PT ;  /* 0x000000066d067209 */ /* 0x000fe40007810000 */
[----:B------:R-:W-:Y:S02]  /*19fe0*/  ISETP.GT.AND P1, PT, R3, 0x31, PT ;  /* 0x000000310300780c */ /* 0x000fe40003f24270 */
[----:B------:R-:W-:-:S02]  /*19ff0*/  FSEL R105, R82, -INF , P2 ;  /* 0xff80000052697808 */ /* 0x000fc40001000000 */
[----:B------:R-:W-:Y:S02]  /*1a000*/  FMNMX.FTZ R6, R107, R6, !PT ;  /* 0x000000066b067209 */ /* 0x000fe40007810000 */
        /* <DEDUP_REMOVED lines=34> */
[----:B-----5:R-:W-:-:S02]  /*1a230*/  FSEL R69, R42, -INF , P2 ;  /* 0xff8000002a457808 */ /* 0x020fc40001000000 */
[----:B------:R-:W-:Y:S02]  /*1a240*/  FMNMX.FTZ R6, R71, R6, !PT ;  /* 0x0000000647067209 */ /* 0x000fe40007810000 */
[----:B------:R-:W-:Y:S02]  /*1a250*/  ISETP.GT.AND P2, PT, R3, 0x68, PT ;  /* 0x000000680300780c */ /* 0x000fe40003f44270 */
[----:B----4-:R-:W-:Y:S02]  /*1a260*/  FSEL R67, R43, -INF , P1 ;  /* 0xff8000002b437808 */ /* 0x010fe40000800000 */
        /* <DEDUP_REMOVED lines=15> */
[----:B------:R-:W-:Y:S01]  /*1a360*/  FMNMX.FTZ R6, R51, R6, !PT ;  /* 0x0000000633067209 */ /* 0x000fe20007810000 */
[----:B------:R0:W1:Y:S01]  /*1a370*/  MUFU.TANH R8, R31 ;  /* 0x0000001f00087308 */ /* 0x0000620000002400 */
[----:B------:R-:W-:Y:S01]  /*1a380*/  ISETP.GT.AND P2, PT, R3, 0x80, PT ;  /* 0x000000800300780c */ /* 0x000fe20003f44270 */
[----:B------:R-:W-:Y:S01]  /*1a390*/  FMUL.FTZ R5, R2, R35 ;  /* 0x0000002302057220 */ /* 0x000fe20000410000 */
[----:B------:R-:W-:Y:S02]  /*1a3a0*/  FSEL R41, R41, -INF , P1 ;  /* 0xff80000029297808 */ /* 0x000fe40000800000 */
        /* <DEDUP_REMOVED lines=8> */
[----:B------:R-:W-:Y:S02]  /*1a430*/  ISETP.GT.AND P1, PT, R3, 0x89, PT ;  /* 0x000000890300780c */ /* 0x000fe40003f24270 */
[----:B0-----:R-:W-:-:S02]  /*1a440*/  FSEL R31, R30, -INF , P2 ;  /* 0xff8000001e1f7808 */ /* 0x001fc40001000000 */
[----:B------:R-:W-:Y:S02]  /*1a450*/  FMNMX.FTZ R6, R35, R6, !PT ;  /* 0x0000000623067209 */ /* 0x000fe40007810000 */
[----:B------:R-:W-:Y:S02]  /*1a460*/  ISETP.GT.AND P2, PT, R3, 0x90, PT ;  /* 0x000000900300780c */ /* 0x000fe40003f44270 */
[----:B-1----:R-:W-:Y:S02]  /*1a470*/  FSEL R27, R8, -INF , P1 ;  /* 0xff800000081b7808 */ /* 0x002fe40000800000 */
[----:B------:R-:W-:Y:S02]  /*1a480*/  FMNMX.FTZ R6, R31, R6, !PT ;  /* 0x000000061f067209 */ /* 0x000fe40007810000 */
[----:B------:R-:W-:Y:S02]  /*1a490*/  ISETP.GT.AND P1, PT, R3, 0x91, PT ;  /* 0x000000910300780c */ /* 0x000fe40003f24270 */
[----:B------:R-:W-:-:S02]  /*1a4a0*/  FSEL R11, R11, -INF , P2 ;  /* 0xff8000000b0b7808 */ /* 0x000fc40001000000 */
[----:B------:R-:W-:Y:S02]  /*1a4b0*/  FMNMX.FTZ R6, R27, R6, !PT ;  /* 0x000000061b067209 */ /* 0x000fe40007810000 */
[----:B------:R-:W-:Y:S02]  /*1a4c0*/  ISETP.GT.AND P2, PT, R3, 0x98, PT ;  /* 0x000000980300780c */ /* 0x000fe40003f44270 */
[----:B--2---:R-:W-:Y:S02]  /*1a4d0*/  FSEL R5, R5, -INF , P1 ;  /* 0xff80000005057808 */ /* 0x004fe40000800000 */
[----:B------:R-:W-:Y:S02]  /*1a4e0*/  FMNMX.FTZ R8, R11, R6, !PT ;  /* 0x000000060b087209 */ /* 0x000fe40007810000 */
[----:B------:R-:W-:Y:S02]  /*1a4f0*/  ISETP.GT.AND P1, PT, R3, 0x99, PT ;  /* 0x000000990300780c */ /* 0x000fe40003f24270 */
[----:B------:R-:W-:-:S02]  /*1a500*/  FSEL R6, R38, -INF , P2 ;  /* 0xff80000026067808 */ /* 0x000fc40001000000 */
[----:B------:R-:W-:Y:S02]  /*1a510*/  FMNMX.FTZ R15, R5, R8, !PT ;  /* 0x00000008050f7209 */ /* 0x000fe40007810000 */
[----:B------:R-:W-:Y:S02]  /*1a520*/  FSEL R3, R39, -INF , P1 ;  /* 0xff80000027037808 */ /* 0x000fe40000800000 */
[----:B------:R-:W-:-:S04]  /*1a530*/  FMNMX.FTZ R8, R6, R15, !PT ;  /* 0x0000000f06087209 */ /* 0x000fc80007810000 */
[----:B------:R-:W-:-:S05]  /*1a540*/  FMNMX.FTZ R8, R3, R8, !PT ;  /* 0x0000000803087209 */ /* 0x000fca0007810000 */
[----:B------:R-:W0:Y:S02]  /*1a550*/  SHFL.BFLY PT, R15, R8, 0x2, 0x1f ;  /* 0x0c401f00080f7f89 */ /* 0x000e2400000e0000 */
[----:B0-----:R-:W-:-:S05]  /*1a560*/  FMNMX.FTZ R10, R8, R15, !PT ;  /* 0x0000000f080a7209 */ /* 0x001fca0007810000 */
[----:B------:R-:W0:Y:S01]  /*1a570*/  SHFL.BFLY PT, R15, R10, 0x1, 0x1f ;  /* 0x0c201f000a0f7f89 */ /* 0x000e2200000e0000 */
[----:B------:R-:W-:Y:S01]  /*1a580*/  IMAD.U32 R8, RZ, RZ, UR52 ;  /* 0x00000034ff087e24 */ /* 0x000fe2000f8e00ff */
[----:B------:R-:W-:Y:S01]  /*1a590*/  VIADDMNMX R111, R66, R111, R68, PT ;  /* 0x0000006f426f7246 */ /* 0x000fe20003800144 */
[----:B------:R-:W-:-:S03]  /*1a5a0*/  FMUL.FTZ R50, R2, R32 ;  /* 0x0000002002327220 */ /* 0x000fc60000410000 */
[C---:B------:R-:W-:Y:S01]  /*1a5b0*/  ISETP.GT.AND P2, PT, R111.reuse, 0x1, PT ;  /* 0x000000016f00780c */ /* 0x040fe20003f44270 */
[----:B------:R-:W-:Y:S01]  /*1a5c0*/  FMUL.FTZ R32, R2, R33 ;  /* 0x0000002102207220 */ /* 0x000fe20000410000 */
[----:B------:R-:W-:Y:S02]  /*1a5d0*/  ISETP.GT.AND P3, PT, R111, 0x8, PT ;  /* 0x000000086f00780c */ /* 0x000fe40003f64270 */
[----:B0-----:R-:W-:-:S04]  /*1a5e0*/  FMNMX.FTZ R15, R10, R15, !PT ;  /* 0x0000000f0a0f7209 */ /* 0x001fc80007810000 */
[C---:B------:R-:W-:Y:S01]  /*1a5f0*/  FSETP.NEU.FTZ.AND P1, PT, R15.reuse, -INF , PT ;  /* 0xff8000000f00780b */ /* 0x040fe20003f3d000 */
[----:B------:R-:W-:-:S05]  /*1a600*/  FFMA.FTZ R8, R15, R8, -8 ;  /* 0xc10000000f087423 */ /* 0x000fca0000010008 */
[----:B------:R-:W-:Y:S02]  /*1a610*/  FSEL R8, R8, RZ, P1 ;  /* 0x000000ff08087208 */ /* 0x000fe40000800000 */
[C---:B------:R-:W-:Y:S02]  /*1a620*/  ISETP.GT.AND P1, PT, R111.reuse, RZ, PT ;  /* 0x000000ff6f00720c */ /* 0x040fe40003f24270 */
[----:B------:R-:W-:Y:S02]  /*1a630*/  FSEL R33, R4, -INF , P2 ;  /* 0xff80000004217808 */ /* 0x000fe40001000000 */
[----:B------:R-:W-:Y:S01]  /*1a640*/  FSEL R26, R14, -INF , P1 ;  /* 0xff8000000e1a7808 */ /* 0x000fe20000800000 */
[C---:B------:R-:W-:Y:S01]  /*1a650*/  FMUL.FTZ R39, R2.reuse, R48 ;  /* 0x0000003002277220 */ /* 0x040fe20000410000 */
[----:B------:R-:W-:Y:S01]  /*1a660*/  FMUL.FTZ R48, R2, R29 ;  /* 0x0000001d02307220 */ /* 0x000fe20000410000 */
[----:B------:R-:W-:Y:S02]  /*1a670*/  ISETP.GT.AND P1, PT, R111, 0x9, PT ;  /* 0x000000096f00780c */ /* 0x000fe40003f24270 */
[----:B------:R-:W-:-:S02]  /*1a680*/  FSEL R88, R88, -INF , P3 ;  /* 0xff80000058587808 */ /* 0x000fc40001800000 */
[----:B------:R-:W-:Y:S01]  /*1a690*/  FMNMX.FTZ R29, R26, R33, !PT ;  /* 0x000000211a1d7209 */ /* 0x000fe20007810000 */
[C---:B------:R-:W-:Y:S01]  /*1a6a0*/  FMUL.FTZ R38, R2.reuse, R49 ;  /* 0x0000003102267220 */ /* 0x040fe20000410000 */
[----:B------:R-:W-:Y:S01]  /*1a6b0*/  FMUL.FTZ R49, R2, R28 ;  /* 0x0000001c02317220 */ /* 0x000fe20000410000 */
[C---:B------:R-:W-:Y:S02]  /*1a6c0*/  ISETP.GT.AND P2, PT, R111.reuse, 0x10, PT ;  /* 0x000000106f00780c */ /* 0x040fe40003f44270 */
[----:B------:R-:W-:Y:S02]  /*1a6d0*/  FSEL R28, R20, -INF , P1 ;  /* 0xff800000141c7808 */ /* 0x000fe40000800000 */
[----:B------:R-:W-:Y:S01]  /*1a6e0*/  FMNMX.FTZ R29, R88, R29, !PT ;  /* 0x0000001d581d7209 */ /* 0x000fe20007810000 */
[----:B------:R-:W-:Y:S01]  /*1a6f0*/  FMUL.FTZ R30, R2, R44 ;  /* 0x0000002c021e7220 */ /* 0x000fe20000410000 */
[----:B------:R-:W-:Y:S02]  /*1a700*/  ISETP.GT.AND P1, PT, R111, 0x11, PT ;  /* 0x000000116f00780c */ /* 0x000fe40003f24270 */
[----:B------:R-:W-:-:S02]  /*1a710*/  FSEL R89, R89, -INF , P2 ;  /* 0xff80000059597808 */ /* 0x000fc40001000000 */
[----:B------:R-:W-:Y:S01]  /*1a720*/  FMNMX.FTZ R4, R28, R29, !PT ;  /* 0x0000001d1c047209 */ /* 0x000fe20007810000 */
[C---:B------:R-:W-:Y:S01]  /*1a730*/  FMUL.FTZ R44, R2.reuse, R52 ;  /* 0x00000034022c7220 */ /* 0x040fe20000410000 */
[----:B------:R-:W-:Y:S01]  /*1a740*/  FMUL.FTZ R52, R2, R36 ;  /* 0x0000002402347220 */ /* 0x000fe20000410000 */
        /* <DEDUP_REMOVED lines=14> */
[----:B------:R-:W-:Y:S01]  /*1a830*/  FMNMX.FTZ R4, R72, R29, !PT ;  /* 0x0000001d48047209 */ /* 0x000fe20007810000 */
[----:B------:R-:W-:Y:S01]  /*1a840*/  FMUL.FTZ R42, R2, R53 ;  /* 0x00000035022a7220 */ /* 0x000fe20000410000 */
[----:B------:R-:W-:Y:S02]  /*1a850*/  ISETP.GT.AND P1, PT, R111, 0x29, PT ;  /* 0x000000296f00780c */ /* 0x000fe40003f24270 */
[----:B------:R-:W-:-:S02]  /*1a860*/  FSEL R74, R74, -INF , P2 ;  /* 0xff8000004a4a7808 */ /* 0x000fc40001000000 */
[----:B------:R-:W-:Y:S02]  /*1a870*/  FMNMX.FTZ R53, R73, R4, !PT ;  /* 0x0000000449357209 */ /* 0x000fe40007810000 */
[----:B------:R-:W-:Y:S02]  /*1a880*/  ISETP.GT.AND P2, PT, R111, 0x30, PT ;  /* 0x000000306f00780c */ /* 0x000fe40003f44270 */
[----:B------:R-:W-:Y:S02]  /*1a890*/  FSEL R75, R75, -INF , P1 ;  /* 0xff8000004b4b7808 */ /* 0x000fe40000800000 */
[----:B------:R-:W-:Y:S01]  /*1a8a0*/  FMNMX.FTZ R4, R74, R53, !PT ;  /* 0x000000354a047209 */ /* 0x000fe20007810000 */
[----:B------:R-:W-:Y:S01]  /*1a8b0*/  FFMA.FTZ R54, R109, UR52, -R8 ;  /* 0x000000346d367c23 */ /* 0x000fe20008010808 */
        /* <DEDUP_REMOVED lines=9> */
[----:B------:R0:W-:Y:S01]  /*1a950*/  MUFU.EX2 R53, R54 ;  /* 0x0000003600357308 */ /* 0x0001e20000000800 */
[----:B------:R-:W-:Y:S02]  /*1a960*/  ISETP.GT.AND P2, PT, R111, 0x40, PT ;  /* 0x000000406f00780c */ /* 0x000fe40003f44270 */
[----:B------:R-:W-:-:S05]  /*1a970*/  FSEL R78, R78, -INF , P1 ;  /* 0xff8000004e4e7808 */ /* 0x000fca0000800000 */
[----:B------:R-:W1:Y:S01]  /*1a980*/  MUFU.TANH R58, R58 ;  /* 0x0000003a003a7308 */ /* 0x000e620000002400 */
[----:B0-----:R-:W-:-:S01]  /*1a990*/  FFMA.FTZ R54, R105, UR52, -R8 ;  /* 0x0000003469367c23 */ /* 0x001fc20008010808 */
[----:B------:R-:W-:Y:S02]  /*1a9a0*/  FMNMX.FTZ R105, R79, R4, !PT ;  /* 0x000000044f697209 */ /* 0x000fe40007810000 */
[C---:B------:R-:W-:Y:S02]  /*1a9b0*/  ISETP.GT.AND P1, PT, R111.reuse, 0x41, PT ;  /* 0x000000416f00780c */ /* 0x040fe40003f24270 */
[----:B------:R-:W-:Y:S02]  /*1a9c0*/  FSEL R80, R80, -INF , P2 ;  /* 0xff80000050507808 */ /* 0x000fe40001000000 */
[----:B------:R-:W0:Y:S01]  /*1a9d0*/  MUFU.TANH R59, R59 ;  /* 0x0000003b003b7308 */ /* 0x000e220000002400 */
[----:B------:R-:W-:Y:S02]  /*1a9e0*/  FMNMX.FTZ R105, R78, R105, !PT ;  /* 0x000000694e697209 */ /* 0x000fe40007810000 */
[----:B------:R-:W-:-:S02]  /*1a9f0*/  ISETP.GT.AND P2, PT, R111, 0x48, PT ;  /* 0x000000486f00780c */ /* 0x000fc40003f44270 */
[----:B------:R-:W-:Y:S02]  /*1aa00*/  FSEL R68, R56, -INF , P1 ;  /* 0xff80000038447808 */ /* 0x000fe40000800000 */
[----:B------:R-:W-:Y:S01]  /*1aa10*/  FMNMX.FTZ R105, R80, R105, !PT ;  /* 0x0000006950697209 */ /* 0x000fe20007810000 */
[----:B------:R-:W2:Y:S01]  /*1aa20*/  MUFU.TANH R60, R60 ;  /* 0x0000003c003c7308 */ /* 0x000ea20000002400 */
[----:B------:R-:W-:Y:S02]  /*1aa30*/  ISETP.GT.AND P1, PT, R111, 0x49, PT ;  /* 0x000000496f00780c */ /* 0x000fe40003f24270 */
[----:B------:R-:W-:Y:S02]  /*1aa40*/  FSEL R70, R57, -INF , P2 ;  /* 0xff80000039467808 */ /* 0x000fe40001000000 */
[----:B------:R-:W-:-:S03]  /*1aa50*/  FMNMX.FTZ R105, R68, R105, !PT ;  /* 0x0000006944697209 */ /* 0x000fc60007810000 */
[----:B------:R-:W3:Y:S01]  /*1aa60*/  MUFU.TANH R62, R62 ;  /* 0x0000003e003e7308 */ /* 0x000ee20000002400 */
[----:B------:R-:W-:Y:S02]  /*1aa70*/  ISETP.GT.AND P2, PT, R111, 0x50, PT ;  /* 0x000000506f00780c */ /* 0x000fe40003f44270 */
[----:B-1----:R-:W-:Y:S02]  /*1aa80*/  FSEL R58, R58, -INF , P1 ;  /* 0xff8000003a3a7808 */ /* 0x002fe40000800000 */
[----:B------:R-:W-:-:S03]  /*1aa90*/  FMNMX.FTZ R105, R70, R105, !PT ;  /* 0x0000006946697209 */ /* 0x000fc60007810000 */
[----:B------:R-:W1:Y:S01]  /*1aaa0*/  MUFU.TANH R61, R61 ;  /* 0x0000003d003d7308 */ /* 0x000e620000002400 */
[----:B------:R-:W-:Y:S02]  /*1aab0*/  ISETP.GT.AND P1, PT, R111, 0x51, PT ;  /* 0x000000516f00780c */ /* 0x000fe40003f24270 */
[----:B0-----:R-:W-:Y:S02]  /*1aac0*/  FSEL R82, R59, -INF , P2 ;  /* 0xff8000003b527808 */ /* 0x001fe40001000000 */
[----:B------:R-:W-:-:S03]  /*1aad0*/  FMNMX.FTZ R105, R58, R105, !PT ;  /* 0x000000693a697209 */ /* 0x000fc60007810000 */
[----:B------:R-:W0:Y:S01]  /*1aae0*/  MUFU.TANH R40, R40 ;  /* 0x0000002800287308 */ /* 0x000e220000002400 */
[----:B------:R-:W-:Y:S01]  /*1aaf0*/  ISETP.GT.AND P2, PT, R111, 0x58, PT ;  /* 0x000000586f00780c */ /* 0x000fe20003f44270 */
[----:B------:R-:W-:Y:S01]  /*1ab00*/  FMUL.FTZ R34, R2, R45 ;  /* 0x0000002d02227220 */ /* 0x000fe20000410000 */
[----:B--2---:R-:W-:Y:S02]  /*1ab10*/  FSEL R60, R60, -INF , P1 ;  /* 0xff8000003c3c7808 */ /* 0x004fe40000800000 */
[----:B------:R-:W-:-:S03]  /*1ab20*/  FMNMX.FTZ R105, R82, R105, !PT ;  /* 0x0000006952697209 */ /* 0x000fc60007810000 */
[----:B------:R-:W2:Y:S01]  /*1ab30*/  MUFU.TANH R64, R64 ;  /* 0x0000004000407308 */ /* 0x000ea20000002400 */
[----:B------:R-:W-:Y:S02]  /*1ab40*/  ISETP.GT.AND P1, PT, R111, 0x59, PT ;  /* 0x000000596f00780c */ /* 0x000fe40003f24270 */
[----:B---3--:R-:W-:Y:S02]  /*1ab50*/  FSEL R62, R62, -INF , P2 ;  /* 0xff8000003e3e7808 */ /* 0x008fe40001000000 */
        /* <DEDUP_REMOVED lines=10> */
[----:B------:R-:W-:Y:S02]  /*1ac00*/  ISETP.GT.AND P2, PT, R111, 0x68, PT ;  /* 0x000000686f00780c */ /* 0x000fe40003f44270 */
[----:B--2---:R-:W-:Y:S02]  /*1ac10*/  FSEL R64, R64, -INF , P1 ;  /* 0xff80000040407808 */ /* 0x004fe40000800000 */
[----:B------:R-:W-:-:S03]  /*1ac20*/  FMNMX.FTZ R105, R86, R105, !PT ;  /* 0x0000006956697209 */ /* 0x000fc60007810000 */
[----:B------:R-:W2:Y:S01]  /*1ac30*/  MUFU.TANH R38, R38 ;  /* 0x0000002600267308 */ /* 0x000ea20000002400 */
[----:B------:R-:W-:Y:S01]  /*1ac40*/  ISETP.GT.AND P1, PT, R111, 0x69, PT ;  /* 0x000000696f00780c */ /* 0x000fe20003f24270 */
[----:B------:R-:W-:Y:S01]  /*1ac50*/  FMUL.FTZ R46, R2, R24 ;  /* 0x00000018022e7220 */ /* 0x000fe20000410000 */
[----:B---3--:R-:W-:Y:S02]  /*1ac60*/  FSEL R92, R30, -INF , P2 ;  /* 0xff8000001e5c7808 */ /* 0x008fe40001000000 */
[----:B------:R-:W-:-:S03]  /*1ac70*/  FMNMX.FTZ R105, R64, R105, !PT ;  /* 0x0000006940697209 */ /* 0x000fc60007810000 */
[----:B------:R-:W3:Y:S01]  /*1ac80*/  MUFU.TANH R44, R44 ;  /* 0x0000002c002c7308 */ /* 0x000ee20000002400 */
[----:B------:R-:W-:Y:S01]  /*1ac90*/  ISETP.GT.AND P2, PT, R111, 0x70, PT ;  /* 0x000000706f00780c */ /* 0x000fe20003f44270 */
[----:B------:R-:W-:Y:S01]  /*1aca0*/  FMUL.FTZ R45, R2, R25 ;  /* 0x00000019022d7220 */ /* 0x000fe20000410000 */
[----:B-1----:R-:W-:Y:S02]  /*1acb0*/  FSEL R34, R34, -INF , P1 ;  /* 0xff80000022227808 */ /* 0x002fe40000800000 */
[----:B------:R-:W-:-:S03]  /*1acc0*/  FMNMX.FTZ R105, R92, R105, !PT ;  /* 0x000000695c697209 */ /* 0x000fc60007810000 */
[----:B------:R-:W1:Y:S01]  /*1acd0*/  MUFU.TANH R42, R42 ;  /* 0x0000002a002a7308 */ /* 0x000e620000002400 */
[----:B------:R-:W-:Y:S02]  /*1ace0*/  ISETP.GT.AND P1, PT, R111, 0x71, PT ;  /* 0x000000716f00780c */ /* 0x000fe40003f24270 */
[----:B0-----:R-:W-:Y:S02]  /*1acf0*/  FSEL R39, R39, -INF , P2 ;  /* 0xff80000027277808 */ /* 0x001fe40001000000 */
[----:B------:R-:W-:-:S03]  /*1ad00*/  FMNMX.FTZ R4, R34, R105, !PT ;  /* 0x0000006922047209 */ /* 0x000fc60007810000 */
[----:B------:R-:W0:Y:S01]  /*1ad10*/  MUFU.TANH R46, R46 ;  /* 0x0000002e002e7308 */ /* 0x000e220000002400 */
[----:B------:R-:W-:-:S01]  /*1ad20*/  FFMA.FTZ R30, R93, UR52, -R8 ;  /* 0x000000345d1e7c23 */ /* 0x000fc20008010808 */
[----:B------:R-:W-:Y:S02]  /*1ad30*/  ISETP.GT.AND P2, PT, R111, 0x78, PT ;  /* 0x000000786f00780c */ /* 0x000fe40003f44270 */
[----:B--2---:R-:W-:Y:S02]  /*1ad40*/  FSEL R93, R38, -INF , P1 ;  /* 0xff800000265d7808 */ /* 0x004fe40000800000 */
[----:B------:R-:W-:Y:S02]  /*1ad50*/  FMNMX.FTZ R4, R39, R4, !PT ;  /* 0x0000000427047209 */ /* 0x000fe40007810000 */
[----:B------:R-:W2:Y:S01]  /*1ad60*/  MUFU.TANH R45, R45 ;  /* 0x0000002d002d7308 */ /* 0x000ea20000002400 */
[----:B------:R-:W-:-:S01]  /*1ad70*/  FFMA.FTZ R61, R95, UR52, -R8 ;  /* 0x000000345f3d7c23 */ /* 0x000fc20008010808 */
[----:B------:R-:W-:-:S02]  /*1ad80*/  ISETP.GT.AND P1, PT, R111, 0x79, PT ;  /* 0x000000796f00780c */ /* 0x000fc40003f24270 */
[----:B---3--:R-:W-:Y:S02]  /*1ad90*/  FSEL R44, R44, -INF , P2 ;  /* 0xff8000002c2c7808 */ /* 0x008fe40001000000 */
[----:B------:R-:W-:Y:S02]  /*1ada0*/  FMNMX.FTZ R95, R93, R4, !PT ;  /* 0x000000045d5f7209 */ /* 0x000fe40007810000 */
        /* <DEDUP_REMOVED lines=14> */
[----:B------:R-:W-:Y:S02]  /*1ae90*/  ISETP.GT.AND P1, PT, R111, 0x89, PT ;  /* 0x000000896f00780c */ /* 0x000fe40003f24270 */
[----:B---3--:R-:W-:-:S02]  /*1aea0*/  FSEL R49, R49, -INF , P2 ;  /* 0xff80000031317808 */ /* 0x008fc40001000000 */
[----:B------:R-:W-:-:S03]  /*1aeb0*/  FMNMX.FTZ R4, R85, R4, !PT ;  /* 0x0000000455047209 */ /* 0x000fc60007810000 */
[----:B------:R-:W3:Y:S01]  /*1aec0*/  MUFU.TANH R52, R52 ;  /* 0x0000003400347308 */ /* 0x000ee20000002400 */
[----:B------:R-:W-:-:S01]  /*1aed0*/  FFMA.FTZ R45, R83, UR52, -R8 ;  /* 0x00000034532d7c23 */ /* 0x000fc20008010808 */
[----:B------:R-:W-:Y:S02]  /*1aee0*/  ISETP.GT.AND P2, PT, R111, 0x90, PT ;  /* 0x000000906f00780c */ /* 0x000fe40003f44270 */
[----:B-1----:R-:W-:Y:S02]  /*1aef0*/  FSEL R83, R48, -INF , P1 ;  /* 0xff80000030537808 */ /* 0x002fe40000800000 */
[----:B------:R-:W-:Y:S02]  /*1af00*/  FMNMX.FTZ R4, R49, R4, !PT ;  /* 0x0000000431047209 */ /* 0x000fe40007810000 */
[----:B------:R-:W1:Y:S01]  /*1af10*/  MUFU.TANH R37, R37 ;  /* 0x0000002500257308 */ /* 0x000e620000002400 */
[----:B------:R-:W-:-:S01]  /*1af20*/  FFMA.FTZ R97, R97, UR52, -R8 ;  /* 0x0000003461617c23 */ /* 0x000fc20008010808 */
[----:B------:R-:W-:Y:S01]  /*1af30*/  FFMA.FTZ R48, R81, UR52, -R8 ;  /* 0x0000003451307c23 */ /* 0x000fe20008010808 */
[----:B------:R-:W-:-:S02]  /*1af40*/  ISETP.GT.AND P1, PT, R111, 0x91, PT ;  /* 0x000000916f00780c */ /* 0x000fc40003f24270 */
[----:B0-----:R-:W-:Y:S02]  /*1af50*/  FSEL R81, R50, -INF , P2 ;  /* 0xff80000032517808 */ /* 0x001fe40001000000 */
[----:B------:R-:W-:Y:S01]  /*1af60*/  FMNMX.FTZ R4, R83, R4, !PT ;  /* 0x0000000453047209 */ /* 0x000fe20007810000 */
[----:B------:R0:W-:Y:S01]  /*1af70*/  MUFU.EX2 R40, R97 ;  /* 0x0000006100287308 */ /* 0x0001e20000000800 */
[C---:B------:R-:W-:Y:S02]  /*1af80*/  ISETP.GT.AND P2, PT, R111.reuse, 0x98, PT ;  /* 0x000000986f00780c */ /* 0x040fe40003f44270 */
[----:B--2---:R-:W-:Y:S02]  /*1af90*/  FSEL R94, R32, -INF , P1 ;  /* 0xff800000205e7808 */ /* 0x004fe40000800000 */
[----:B------:R-:W-:Y:S02]  /*1afa0*/  ISETP.GT.AND P1, PT, R111, 0x99, PT ;  /* 0x000000996f00780c */ /* 0x000fe40003f24270 */
[----:B0-----:R-:W-:-:S02]  /*1afb0*/  FMNMX.FTZ R97, R81, R4, !PT ;  /* 0x0000000451617209 */ /* 0x001fc40007810000 */
[----:B---3--:R-:W-:Y:S02]  /*1afc0*/  FSEL R95, R52, -INF , P2 ;  /* 0xff800000345f7808 */ /* 0x008fe40001000000 */
[----:B------:R-:W-:Y:S02]  /*1afd0*/  FMNMX.FTZ R4, R94, R97, !PT ;  /* 0x000000615e047209 */ /* 0x000fe40007810000 */
[----:B-1----:R-:W-:Y:S02]  /*1afe0*/  FSEL R97, R37, -INF , P1 ;  /* 0xff80000025617808 */ /* 0x002fe40000800000 */
[----:B------:R-:W-:-:S04]  /*1aff0*/  FMNMX.FTZ R4, R95, R4, !PT ;  /* 0x000000045f047209 */ /* 0x000fc80007810000 */
[----:B------:R-:W-:Y:S01]  /*1b000*/  FMNMX.FTZ R4, R97, R4, !PT ;  /* 0x0000000461047209 */ /* 0x000fe20007810000 */
[----:B------:R-:W-:-:S04]  /*1b010*/  FFMA.FTZ R37, R67, UR52, -R8 ;  /* 0x0000003443257c23 */ /* 0x000fc80008010808 */
[----:B------:R-:W0:Y:S02]  /*1b020*/  SHFL.BFLY PT, R67, R4, 0x2, 0x1f ;  /* 0x0c401f0004437f89 */ /* 0x000e2400000e0000 */
[----:B0-----:R-:W-:-:S05]  /*1b030*/  FMNMX.FTZ R67, R4, R67, !PT ;  /* 0x0000004304437209 */ /* 0x001fca0007810000 */
[----:B------:R-:W0:Y:S01]  /*1b040*/  SHFL.BFLY PT, R4, R67, 0x1, 0x1f ;  /* 0x0c201f0043047f89 */ /* 0x000e2200000e0000 */
[----:B------:R-:W-:-:S01]  /*1b050*/  FFMA.FTZ R100, R27, UR52, -R8 ;  /* 0x000000341b647c23 */ /* 0x000fc20008010808 */
[----:B------:R-:W-:Y:S02]  /*1b060*/  IMAD.U32 R27, RZ, RZ, UR52 ;  /* 0x00000034ff1b7e24 */ /* 0x000fe4000f8e00ff */
[----:B------:R-:W-:-:S01]  /*1b070*/  FFMA.FTZ R59, R99, UR52, -R8 ;  /* 0x00000034633b7c23 */ /* 0x000fc20008010808 */
[--C-:B------:R-:W-:Y:S01]  /*1b080*/  FFMA.FTZ R7, R7, UR52, -R8.reuse ;  /* 0x0000003407077c23 */ /* 0x100fe20008010808 */
[----:B------:R-:W-:-:S01]  /*1b090*/  FFMA.FTZ R10, R9, UR52, -R8 ;  /* 0x00000034090a7c23 */ /* 0x000fc20008010808 */
[----:B------:R-:W-:Y:S01]  /*1b0a0*/  FFMA.FTZ R9, R119, UR52, -R8 ;  /* 0x0000003477097c23 */ /* 0x000fe20008010808 */
[----:B0-----:R-:W-:-:S04]  /*1b0b0*/  FMNMX.FTZ R4, R67, R4, !PT ;  /* 0x0000000443047209 */ /* 0x001fc80007810000 */
[C---:B------:R-:W-:Y:S01]  /*1b0c0*/  FSETP.NEU.FTZ.AND P1, PT, R4.reuse, -INF , PT ;  /* 0xff8000000400780b */ /* 0x040fe20003f3d000 */
[----:B------:R-:W-:-:S05]  /*1b0d0*/  FFMA.FTZ R27, R4, R27, -8 ;  /* 0xc1000000041b7423 */ /* 0x000fca000001001b */
[----:B------:R-:W-:-:S05]  /*1b0e0*/  FSEL R99, R27, RZ, P1 ;  /* 0x000000ff1b637208 */ /* 0x000fca0000800000 */
[--C-:B------:R-:W-:Y:S01]  /*1b0f0*/  FFMA.FTZ R216, R26, UR52, -R99.reuse ;  /* 0x000000341ad87c23 */ /* 0x100fe20008010863 */
[----:B------:R-:W-:-:S01]  /*1b100*/  FFMA.FTZ R27, R33, UR52, -R99 ;  /* 0x00000034211b7c23 */ /* 0x000fc20008010863 */
[----:B------:R-:W-:Y:S01]  /*1b110*/  FFMA.FTZ R88, R88, UR52, -R99 ;  /* 0x0000003458587c23 */ /* 0x000fe20008010863 */
[----:B------:R-:W-:Y:S01]  /*1b120*/  MUFU.EX2 R7, R7 ;  /* 0x0000000700077308 */ /* 0x000fe20000000800 */
[----:B------:R-:W-:-:S01]  /*1b130*/  FFMA.FTZ R12, R123, UR52, -R8 ;  /* 0x000000347b0c7c23 */ /* 0x000fc20008010808 */
[----:B------:R-:W-:-:S06]  /*1b140*/  FFMA.FTZ R28, R28, UR52, -R99 ;  /* 0x000000341c1c7c23 */ /* 0x000fcc0008010863 */
[----:B------:R-:W0:Y:S01]  /*1b150*/  MUFU.EX2 R10, R10 ;  /* 0x0000000a000a7308 */ /* 0x000e220000000800 */
[----:B------:R-:W-:-:S01]  /*1b160*/  FFMA.FTZ R24, R125, UR52, -R8 ;  /* 0x000000347d187c23 */ /* 0x000fc20008010808 */
[----:B------:R-:W-:-:S06]  /*1b170*/  FFMA.FTZ R218, R89, UR52, -R99 ;  /* 0x0000003459da7c23 */ /* 0x000fcc0008010863 */
[----:B------:R-:W-:Y:S01]  /*1b180*/  MUFU.EX2 R216, R216 ;  /* 0x000000d800d87308 */ /* 0x000fe20000000800 */
[----:B------:R-:W-:-:S07]  /*1b190*/  FFMA.FTZ R56, R101, UR52, -R8 ;  /* 0x0000003465387c23 */ /* 0x000fce0008010808 */
[----:B------:R-:W1:Y:S01]  /*1b1a0*/  MUFU.EX2 R27, R27 ;  /* 0x0000001b001b7308 */ /* 0x000e620000000800 */
[----:B------:R-:W-:-:S07]  /*1b1b0*/  FFMA.FTZ R25, R127, UR52, -R8 ;  /* 0x000000347f197c23 */ /* 0x000fce0008010808 */
[----:B------:R-:W2:Y:S01]  /*1b1c0*/  MUFU.EX2 R9, R9 ;  /* 0x0000000900097308 */ /* 0x000ea20000000800 */
[----:B------:R-:W-:-:S07]  /*1b1d0*/  FFMA.FTZ R33, R36, UR52, -R99 ;  /* 0x0000003424217c23 */ /* 0x000fce0008010863 */
[----:B------:R-:W-:Y:S01]  /*1b1e0*/  MUFU.EX2 R88, R88 ;  /* 0x0000005800587308 */ /* 0x000fe20000000800 */
[----:B------:R-:W-:-:S01]  /*1b1f0*/  FFMA.FTZ R58, R58, UR52, -R99 ;  /* 0x000000343a3a7c23 */ /* 0x000fc20008010863 */
[----:B------:R-:W-:-:S06]  /*1b200*/  IMAD.U32 R67, RZ, RZ, UR38 ;  /* 0x00000026ff437e24 */ /* 0x000fcc000f8e00ff */
[----:B------:R-:W3:Y:S01]  /*1b210*/  MUFU.EX2 R12, R12 ;  /* 0x0000000c000c7308 */ /* 0x000ee20000000800 */
[----:B------:R-:W-:-:S01]  /*1b220*/  FFMA.FTZ R14, R121, UR52, -R8 ;  /* 0x00000034790e7c23 */ /* 0x000fc20008010808 */
[----:B------:R-:W-:-:S06]  /*1b230*/  FFMA.FTZ R98, R35, UR52, -R8 ;  /* 0x0000003423627c23 */ /* 0x000fcc0008010808 */
[----:B------:R-:W4:Y:S01]  /*1b240*/  MUFU.EX2 R101, R28 ;  /* 0x0000001c00657308 */ /* 0x000f220000000800 */
[----:B------:R-:W-:-:S01]  /*1b250*/  FFMA.FTZ R102, R5, UR52, -R8 ;  /* 0x0000003405667c23 */ /* 0x000fc20008010808 */
[--C-:B------:R-:W-:Y:S01]  /*1b260*/  FFMA.FTZ R91, R91, UR52, -R99.reuse ;  /* 0x000000345b5b7c23 */ /* 0x100fe20008010863 */
[----:B------:R-:W-:-:S01]  /*1b270*/  FFMA.FTZ R35, R73, UR52, -R99 ;  /* 0x0000003449237c23 */ /* 0x000fc20008010863 */
[----:B------:R-:W-:-:S04]  /*1b280*/  FFMA.FTZ R21, R117, UR52, -R8 ;  /* 0x0000003475157c23 */ /* 0x000fc80008010808 */
[----:B------:R-:W5:Y:S01]  /*1b290*/  MUFU.EX2 R24, R24 ;  /* 0x0000001800187308 */ /* 0x000f620000000800 */
[----:B------:R-:W-:-:S01]  /*1b2a0*/  FFMA.FTZ R20, R115, UR52, -R8 ;  /* 0x0000003473147c23 */ /* 0x000fc20008010808 */
[--C-:B------:R-:W-:Y:S01]  /*1b2b0*/  FFMA.FTZ R113, R113, UR52, -R8.reuse ;  /* 0x0000003471717c23 */ /* 0x100fe20008010808 */
[----:B------:R-:W-:-:S01]  /*1b2c0*/  FFMA.FTZ R66, R107, UR52, -R8 ;  /* 0x000000346b427c23 */ /* 0x000fc20008010808 */
[--C-:B------:R-:W-:Y:S01]  /*1b2d0*/  FFMA.FTZ R103, R103, UR52, -R8.reuse ;  /* 0x0000003467677c23 */ /* 0x100fe20008010808 */
[----:B------:R-:W-:-:S03]  /*1b2e0*/  FFMA.FTZ R87, R87, UR52, -R8 ;  /* 0x0000003457577c23 */ /* 0x000fc60008010808 */
[----:B------:R-:W5:Y:S01]  /*1b2f0*/  MUFU.EX2 R218, R218 ;  /* 0x000000da00da7308 */ /* 0x000f620000000800 */
[----:B------:R-:W-:-:S01]  /*1b300*/  FFMA.FTZ R71, R71, UR52, -R8 ;  /* 0x0000003447477c23 */ /* 0x000fc20008010808 */
[--C-:B------:R-:W-:Y:S01]  /*1b310*/  FFMA.FTZ R32, R69, UR52, -R8.reuse ;  /* 0x0000003445207c23 */ /* 0x100fe20008010808 */
[----:B------:R-:W-:-:S01]  /*1b320*/  FFMA.FTZ R52, R65, UR52, -R8 ;  /* 0x0000003441347c23 */ /* 0x000fc20008010808 */
[--C-:B------:R-:W-:Y:S01]  /*1b330*/  FFMA.FTZ R63, R63, UR52, -R8.reuse ;  /* 0x000000343f3f7c23 */ /* 0x100fe20008010808 */
[----:B------:R-:W-:-:S01]  /*1b340*/  FFMA.FTZ R50, R55, UR52, -R8 ;  /* 0x0000003437327c23 */ /* 0x000fc20008010808 */
[--C-:B------:R-:W-:Y:S01]  /*1b350*/  FFMA.FTZ R51, R51, UR52, -R8.reuse ;  /* 0x0000003433337c23 */ /* 0x100fe20008010808 */
[----:B------:R-:W-:-:S01]  /*1b360*/  FFMA.FTZ R96, R47, UR52, -R8 ;  /* 0x000000342f607c23 */ /* 0x000fc20008010808 */
[----:B------:R-:W5:Y:S01]  /*1b370*/  MUFU.EX2 R25, R25 ;  /* 0x0000001900197308 */ /* 0x000f620000000800 */
[----:B------:R-:W-:-:S01]  /*1b380*/  FFMA.FTZ R41, R41, UR52, -R8 ;  /* 0x0000003429297c23 */ /* 0x000fc20008010808 */
[--C-:B------:R-:W-:Y:S01]  /*1b390*/  FFMA.FTZ R43, R43, UR52, -R8.reuse ;  /* 0x000000342b2b7c23 */ /* 0x100fe20008010808 */
[----:B------:R-:W-:-:S01]  /*1b3a0*/  FFMA.FTZ R31, R31, UR52, -R8 ;  /* 0x000000341f1f7c23 */ /* 0x000fc20008010808 */
[--C-:B------:R-:W-:Y:S01]  /*1b3b0*/  FFMA.FTZ R11, R11, UR52, -R8.reuse ;  /* 0x000000340b0b7c23 */ /* 0x100fe20008010808 */
[----:B------:R-:W-:-:S01]  /*1b3c0*/  FFMA.FTZ R5, R6, UR52, -R8 ;  /* 0x0000003406057c23 */ /* 0x000fc20008010808 */
[----:B------:R-:W-:Y:S01]  /*1b3d0*/  FFMA.FTZ R3, R3, UR52, -R8 ;  /* 0x0000003403037c23 */ /* 0x000fe20008010808 */
[----:B------:R-:W-:-:S01]  /*1b3e0*/  FFMA.FTZ R47, R77, UR52, -R99 ;  /* 0x000000344d2f7c23 */ /* 0x000fc20008010863 */
[----:B------:R2:W-:Y:S01]  /*1b3f0*/  MUFU.EX2 R73, R58 ;  /* 0x0000003a00497308 */ /* 0x0005e20000000800 */
[----:B0-----:R-:W-:-:S01]  /*1b400*/  FADD.FTZ R8, R7, R10 ;  /* 0x0000000a07087221 */ /* 0x001fc20000010000 */
[----:B-1----:R-:W-:Y:S01]  /*1b410*/  FADD.FTZ R77, R216, R27 ;  /* 0x0000001bd84d7221 */ /* 0x002fe20000010000 */
[----:B------:R-:W-:-:S05]  /*1b420*/  FFMA.FTZ R90, R90, UR52, -R99 ;  /* 0x000000345a5a7c23 */ /* 0x000fca0008010863 */
[----:B------:R-:W0:Y:S01]  /*1b430*/  MUFU.EX2 R33, R33 ;  /* 0x0000002100217308 */ /* 0x000e220000000800 */
[----:B--2---:R-:W-:Y:S01]  /*1b440*/  PRMT R58, R67, 0x654, R0 ;  /* 0x00000654433a7816 */ /* 0x004fe20000000000 */
[----:B------:R-:W-:Y:S01]  /*1b450*/  FADD.FTZ R89, R9, R8 ;  /* 0x0000000809597221 */ /* 0x000fe20000010000 */
[----:B------:R-:W-:-:S02]  /*1b460*/  FFMA.FTZ R212, R72, UR52, -R99 ;  /* 0x0000003448d47c23 */ /* 0x000fc40008010863 */
[----:B------:R1:W-:Y:S03]  /*1b470*/  SYNCS.ARRIVE.TRANS64.RED.A1T0 RZ, [R58+URZ], RZ ;  /* 0x000000ff3aff79a7 */ /* 0x0003e6000810043f */
[----:B------:R-:W2:Y:S01]  /*1b480*/  MUFU.EX2 R14, R14 ;  /* 0x0000000e000e7308 */ /* 0x000ea20000000800 */
[----:B------:R-:W-:-:S01]  /*1b490*/  FFMA.FTZ R8, R39, UR52, -R99 ;  /* 0x0000003427087c23 */ /* 0x000fc20008010863 */
[----:B---3--:R-:W-:Y:S01]  /*1b4a0*/  FADD.FTZ R89, R12, R89 ;  /* 0x000000590c597221 */ /* 0x008fe20000010000 */
[----:B-1----:R-:W-:-:S05]  /*1b4b0*/  FADD.FTZ R58, R88, R77 ;  /* 0x0000004d583a7221 */ /* 0x002fca0000010000 */
[----:B------:R-:W1:Y:S01]  /*1b4c0*/  MUFU.EX2 R91, R91 ;  /* 0x0000005b005b7308 */ /* 0x000e620000000800 */
[----:B----4-:R-:W-:-:S01]  /*1b4d0*/  FADD.FTZ R39, R101, R58 ;  /* 0x0000003a65277221 */ /* 0x010fc20000010000 */
[----:B------:R-:W-:Y:S01]  /*1b4e0*/  FFMA.FTZ R65, R60, UR52, -R99 ;  /* 0x000000343c417c23 */ /* 0x000fe20008010863 */
[----:B-----5:R-:W-:-:S05]  /*1b4f0*/  FADD.FTZ R60, R24, R89 ;  /* 0x00000059183c7221 */ /* 0x020fca0000010000 */
[----:B------:R-:W3:Y:S01]  /*1b500*/  MUFU.EX2 R21, R21 ;  /* 0x0000001500157308 */ /* 0x000ee20000000800 */
[----:B------:R-:W-:-:S01]  /*1b510*/  FADD.FTZ R58, R218, R39 ;  /* 0x00000027da3a7221 */ /* 0x000fc20000010000 */
[----:B------:R-:W-:-:S06]  /*1b520*/  FFMA.FTZ R74, R74, UR52, -R99 ;  /* 0x000000344a4a7c23 */ /* 0x000fcc0008010863 */
[----:B------:R-:W4:Y:S01]  /*1b530*/  MUFU.EX2 R90, R90 ;  /* 0x0000005a005a7308 */ /* 0x000f220000000800 */
[----:B------:R-:W-:-:S01]  /*1b540*/  FADD.FTZ R77, R25, R60 ;  /* 0x0000003c194d7221 */ /* 0x000fc20000010000 */
[----:B0-----:R-:W-:-:S06]  /*1b550*/  FADD.FTZ R58, R33, R58 ;  /* 0x0000003a213a7221 */ /* 0x001fcc0000010000 */
[----:B------:R-:W0:Y:S01]  /*1b560*/  MUFU.EX2 R20, R20 ;  /* 0x0000001400147308 */ /* 0x000e220000000800 */
[----:B------:R-:W-:-:S07]  /*1b570*/  FFMA.FTZ R75, R75, UR52, -R99 ;  /* 0x000000344b4b7c23 */ /* 0x000fce0008010863 */
[----:B------:R-:W-:Y:S01]  /*1b580*/  MUFU.EX2 R212, R212 ;  /* 0x000000d400d47308 */ /* 0x000fe20000000800 */
[----:B--2---:R-:W-:-:S01]  /*1b590*/  FADD.FTZ R60, R14, R77 ;  /* 0x0000004d0e3c7221 */ /* 0x004fc20000010000 */
[----:B-1----:R-:W-:-:S06]  /*1b5a0*/  FADD.FTZ R77, R91, R58 ;  /* 0x0000003a5b4d7221 */ /* 0x002fcc0000010000 */
[----:B------:R-:W1:Y:S01]  /*1b5b0*/  MUFU.EX2 R29, R113 ;  /* 0x00000071001d7308 */ /* 0x000e620000000800 */
[----:B------:R-:W-:-:S07]  /*1b5c0*/  FFMA.FTZ R6, R76, UR52, -R99 ;  /* 0x000000344c067c23 */ /* 0x000fce0008010863 */
[----:B------:R-:W2:Y:S01]  /*1b5d0*/  MUFU.EX2 R35, R35 ;  /* 0x0000002300237308 */ /* 0x000ea20000000800 */
[----:B------:R-:W-:-:S01]  /*1b5e0*/  FFMA.FTZ R34, R34, UR52, -R99 ;  /* 0x0000003422227c23 */ /* 0x000fc20008010863 */
[----:B---3--:R-:W-:Y:S01]  /*1b5f0*/  FADD.FTZ R89, R21, R60 ;  /* 0x0000003c15597221 */ /* 0x008fe20000010000 */
[----:B----4-:R-:W-:-:S05]  /*1b600*/  FADD.FTZ R77, R90, R77 ;  /* 0x0000004d5a4d7221 */ /* 0x010fca0000010000 */
[----:B------:R-:W3:Y:S01]  /*1b610*/  MUFU.EX2 R74, R74 ;  /* 0x0000004a004a7308 */ /* 0x000ee20000000800 */
[----:B0-----:R-:W-:-:S01]  /*1b620*/  FADD.FTZ R58, R20, R89 ;  /* 0x00000059143a7221 */ /* 0x001fc20000010000 */
[----:B------:R-:W-:-:S06]  /*1b630*/  FFMA.FTZ R79, R79, UR52, -R99 ;  /* 0x000000344f4f7c23 */ /* 0x000fcc0008010863 */
[----:B------:R-:W0:Y:S08]  /*1b640*/  MUFU.EX2 R66, R66 ;  /* 0x0000004200427308 */ /* 0x000e300000000800 */
[----:B------:R-:W4:Y:S01]  /*1b650*/  MUFU.EX2 R75, R75 ;  /* 0x0000004b004b7308 */ /* 0x000f220000000800 */
[----:B-1----:R-:W-:-:S01]  /*1b660*/  FADD.FTZ R58, R29, R58 ;  /* 0x0000003a1d3a7221 */ /* 0x002fc20000010000 */
[----:B------:R-:W-:-:S06]  /*1b670*/  FFMA.FTZ R78, R78, UR52, -R99 ;  /* 0x000000344e4e7c23 */ /* 0x000fcc0008010863 */
[----:B------:R-:W1:Y:S08]  /*1b680*/  MUFU.EX2 R54, R54 ;  /* 0x0000003600367308 */ /* 0x000e700000000800 */
[----:B------:R-:W5:Y:S08]  /*1b690*/  MUFU.EX2 R6, R6 ;  /* 0x0000000600067308 */ /* 0x000f700000000800 */
[----:B------:R2:W-:Y:S01]  /*1b6a0*/  MUFU.EX2 R39, R34 ;  /* 0x0000002200277308 */ /* 0x0005e20000000800 */
[----:B------:R-:W-:Y:S01]  /*1b6b0*/  F2FP.SATFINITE.E4M3.F32.PACK_AB_MERGE_C R217, R12, R9, RZ ;  /* 0x000000090cd9723e */ /* 0x000fe200048070ff */
[----:B--2---:R-:W-:-:S06]  /*1b6c0*/  FADD.FTZ R34, R212, R77 ;  /* 0x0000004dd4227221 */ /* 0x004fcc0000010000 */
[----:B------:R-:W2:Y:S01]  /*1b6d0*/  MUFU.EX2 R57, R103 ;  /* 0x0000006700397308 */ /* 0x000ea20000000800 */
[----:B------:R-:W-:-:S07]  /*1b6e0*/  FADD.FTZ R77, R35, R34 ;  /* 0x00000022234d7221 */ /* 0x000fce0000010000 */
[----:B------:R-:W2:Y:S01]  /*1b6f0*/  MUFU.EX2 R47, R47 ;  /* 0x0000002f002f7308 */ /* 0x000ea20000000800 */
[----:B------:R-:W-:-:S01]  /*1b700*/  FADD.FTZ R89, R53, R58 ;  /* 0x0000003a35597221 */ /* 0x000fc20000010000 */
[----:B---3--:R-:W-:Y:S01]  /*1b710*/  FADD.FTZ R12, R74, R77 ;  /* 0x0000004d4a0c7221 */ /* 0x008fe20000010000 */
[----:B------:R-:W-:-:S05]  /*1b720*/  FFMA.FTZ R26, R80, UR52, -R99 ;  /* 0x00000034501a7c23 */ /* 0x000fca0008010863 */
[----:B------:R-:W3:Y:S01]  /*1b730*/  MUFU.EX2 R56, R56 ;  /* 0x0000003800387308 */ /* 0x000ee20000000800 */
[----:B0-----:R-:W-:-:S01]  /*1b740*/  FADD.FTZ R89, R66, R89 ;  /* 0x0000005942597221 */ /* 0x001fc20000010000 */
[----:B----4-:R-:W-:-:S06]  /*1b750*/  FADD.FTZ R9, R75, R12 ;  /* 0x0000000c4b097221 */ /* 0x010fcc0000010000 */
[----:B------:R-:W0:Y:S01]  /*1b760*/  MUFU.EX2 R79, R79 ;  /* 0x0000004f004f7308 */ /* 0x000e220000000800 */
[----:B------:R-:W-:-:S01]  /*1b770*/  FFMA.FTZ R55, R68, UR52, -R99 ;  /* 0x0000003444377c23 */ /* 0x000fc20008010863 */
[----:B------:R-:W-:-:S06]  /*1b780*/  F2FP.SATFINITE.E4M3.F32.PACK_AB_MERGE_C R219, R21, R14, RZ ;  /* 0x0000000e15db723e */ /* 0x000fcc00048070ff */
[----:B------:R-:W4:Y:S01]  /*1b790*/  MUFU.EX2 R59, R59 ;  /* 0x0000003b003b7308 */ /* 0x000f220000000800 */
[----:B-1----:R-:W-:-:S01]  /*1b7a0*/  FADD.FTZ R14, R54, R89 ;  /* 0x00000059360e7221 */ /* 0x002fc20000010000 */
[----:B-----5:R-:W-:-:S06]  /*1b7b0*/  FADD.FTZ R12, R6, R9 ;  /* 0x00000009060c7221 */ /* 0x020fcc0000010000 */
[----:B------:R-:W1:Y:S01]  /*1b7c0*/  MUFU.EX2 R78, R78 ;  /* 0x0000004e004e7308 */ /* 0x000e620000000800 */
[----:B------:R-:W-:-:S01]  /*1b7d0*/  FFMA.FTZ R70, R70, UR52, -R99 ;  /* 0x0000003446467c23 */ /* 0x000fc20008010863 */
[----:B--2---:R-:W-:Y:S01]  /*1b7e0*/  FADD.FTZ R21, R57, R14 ;  /* 0x0000000e39157221 */ /* 0x004fe20000010000 */
[----:B------:R-:W-:-:S05]  /*1b7f0*/  FADD.FTZ R12, R47, R12 ;  /* 0x0000000c2f0c7221 */ /* 0x000fca0000010000 */
[----:B------:R-:W2:Y:S01]  /*1b800*/  MUFU.EX2 R26, R26 ;  /* 0x0000001a001a7308 */ /* 0x000ea20000000800 */
[----:B------:R-:W-:Y:S01]  /*1b810*/  F2FP.SATFINITE.E4M3.F32.PACK_AB_MERGE_C R217, R10, R7, R217 ;  /* 0x000000070ad9723e */ /* 0x000fe200048070d9 */
[----:B---3--:R-:W-:Y:S01]  /*1b820*/  FADD.FTZ R14, R56, R21 ;  /* 0x00000015380e7221 */ /* 0x008fe20000010000 */
[----:B0-----:R-:W-:-:S05]  /*1b830*/  FADD.FTZ R7, R79, R12 ;  /* 0x0000000c4f077221 */ /* 0x001fca0000010000 */
[----:B------:R-:W0:Y:S01]  /*1b840*/  MUFU.EX2 R61, R61 ;  /* 0x0000003d003d7308 */ /* 0x000e220000000800 */
[----:B------:R-:W-:-:S07]  /*1b850*/  FFMA.FTZ R28, R82, UR52, -R99 ;  /* 0x00000034521c7c23 */ /* 0x000fce0008010863 */
[----:B------:R-:W3:Y:S01]  /*1b860*/  MUFU.EX2 R55, R55 ;  /* 0x0000003700377308 */ /* 0x000ee20000000800 */
[C---:B----4-:R-:W-:Y:S01]  /*1b870*/  F2FP.SATFINITE.E4M3.F32.PACK_AB_MERGE_C R215, R59.reuse, R56, RZ ;  /* 0x000000383bd7723e */ /* 0x050fe200048070ff */
[----:B------:R-:W-:Y:S01]  /*1b880*/  FADD.FTZ R59, R59, R14 ;  /* 0x0000000e3b3b7221 */ /* 0x000fe20000010000 */
[----:B-1----:R-:W-:-:S05]  /*1b890*/  FADD.FTZ R7, R78, R7 ;  /* 0x000000074e077221 */ /* 0x002fca0000010000 */
[----:B------:R-:W1:Y:S08]  /*1b8a0*/  MUFU.EX2 R30, R30 ;  /* 0x0000001e001e7308 */ /* 0x000e700000000800 */
[----:B------:R-:W4:Y:S01]  /*1b8b0*/  MUFU.EX2 R70, R70 ;  /* 0x0000004600467308 */ /* 0x000f220000000800 */
[----:B------:R-:W-:-:S01]  /*1b8c0*/  FADD.FTZ R12, R40, R59 ;  /* 0x0000003b280c7221 */ /* 0x000fc20000010000 */
[----:B--2---:R-:W-:-:S06]  /*1b8d0*/  FADD.FTZ R10, R26, R7 ;  /* 0x000000071a0a7221 */ /* 0x004fcc0000010000 */
[----:B------:R-:W2:Y:S01]  /*1b8e0*/  MUFU.EX2 R87, R87 ;  /* 0x0000005700577308 */ /* 0x000ea20000000800 */
[----:B------:R-:W-:-:S01]  /*1b8f0*/  FFMA.FTZ R36, R62, UR52, -R99 ;  /* 0x000000343e247c23 */ /* 0x000fc20008010863 */
[----:B------:R-:W-:Y:S01]  /*1b900*/  FFMA.FTZ R69, R84, UR52, -R99 ;  /* 0x0000003454457c23 */ /* 0x000fe20008010863 */
[----:B0-----:R-:W-:-:S05]  /*1b910*/  FADD.FTZ R21, R61, R12 ;  /* 0x0000000c3d157221 */ /* 0x001fca0000010000 */
[----:B------:R-:W0:Y:S01]  /*1b920*/  MUFU.EX2 R38, R38 ;  /* 0x0000002600267308 */ /* 0x000e220000000800 */
[----:B---3--:R-:W-:-:S07]  /*1b930*/  FADD.FTZ R7, R55, R10 ;  /* 0x0000000a37077221 */ /* 0x008fce0000010000 */
[----:B------:R-:W3:Y:S01]  /*1b940*/  MUFU.EX2 R28, R28 ;  /* 0x0000001c001c7308 */ /* 0x000ee20000000800 */
[----:B-1----:R-:W-:-:S01]  /*1b950*/  FADD.FTZ R12, R30, R21 ;  /* 0x000000151e0c7221 */ /* 0x002fc20000010000 */
[----:B----4-:R-:W-:-:S06]  /*1b960*/  FADD.FTZ R10, R70, R7 ;  /* 0x00000007460a7221 */ /* 0x010fcc0000010000 */
[----:B------:R-:W1:Y:S08]  /*1b970*/  MUFU.EX2 R45, R45 ;  /* 0x0000002d002d7308 */ /* 0x000e700000000800 */
[----:B------:R-:W4:Y:S01]  /*1b980*/  MUFU.EX2 R65, R65 ;  /* 0x0000004100417308 */ /* 0x000f220000000800 */
[----:B------:R-:W-:-:S01]  /*1b990*/  FFMA.FTZ R86, R86, UR52, -R99 ;  /* 0x0000003456567c23 */ /* 0x000fc20008010863 */
[C---:B--2---:R-:W-:Y:S01]  /*1b9a0*/  F2FP.SATFINITE.E4M3.F32.PACK_AB_MERGE_C R209, R87.reuse, R30, RZ ;  /* 0x0000001e57d1723e */ /* 0x044fe200048070ff */
[----:B------:R-:W-:-:S01]  /*1b9b0*/  FADD.FTZ R87, R87, R12 ;  /* 0x0000000c57577221 */ /* 0x000fc20000010000 */
[----:B------:R-:W-:-:S04]  /*1b9c0*/  F2FP.SATFINITE.E4M3.F32.PACK_AB_MERGE_C R208, R73, R70, RZ ;  /* 0x0000004649d0723e */ /* 0x000fc800048070ff */
[----:B------:R-:W2:Y:S01]  /*1b9d0*/  MUFU.EX2 R48, R48 ;  /* 0x0000003000307308 */ /* 0x000ea20000000800 */
[----:B------:R-:W-:-:S01]  /*1b9e0*/  FADD.FTZ R73, R73, R10 ;  /* 0x0000000a49497221 */ /* 0x000fc20000010000 */
[----:B------:R-:W-:-:S06]  /*1b9f0*/  FFMA.FTZ R67, R64, UR52, -R99 ;  /* 0x0000003440437c23 */ /* 0x000fcc0008010863 */
[----:B------:R-:W5:Y:S01]  /*1ba00*/  MUFU.EX2 R36, R36 ;  /* 0x0000002400247308 */ /* 0x000f620000000800 */
[----:B0-----:R-:W-:-:S01]  /*1ba10*/  FADD.FTZ R12, R38, R87 ;  /* 0x00000057260c7221 */ /* 0x001fc20000010000 */
[----:B---3--:R-:W-:-:S06]  /*1ba20*/  FADD.FTZ R10, R28, R73 ;  /* 0x000000491c0a7221 */ /* 0x008fcc0000010000 */
[----:B------:R-:W0:Y:S01]  /*1ba30*/  MUFU.EX2 R71, R71 ;  /* 0x0000004700477308 */ /* 0x000e220000000800 */
[----:B------:R-:W-:-:S07]  /*1ba40*/  FFMA.FTZ R92, R92, UR52, -R99 ;  /* 0x000000345c5c7c23 */ /* 0x000fce0008010863 */
[----:B------:R-:W3:Y:S01]  /*1ba50*/  MUFU.EX2 R69, R69 ;  /* 0x0000004500457308 */ /* 0x000ee20000000800 */
[----:B-1----:R-:W-:-:S01]  /*1ba60*/  FADD.FTZ R21, R45, R12 ;  /* 0x0000000c2d157221 */ /* 0x002fc20000010000 */
[----:B----4-:R-:W-:-:S06]  /*1ba70*/  FADD.FTZ R7, R65, R10 ;  /* 0x0000000a41077221 */ /* 0x010fcc0000010000 */
[----:B------:R-:W1:Y:S08]  /*1ba80*/  MUFU.EX2 R32, R32 ;  /* 0x0000002000207308 */ /* 0x000e700000000800 */
[----:B------:R-:W4:Y:S01]  /*1ba90*/  MUFU.EX2 R0, R86 ;  /* 0x0000005600007308 */ /* 0x000f220000000800 */
[----:B--2---:R-:W-:-:S01]  /*1baa0*/  FADD.FTZ R12, R48, R21 ;  /* 0x00000015300c7221 */ /* 0x004fc20000010000 */
[----:B-----5:R-:W-:-:S06]  /*1bab0*/  FADD.FTZ R10, R36, R7 ;  /* 0x00000007240a7221 */ /* 0x020fcc0000010000 */
[----:B------:R-:W2:Y:S08]  /*1bac0*/  MUFU.EX2 R37, R37 ;  /* 0x0000002500257308 */ /* 0x000eb00000000800 */
[----:B------:R-:W5:Y:S01]  /*1bad0*/  MUFU.EX2 R67, R67 ;  /* 0x0000004300437308 */ /* 0x000f620000000800 */
[C---:B0-----:R-:W-:Y:S01]  /*1bae0*/  F2FP.SATFINITE.E4M3.F32.PACK_AB_MERGE_C R211, R71.reuse, R48, RZ ;  /* 0x0000003047d3723e */ /* 0x041fe200048070ff */
[----:B------:R-:W-:Y:S01]  /*1baf0*/  FADD.FTZ R71, R71, R12 ;  /* 0x0000000c47477221 */ /* 0x000fe20000010000 */
[----:B---3--:R-:W-:-:S05]  /*1bb00*/  F2FP.SATFINITE.E4M3.F32.PACK_AB_MERGE_C R210, R69, R36, RZ ;  /* 0x0000002445d2723e */ /* 0x008fca00048070ff */
[----:B------:R-:W0:Y:S01]  /*1bb10*/  MUFU.EX2 R52, R52 ;  /* 0x0000003400347308 */ /* 0x000e220000000800 */
[----:B------:R-:W-:-:S01]  /*1bb20*/  FADD.FTZ R69, R69, R10 ;  /* 0x0000000a45457221 */ /* 0x000fc20000010000 */
[----:B------:R-:W-:-:S06]  /*1bb30*/  FFMA.FTZ R93, R93, UR52, -R99 ;  /* 0x000000345d5d7c23 */ /* 0x000fcc0008010863 */
[----:B------:R-:W3:Y:S01]  /*1bb40*/  MUFU.EX2 R92, R92 ;  /* 0x0000005c005c7308 */ /* 0x000ee20000000800 */
[----:B------:R-:W-:-:S01]  /*1bb50*/  FFMA.FTZ R44, R44, UR52, -R99 ;  /* 0x000000342c2c7c23 */ /* 0x000fc20008010863 */
[----:B-1----:R-:W-:-:S06]  /*1bb60*/  FADD.FTZ R12, R32, R71 ;  /* 0x00000047200c7221 */ /* 0x002fcc0000010000 */
[----:B------:R-:W1:Y:S01]  /*1bb70*/  MUFU.EX2 R63, R63 ;  /* 0x0000003f003f7308 */ /* 0x000e620000000800 */
[----:B----4-:R-:W-:-:S01]  /*1bb80*/  FADD.FTZ R10, R0, R69 ;  /* 0x00000045000a7221 */ /* 0x010fc20000010000 */
[----:B------:R-:W-:Y:S01]  /*1bb90*/  FFMA.FTZ R42, R42, UR52, -R99 ;  /* 0x000000342a2a7c23 */ /* 0x000fe20008010863 */
[----:B--2---:R-:W-:-:S05]  /*1bba0*/  FADD.FTZ R21, R37, R12 ;  /* 0x0000000c25157221 */ /* 0x004fca0000010000 */
[----:B------:R-:W2:Y:S01]  /*1bbb0*/  MUFU.EX2 R50, R50 ;  /* 0x0000003200327308 */ /* 0x000ea20000000800 */
[----:B-----5:R-:W-:-:S01]  /*1bbc0*/  FADD.FTZ R7, R67, R10 ;  /* 0x0000000a43077221 */ /* 0x020fc20000010000 */
[----:B------:R-:W-:-:S06]  /*1bbd0*/  F2FP.SATFINITE.E4M3.F32.PACK_AB_MERGE_C R213, R66, R53, RZ ;  /* 0x0000003542d5723e */ /* 0x000fcc00048070ff */
[----:B------:R-:W4:Y:S01]  /*1bbe0*/  MUFU.EX2 R8, R8 ;  /* 0x0000000800087308 */ /* 0x000f220000000800 */
[----:B0-----:R-:W-:-:S01]  /*1bbf0*/  FADD.FTZ R12, R52, R21 ;  /* 0x00000015340c7221 */ /* 0x001fc20000010000 */
[----:B---3--:R-:W-:-:S06]  /*1bc00*/  FADD.FTZ R10, R92, R7 ;  /* 0x000000075c0a7221 */ /* 0x008fcc0000010000 */
[----:B------:R-:W0:Y:S01]  /*1bc10*/  MUFU.EX2 R51, R51 ;  /* 0x0000003300337308 */ /* 0x000e220000000800 */
[----:B------:R-:W-:-:S01]  /*1bc20*/  FFMA.FTZ R46, R46, UR52, -R99 ;  /* 0x000000342e2e7c23 */ /* 0x000fc20008010863 */
[----:B------:R-:W-:Y:S02]  /*1bc30*/  F2FP.SATFINITE.E4M3.F32.PACK_AB_MERGE_C R213, R29, R20, R213 ;  /* 0x000000141dd5723e */ /* 0x000fe400048070d5 */
[----:B------:R-:W3:Y:S04]  /*1bc40*/  @P4 LDC R20, c[0x0][0x44c] ;  /* 0x00011300ff144b82 */ /* 0x000ee80000000800 */
[----:B------:R-:W5:Y:S01]  /*1bc50*/  MUFU.EX2 R93, R93 ;  /* 0x0000005d005d7308 */ /* 0x000f620000000800 */
[C---:B------:R-:W-:Y:S01]  /*1bc60*/  F2FP.SATFINITE.E4M3.F32.PACK_AB_MERGE_C R204, R39.reuse, R92, RZ ;  /* 0x0000005c27cc723e */ /* 0x040fe200048070ff */
[----:B------:R-:W-:Y:S01]  /*1bc70*/  FADD.FTZ R39, R39, R10 ;  /* 0x0000000a27277221 */ /* 0x000fe20000010000 */
[----:B-1----:R-:W-:-:S05]  /*1bc80*/  F2FP.SATFINITE.E4M3.F32.PACK_AB_MERGE_C R205, R63, R52, RZ ;  /* 0x000000343fcd723e */ /* 0x002fca00048070ff */
[----:B------:R-:W-:Y:S01]  /*1bc90*/  MUFU.EX2 R96, R96 ;  /* 0x0000006000607308 */ /* 0x000fe20000000800 */
[----:B------:R-:W-:-:S07]  /*1bca0*/  FADD.FTZ R63, R63, R12 ;  /* 0x0000000c3f3f7221 */ /* 0x000fce0000010000 */
[----:B------:R-:W-:Y:S08]  /*1bcb0*/  MUFU.EX2 R41, R41 ;  /* 0x0000002900297308 */ /* 0x000ff00000000800 */
[----:B------:R-:W-:Y:S08]  /*1bcc0*/  MUFU.EX2 R44, R44 ;  /* 0x0000002c002c7308 */ /* 0x000ff00000000800 */
[----:B------:R-:W1:Y:S01]  /*1bcd0*/  MUFU.EX2 R9, R42 ;  /* 0x0000002a00097308 */ /* 0x000e620000000800 */
[----:B------:R-:W-:-:S01]  /*1bce0*/  FFMA.FTZ R85, R85, UR52, -R99 ;  /* 0x0000003455557c23 */ /* 0x000fc20008010863 */
[----:B------:R-:W-:Y:S01]  /*1bcf0*/  F2FP.SATFINITE.E4M3.F32.PACK_AB_MERGE_C R219, R25, R24, R219 ;  /* 0x0000001819db723e */ /* 0x000fe200048070db */
[----:B--2---:R-:W-:-:S01]  /*1bd00*/  FADD.FTZ R10, R50, R63 ;  /* 0x0000003f320a7221 */ /* 0x004fc20000010000 */
[----:B------:R-:W-:Y:S01]  /*1bd10*/  F2FP.SATFINITE.E4M3.F32.PACK_AB_MERGE_C R204, R67, R0, R204 ;  /* 0x0000000043cc723e */ /* 0x000fe200048070cc */
[----:B------:R-:W2:Y:S01]  /*1bd20*/  @P4 LDC R25, c[0x0][0x450] ;  /* 0x00011400ff194b82 */ /* 0x000ea20000000800 */
[----:B----4-:R-:W-:-:S02]  /*1bd30*/  FADD.FTZ R0, R8, R39 ;  /* 0x0000002708007221 */ /* 0x010fc40000010000 */
[----:B------:R-:W4:Y:S01]  /*1bd40*/  MUFU.EX2 R43, R43 ;  /* 0x0000002b002b7308 */ /* 0x000f220000000800 */
[----:B------:R-:W-:-:S01]  /*1bd50*/  FFMA.FTZ R49, R49, UR52, -R99 ;  /* 0x0000003431317c23 */ /* 0x000fc20008010863 */
[----:B------:R-:W-:Y:S01]  /*1bd60*/  F2FP.SATFINITE.E4M3.F32.PACK_AB_MERGE_C R214, R78, R79, RZ ;  /* 0x0000004f4ed6723e */ /* 0x000fe200048070ff */
[----:B------:R-:W-:-:S05]  /*1bd70*/  FFMA.FTZ R83, R83, UR52, -R99 ;  /* 0x0000003453537c23 */ /* 0x000fca0008010863 */
[----:B------:R-:W3:Y:S01]  /*1bd80*/  MUFU.EX2 R46, R46 ;  /* 0x0000002e002e7308 */ /* 0x000ee20000000800 */
[----:B0-----:R-:W-:-:S01]  /*1bd90*/  FADD.FTZ R21, R51, R10 ;  /* 0x0000000a33157221 */ /* 0x001fc20000010000 */
[----:B-----5:R-:W-:Y:S01]  /*1bda0*/  FADD.FTZ R7, R93, R0 ;  /* 0x000000005d077221 */ /* 0x020fe20000010000 */
[----:B------:R-:W-:-:S05]  /*1bdb0*/  F2FP.SATFINITE.E4M3.F32.PACK_AB_MERGE_C R214, R47, R6, R214 ;  /* 0x000000062fd6723e */ /* 0x000fca00048070d6 */
[----:B------:R-:W0:Y:S01]  /*1bdc0*/  MUFU.EX2 R98, R98 ;  /* 0x0000006200627308 */ /* 0x000e220000000800 */
[----:B-1----:R-:W-:Y:S01]  /*1bdd0*/  F2FP.SATFINITE.E4M3.F32.PACK_AB_MERGE_C R206, R9, R44, RZ ;  /* 0x0000002c09ce723e */ /* 0x002fe200048070ff */
[----:B------:R-:W-:Y:S01]  /*1bde0*/  FADD.FTZ R44, R44, R7 ;  /* 0x000000072c2c7221 */ /* 0x000fe20000010000 */
[----:B------:R-:W-:Y:S01]  /*1bdf0*/  F2FP.SATFINITE.E4M3.F32.PACK_AB_MERGE_C R207, R41, R96, RZ ;  /* 0x0000006029cf723e */ /* 0x000fe200048070ff */
[----:B------:R-:W-:-:S04]  /*1be00*/  FADD.FTZ R96, R96, R21 ;  /* 0x0000001560607221 */ /* 0x000fc80000010000 */
[----:B------:R-:W1:Y:S01]  /*1be10*/  MUFU.EX2 R85, R85 ;  /* 0x0000005500557308 */ /* 0x000e620000000800 */
[----:B------:R-:W-:-:S01]  /*1be20*/  FFMA.FTZ R81, R81, UR52, -R99 ;  /* 0x0000003451517c23 */ /* 0x000fc20008010863 */
[----:B------:R-:W-:Y:S01]  /*1be30*/  FADD.FTZ R96, R41, R96 ;  /* 0x0000006029607221 */ /* 0x000fe20000010000 */
[----:B------:R-:W-:-:S05]  /*1be40*/  FADD.FTZ R9, R9, R44 ;  /* 0x0000002c09097221 */ /* 0x000fca0000010000 */
[----:B------:R-:W5:Y:S01]  /*1be50*/  MUFU.EX2 R31, R31 ;  /* 0x0000001f001f7308 */ /* 0x000f620000000800 */
[----:B------:R-:W-:-:S07]  /*1be60*/  FFMA.FTZ R94, R94, UR52, -R99 ;  /* 0x000000345e5e7c23 */ /* 0x000fce0008010863 */
[----:B------:R-:W-:Y:S08]  /*1be70*/  MUFU.EX2 R49, R49 ;  /* 0x0000003100317308 */ /* 0x000ff00000000800 */
[----:B------:R-:W5:Y:S01]  /*1be80*/  MUFU.EX2 R6, R83 ;  /* 0x0000005300067308 */ /* 0x000f620000000800 */
[----:B----4-:R-:W-:-:S01]  /*1be90*/  FADD.FTZ R7, R43, R96 ;  /* 0x000000602b077221 */ /* 0x010fc20000010000 */
[----:B---3--:R-:W-:-:S06]  /*1bea0*/  FADD.FTZ R0, R46, R9 ;  /* 0x000000092e007221 */ /* 0x008fcc0000010000 */
[----:B------:R-:W3:Y:S01]  /*1beb0*/  MUFU.EX2 R100, R100 ;  /* 0x0000006400647308 */ /* 0x000ee20000000800 */
[----:B------:R-:W-:Y:S01]  /*1bec0*/  @P4 IMAD.HI.U32 R20, R108, R20, RZ ;  /* 0x000000146c144227 */ /* 0x000fe200078e00ff */
[----:B------:R-:W-:-:S03]  /*1bed0*/  F2FP.SATFINITE.E4M3.F32.PACK_AB_MERGE_C R206, R93, R8, R206 ;  /* 0x000000085dce723e */ /* 0x000fc600048070ce */
[----:B0-----:R-:W-:-:S03]  /*1bee0*/  FADD.FTZ R10, R98, R7 ;  /* 0x00000007620a7221 */ /* 0x001fc60000010000 */
[----:B------:R-:W0:Y:S01]  /*1bef0*/  MUFU.EX2 R11, R11 ;  /* 0x0000000b000b7308 */ /* 0x000e220000000800 */
[----:B-1----:R-:W-:-:S01]  /*1bf00*/  FADD.FTZ R8, R85, R0 ;  /* 0x0000000055087221 */ /* 0x002fc20000010000 */
[----:B------:R-:W-:-:S06]  /*1bf10*/  MOV R14, R108 ;  /* 0x0000006c000e7202 */ /* 0x000fcc0000000f00 */
[----:B------:R-:W-:Y:S01]  /*1bf20*/  MUFU.EX2 R81, R81 ;  /* 0x0000005100517308 */ /* 0x000fe20000000800 */
[----:B--2---:R-:W-:Y:S01]  /*1bf30*/  @P4 SHF.R.U32.HI R14, RZ, R25, R20 ;  /* 0x00000019ff0e4219 */ /* 0x004fe20000011614 */
[----:B-----5:R-:W-:-:S06]  /*1bf40*/  FADD.FTZ R7, R31, R10 ;  /* 0x0000000a1f077221 */ /* 0x020fcc0000010000 */
[----:B------:R-:W1:Y:S01]  /*1bf50*/  MUFU.EX2 R102, R102 ;  /* 0x0000006600667308 */ /* 0x000e620000000800 */
[----:B------:R-:W-:Y:S01]  /*1bf60*/  F2FP.SATFINITE.E4M3.F32.PACK_AB_MERGE_C R9, R6, R49, RZ ;  /* 0x000000310609723e */ /* 0x000fe200048070ff */
[----:B------:R-:W-:-:S06]  /*1bf70*/  FADD.FTZ R49, R49, R8 ;  /* 0x0000000831317221 */ /* 0x000fcc0000010000 */
[----:B------:R-:W2:Y:S01]  /*1bf80*/  MUFU.EX2 R94, R94 ;  /* 0x0000005e005e7308 */ /* 0x000ea20000000800 */
[C---:B---3--:R-:W-:Y:S01]  /*1bf90*/  F2FP.SATFINITE.E4M3.F32.PACK_AB_MERGE_C R31, R100.reuse, R31, RZ ;  /* 0x0000001f641f723e */ /* 0x048fe200048070ff */
[----:B------:R-:W-:Y:S01]  /*1bfa0*/  FADD.FTZ R100, R100, R7 ;  /* 0x0000000764647221 */ /* 0x000fe20000010000 */
[----:B------:R-:W-:-:S05]  /*1bfb0*/  IADD3 R8, R14, R104, -R106 ;  /* 0x000000680e087210 */ /* 0x000fca0007ffe86a */
[----:B------:R-:W-:Y:S08]  /*1bfc0*/  MUFU.EX2 R5, R5 ;  /* 0x0000000500057308 */ /* 0x000ff00000000800 */
[----:B------:R3:W4:Y:S01]  /*1bfd0*/  MUFU.EX2 R0, R3 ;  /* 0x0000000300007308 */ /* 0x0007220000000800 */
[----:B------:R-:W-:-:S01]  /*1bfe0*/  FADD.FTZ R6, R6, R49 ;  /* 0x0000003106067221 */ /* 0x000fc20000010000 */
[----:B0-----:R-:W-:Y:S01]  /*1bff0*/  FADD.FTZ R7, R11, R100 ;  /* 0x000000640b077221 */ /* 0x001fe20000010000 */
[----:B------:R-:W-:-:S04]  /*1c000*/  IMAD.HI R10, R8, 0x66666667, RZ ;  /* 0x66666667080a7827 */ /* 0x000fc800078e02ff */
[--C-:B------:R-:W-:Y:S01]  /*1c010*/  FFMA.FTZ R95, R95, UR52, -R99.reuse ;  /* 0x000000345f5f7c23 */ /* 0x100fe20008010863 */
[----:B------:R-:W-:-:S01]  /*1c020*/  FFMA.FTZ R97, R97, UR52, -R99 ;  /* 0x0000003461617c23 */ /* 0x000fc20008010863 */
[----:B-1----:R-:W-:Y:S01]  /*1c030*/  FADD.FTZ R8, R102, R7 ;  /* 0x0000000766087221 */ /* 0x002fe20000010000 */
[----:B---3--:R-:W-:-:S01]  /*1c040*/  FADD.FTZ R3, R81, R6 ;  /* 0x0000000651037221 */ /* 0x008fc20000010000 */
[----:B------:R-:W-:-:S03]  /*1c050*/  SHF.R.U32.HI R7, RZ, 0x1f, R10 ;  /* 0x0000001fff077819 */ /* 0x000fc6000001160a */
[----:B--2---:R-:W-:Y:S01]  /*1c060*/  FADD.FTZ R6, R94, R3 ;  /* 0x000000035e067221 */ /* 0x004fe20000010000 */
[----:B------:R-:W-:Y:S01]  /*1c070*/  MUFU.EX2 R95, R95 ;  /* 0x0000005f005f7308 */ /* 0x000fe20000000800 */
[----:B------:R-:W-:Y:S02]  /*1c080*/  LEA.HI.SX32 R7, R10, R7, 0x1a ;  /* 0x000000070a077211 */ /* 0x000fe400078fd2ff */
[----:B----4-:R-:W-:-:S05]  /*1c090*/  F2FP.SATFINITE.E4M3.F32.PACK_AB_MERGE_C R3, R0, R5, RZ ;  /* 0x000000050003723e */ /* 0x010fca00048070ff */
[----:B------:R-:W0:Y:S01]  /*1c0a0*/  MUFU.EX2 R12, R97 ;  /* 0x00000061000c7308 */ /* 0x000e220000000800 */
[----:B------:R-:W-:Y:S01]  /*1c0b0*/  F2FP.SATFINITE.E4M3.F32.PACK_AB_MERGE_C R203, R102, R11, R3 ;  /* 0x0000000b66cb723e */ /* 0x000fe20004807003 */
[----:B------:R-:W-:Y:S01]  /*1c0c0*/  VIADD R3, R146, 0xfffffffe ;  /* 0xfffffffe92037836 */ /* 0x000fe20000000000 */
[----:B------:R-:W-:-:S04]  /*1c0d0*/  VIMNMX R20, RZ, R7, !PT ;  /* 0x00000007ff147248 */ /* 0x000fc80007fe0100 */
[----:B------:R-:W-:Y:S02]  /*1c0e0*/  ISETP.GE.AND P1, PT, R3, R20, PT ;  /* 0x000000140300720c */ /* 0x000fe40003f26270 */
[----:B------:R-:W-:Y:S01]  /*1c0f0*/  F2FP.SATFINITE.E4M3.F32.PACK_AB_MERGE_C R200, R85, R46, R9 ;  /* 0x0000002e55c8723e */ /* 0x000fe20004807009 */
[----:B------:R-:W-:Y:S01]  /*1c100*/  FADD.FTZ R5, R5, R8 ;  /* 0x0000000805057221 */ /* 0x000fe20000010000 */
[----:B------:R-:W-:Y:S02]  /*1c110*/  F2FP.SATFINITE.E4M3.F32.PACK_AB_MERGE_C R88, R101, R88, RZ ;  /* 0x000000586558723e */ /* 0x000fe400048070ff */
[----:B------:R-:W-:Y:S02]  /*1c120*/  F2FP.SATFINITE.E4M3.F32.PACK_AB_MERGE_C R90, R90, R91, RZ ;  /* 0x0000005b5a5a723e */ /* 0x000fe400048070ff */
[----:B------:R-:W-:Y:S02]  /*1c130*/  F2FP.SATFINITE.E4M3.F32.PACK_AB_MERGE_C R74, R75, R74, RZ ;  /* 0x0000004a4b4a723e */ /* 0x000fe400048070ff */
[----:B0-----:R-:W-:Y:S01]  /*1c140*/  F2FP.SATFINITE.E4M3.F32.PACK_AB_MERGE_C R9, R12, R95, RZ ;  /* 0x0000005f0c09723e */ /* 0x001fe200048070ff */
[----:B------:R-:W-:-:S01]  /*1c150*/  FADD.FTZ R95, R95, R6 ;  /* 0x000000065f5f7221 */ /* 0x000fc20000010000 */
[----:B------:R-:W-:Y:S01]  /*1c160*/  F2FP.SATFINITE.E4M3.F32.PACK_AB_MERGE_C R216, R27, R216, R88 ;  /* 0x000000d81bd8723e */ /* 0x000fe20004807058 */
[----:B------:R-:W-:-:S01]  /*1c170*/  FADD.FTZ R11, R0, R5 ;  /* 0x00000005000b7221 */ /* 0x000fc20000010000 */
[----:B------:R-:W-:Y:S01]  /*1c180*/  F2FP.SATFINITE.E4M3.F32.PACK_AB_MERGE_C R218, R33, R218, R90 ;  /* 0x000000da21da723e */ /* 0x000fe2000480705a */
[----:B------:R-:W-:-:S01]  /*1c190*/  FADD.FTZ R12, R12, R95 ;  /* 0x0000005f0c0c7221 */ /* 0x000fc20000010000 */
[----:B------:R-:W-:-:S02]  /*1c1a0*/  F2FP.SATFINITE.E4M3.F32.PACK_AB_MERGE_C R212, R35, R212, R74 ;  /* 0x000000d423d4723e */ /* 0x000fc4000480704a */
[----:B------:R-:W-:Y:S02]  /*1c1b0*/  CS2R R118, SRZ ;  /* 0x0000000000767805 */ /* 0x000fe4000001ff00 */
[----:B------:R-:W-:Y:S02]  /*1c1c0*/  F2FP.SATFINITE.E4M3.F32.PACK_AB_MERGE_C R215, R57, R54, R215 ;  /* 0x0000003639d7723e */ /* 0x000fe400048070d7 */
[----:B------:R-:W-:Y:S02]  /*1c1d0*/  CS2R R116, SRZ ;  /* 0x0000000000747805 */ /* 0x000fe4000001ff00 */
[----:B------:R-:W-:Y:S02]  /*1c1e0*/  F2FP.SATFINITE.E4M3.F32.PACK_AB_MERGE_C R208, R55, R26, R208 ;  /* 0x0000001a37d0723e */ /* 0x000fe400048070d0 */
[----:B------:R-:W-:Y:S02]  /*1c1f0*/  CS2R R114, SRZ ;  /* 0x0000000000727805 */ /* 0x000fe4000001ff00 */
        /* <DEDUP_REMOVED lines=51> */
[----:B------:R-:W-:Y:S01]  /*1c530*/  CS2R R24, SRZ ;  /* 0x0000000000187805 */ /* 0x000fe2000001ff00 */
[----:B------:R-:W-:Y:S06]  /*1c540*/  @!P1 BRA `(.L_x_2821) ;  /* 0x0000004800989947 */ /* 0x000fec0003800000 */
[----:B------:R0:W5:Y:S01]  /*1c550*/  LDL.LU R8, [R1] ;  /* 0x0000000001087983 */ /* 0x0001620000300800 */
[----:B------:R-:W-:Y:S01]  /*1c560*/  IMAD.MOV.U32 R0, RZ, RZ, R3 ;  /* 0x000000ffff007224 */ /* 0x000fe200078e0003 */
[----:B------:R-:W-:Y:S01]  /*1c570*/  MOV R3, R223 ;  /* 0x000000df00037202 */ /* 0x000fe20000000f00 */
[----:B------:R-:W-:Y:S02]  /*1c580*/  IMAD.MOV.U32 R10, RZ, RZ, R15 ;  /* 0x000000ffff0a7224 */ /* 0x000fe400078e000f */
[----:B------:R-:W-:Y:S02]  /*1c590*/  IMAD.MOV.U32 R9, RZ, RZ, R4 ;  /* 0x000000ffff097224 */ /* 0x000fe400078e0004 */
[----:B------:R-:W-:-:S07]  /*1c5a0*/  IMAD.MOV.U32 R119, RZ, RZ, RZ ;  /* 0x000000ffff777224 */ /* 0x000fce00078e00ff */
.L_x_2833:
[----:B------:R-:W-:Y:S01]  /*1c5b0*/  ISETP.NE.AND P1, PT, R3, 0x1, PT ;  /* 0x000000010300780c */ /* 0x000fe20003f25270 */
[----:B------:R-:W-:Y:S05]  /*1c5c0*/  YIELD ;  /* 0x0000000000007946 */ /* 0x000fea0003800000 */
[----:B------:R-:W-:Y:S02]  /*1c5d0*/  SEL R5, RZ, 0x1, P1 ;  /* 0x00000001ff057807 */ /* 0x000fe40000800000 */
[----:B------:R-:W-:Y:S02]  /*1c5e0*/  ISETP.NE.AND P1, PT, R23, RZ, PT ;  /* 0x000000ff1700720c */ /* 0x000fe40003f25270 */
[----:B-----5:R-:W-:-:S05]  /*1c5f0*/  LOP3.LUT R6, R8, R5, RZ, 0x3c, !PT ;  /* 0x0000000508067212 */ /* 0x020fca00078e3cff */
[----:B------:R1:W-:Y:S06]  /*1c600*/  STL [R1], R6 ;  /* 0x0000000601007387 */ /* 0x0003ec0000100800 */
[----:B------:R-:W-:Y:S05]  /*1c610*/  @P1 BRA `(.L_x_2822) ;  /* 0x00000000003c1947 */ /* 0x000fea0003800000 */
[----:B------:R-:W-:Y:S05]  /*1c620*/  @!P0 BRA `(.L_x_2823) ;  /* 0x0000000000048947 */ /* 0x000fea0003800000 */
[----:B------:R-:W-:Y:S01]  /*1c630*/  BPT.TRAP 0x1 ;  /* 0x000000040000795c */ /* 0x000fe20000300000 */
.L_x_2823:
[----:B------:R-:W-:-:S05]  /*1c640*/  VIADD R4, R3, 0x1 ;  /* 0x0000000103047836 */ /* 0x000fca0000000000 */
[----:B------:R-:W-:-:S04]  /*1c650*/  ISETP.NE.AND P2, PT, R4, 0x2, PT ;  /* 0x000000020400780c */ /* 0x000fc80003f45270 */
[----:B------:R-:W-:Y:S02]  /*1c660*/  SEL R5, R4, RZ, P2 ;  /* 0x000000ff04057207 */ /* 0x000fe40001000000 */
[----:B------:R-:W-:-:S03]  /*1c670*/  SHF.L.U32 R4, R6, 0x1f, RZ ;  /* 0x0000001f06047819 */ /* 0x000fc600000006ff */
[----:B------:R-:W-:-:S04]  /*1c680*/  IMAD R5, R5, 0x8, R18 ;  /* 0x0000000805057824 */ /* 0x000fc800078e0212 */
[----:B------:R2:W3:Y:S01]  /*1c690*/  SYNCS.PHASECHK.TRANS64.TRYWAIT P2, [R5+URZ+0x33430], R4 ;  /* 0x03343004050075a7 */ /* 0x0004e2000804017f */
[----:B------:R-:W-:Y:S05]  /*1c6a0*/  @!P0 BRA `(.L_x_2824) ;  /* 0x0000000000048947 */ /* 0x000fea0003800000 */
[----:B------:R-:W-:Y:S01]  /*1c6b0*/  BPT.TRAP 0x1 ;  /* 0x000000040000795c */ /* 0x000fe20000300000 */
.L_x_2824:
[----:B------:R-:W-:Y:S04]  /*1c6c0*/  BSSY B0, `(.L_x_2822) ;  /* 0x0000004000007945 */ /* 0x000fe80003800000 */
[----:B---3--:R-:W-:Y:S05]  /*1c6d0*/  @P2 BRA `(.L_x_2825) ;  /* 0x0000000000082947 */ /* 0x008fea0003800000 */
[----:B------:R-:W3:Y:S02]  /*1c6e0*/  SYNCS.PHASECHK.TRANS64.TRYWAIT P2, [R5+URZ+0x33430], R4 ;  /* 0x03343004050075a7 */ /* 0x000ee4000804017f */
[----:B---3--:R-:W-:Y:S05]  /*1c6f0*/  @!P2 BRA `(.L_x_2826) ;  /* 0x000001580098a947 */ /* 0x008fea0003800000 */
.L_x_2825:
[----:B------:R-:W-:Y:S05]  /*1c700*/  BSYNC B0 ;  /* 0x0000000000007941 */ /* 0x000fea0003800000 */
.L_x_2822:
[----:B--23--:R-:W2:Y:S01]  /*1c710*/  S2R R4, SR_TID.X ;  /* 0x0000000000047919 */ /* 0x00cea20000002100 */
[----:B------:R-:W-:Y:S01]  /*1c720*/  VIADD R223, R3, 0x1 ;  /* 0x0000000103df7836 */ /* 0x000fe20000000000 */
[----:B------:R-:W-:Y:S05]  /*1c730*/  WARPSYNC.ALL ;  /* 0x0000000000007948 */ /* 0x000fea0003800000 */
[C---:B------:R-:W-:Y:S01]  /*1c740*/  ISETP.NE.AND P2, PT, R223.reuse, 0x2, PT ;  /* 0x00000002df00780c */ /* 0x040fe20003f45270 */
[----:B------:R-:W-:Y:S01]  /*1c750*/  IMAD.MOV.U32 R5, RZ, RZ, -0x7fffffe0 ;  /* 0x80000020ff057424 */ /* 0x000fe200078e00ff */
[----:B------:R-:W-:Y:S01]  /*1c760*/  UMOV UR44, UR24 ;  /* 0x00000018002c7c82 */ /* 0x000fe20008000000 */
[----:B------:R-:W-:Y:S01]  /*1c770*/  UMOV UR45, UR25 ;  /* 0x00000019002d7c82 */ /* 0x000fe20008000000 */
[----:B------:R-:W-:Y:S01]  /*1c780*/  SEL R223, R223, RZ, P2 ;  /* 0x000000ffdfdf7207 */ /* 0x000fe20001000000 */
[----:B------:R-:W-:Y:S01]  /*1c790*/  IMAD.MOV.U32 R7, RZ, RZ, -0x7fffffe0 ;  /* 0x80000020ff077424 */ /* 0x000fe200078e00ff */
[----:B------:R-:W-:Y:S01]  /*1c7a0*/  R2UR UR47, R5 ;  /* 0x00000000052f72ca */ /* 0x000fe200000e0000 */
[----:B------:R-:W-:Y:S01]  /*1c7b0*/  UMOV UR40, UR24 ;  /* 0x0000001800287c82 */ /* 0x000fe20008000000 */
[----:B------:R-:W-:Y:S01]  /*1c7c0*/  UMOV UR41, UR25 ;  /* 0x0000001900297c82 */ /* 0x000fe20008000000 */
[----:B------:R-:W-:Y:S01]  /*1c7d0*/  IMAD.MOV.U32 R121, RZ, RZ, -0x7fffffe0 ;  /* 0x80000020ff797424 */ /* 0x000fe200078e00ff */
[----:B------:R-:W-:Y:S01]  /*1c7e0*/  R2UR UR43, R7 ;  /* 0x00000000072b72ca */ /* 0x000fe200000e0000 */
[----:B------:R-:W-:Y:S01]  /*1c7f0*/  IMAD.MOV.U32 R15, RZ, RZ, -0x7fffffe0 ;  /* 0x80000020ff0f7424 */ /* 0x000fe200078e00ff */
[----:B------:R-:W-:Y:S01]  /*1c800*/  UMOV UR28, UR24 ;  /* 0x00000018001c7c82 */ /* 0x000fe20008000000 */
[----:B------:R-:W-:Y:S01]  /*1c810*/  UMOV UR29, UR25 ;  /* 0x00000019001d7c82 */ /* 0x000fe20008000000 */
[----:B------:R-:W-:Y:S01]  /*1c820*/  R2UR UR27, R121 ;  /* 0x00000000791b72ca */ /* 0x000fe200000e0000 */
[----:B------:R-:W-:Y:S01]  /*1c830*/  UMOV UR32, UR24 ;  /* 0x0000001800207c82 */ /* 0x000fe20008000000 */
[----:B------:R-:W-:Y:S01]  /*1c840*/  R2UR UR31, R15 ;  /* 0x000000000f1f72ca */ /* 0x000fe200000e0000 */
[----:B------:R-:W-:Y:S01]  /*1c850*/  UMOV UR33, UR25 ;  /* 0x0000001900217c82 */ /* 0x000fe20008000000 */
[----:B------:R-:W-:Y:S01]  /*1c860*/  R2UR UR35, R7 ;  /* 0x00000000072372ca */ /* 0x000fe200000e0000 */
[----:B------:R-:W-:Y:S01]  /*1c870*/  IMAD.MOV.U32 R15, RZ, RZ, -0x7fffffe0 ;  /* 0x80000020ff0f7424 */ /* 0x000fe200078e00ff */
[----:B------:R-:W-:Y:S01]  /*1c880*/  R2UR UR7, R121 ;  /* 0x00000000790772ca */ /* 0x000fe200000e0000 */
[----:B------:R-:W-:-:S02]  /*1c890*/  IMAD.MOV.U32 R7, RZ, RZ, -0x7fffffe0 ;  /* 0x80000020ff077424 */ /* 0x000fc400078e00ff */
[----:B------:R-:W-:Y:S01]  /*1c8a0*/  IMAD.MOV.U32 R5, RZ, RZ, -0x7fffffe0 ;  /* 0x80000020ff057424 */ /* 0x000fe200078e00ff */
[----:B--2---:R-:W-:-:S04]  /*1c8b0*/  SHF.R.U32.HI R4, RZ, 0x7, R4 ;  /* 0x00000007ff047819 */ /* 0x004fc80000011604 */
[----:B------:R-:W-:Y:S01]  /*1c8c0*/  IADD3 R21, R4, 0x8, RZ ;  /* 0x0000000804157810 */ /* 0x000fe20007ffe0ff */
[----:B------:R-:W-:-:S04]  /*1c8d0*/  IMAD R4, R223, 0x780, R13 ;  /* 0x00000780df047824 */ /* 0x000fc800078e020d */
[----:B------:R2:W-:Y:S01]  /*1c8e0*/  BAR.SYNC.DEFER_BLOCKING R21, 0x100 ;  /* 0x000400150000751d */ /* 0x0005e20000010000 */
[C---:B------:R-:W-:Y:S01]  /*1c8f0*/  R2UR UR46, R4.reuse ;  /* 0x00000000042e72ca */ /* 0x040fe200000e0000 */
[C---:B-1----:R-:W-:Y:S01]  /*1c900*/  VIADD R6, R4.reuse, 0x80 ;  /* 0x0000008004067836 */ /* 0x042fe20000000000 */
[C---:B------:R-:W-:Y:S01]  /*1c910*/  IADD3 R14, R4.reuse, 0x180, RZ ;  /* 0x00000180040e7810 */ /* 0x040fe20007ffe0ff */
[----:B------:R-:W-:-:S03]  /*1c920*/  VIADD R120, R4, 0x100 ;  /* 0x0000010004787836 */ /* 0x000fc60000000000 */
[----:B------:R-:W-:Y:S01]  /*1c930*/  R2UR UR42, R6 ;  /* 0x00000000062a72ca */ /* 0x000fe200000e0000 */
[----:B------:R-:W-:Y:S01]  /*1c940*/  VIADD R6, R4, 0x200 ;  /* 0x0000020004067836 */ /* 0x000fe20000000000 */
[----:B------:R-:W-:Y:S01]  /*1c950*/  R2UR UR26, R120 ;  /* 0x00000000781a72ca */ /* 0x000fe200000e0000 */
[----:B------:R-:W-:Y:S01]  /*1c960*/  VIADD R120, R4, 0x2 ;  /* 0x0000000204787836 */ /* 0x000fe20000000000 */
[----:B------:R-:W-:Y:S02]  /*1c970*/  R2UR UR30, R14 ;  /* 0x000000000e1e72ca */ /* 0x000fe400000e0000 */
[----:B------:R-:W-:Y:S01]  /*1c980*/  R2UR UR34, R6 ;  /* 0x00000000062272ca */ /* 0x000fe200000e0000 */
[----:B------:R-:W-:Y:S01]  /*1c990*/  VIADD R6, R4, 0x102 ;  /* 0x0000010204067836 */ /* 0x000fe20000000000 */
[----:B------:R-:W-:Y:S02]  /*1c9a0*/  R2UR UR6, R120 ;  /* 0x00000000780672ca */ /* 0x000fe400000e0000 */
[----:B------:R-:W-:Y:S01]  /*1c9b0*/  IADD3 R14, R4, 0x82, RZ ;  /* 0x00000082040e7810 */ /* 0x000fe20007ffe0ff */
        /* <DEDUP_REMOVED lines=46> */
[----:B------:R-:W-:Y:S01]  /*1cca0*/  UMOV UR40, UR8 ;  /* 0x0000000800287c82 */ /* 0x000fe20008000000 */
[----:B------:R-:W-:Y:S01]  /*1ccb0*/  UMOV UR41, UR9 ;  /* 0x0000000900297c82 */ /* 0x000fe20008000000 */
        /* <DEDUP_REMOVED lines=26> */
[----:B------:R-:W-:-:S03]  /*1ce60*/  IMAD.MOV.U32 R7, RZ, RZ, -0x7fffffe0 ;  /* 0x80000020ff077424 */ /* 0x000fc600078e00ff */
[----:B------:R-:W-:Y:S01]  /*1ce70*/  R2UR UR46, R6 ;  /* 0x00000000062e72ca */ /* 0x000fe200000e0000 */
[----:B------:R-:W-:Y:S01]  /*1ce80*/  VIADD R6, R4, 0x282 ;  /* 0x0000028204067836 */ /* 0x000fe20000000000 */
[----:B------:R-:W-:Y:S01]  /*1ce90*/  R2UR UR47, R7 ;  /* 0x00000000072f72ca */ /* 0x000fe200000e0000 */
        /* <DEDUP_REMOVED lines=111> */
[----:B------:R-:W-:Y:S01]  /*1d590*/  MOV R7, 0x80000020 ;  /* 0x8000002000077802 */ /* 0x000fe20000000f00 */
[----:B------:R-:W-:Y:S01]  /*1d5a0*/  VIADD R4, R4, 0x702 ;  /* 0x0000070204047836 */ /* 0x000fe20000000000 */
        /* <DEDUP_REMOVED lines=30> */
[----:B--2---:R-:W-:Y:S05]  /*1d790*/  @P1 BRA `(.L_x_2827) ;  /* 0x0000000000281947 */ /* 0x004fea0003800000 */
[----:B------:R-:W-:Y:S05]  /*1d7a0*/  @!P0 BRA `(.L_x_2828) ;  /* 0x0000000000048947 */ /* 0x000fea0003800000 */
[----:B------:R-:W-:Y:S01]  /*1d7b0*/  BPT.TRAP 0x1 ;  /* 0x000000040000795c */ /* 0x000fe20000300000 */
.L_x_2828:
[----:B------:R-:W-:Y:S01]  /*1d7c0*/  SHF.L.U32 R4, R8, 0x1f, RZ ;  /* 0x0000001f08047819 */ /* 0x000fe200000006ff */
[----:B------:R-:W-:-:S04]  /*1d7d0*/  IMAD R5, R3, 0x8, R18 ;  /* 0x0000000803057824 */ /* 0x000fc800078e0212 */
[----:B------:R1:W2:Y:S01]  /*1d7e0*/  SYNCS.PHASECHK.TRANS64.TRYWAIT P1, [R5+URZ+0x33450], R4 ;  /* 0x03345004050075a7 */ /* 0x0002a2000802017f */
[----:B------:R-:W-:Y:S05]  /*1d7f0*/  @!P0 BRA `(.L_x_2829) ;  /* 0x0000000000048947 */ /* 0x000fea0003800000 */
[----:B------:R-:W-:Y:S01]  /*1d800*/  BPT.TRAP 0x1 ;  /* 0x000000040000795c */ /* 0x000fe20000300000 */
.L_x_2829:
[----:B--2---:R-:W-:Y:S05]  /*1d810*/  @P1 BRA `(.L_x_2827) ;  /* 0x0000000000081947 */ /* 0x004fea0003800000 */
[----:B------:R-:W2:Y:S02]  /*1d820*/  SYNCS.PHASECHK.TRANS64.TRYWAIT P1, [R5+URZ+0x33450], R4 ;  /* 0x03345004050075a7 */ /* 0x000ea4000802017f */
[----:B--2---:R-:W-:Y:S05]  /*1d830*/  @!P1 BRA `(.L_x_2830) ;  /* 0x00000148005c9947 */ /* 0x004fea0003800000 */
.L_x_2827:
[----:B-12---:R-:W-:Y:S01]  /*1d840*/  VIADD R4, R18, 0x200 ;  /* 0x0000020012047836 */ /* 0x006fe20000000000 */
[----:B------:R-:W-:Y:S01]  /*1d850*/  MOV R5, 0xc0000010 ;  /* 0xc000001000057802 */ /* 0x000fe20000000f00 */
[----:B------:R-:W-:Y:S05]  /*1d860*/  WARPSYNC.ALL ;  /* 0x0000000000007948 */ /* 0x000fea0003800000 */
[----:B------:R-:W-:Y:S01]  /*1d870*/  SHF.R.U32.HI R4, RZ, 0x4, R4 ;  /* 0x00000004ff047819 */ /* 0x000fe20000011604 */
[----:B------:R-:W-:Y:S01]  /*1d880*/  WARPGROUP.ARRIVE ;  /* 0x00000000000079c5 */ /* 0x000fe20000000000 */
[----:B------:R-:W-:Y:S01]  /*1d890*/  R2UR UR7, R5 ;  /* 0x00000000050772ca */ /* 0x000fe200000e0000 */
[----:B------:R-:W-:Y:S01]  /*1d8a0*/  IMAD.MOV.U32 R7, RZ, RZ, -0x3ffffff0 ;  /* 0xc0000010ff077424 */ /* 0x000fe200078e00ff */
[----:B------:R-:W-:Y:S01]  /*1d8b0*/  LOP3.LUT R4, R4, 0x3fff, RZ, 0xc0, !PT ;  /* 0x00003fff04047812 */ /* 0x000fe200078ec0ff */
[----:B------:R-:W-:-:S02]  /*1d8c0*/  IMAD.MOV.U32 R5, RZ, RZ, -0x3ffffff0 ;  /* 0xc0000010ff057424 */ /* 0x000fc400078e00ff */
[----:B------:R-:W1:Y:S01]  /*1d8d0*/  S2R R8, SR_TID.X ;  /* 0x0000000000087919 */ /* 0x000e620000002100 */
[----:B------:R-:W-:-:S05]  /*1d8e0*/  LOP3.LUT R4, R4, 0x10000, RZ, 0xfc, !PT ;  /* 0x0001000004047812 */ /* 0x000fca00078efcff */
[----:B------:R-:W-:-:S04]  /*1d8f0*/  IMAD R4, R3, 0x780, R4 ;  /* 0x0000078003047824 */ /* 0x000fc800078e0204 */
[C---:B------:R-:W-:Y:S01]  /*1d900*/  VIADD R6, R4.reuse, 0x180 ;  /* 0x0000018004067836 */ /* 0x040fe20000000000 */
[----:B------:R-:W-:-:S13]  /*1d910*/  R2UR UR6, R4 ;  /* 0x00000000040672ca */ /* 0x000fda00000e0000 */
[----:B------:R-:W-:Y:S01]  /*1d920*/  QGMMA.64x192x32.F32.E4M3.E4M3 R24, R216, gdesc[UR4], R24, gsb0 ;  /* 0x02e00004d8187df3 */ /* 0x000fe20008000818 */
[----:B------:R-:W-:Y:S01]  /*1d930*/  R2UR UR6, R6 ;  /* 0x00000000060672ca */ /* 0x000fe200000e0000 */
[----:B------:R-:W-:Y:S01]  /*1d940*/  VIADD R6, R4, 0x300 ;  /* 0x0000030004067836 */ /* 0x000fe20000000000 */
[----:B------:R-:W-:Y:S01]  /*1d950*/  R2UR UR7, R7 ;  /* 0x00000000070772ca */ /* 0x000fe200000e0000 */
[----:B------:R-:W-:Y:S01]  /*1d960*/  IMAD.MOV.U32 R7, RZ, RZ, -0x3ffffff0 ;  /* 0xc0000010ff077424 */ /* 0x000fe200078e00ff */
[----:B-1----:R-:W-:Y:S01]  /*1d970*/  SHF.R.U32.HI R8, RZ, 0x7, R8 ;  /* 0x00000007ff087819 */ /* 0x002fe20000011608 */
[----:B------:R-:W-:Y:S02]  /*1d980*/  WARPGROUP.DEPBAR.LE gsb0, 0x0 ;  /* 0x00008000000079c5 */ /* 0x000fe40000010000 */
[----:B------:R-:W-:-:S12]  /*1d990*/  WARPGROUP.ARRIVE ;  /* 0x00000000000079c5 */ /* 0x000fd80000000000 */
[----:B------:R-:W-:Y:S01]  /*1d9a0*/  QGMMA.64x192x32.F32.E4M3.E4M3 R24, R212, gdesc[UR4], R24, gsb0 ;  /* 0x02e00004d4187df3 */ /* 0x000fe20008000818 */
[----:B------:R-:W-:Y:S02]  /*1d9b0*/  R2UR UR6, R6 ;  /* 0x00000000060672ca */ /* 0x000fe400000e0000 */
[----:B------:R-:W-:Y:S01]  /*1d9c0*/  R2UR UR7, R7 ;  /* 0x00000000070772ca */ /* 0x000fe200000e0000 */
[----:B------:R-:W-:Y:S01]  /*1d9d0*/  IMAD.MOV.U32 R7, RZ, RZ, -0x3ffffff0 ;  /* 0xc0000010ff077424 */ /* 0x000fe200078e00ff */
[C---:B------:R-:W-:Y:S01]  /*1d9e0*/  IADD3 R6, R4.reuse, 0x480, RZ ;  /* 0x0000048004067810 */ /* 0x040fe20007ffe0ff */
        /* <DEDUP_REMOVED lines=19> */
.L_x_2831:
[----:B------:R-:W2:Y:S01]  /*1db20*/  LDL R7, [R1+0x40] ;  /* 0x0000400001077983 */ /* 0x000ea20000100800 */
[----:B------:R-:W3:Y:S03]  /*1db30*/  LDC R5, c[0x0][0x448] ;  /* 0x00011200ff057b82 */ /* 0x000ee60000000800 */
[----:B-1----:R-:W2:Y:S04]  /*1db40*/  LDL R4, [R1+0x58] ;  /* 0x0000580001047983 */ /* 0x002ea80000100800 */
[----:B------:R-:W4:Y:S04]  /*1db50*/  LDL R202, [R1+0x54] ;  /* 0x0000540001ca7983 */ /* 0x000f280000100800 */
[----:B------:R-:W5:Y:S04]  /*1db60*/  LDL R201, [R1+0x4c] ;  /* 0x00004c0001c97983 */ /* 0x000f680000100800 */
[----:B------:R-:W5:Y:S01]  /*1db70*/  LDL R200, [R1+0x48] ;  /* 0x0000480001c87983 */ /* 0x000f620000100800 */
[----:B---3--:R-:W-:-:S13]  /*1db80*/  ISETP.NE.AND P1, PT, R5, 0x1, PT ;  /* 0x000000010500780c */ /* 0x008fda0003f25270 */
[----:B------:R-:W1:Y:S08]  /*1db90*/  @P1 LDC R6, c[0x0][0x44c] ;  /* 0x00011300ff061b82 */ /* 0x000e700000000800 */
[----:B------:R-:W3:Y:S01]  /*1dba0*/  @P1 LDC R5, c[0x0][0x450] ;  /* 0x00011400ff051b82 */ /* 0x000ee20000000800 */
        /* <DEDUP_REMOVED lines=9> */
[----:B------:R-:W-:Y:S01]  /*1dc40*/  MUFU.TANH R14, R14 ;  /* 0x0000000e000e7308 */ /* 0x000fe20000002400 */
[C---:B------:R-:W-:Y:S01]  /*1dc50*/  FMUL.FTZ R169, R2.reuse, R169 ;  /* 0x000000a902a97220 */ /* 0x040fe20000410000 */
[C---:B------:R-:W-:Y:S01]  /*1dc60*/  FMUL.FTZ R172, R2.reuse, R172 ;  /* 0x000000ac02ac7220 */ /* 0x040fe20000410000 */
[----:B------:R-:W-:-:S05]  /*1dc70*/  FMUL.FTZ R173, R2, R173 ;  /* 0x000000ad02ad7220 */ /* 0x000fca0000410000 */
[----:B------:R-:W-:Y:S01]  /*1dc80*/  MUFU.TANH R15, R15 ;  /* 0x0000000f000f7308 */ /* 0x000fe20000002400 */
[C---:B------:R-:W-:Y:S01]  /*1dc90*/  FMUL.FTZ R176, R2.reuse, R176 ;  /* 0x000000b002b07220 */ /* 0x040fe20000410000 */
[C---:B------:R-:W-:Y:S01]  /*1dca0*/  FMUL.FTZ R177, R2.reuse, R177 ;  /* 0x000000b102b17220 */ /* 0x040fe20000410000 */
[C---:B------:R-:W-:Y:S01]  /*1dcb0*/  FMUL.FTZ R180, R2.reuse, R180 ;  /* 0x000000b402b47220 */ /* 0x040fe20000410000 */
[----:B------:R-:W-:-:S04]  /*1dcc0*/  FMUL.FTZ R181, R2, R181 ;  /* 0x000000b502b57220 */ /* 0x000fc80000410000 */
[----:B------:R-:W-:Y:S01]  /*1dcd0*/  MUFU.TANH R189, R189 ;  /* 0x000000bd00bd7308 */ /* 0x000fe20000002400 */
[----:B------:R-:W-:-:S07]  /*1dce0*/  FMUL.FTZ R152, R2, R152 ;  /* 0x0000009802987220 */ /* 0x000fce0000410000 */
[----:B------:R-:W-:Y:S01]  /*1dcf0*/  MUFU.TANH R190, R190 ;  /* 0x000000be00be7308 */ /* 0x000fe20000002400 */
[----:B------:R-:W-:-:S07]  /*1dd00*/  FMUL.FTZ R153, R2, R153 ;  /* 0x0000009902997220 */ /* 0x000fce0000410000 */
[----:B------:R-:W-:Y:S01]  /*1dd10*/  MUFU.TANH R168, R168 ;  /* 0x000000a800a87308 */ /* 0x000fe20000002400 */
[C---:B------:R-:W-:Y:S01]  /*1dd20*/  FMUL.FTZ R156, R2.reuse, R156 ;  /* 0x0000009c029c7220 */ /* 0x040fe20000410000 */
[----:B------:R-:W-:-:S06]  /*1dd30*/  FMUL.FTZ R157, R2, R157 ;  /* 0x0000009d029d7220 */ /* 0x000fcc0000410000 */
[----:B------:R-:W-:Y:S01]  /*1dd40*/  MUFU.TANH R169, R169 ;  /* 0x000000a900a97308 */ /* 0x000fe20000002400 */
[----:B------:R-:W-:-:S07]  /*1dd50*/  FMUL.FTZ R160, R2, R160 ;  /* 0x000000a002a07220 */ /* 0x000fce0000410000 */
[----:B------:R-:W-:Y:S08]  /*1dd60*/  MUFU.TANH R172, R172 ;  /* 0x000000ac00ac7308 */ /* 0x000ff00000002400 */
        /* <DEDUP_REMOVED lines=29> */
[----:B------:R-:W-:Y:S08]  /*1df40*/  MUFU.TANH R137, R137 ;  /* 0x0000008900897308 */ /* 0x000ff00000002400 */
[----:B------:R-:W-:Y:S08]  /*1df50*/  MUFU.TANH R140, R140 ;  /* 0x0000008c008c7308 */ /* 0x000ff00000002400 */
[----:B------:R-:W-:Y:S01]  /*1df60*/  MUFU.TANH R141, R141 ;  /* 0x0000008d008d7308 */ /* 0x000fe20000002400 */
[----:B--2---:R-:W-:-:S04]  /*1df70*/  IMAD.IADD R4, R4, 0x1, R7 ;  /* 0x0000000104047824 */ /* 0x004fc800078e0207 */
[----:B-1----:R-:W-:-:S05]  /*1df80*/  @P1 IMAD.HI.U32 R6, R4, R6, RZ ;  /* 0x0000000604061227 */ /* 0x002fca00078e00ff */
[----:B---3--:R-:W-:Y:S01]  /*1df90*/  @P1 SHF.R.U32.HI R4, RZ, R5, R6 ;  /* 0x00000005ff041219 */ /* 0x008fe20000011606 */
[C---:B------:R-:W-:Y:S01]  /*1dfa0*/  FMUL.FTZ R7, R2.reuse, R186 ;  /* 0x000000ba02077220 */ /* 0x040fe20000410000 */
[----:B------:R-:W-:-:S03]  /*1dfb0*/  FMUL.FTZ R186, R2, R193 ;  /* 0x000000c102ba7220 */ /* 0x000fc60000410000 */
[----:B------:R-:W1:Y:S04]  /*1dfc0*/  SHFL.IDX PT, R128, R4, RZ, 0x1c1f ;  /* 0x001c1fff04807589 */ /* 0x000e6800000e0000 */
[----:B------:R2:W3:Y:S01]  /*1dfd0*/  SHFL.IDX PT, R193, R4, 0x1, 0x1c1f ;  /* 0x003c1f0004c17f89 */ /* 0x0004e200000e0000 */
[C---:B------:R-:W-:Y:S01]  /*1dfe0*/  FMUL.FTZ R5, R2.reuse, R184 ;  /* 0x000000b802057220 */ /* 0x040fe20000410000 */
[----:B--2---:R2:W-:Y:S01]  /*1dff0*/  MUFU.TANH R4, R194 ;  /* 0x000000c200047308 */ /* 0x0045e20000002400 */
[----:B------:R-:W-:Y:S01]  /*1e000*/  FMUL.FTZ R6, R2, R185 ;  /* 0x000000b902067220 */ /* 0x000fe20000410000 */
[----:B--2---:R-:W-:-:S05]  /*1e010*/  MOV R194, 0xffffff60 ;  /* 0xffffff6000c27802 */ /* 0x004fca0000000f00 */
[----:B------:R-:W-:Y:S02]  /*1e020*/  IMAD R194, R0, R194, 0x1 ;  /* 0x0000000100c27424 */ /* 0x000fe400078e02c2 */
[----:B------:R-:W-:Y:S01]  /*1e030*/  FMUL.FTZ R185, R2, R192 ;  /* 0x000000c002b97220 */ /* 0x000fe20000410000 */
[----:B------:R-:W2:Y:S01]  /*1e040*/  MUFU.TANH R5, R5 ;  /* 0x0000000500057308 */ /* 0x000ea20000002400 */
[----:B----4-:R-:W-:-:S05]  /*1e050*/  IMAD R194, R202, -0x2, R194 ;  /* 0xfffffffecac27824 */ /* 0x010fca00078e02c2 */
[----:B-----5:R-:W-:Y:S02]  /*1e060*/  IADD3 R194, -R200, R194, R201 ;  /* 0x000000c2c8c27210 */ /* 0x020fe40007ffe1c9 */
[----:B------:R-:W4:Y:S03]  /*1e070*/  MUFU.TANH R6, R6 ;  /* 0x0000000600067308 */ /* 0x000f260000002400 */
[----:B-1----:R-:W-:-:S05]  /*1e080*/  IMAD.IADD R128, R194, 0x1, R128 ;  /* 0x00000001c2807824 */ /* 0x002fca00078e0280 */
[----:B------:R-:W1:Y:S01]  /*1e090*/  MUFU.TANH R185, R185 ;  /* 0x000000b900b97308 */ /* 0x000e620000002400 */
[----:B------:R-:W-:-:S07]  /*1e0a0*/  ISETP.GT.AND P2, PT, R128, RZ, PT ;  /* 0x000000ff8000720c */ /* 0x000fce0003f44270 */
[----:B------:R-:W5:Y:S01]  /*1e0b0*/  MUFU.TANH R186, R186 ;  /* 0x000000ba00ba7308 */ /* 0x000f620000002400 */
[C---:B------:R-:W-:Y:S02]  /*1e0c0*/  ISETP.GT.AND P3, PT, R128.reuse, 0x1, PT ;  /* 0x000000018000780c */ /* 0x040fe40003f64270 */
[C---:B------:R-:W-:Y:S02]  /*1e0d0*/  ISETP.GT.AND P4, PT, R128.reuse, 0x8, PT ;  /* 0x000000088000780c */ /* 0x040fe40003f84270 */
[C---:B------:R-:W-:Y:S02]  /*1e0e0*/  ISETP.GT.AND P1, PT, R128.reuse, 0x9, PT ;  /* 0x000000098000780c */ /* 0x040fe40003f24270 */
[----:B--2---:R-:W-:Y:S02]  /*1e0f0*/  FSEL R5, R5, -INF , P2 ;  /* 0xff80000005057808 */ /* 0x004fe40001000000 */
[----:B------:R-:W-:Y:S02]  /*1e100*/  ISETP.GT.AND P2, PT, R128, 0x10, PT ;  /* 0x000000108000780c */ /* 0x000fe40003f44270 */
[----:B----4-:R-:W-:-:S02]  /*1e110*/  FSEL R6, R6, -INF , P3 ;  /* 0xff80000006067808 */ /* 0x010fc40001800000 */
[----:B------:R-:W-:Y:S02]  /*1e120*/  FSEL R14, R14, -INF , P4 ;  /* 0xff8000000e0e7808 */ /* 0x000fe40002000000 */
[----:B------:R-:W-:Y:S02]  /*1e130*/  FSEL R15, R15, -INF , P1 ;  /* 0xff8000000f0f7808 */ /* 0x000fe40000800000 */
[C---:B------:R-:W-:Y:S02]  /*1e140*/  ISETP.GT.AND P3, PT, R128.reuse, 0x11, PT ;  /* 0x000000118000780c */ /* 0x040fe40003f64270 */
[C---:B------:R-:W-:Y:S02]  /*1e150*/  ISETP.GT.AND P4, PT, R128.reuse, 0x18, PT ;  /* 0x000000188000780c */ /* 0x040fe40003f84270 */
[----:B------:R-:W-:Y:S02]  /*1e160*/  ISETP.GT.AND P1, PT, R128, 0x19, PT ;  /* 0x000000198000780c */ /* 0x000fe40003f24270 */
[----:B-1----:R-:W-:-:S02]  /*1e170*/  FSEL R185, R185, -INF , P2 ;  /* 0xff800000b9b97808 */ /* 0x002fc40001000000 */
[----:B------:R-:W-:Y:S02]  /*1e180*/  ISETP.GT.AND P2, PT, R128, 0x20, PT ;  /* 0x000000208000780c */ /* 0x000fe40003f44270 */
[----:B-----5:R-:W-:Y:S02]  /*1e190*/  FSEL R186, R186, -INF , P3 ;  /* 0xff800000baba7808 */ /* 0x020fe40001800000 */
[----:B------:R-:W-:Y:S02]  /*1e1a0*/  FSEL R189, R189, -INF , P4 ;  /* 0xff800000bdbd7808 */ /* 0x000fe40002000000 */
[----:B------:R-:W-:Y:S02]  /*1e1b0*/  FSEL R190, R190, -INF , P1 ;  /* 0xff800000bebe7808 */ /* 0x000fe40000800000 */
[C---:B------:R-:W-:Y:S02]  /*1e1c0*/  ISETP.GT.AND P3, PT, R128.reuse, 0x21, PT ;  /* 0x000000218000780c */ /* 0x040fe40003f64270 */
[----:B------:R-:W-:-:S02]  /*1e1d0*/  ISETP.GT.AND P4, PT, R128, 0x28, PT ;  /* 0x000000288000780c */ /* 0x000fc40003f84270 */
[----:B------:R-:W-:Y:S02]  /*1e1e0*/  ISETP.GT.AND P1, PT, R128, 0x29, PT ;  /* 0x000000298000780c */ /* 0x000fe40003f24270 */
[----:B------:R-:W-:Y:S02]  /*1e1f0*/  FSEL R168, R168, -INF , P2 ;  /* 0xff800000a8a87808 */ /* 0x000fe40001000000 */
[----:B------:R-:W-:Y:S02]  /*1e200*/  ISETP.GT.AND P2, PT, R128, 0x30, PT ;  /* 0x000000308000780c */ /* 0x000fe40003f44270 */
[----:B------:R-:W-:Y:S02]  /*1e210*/  FSEL R169, R169, -INF , P3 ;  /* 0xff800000a9a97808 */ /* 0x000fe40001800000 */
[----:B------:R-:W-:Y:S02]  /*1e220*/  FSEL R172, R172, -INF , P4 ;  /* 0xff800000acac7808 */ /* 0x000fe40002000000 */
[----:B------:R-:W-:-:S02]  /*1e230*/  FSEL R173, R173, -INF , P1 ;  /* 0xff800000adad7808 */ /* 0x000fc40000800000 */
[C---:B------:R-:W-:Y:S02]  /*1e240*/  ISETP.GT.AND P3, PT, R128.reuse, 0x31, PT ;  /* 0x000000318000780c */ /* 0x040fe40003f64270 */
[C---:B------:R-:W-:Y:S02]  /*1e250*/  ISETP.GT.AND P4, PT, R128.reuse, 0x38, PT ;  /* 0x000000388000780c */ /* 0x040fe40003f84270 */
[----:B------:R-:W-:Y:S02]  /*1e260*/  ISETP.GT.AND P1, PT, R128, 0x39, PT ;  /* 0x000000398000780c */ /* 0x000fe40003f24270 */
[----:B------:R-:W-:Y:S02]  /*1e270*/  FSEL R176, R176, -INF , P2 ;  /* 0xff800000b0b07808 */ /* 0x000fe40001000000 */
[----:B------:R-:W-:Y:S01]  /*1e280*/  ISETP.GT.AND P2, PT, R128, 0x40, PT ;  /* 0x000000408000780c */ /* 0x000fe20003f44270 */
[----:B------:R-:W1:Y:S01]  /*1e290*/  MUFU.TANH R144, R144 ;  /* 0x0000009000907308 */ /* 0x000e620000002400 */
[----:B------:R-:W-:-:S02]  /*1e2a0*/  FSEL R177, R177, -INF , P3 ;  /* 0xff800000b1b17808 */ /* 0x000fc40001800000 */
[----:B------:R-:W-:Y:S02]  /*1e2b0*/  FSEL R180, R180, -INF , P4 ;  /* 0xff800000b4b47808 */ /* 0x000fe40002000000 */
[----:B------:R-:W-:Y:S02]  /*1e2c0*/  FSEL R181, R181, -INF , P1 ;  /* 0xff800000b5b57808 */ /* 0x000fe40000800000 */
[C---:B------:R-:W-:Y:S02]  /*1e2d0*/  ISETP.GT.AND P3, PT, R128.reuse, 0x41, PT ;  /* 0x000000418000780c */ /* 0x040fe40003f64270 */
[C---:B------:R-:W-:Y:S02]  /*1e2e0*/  ISETP.GT.AND P4, PT, R128.reuse, 0x48, PT ;  /* 0x000000488000780c */ /* 0x040fe40003f84270 */
[----:B------:R-:W-:Y:S01]  /*1e2f0*/  ISETP.GT.AND P1, PT, R128, 0x49, PT ;  /* 0x000000498000780c */ /* 0x000fe20003f24270 */
[----:B------:R-:W2:Y:S01]  /*1e300*/  MUFU.TANH R145, R145 ;  /* 0x0000009100917308 */ /* 0x000ea20000002400 */
[----:B------:R-:W-:-:S02]  /*1e310*/  FSEL R152, R152, -INF , P2 ;  /* 0xff80000098987808 */ /* 0x000fc40001000000 */
[----:B------:R-:W-:Y:S02]  /*1e320*/  ISETP.GT.AND P2, PT, R128, 0x50, PT ;  /* 0x000000508000780c */ /* 0x000fe40003f44270 */
[----:B------:R-:W-:-:S03]  /*1e330*/  FSEL R153, R153, -INF , P3 ;  /* 0xff80000099997808 */ /* 0x000fc60001800000 */
[----:B------:R-:W4:Y:S01]  /*1e340*/  MUFU.TANH R148, R148 ;  /* 0x0000009400947308 */ /* 0x000f220000002400 */
[----:B------:R-:W-:Y:S02]  /*1e350*/  FSEL R156, R156, -INF , P4 ;  /* 0xff8000009c9c7808 */ /* 0x000fe40002000000 */
[----:B------:R-:W-:Y:S02]  /*1e360*/  FSEL R157, R157, -INF , P1 ;  /* 0xff8000009d9d7808 */ /* 0x000fe40000800000 */
[----:B------:R-:W-:-:S03]  /*1e370*/  ISETP.GT.AND P3, PT, R128, 0x51, PT ;  /* 0x000000518000780c */ /* 0x000fc60003f64270 */
[----:B------:R-:W5:Y:S01]  /*1e380*/  MUFU.TANH R149, R149 ;  /* 0x0000009500957308 */ /* 0x000f620000002400 */
[C---:B------:R-:W-:Y:S02]  /*1e390*/  ISETP.GT.AND P4, PT, R128.reuse, 0x58, PT ;  /* 0x000000588000780c */ /* 0x040fe40003f84270 */
[----:B------:R-:W-:Y:S02]  /*1e3a0*/  ISETP.GT.AND P1, PT, R128, 0x59, PT ;  /* 0x000000598000780c */ /* 0x000fe40003f24270 */
[----:B------:R-:W-:-:S03]  /*1e3b0*/  FSEL R160, R160, -INF , P2 ;  /* 0xff800000a0a07808 */ /* 0x000fc60001000000 */
[----:B------:R-:W0:Y:S01]  /*1e3c0*/  MUFU.TANH R120, R120 ;  /* 0x0000007800787308 */ /* 0x000e220000002400 */
[----:B------:R-:W-:Y:S02]  /*1e3d0*/  ISETP.GT.AND P2, PT, R128, 0x60, PT ;  /* 0x000000608000780c */ /* 0x000fe40003f44270 */
[----:B------:R-:W-:Y:S02]  /*1e3e0*/  FSEL R161, R161, -INF , P3 ;  /* 0xff800000a1a17808 */ /* 0x000fe40001800000 */
[----:B------:R-:W-:-:S03]  /*1e3f0*/  FSEL R164, R164, -INF , P4 ;  /* 0xff800000a4a47808 */ /* 0x000fc60002000000 */
[----:B------:R-:W3:Y:S01]  /*1e400*/  MUFU.TANH R121, R121 ;  /* 0x0000007900797308 */ /* 0x000ee20000002400 */
[----:B------:R-:W-:Y:S02]  /*1e410*/  FSEL R165, R165, -INF , P1 ;  /* 0xff800000a5a57808 */ /* 0x000fe40000800000 */
[C---:B------:R-:W-:Y:S02]  /*1e420*/  ISETP.GT.AND P3, PT, R128.reuse, 0x61, PT ;  /* 0x000000618000780c */ /* 0x040fe40003f64270 */
[----:B------:R-:W-:-:S03]  /*1e430*/  ISETP.GT.AND P4, PT, R128, 0x68, PT ;  /* 0x000000688000780c */ /* 0x000fc60003f84270 */
[----:B------:R-:W3:Y:S01]  /*1e440*/  MUFU.TANH R124, R124 ;  /* 0x0000007c007c7308 */ /* 0x000ee20000002400 */
[----:B------:R-:W-:Y:S02]  /*1e450*/  ISETP.GT.AND P1, PT, R128, 0x69, PT ;  /* 0x000000698000780c */ /* 0x000fe40003f24270 */
[----:B------:R-:W-:-:S05]  /*1e460*/  FSEL R136, R136, -INF , P2 ;  /* 0xff80000088887808 */ /* 0x000fca0001000000 */
[----:B------:R-:W3:Y:S01]  /*1e470*/  MUFU.TANH R125, R125 ;  /* 0x0000007d007d7308 */ /* 0x000ee20000002400 */
[----:B------:R-:W-:Y:S02]  /*1e480*/  ISETP.GT.AND P2, PT, R128, 0x70, PT ;  /* 0x000000708000780c */ /* 0x000fe40003f44270 */
[----:B------:R-:W-:Y:S02]  /*1e490*/  FSEL R137, R137, -INF , P3 ;  /* 0xff80000089897808 */ /* 0x000fe40001800000 */
[----:B------:R-:W-:Y:S02]  /*1e4a0*/  FSEL R140, R140, -INF , P4 ;  /* 0xff8000008c8c7808 */ /* 0x000fe40002000000 */
[----:B------:R-:W-:Y:S02]  /*1e4b0*/  FSEL R141, R141, -INF , P1 ;  /* 0xff8000008d8d7808 */ /* 0x000fe40000800000 */
[C---:B------:R-:W-:Y:S02]  /*1e4c0*/  ISETP.GT.AND P3, PT, R128.reuse, 0x71, PT ;  /* 0x000000718000780c */ /* 0x040fe40003f64270 */
[----:B------:R-:W-:-:S02]  /*1e4d0*/  ISETP.GT.AND P4, PT, R128, 0x78, PT ;  /* 0x000000788000780c */ /* 0x000fc40003f84270 */
[----:B------:R-:W-:Y:S02]  /*1e4e0*/  ISETP.GT.AND P1, PT, R128, 0x79, PT ;  /* 0x000000798000780c */ /* 0x000fe40003f24270 */
[----:B-1----:R-:W-:Y:S02]  /*1e4f0*/  FSEL R144, R144, -INF , P2 ;  /* 0xff80000090907808 */ /* 0x002fe40001000000 */
[----:B------:R-:W-:Y:S02]  /*1e500*/  ISETP.GT.AND P2, PT, R128, 0x80, PT ;  /* 0x000000808000780c */ /* 0x000fe40003f44270 */
[----:B--2---:R-:W-:Y:S02]  /*1e510*/  FSEL R145, R145, -INF , P3 ;  /* 0xff80000091917808 */ /* 0x004fe40001800000 */
[----:B----4-:R-:W-:Y:S02]  /*1e520*/  FSEL R148, R148, -INF , P4 ;  /* 0xff80000094947808 */ /* 0x010fe40002000000 */
[----:B-----5:R-:W-:-:S02]  /*1e530*/  FSEL R149, R149, -INF , P1 ;  /* 0xff80000095957808 */ /* 0x020fc40000800000 */
[C---:B------:R-:W-:Y:S02]  /*1e540*/  ISETP.GT.AND P3, PT, R128.reuse, 0x81, PT ;  /* 0x000000818000780c */ /* 0x040fe40003f64270 */
[C---:B------:R-:W-:Y:S02]  /*1e550*/  ISETP.GT.AND P4, PT, R128.reuse, 0x88, PT ;  /* 0x000000888000780c */ /* 0x040fe40003f84270 */
[----:B------:R-:W-:Y:S02]  /*1e560*/  ISETP.GT.AND P1, PT, R128, 0x89, PT ;  /* 0x000000898000780c */ /* 0x000fe40003f24270 */
[----:B0-----:R-:W-:Y:S02]  /*1e570*/  FSEL R120, R120, -INF , P2 ;  /* 0xff80000078787808 */ /* 0x001fe40001000000 */
[----:B------:R-:W-:Y:S02]  /*1e580*/  ISETP.GT.AND P2, PT, R128, 0x90, PT ;  /* 0x000000908000780c */ /* 0x000fe40003f44270 */
[----:B---3--:R-:W-:-:S02]  /*1e590*/  FSEL R121, R121, -INF , P3 ;  /* 0xff80000079797808 */ /* 0x008fc40001800000 */
[----:B------:R-:W-:Y:S02]  /*1e5a0*/  FSEL R124, R124, -INF , P4 ;  /* 0xff8000007c7c7808 */ /* 0x000fe40002000000 */
[----:B------:R-:W-:Y:S02]  /*1e5b0*/  FSEL R125, R125, -INF , P1 ;  /* 0xff8000007d7d7808 */ /* 0x000fe40000800000 */
[C---:B------:R-:W-:Y:S02]  /*1e5c0*/  ISETP.GT.AND P3, PT, R128.reuse, 0x91, PT ;  /* 0x000000918000780c */ /* 0x040fe40003f64270 */
[C---:B------:R-:W-:Y:S02]  /*1e5d0*/  ISETP.GT.AND P4, PT, R128.reuse, 0x98, PT ;  /* 0x000000988000780c */ /* 0x040fe40003f84270 */
[----:B------:R-:W-:Y:S02]  /*1e5e0*/  ISETP.GT.AND P1, PT, R128, 0x99, PT ;  /* 0x000000998000780c */ /* 0x000fe40003f24270 */
[----:B------:R-:W-:-:S02]  /*1e5f0*/  FSEL R128, R4, -INF , P2 ;  /* 0xff80000004807808 */ /* 0x000fc40001000000 */
        /* <DEDUP_REMOVED lines=21> */
[----:B------:R-:W-:Y:S01]  /*1e750*/  FMNMX.FTZ R4, R161, R4, !PT ;  /* 0x00000004a1047209 */ /* 0x000fe20007810000 */
[----:B------:R-:W-:-:S03]  /*1e760*/  FMUL.FTZ R129, R2, R129 ;  /* 0x0000008102817220 */ /* 0x000fc60000410000 */
[----:B------:R-:W-:Y:S01]  /*1e770*/  FMNMX.FTZ R4, R164, R4, !PT ;  /* 0x00000004a4047209 */ /* 0x000fe20007810000 */
[----:B------:R-:W-:-:S03]  /*1e780*/  FMUL.FTZ R132, R2, R132 ;  /* 0x0000008402847220 */ /* 0x000fc60000410000 */
[----:B------:R-:W-:Y:S01]  /*1e790*/  FMNMX.FTZ R4, R165, R4, !PT ;  /* 0x00000004a5047209 */ /* 0x000fe20007810000 */
[----:B------:R-:W0:Y:S01]  /*1e7a0*/  MUFU.TANH R129, R129 ;  /* 0x0000008100817308 */ /* 0x000e220000002400 */
[----:B------:R-:W-:Y:S02]  /*1e7b0*/  IMAD.IADD R193, R194, 0x1, R193 ;  /* 0x00000001c2c17824 */ /* 0x000fe400078e02c1 */
[----:B------:R-:W-:Y:S01]  /*1e7c0*/  FMNMX.FTZ R4, R136, R4, !PT ;  /* 0x0000000488047209 */ /* 0x000fe20007810000 */
[C---:B------:R-:W-:Y:S01]  /*1e7d0*/  FMUL.FTZ R194, R2.reuse, R133 ;  /* 0x0000008502c27220 */ /* 0x040fe20000410000 */
[----:B------:R-:W-:-:S03]  /*1e7e0*/  FMUL.FTZ R184, R2, R191 ;  /* 0x000000bf02b87220 */ /* 0x000fc60000410000 */
[----:B------:R-:W1:Y:S01]  /*1e7f0*/  MUFU.TANH R132, R132 ;  /* 0x0000008400847308 */ /* 0x000e620000002400 */
[----:B------:R-:W-:Y:S01]  /*1e800*/  FMNMX.FTZ R4, R137, R4, !PT ;  /* 0x0000000489047209 */ /* 0x000fe20007810000 */
[C---:B------:R-:W-:Y:S01]  /*1e810*/  FMUL.FTZ R188, R2.reuse, R195 ;  /* 0x000000c302bc7220 */ /* 0x040fe20000410000 */
[C---:B------:R-:W-:Y:S01]  /*1e820*/  FMUL.FTZ R191, R2.reuse, R198 ;  /* 0x000000c602bf7220 */ /* 0x040fe20000410000 */
[----:B------:R-:W-:Y:S01]  /*1e830*/  FMUL.FTZ R133, R2, R126 ;  /* 0x0000007e02857220 */ /* 0x000fe20000410000 */
[----:B------:R-:W-:-:S03]  /*1e840*/  FMNMX.FTZ R4, R140, R4, !PT ;  /* 0x000000048c047209 */ /* 0x000fc60007810000 */
[----:B------:R-:W-:Y:S01]  /*1e850*/  MUFU.TANH R7, R7 ;  /* 0x0000000700077308 */ /* 0x000fe20000002400 */
[C---:B------:R-:W-:Y:S01]  /*1e860*/  FMUL.FTZ R192, R2.reuse, R199 ;  /* 0x000000c702c07220 */ /* 0x040fe20000410000 */
[C---:B------:R-:W-:Y:S01]  /*1e870*/  FMUL.FTZ R170, R2.reuse, R170 ;  /* 0x000000aa02aa7220 */ /* 0x040fe20000410000 */
[C---:B------:R-:W-:Y:S01]  /*1e880*/  FMUL.FTZ R171, R2.reuse, R171 ;  /* 0x000000ab02ab7220 */ /* 0x040fe20000410000 */
[----:B------:R-:W-:-:S04]  /*1e890*/  FMUL.FTZ R174, R2, R174 ;  /* 0x000000ae02ae7220 */ /* 0x000fc80000410000 */
[----:B------:R-:W-:Y:S01]  /*1e8a0*/  MUFU.TANH R8, R8 ;  /* 0x0000000800087308 */ /* 0x000fe20000002400 */
[----:B------:R-:W-:-:S07]  /*1e8b0*/  FMNMX.FTZ R4, R141, R4, !PT ;  /* 0x000000048d047209 */ /* 0x000fce0007810000 */
[----:B------:R-:W-:Y:S08]  /*1e8c0*/  MUFU.TANH R21, R21 ;  /* 0x0000001500157308 */ /* 0x000ff00000002400 */
[----:B------:R-:W2:Y:S01]  /*1e8d0*/  MUFU.TANH R126, R194 ;  /* 0x000000c2007e7308 */ /* 0x000ea20000002400 */
[C---:B------:R-:W-:Y:S01]  /*1e8e0*/  FMUL.FTZ R175, R2.reuse, R175 ;  /* 0x000000af02af7220 */ /* 0x040fe20000410000 */
[C---:B------:R-:W-:Y:S01]  /*1e8f0*/  FMUL.FTZ R178, R2.reuse, R178 ;  /* 0x000000b202b27220 */ /* 0x040fe20000410000 */
[C---:B------:R-:W-:Y:S01]  /*1e900*/  FMUL.FTZ R179, R2.reuse, R179 ;  /* 0x000000b302b37220 */ /* 0x040fe20000410000 */
[----:B------:R-:W-:-:S04]  /*1e910*/  FMUL.FTZ R182, R2, R182 ;  /* 0x000000b602b67220 */ /* 0x000fc80000410000 */
[----:B------:R-:W3:Y:S01]  /*1e920*/  MUFU.TANH R184, R184 ;  /* 0x000000b800b87308 */ /* 0x000ee20000002400 */
[----:B------:R-:W-:-:S07]  /*1e930*/  FMNMX.FTZ R4, R144, R4, !PT ;  /* 0x0000000490047209 */ /* 0x000fce0007810000 */
[----:B------:R-:W4:Y:S01]  /*1e940*/  MUFU.TANH R187, R187 ;  /* 0x000000bb00bb7308 */ /* 0x000f220000002400 */
[----:B0-----:R-:W-:-:S07]  /*1e950*/  FSEL R129, R129, -INF , P3 ;  /* 0xff80000081817808 */ /* 0x001fce0001800000 */
[----:B------:R-:W0:Y:S01]  /*1e960*/  MUFU.TANH R188, R188 ;  /* 0x000000bc00bc7308 */ /* 0x000e220000002400 */
[----:B-1----:R-:W-:-:S07]  /*1e970*/  FSEL R132, R132, -INF , P4 ;  /* 0xff80000084847808 */ /* 0x002fce0002000000 */
[----:B------:R-:W1:Y:S01]  /*1e980*/  MUFU.TANH R191, R191 ;  /* 0x000000bf00bf7308 */ /* 0x000e620000002400 */
[C---:B------:R-:W-:Y:S01]  /*1e990*/  ISETP.GT.AND P2, PT, R193.reuse, RZ, PT ;  /* 0x000000ffc100720c */ /* 0x040fe20003f44270 */
[C---:B------:R-:W-:Y:S01]  /*1e9a0*/  FMUL.FTZ R183, R2.reuse, R183 ;  /* 0x000000b702b77220 */ /* 0x040fe20000410000 */
[C---:B------:R-:W-:Y:S01]  /*1e9b0*/  ISETP.GT.AND P3, PT, R193.reuse, 0x1, PT ;  /* 0x00000001c100780c */ /* 0x040fe20003f64270 */
[----:B------:R-:W-:Y:S01]  /*1e9c0*/  FMUL.FTZ R154, R2, R154 ;  /* 0x0000009a029a7220 */ /* 0x000fe20000410000 */
[----:B------:R-:W-:-:S03]  /*1e9d0*/  ISETP.GT.AND P4, PT, R193, 0x8, PT ;  /* 0x00000008c100780c */ /* 0x000fc60003f84270 */
[----:B------:R-:W5:Y:S01]  /*1e9e0*/  MUFU.TANH R192, R192 ;  /* 0x000000c000c07308 */ /* 0x000f620000002400 */
[C---:B------:R-:W-:Y:S01]  /*1e9f0*/  FMUL.FTZ R155, R2.reuse, R155 ;  /* 0x0000009b029b7220 */ /* 0x040fe20000410000 */
[----:B------:R-:W-:Y:S01]  /*1ea00*/  FMUL.FTZ R158, R2, R158 ;  /* 0x0000009e029e7220 */ /* 0x000fe20000410000 */
[----:B------:R-:W-:-:S05]  /*1ea10*/  FMNMX.FTZ R4, R145, R4, !PT ;  /* 0x0000000491047209 */ /* 0x000fca0007810000 */
[----:B------:R-:W5:Y:S01]  /*1ea20*/  MUFU.TANH R170, R170 ;  /* 0x000000aa00aa7308 */ /* 0x000f620000002400 */
[----:B--2---:R-:W-:-:S07]  /*1ea30*/  FSEL R126, R126, -INF , P1 ;  /* 0xff8000007e7e7808 */ /* 0x004fce0000800000 */
[----:B------:R-:W2:Y:S01]  /*1ea40*/  MUFU.TANH R171, R171 ;  /* 0x000000ab00ab7308 */ /* 0x000ea20000002400 */
[----:B------:R-:W-:-:S07]  /*1ea50*/  FSEL R7, R7, -INF , P2 ;  /* 0xff80000007077808 */ /* 0x000fce0001000000 */
[----:B------:R-:W2:Y:S01]  /*1ea60*/  MUFU.TANH R174, R174 ;  /* 0x000000ae00ae7308 */ /* 0x000ea20000002400 */
[----:B------:R-:W-:Y:S02]  /*1ea70*/  FSEL R8, R8, -INF , P3 ;  /* 0xff80000008087808 */ /* 0x000fe40001800000 */
[----:B------:R-:W-:Y:S01]  /*1ea80*/  FSEL R21, R21, -INF , P4 ;  /* 0xff80000015157808 */ /* 0x000fe20002000000 */
[----:B------:R-:W-:Y:S01]  /*1ea90*/  FMUL.FTZ R159, R2, R159 ;  /* 0x0000009f029f7220 */ /* 0x000fe20000410000 */
[----:B------:R-:W-:-:S03]  /*1eaa0*/  ISETP.GT.AND P1, PT, R193, 0x9, PT ;  /* 0x00000009c100780c */ /* 0x000fc60003f24270 */
[----:B------:R-:W2:Y:S01]  /*1eab0*/  MUFU.TANH R175, R175 ;  /* 0x000000af00af7308 */ /* 0x000ea20000002400 */
[C---:B------:R-:W-:Y:S01]  /*1eac0*/  ISETP.GT.AND P2, PT, R193.reuse, 0x10, PT ;  /* 0x00000010c100780c */ /* 0x040fe20003f44270 */
[C---:B------:R-:W-:Y:S01]  /*1ead0*/  FMUL.FTZ R162, R2.reuse, R162 ;  /* 0x000000a202a27220 */ /* 0x040fe20000410000 */
[C---:B------:R-:W-:Y:S01]  /*1eae0*/  ISETP.GT.AND P3, PT, R193.reuse, 0x11, PT ;  /* 0x00000011c100780c */ /* 0x040fe20003f64270 */
[----:B------:R-:W-:Y:S01]  /*1eaf0*/  FMUL.FTZ R163, R2, R163 ;  /* 0x000000a302a37220 */ /* 0x000fe20000410000 */
[----:B------:R-:W-:-:S03]  /*1eb00*/  ISETP.GT.AND P4, PT, R193, 0x18, PT ;  /* 0x00000018c100780c */ /* 0x000fc60003f84270 */
[----:B------:R-:W2:Y:S01]  /*1eb10*/  MUFU.TANH R178, R178 ;  /* 0x000000b200b27308 */ /* 0x000ea20000002400 */
[----:B------:R-:W-:Y:S01]  /*1eb20*/  FMNMX.FTZ R4, R148, R4, !PT ;  /* 0x0000000494047209 */ /* 0x000fe20007810000 */
[----:B------:R-:W-:-:S06]  /*1eb30*/  FMUL.FTZ R166, R2, R166 ;  /* 0x000000a602a67220 */ /* 0x000fcc0000410000 */
[----:B------:R-:W2:Y:S01]  /*1eb40*/  MUFU.TANH R179, R179 ;  /* 0x000000b300b37308 */ /* 0x000ea20000002400 */
[----:B---3--:R-:W-:-:S07]  /*1eb50*/  FSEL R184, R184, -INF , P1 ;  /* 0xff800000b8b87808 */ /* 0x008fce0000800000 */
[----:B------:R-:W3:Y:S01]  /*1eb60*/  MUFU.TANH R182, R182 ;  /* 0x000000b600b67308 */ /* 0x000ee20000002400 */
[----:B----4-:R-:W-:Y:S02]  /*1eb70*/  FSEL R187, R187, -INF , P2 ;  /* 0xff800000bbbb7808 */ /* 0x010fe40001000000 */
[----:B0-----:R-:W-:Y:S02]  /*1eb80*/  FSEL R188, R188, -INF , P3 ;  /* 0xff800000bcbc7808 */ /* 0x001fe40001800000 */
[----:B-1----:R-:W-:-:S03]  /*1eb90*/  FSEL R191, R191, -INF , P4 ;  /* 0xff800000bfbf7808 */ /* 0x002fc60002000000 */
[----:B------:R-:W0:Y:S01]  /*1eba0*/  MUFU.TANH R183, R183 ;  /* 0x000000b700b77308 */ /* 0x000e220000002400 */
[----:B------:R-:W-:Y:S01]  /*1ebb0*/  FMNMX.FTZ R4, R149, R4, !PT ;  /* 0x0000000495047209 */ /* 0x000fe20007810000 */
[C---:B------:R-:W-:Y:S01]  /*1ebc0*/  FMUL.FTZ R167, R2.reuse, R167 ;  /* 0x000000a702a77220 */ /* 0x040fe20000410000 */
[C---:B------:R-:W-:Y:S01]  /*1ebd0*/  ISETP.GT.AND P1, PT, R193.reuse, 0x19, PT ;  /* 0x00000019c100780c */ /* 0x040fe20003f24270 */
[----:B------:R-:W-:Y:S01]  /*1ebe0*/  FMUL.FTZ R138, R2, R138 ;  /* 0x0000008a028a7220 */ /* 0x000fe20000410000 */
[----:B------:R-:W-:-:S03]  /*1ebf0*/  ISETP.GT.AND P2, PT, R193, 0x20, PT ;  /* 0x00000020c100780c */ /* 0x000fc60003f44270 */
[----:B------:R-:W1:Y:S01]  /*1ec00*/  MUFU.TANH R154, R154 ;  /* 0x0000009a009a7308 */ /* 0x000e620000002400 */
[C---:B------:R-:W-:Y:S01]  /*1ec10*/  ISETP.GT.AND P3, PT, R193.reuse, 0x21, PT ;  /* 0x00000021c100780c */ /* 0x040fe20003f64270 */
[C---:B------:R-:W-:Y:S01]  /*1ec20*/  FMUL.FTZ R139, R2.reuse, R139 ;  /* 0x0000008b028b7220 */ /* 0x040fe20000410000 */
[----:B------:R-:W-:Y:S01]  /*1ec30*/  ISETP.GT.AND P4, PT, R193, 0x28, PT ;  /* 0x00000028c100780c */ /* 0x000fe20003f84270 */
[----:B------:R-:W-:-:S04]  /*1ec40*/  FMUL.FTZ R142, R2, R142 ;  /* 0x0000008e028e7220 */ /* 0x000fc80000410000 */
[----:B------:R-:W4:Y:S01]  /*1ec50*/  MUFU.TANH R155, R155 ;  /* 0x0000009b009b7308 */ /* 0x000f220000002400 */
[----:B------:R-:W-:-:S07]  /*1ec60*/  FMNMX.FTZ R4, R120, R4, !PT ;  /* 0x0000000478047209 */ /* 0x000fce0007810000 */
[----:B------:R-:W4:Y:S01]  /*1ec70*/  MUFU.TANH R158, R158 ;  /* 0x0000009e009e7308 */ /* 0x000f220000002400 */
[----:B-----5:R-:W-:Y:S02]  /*1ec80*/  FSEL R192, R192, -INF , P1 ;  /* 0xff800000c0c07808 */ /* 0x020fe40000800000 */
[----:B------:R-:W-:Y:S02]  /*1ec90*/  FSEL R170, R170, -INF , P2 ;  /* 0xff800000aaaa7808 */ /* 0x000fe40001000000 */
[----:B--2---:R-:W-:-:S03]  /*1eca0*/  FSEL R171, R171, -INF , P3 ;  /* 0xff800000abab7808 */ /* 0x004fc60001800000 */
[----:B------:R-:W2:Y:S01]  /*1ecb0*/  MUFU.TANH R159, R159 ;  /* 0x0000009f009f7308 */ /* 0x000ea20000002400 */
[----:B------:R-:W-:Y:S01]  /*1ecc0*/  FSEL R174, R174, -INF , P4 ;  /* 0xff800000aeae7808 */ /* 0x000fe20002000000 */
[C---:B------:R-:W-:Y:S01]  /*1ecd0*/  FMUL.FTZ R143, R2.reuse, R143 ;  /* 0x0000008f028f7220 */ /* 0x040fe20000410000 */
[C---:B------:R-:W-:Y:S01]  /*1ece0*/  ISETP.GT.AND P1, PT, R193.reuse, 0x29, PT ;  /* 0x00000029c100780c */ /* 0x040fe20003f24270 */
[----:B------:R-:W-:Y:S01]  /*1ecf0*/  FMUL.FTZ R146, R2, R146 ;  /* 0x0000009202927220 */ /* 0x000fe20000410000 */
[----:B------:R-:W-:-:S03]  /*1ed00*/  ISETP.GT.AND P2, PT, R193, 0x30, PT ;  /* 0x00000030c100780c */ /* 0x000fc60003f44270 */
[----:B------:R-:W5:Y:S01]  /*1ed10*/  MUFU.TANH R162, R162 ;  /* 0x000000a200a27308 */ /* 0x000f620000002400 */
[C---:B------:R-:W-:Y:S01]  /*1ed20*/  ISETP.GT.AND P3, PT, R193.reuse, 0x31, PT ;  /* 0x00000031c100780c */ /* 0x040fe20003f64270 */
[C---:B------:R-:W-:Y:S01]  /*1ed30*/  FMUL.FTZ R147, R2.reuse, R147 ;  /* 0x0000009302937220 */ /* 0x040fe20000410000 */
[----:B------:R-:W-:Y:S01]  /*1ed40*/  ISETP.GT.AND P4, PT, R193, 0x38, PT ;  /* 0x00000038c100780c */ /* 0x000fe20003f84270 */
[----:B------:R-:W-:-:S04]  /*1ed50*/  FMUL.FTZ R150, R2, R150 ;  /* 0x0000009602967220 */ /* 0x000fc80000410000 */
[----:B------:R-:W5:Y:S01]  /*1ed60*/  MUFU.TANH R163, R163 ;  /* 0x000000a300a37308 */ /* 0x000f620000002400 */
[----:B------:R-:W-:-:S07]  /*1ed70*/  FMNMX.FTZ R4, R121, R4, !PT ;  /* 0x0000000479047209 */ /* 0x000fce0007810000 */
[----:B------:R-:W5:Y:S01]  /*1ed80*/  MUFU.TANH R166, R166 ;  /* 0x000000a600a67308 */ /* 0x000f620000002400 */
[----:B------:R-:W-:Y:S02]  /*1ed90*/  FSEL R175, R175, -INF , P1 ;  /* 0xff800000afaf7808 */ /* 0x000fe40000800000 */
[----:B------:R-:W-:Y:S02]  /*1eda0*/  FSEL R178, R178, -INF , P2 ;  /* 0xff800000b2b27808 */ /* 0x000fe40001000000 */
[----:B------:R-:W-:-:S03]  /*1edb0*/  FSEL R179, R179, -INF , P3 ;  /* 0xff800000b3b37808 */ /* 0x000fc60001800000 */
[----:B------:R-:W5:Y:S01]  /*1edc0*/  MUFU.TANH R167, R167 ;  /* 0x000000a700a77308 */ /* 0x000f620000002400 */
[----:B---3--:R-:W-:Y:S01]  /*1edd0*/  FSEL R182, R182, -INF , P4 ;  /* 0xff800000b6b67808 */ /* 0x008fe20002000000 */
[C---:B------:R-:W-:Y:S01]  /*1ede0*/  FMUL.FTZ R151, R2.reuse, R151 ;  /* 0x0000009702977220 */ /* 0x040fe20000410000 */
[C---:B------:R-:W-:Y:S01]  /*1edf0*/  ISETP.GT.AND P1, PT, R193.reuse, 0x39, PT ;  /* 0x00000039c100780c */ /* 0x040fe20003f24270 */
[----:B------:R-:W-:Y:S01]  /*1ee00*/  FMUL.FTZ R122, R2, R122 ;  /* 0x0000007a027a7220 */ /* 0x000fe20000410000 */
[----:B------:R-:W-:-:S03]  /*1ee10*/  ISETP.GT.AND P2, PT, R193, 0x40, PT ;  /* 0x00000040c100780c */ /* 0x000fc60003f44270 */
[----:B------:R-:W3:Y:S01]  /*1ee20*/  MUFU.TANH R138, R138 ;  /* 0x0000008a008a7308 */ /* 0x000ee20000002400 */
[C---:B------:R-:W-:Y:S01]  /*1ee30*/  ISETP.GT.AND P3, PT, R193.reuse, 0x41, PT ;  /* 0x00000041c100780c */ /* 0x040fe20003f64270 */
[----:B------:R-:W-:Y:S01]  /*1ee40*/  FMUL.FTZ R123, R2, R123 ;  /* 0x0000007b027b7220 */ /* 0x000fe20000410000 */
[----:B------:R-:W-:-:S05]  /*1ee50*/  ISETP.GT.AND P4, PT, R193, 0x48, PT ;  /* 0x00000048c100780c */ /* 0x000fca0003f84270 */
[----:B------:R-:W3:Y:S01]  /*1ee60*/  MUFU.TANH R139, R139 ;  /* 0x0000008b008b7308 */ /* 0x000ee20000002400 */
[----:B------:R-:W-:-:S07]  /*1ee70*/  FMNMX.FTZ R4, R124, R4, !PT ;  /* 0x000000047c047209 */ /* 0x000fce0007810000 */
[----:B------:R-:W3:Y:S01]  /*1ee80*/  MUFU.TANH R142, R142 ;  /* 0x0000008e008e7308 */ /* 0x000ee20000002400 */
[----:B0-----:R-:W-:Y:S02]  /*1ee90*/  FSEL R183, R183, -INF , P1 ;  /* 0xff800000b7b77808 */ /* 0x001fe40000800000 */
[----:B-1----:R-:W-:Y:S02]  /*1eea0*/  FSEL R154, R154, -INF , P2 ;  /* 0xff8000009a9a7808 */ /* 0x002fe40001000000 */
[----:B----4-:R-:W-:-:S03]  /*1eeb0*/  FSEL R155, R155, -INF , P3 ;  /* 0xff8000009b9b7808 */ /* 0x010fc60001800000 */
[----:B------:R-:W0:Y:S01]  /*1eec0*/  MUFU.TANH R143, R143 ;  /* 0x0000008f008f7308 */ /* 0x000e220000002400 */
[----:B------:R-:W-:Y:S02]  /*1eed0*/  FSEL R158, R158, -INF , P4 ;  /* 0xff8000009e9e7808 */ /* 0x000fe40002000000 */
[C---:B------:R-:W-:Y:S02]  /*1eee0*/  ISETP.GT.AND P1, PT, R193.reuse, 0x49, PT ;  /* 0x00000049c100780c */ /* 0x040fe40003f24270 */
[----:B------:R-:W-:-:S03]  /*1eef0*/  ISETP.GT.AND P2, PT, R193, 0x50, PT ;  /* 0x00000050c100780c */ /* 0x000fc60003f44270 */
[----:B------:R-:W1:Y:S01]  /*1ef00*/  MUFU.TANH R146, R146 ;  /* 0x0000009200927308 */ /* 0x000e620000002400 */
[C---:B------:R-:W-:Y:S02]  /*1ef10*/  ISETP.GT.AND P3, PT, R193.reuse, 0x51, PT ;  /* 0x00000051c100780c */ /* 0x040fe40003f64270 */
[----:B------:R-:W-:Y:S02]  /*1ef20*/  ISETP.GT.AND P4, PT, R193, 0x58, PT ;  /* 0x00000058c100780c */ /* 0x000fe40003f84270 */
[----:B------:R-:W-:-:S03]  /*1ef30*/  FMNMX.FTZ R4, R125, R4, !PT ;  /* 0x000000047d047209 */ /* 0x000fc60007810000 */
[----:B------:R-:W4:Y:S01]  /*1ef40*/  MUFU.TANH R147, R147 ;  /* 0x0000009300937308 */ /* 0x000f220000002400 */
[----:B--2---:R-:W-:-:S07]  /*1ef50*/  FSEL R159, R159, -INF , P1 ;  /* 0xff8000009f9f7808 */ /* 0x004fce0000800000 */
[----:B------:R-:W2:Y:S01]  /*1ef60*/  MUFU.TANH R150, R150 ;  /* 0x0000009600967308 */ /* 0x000ea20000002400 */
[----:B-----5:R-:W-:Y:S02]  /*1ef70*/  FSEL R162, R162, -INF , P2 ;  /* 0xff800000a2a27808 */ /* 0x020fe40001000000 */
[----:B------:R-:W-:Y:S02]  /*1ef80*/  FSEL R163, R163, -INF , P3 ;  /* 0xff800000a3a37808 */ /* 0x000fe40001800000 */
[----:B------:R-:W-:-:S03]  /*1ef90*/  FSEL R166, R166, -INF , P4 ;  /* 0xff800000a6a67808 */ /* 0x000fc60002000000 */
[----:B------:R-:W5:Y:S01]  /*1efa0*/  MUFU.TANH R151, R151 ;  /* 0x0000009700977308 */ /* 0x000f620000002400 */
[----:B------:R-:W-:Y:S02]  /*1efb0*/  FMNMX.FTZ R4, R128, R4, !PT ;  /* 0x0000000480047209 */ /* 0x000fe40007810000 */
[C---:B------:R-:W-:Y:S02]  /*1efc0*/  ISETP.GT.AND P1, PT, R193.reuse, 0x59, PT ;  /* 0x00000059c100780c */ /* 0x040fe40003f24270 */
[----:B------:R-:W-:-:S03]  /*1efd0*/  ISETP.GT.AND P2, PT, R193, 0x60, PT ;  /* 0x00000060c100780c */ /* 0x000fc60003f44270 */
[----:B------:R-:W5:Y:S01]  /*1efe0*/  MUFU.TANH R122, R122 ;  /* 0x0000007a007a7308 */ /* 0x000f620000002400 */
[C---:B------:R-:W-:Y:S02]  /*1eff0*/  ISETP.GT.AND P3, PT, R193.reuse, 0x61, PT ;  /* 0x00000061c100780c */ /* 0x040fe40003f64270 */
[----:B------:R-:W-:-:S05]  /*1f000*/  ISETP.GT.AND P4, PT, R193, 0x68, PT ;  /* 0x00000068c100780c */ /* 0x000fca0003f84270 */
[----:B------:R-:W5:Y:S01]  /*1f010*/  MUFU.TANH R123, R123 ;  /* 0x0000007b007b7308 */ /* 0x000f620000002400 */
[----:B------:R-:W-:-:S07]  /*1f020*/  FMNMX.FTZ R4, R129, R4, !PT ;  /* 0x0000000481047209 */ /* 0x000fce0007810000 */
[----:B------:R-:W5:Y:S01]  /*1f030*/  MUFU.TANH R133, R133 ;  /* 0x0000008500857308 */ /* 0x000f620000002400 */
[----:B------:R-:W-:Y:S02]  /*1f040*/  FSEL R167, R167, -INF , P1 ;  /* 0xff800000a7a77808 */ /* 0x000fe40000800000 */
[----:B---3--:R-:W-:Y:S02]  /*1f050*/  FSEL R138, R138, -INF , P2 ;  /* 0xff8000008a8a7808 */ /* 0x008fe40001000000 */
[----:B------:R-:W-:Y:S02]  /*1f060*/  FSEL R139, R139, -INF , P3 ;  /* 0xff8000008b8b7808 */ /* 0x000fe40001800000 */
[----:B------:R-:W-:Y:S02]  /*1f070*/  FSEL R142, R142, -INF , P4 ;  /* 0xff8000008e8e7808 */ /* 0x000fe40002000000 */
[C---:B------:R-:W-:Y:S02]  /*1f080*/  ISETP.GT.AND P1, PT, R193.reuse, 0x69, PT ;  /* 0x00000069c100780c */ /* 0x040fe40003f24270 */
[----:B------:R-:W-:-:S02]  /*1f090*/  ISETP.GT.AND P2, PT, R193, 0x70, PT ;  /* 0x00000070c100780c */ /* 0x000fc40003f44270 */
[C---:B------:R-:W-:Y:S02]  /*1f0a0*/  ISETP.GT.AND P3, PT, R193.reuse, 0x71, PT ;  /* 0x00000071c100780c */ /* 0x040fe40003f64270 */
[----:B------:R-:W-:Y:S02]  /*1f0b0*/  ISETP.GT.AND P4, PT, R193, 0x78, PT ;  /* 0x00000078c100780c */ /* 0x000fe40003f84270 */
[----:B------:R-:W-:Y:S02]  /*1f0c0*/  FMNMX.FTZ R4, R132, R4, !PT ;  /* 0x0000000484047209 */ /* 0x000fe40007810000 */
[----:B0-----:R-:W-:Y:S02]  /*1f0d0*/  FSEL R143, R143, -INF , P1 ;  /* 0xff8000008f8f7808 */ /* 0x001fe40000800000 */
[----:B-1----:R-:W-:Y:S02]  /*1f0e0*/  FSEL R146, R146, -INF , P2 ;  /* 0xff80000092927808 */ /* 0x002fe40001000000 */
[----:B----4-:R-:W-:-:S02]  /*1f0f0*/  FSEL R147, R147, -INF , P3 ;  /* 0xff80000093937808 */ /* 0x010fc40001800000 */
[----:B--2---:R-:W-:Y:S02]  /*1f100*/  FSEL R150, R150, -INF , P4 ;  /* 0xff80000096967808 */ /* 0x004fe40002000000 */
[C---:B------:R-:W-:Y:S02]  /*1f110*/  ISETP.GT.AND P1, PT, R193.reuse, 0x79, PT ;  /* 0x00000079c100780c */ /* 0x040fe40003f24270 */
[C---:B------:R-:W-:Y:S02]  /*1f120*/  ISETP.GT.AND P2, PT, R193.reuse, 0x80, PT ;  /* 0x00000080c100780c */ /* 0x040fe40003f44270 */
[C---:B------:R-:W-:Y:S02]  /*1f130*/  ISETP.GT.AND P3, PT, R193.reuse, 0x81, PT ;  /* 0x00000081c100780c */ /* 0x040fe40003f64270 */
[----:B------:R-:W-:Y:S02]  /*1f140*/  ISETP.GT.AND P4, PT, R193, 0x88, PT ;  /* 0x00000088c100780c */ /* 0x000fe40003f84270 */
[----:B------:R-:W-:-:S02]  /*1f150*/  FMNMX.FTZ R4, R126, R4, !PT ;  /* 0x000000047e047209 */ /* 0x000fc40007810000 */
[----:B-----5:R-:W-:Y:S02]  /*1f160*/  FSEL R151, R151, -INF , P1 ;  /* 0xff80000097977808 */ /* 0x020fe40000800000 */
[----:B------:R-:W-:Y:S02]  /*1f170*/  FSEL R122, R122, -INF , P2 ;  /* 0xff8000007a7a7808 */ /* 0x000fe40001000000 */
[----:B------:R-:W-:Y:S02]  /*1f180*/  FSEL R123, R123, -INF , P3 ;  /* 0xff8000007b7b7808 */ /* 0x000fe40001800000 */
[----:B------:R-:W-:Y:S02]  /*1f190*/  FSEL R133, R133, -INF , P4 ;  /* 0xff80000085857808 */ /* 0x000fe40002000000 */
[C---:B------:R-:W-:Y:S02]  /*1f1a0*/  ISETP.GT.AND P1, PT, R193.reuse, 0x89, PT ;  /* 0x00000089c100780c */ /* 0x040fe40003f24270 */
[----:B------:R-:W-:-:S02]  /*1f1b0*/  ISETP.GT.AND P2, PT, R193, 0x90, PT ;  /* 0x00000090c100780c */ /* 0x000fc40003f44270 */
[C---:B------:R-:W-:Y:S02]  /*1f1c0*/  ISETP.GT.AND P3, PT, R193.reuse, 0x91, PT ;  /* 0x00000091c100780c */ /* 0x040fe40003f64270 */
[C---:B------:R-:W-:Y:S02]  /*1f1d0*/  ISETP.GT.AND P4, PT, R193.reuse, 0x98, PT ;  /* 0x00000098c100780c */ /* 0x040fe40003f84270 */
[----:B------:R-:W-:Y:S02]  /*1f1e0*/  ISETP.GT.AND P5, PT, R193, 0x99, PT ;  /* 0x00000099c100780c */ /* 0x000fe40003fa4270 */
[----:B------:R-:W0:Y:S02]  /*1f1f0*/  SHFL.BFLY PT, R193, R4, 0x2, 0x1f ;  /* 0x0c401f0004c17f89 */ /* 0x000e2400000e0000 */
[----:B0-----:R-:W-:-:S05]  /*1f200*/  FMNMX.FTZ R4, R4, R193, !PT ;  /* 0x000000c104047209 */ /* 0x001fca0007810000 */
[----:B------:R-:W0:Y:S01]  /*1f210*/  SHFL.BFLY PT, R193, R4, 0x1, 0x1f ;  /* 0x0c201f0004c17f89 */ /* 0x000e2200000e0000 */
[----:B------:R-:W-:Y:S01]  /*1f220*/  UMOV UR52, UR51 ;  /* 0x0000003300347c82 */ /* 0x000fe20008000000 */
[----:B0-----:R-:W-:-:S04]  /*1f230*/  FMNMX.FTZ R4, R4, R193, !PT ;  /* 0x000000c104047209 */ /* 0x001fc80007810000 */
[----:B------:R-:W-:-:S04]  /*1f240*/  FSETP.NEU.FTZ.AND P6, PT, R4, -INF , PT ;  /* 0xff8000000400780b */ /* 0x000fc80003fdd000 */
[----:B------:R-:W-:-:S05]  /*1f250*/  FSEL R193, R4, RZ, P6 ;  /* 0x000000ff04c17208 */ /* 0x000fca0003000000 */
[----:B------:R-:W-:Y:S01]  /*1f260*/  FADD.FTZ R9, -R193, R9 ;  /* 0x00000009c1097221 */ /* 0x000fe20000010100 */
[----:B------:R-:W-:-:S04]  /*1f270*/  IMAD.U32 R193, RZ, RZ, UR52 ;  /* 0x00000034ffc17e24 */ /* 0x000fc8000f8e00ff */
[----:B------:R-:W-:-:S05]  /*1f280*/  FFMA.FTZ R193, R4, R193, -8 ;  /* 0xc100000004c17423 */ /* 0x000fca00000100c1 */
        /* <DEDUP_REMOVED lines=74> */
[----:B------:R-:W-:Y:S02]  /*1f730*/  FMUL.FTZ R131, R2, R131 ;  /* 0x0000008302837220 */ /* 0x000fe40000410000 */
[----:B------:R-:W-:Y:S01]  /*1f740*/  FMNMX.FTZ R193, R150, R193, !PT ;  /* 0x000000c196c17209 */ /* 0x000fe20007810000 */
[----:B------:R-:W-:-:S03]  /*1f750*/  FMUL.FTZ R134, R2, R134 ;  /* 0x0000008602867220 */ /* 0x000fc60000410000 */
[----:B------:R-:W-:Y:S01]  /*1f760*/  FMNMX.FTZ R193, R151, R193, !PT ;  /* 0x000000c197c17209 */ /* 0x000fe20007810000 */
[----:B------:R-:W1:Y:S01]  /*1f770*/  MUFU.TANH R130, R130 ;  /* 0x0000008200827308 */ /* 0x000e620000002400 */
[----:B------:R-:W-:Y:S02]  /*1f780*/  FMUL.FTZ R135, R2, R135 ;  /* 0x0000008702877220 */ /* 0x000fe40000410000 */
[----:B------:R-:W-:-:S05]  /*1f790*/  FMNMX.FTZ R193, R122, R193, !PT ;  /* 0x000000c17ac17209 */ /* 0x000fca0007810000 */
[----:B------:R-:W2:Y:S01]  /*1f7a0*/  MUFU.TANH R131, R131 ;  /* 0x0000008300837308 */ /* 0x000ea20000002400 */
[----:B------:R-:W-:Y:S02]  /*1f7b0*/  FMNMX.FTZ R193, R123, R193, !PT ;  /* 0x000000c17bc17209 */ /* 0x000fe40007810000 */
[----:B0-----:R-:W-:-:S05]  /*1f7c0*/  FSEL R127, R127, -INF , P1 ;  /* 0xff8000007f7f7808 */ /* 0x001fca0000800000 */
[----:B------:R-:W0:Y:S01]  /*1f7d0*/  MUFU.TANH R134, R134 ;  /* 0x0000008600867308 */ /* 0x000e220000002400 */
[----:B------:R-:W-:Y:S02]  /*1f7e0*/  FMNMX.FTZ R193, R133, R193, !PT ;  /* 0x000000c185c17209 */ /* 0x000fe40007810000 */
[----:B-1----:R-:W-:-:S05]  /*1f7f0*/  FSEL R130, R130, -INF , P2 ;  /* 0xff80000082827808 */ /* 0x002fca0001000000 */
[----:B------:R-:W1:Y:S01]  /*1f800*/  MUFU.TANH R135, R135 ;  /* 0x0000008700877308 */ /* 0x000e620000002400 */
[----:B------:R-:W-:Y:S02]  /*1f810*/  FMNMX.FTZ R193, R127, R193, !PT ;  /* 0x000000c17fc17209 */ /* 0x000fe40007810000 */
[----:B--2---:R-:W-:Y:S02]  /*1f820*/  FSEL R131, R131, -INF , P3 ;  /* 0xff80000083837808 */ /* 0x004fe40001800000 */
[----:B------:R-:W-:Y:S02]  /*1f830*/  FMNMX.FTZ R193, R130, R193, !PT ;  /* 0x000000c182c17209 */ /* 0x000fe40007810000 */
[----:B0-----:R-:W-:Y:S02]  /*1f840*/  FSEL R134, R134, -INF , P4 ;  /* 0xff80000086867808 */ /* 0x001fe40002000000 */
[----:B------:R-:W-:-:S04]  /*1f850*/  FMNMX.FTZ R193, R131, R193, !PT ;  /* 0x000000c183c17209 */ /* 0x000fc80007810000 */
[----:B------:R-:W-:Y:S02]  /*1f860*/  FMNMX.FTZ R193, R134, R193, !PT ;  /* 0x000000c186c17209 */ /* 0x000fe40007810000 */
[----:B-1----:R-:W-:-:S04]  /*1f870*/  FSEL R135, R135, -INF , P5 ;  /* 0xff80000087877808 */ /* 0x002fc80002800000 */
[----:B------:R-:W-:-:S05]  /*1f880*/  FMNMX.FTZ R193, R135, R193, !PT ;  /* 0x000000c187c17209 */ /* 0x000fca0007810000 */
[----:B------:R-:W0:Y:S01]  /*1f890*/  SHFL.BFLY PT, R194, R193, 0x2, 0x1f ;  /* 0x0c401f00c1c27f89 */ /* 0x000e2200000e0000 */
[----:B------:R1:W-:Y:S01]  /*1f8a0*/  MUFU.EX2 R195, R15 ;  /* 0x0000000f00c37308 */ /* 0x0003e20000000800 */
[----:B0-----:R-:W-:-:S05]  /*1f8b0*/  FMNMX.FTZ R194, R193, R194, !PT ;  /* 0x000000c2c1c27209 */ /* 0x001fca0007810000 */
[----:B-1----:R-:W0:Y:S02]  /*1f8c0*/  SHFL.BFLY PT, R15, R194, 0x1, 0x1f ;  /* 0x0c201f00c20f7f89 */ /* 0x002e2400000e0000 */
[----:B0-----:R-:W-:-:S04]  /*1f8d0*/  FMNMX.FTZ R15, R194, R15, !PT ;  /* 0x0000000fc20f7209 */ /* 0x001fc80007810000 */
[----:B------:R-:W-:-:S04]  /*1f8e0*/  FSETP.NEU.FTZ.AND P1, PT, R15, -INF , PT ;  /* 0xff8000000f00780b */ /* 0x000fc80003f3d000 */
[----:B------:R-:W-:-:S05]  /*1f8f0*/  FSEL R193, R15, RZ, P1 ;  /* 0x000000ff0fc17208 */ /* 0x000fca0000800000 */
[----:B------:R-:W-:Y:S01]  /*1f900*/  FADD.FTZ R10, -R193, R10 ;  /* 0x0000000ac10a7221 */ /* 0x000fe20000010100 */
[----:B------:R-:W-:-:S04]  /*1f910*/  IMAD.U32 R193, RZ, RZ, UR52 ;  /* 0x00000034ffc17e24 */ /* 0x000fc8000f8e00ff */
[----:B------:R-:W-:Y:S01]  /*1f920*/  FFMA.FTZ R193, R15, R193, -8 ;  /* 0xc10000000fc17423 */ /* 0x000fe200000100c1 */
[----:B------:R-:W-:-:S04]  /*1f930*/  FMUL.FTZ R9, R9, UR52 ;  /* 0x0000003409097c20 */ /* 0x000fc80008410000 */
[----:B------:R-:W-:Y:S01]  /*1f940*/  FSEL R194, R193, RZ, P1 ;  /* 0x000000ffc1c27208 */ /* 0x000fe20000800000 */
[----:B------:R-:W-:-:S04]  /*1f950*/  FMUL.FTZ R10, R10, UR52 ;  /* 0x000000340a0a7c20 */ /* 0x000fc80008410000 */
[--C-:B------:R-:W-:Y:S01]  /*1f960*/  FFMA.FTZ R7, R7, UR52, -R194.reuse ;  /* 0x0000003407077c23 */ /* 0x100fe200080108c2 */
[----:B------:R-:W-:-:S01]  /*1f970*/  FFMA.FTZ R8, R8, UR52, -R194 ;  /* 0x0000003408087c23 */ /* 0x000fc200080108c2 */
[----:B------:R-:W-:Y:S01]  /*1f980*/  MUFU.EX2 R5, R5 ;  /* 0x0000000500057308 */ /* 0x000fe20000000800 */
[----:B------:R-:W-:-:S07]  /*1f990*/  FFMA.FTZ R21, R21, UR52, -R194 ;  /* 0x0000003415157c23 */ /* 0x000fce00080108c2 */
[----:B------:R-:W0:Y:S01]  /*1f9a0*/  MUFU.EX2 R9, R9 ;  /* 0x0000000900097308 */ /* 0x000e220000000800 */
[----:B------:R-:W-:-:S01]  /*1f9b0*/  FFMA.FTZ R184, R184, UR52, -R194 ;  /* 0x00000034b8b87c23 */ /* 0x000fc200080108c2 */
[----:B------:R-:W-:-:S06]  /*1f9c0*/  LEA R193, R223, R18, 0x3 ;  /* 0x00000012dfc17211 */ /* 0x000fcc00078e18ff */
[----:B------:R-:W-:Y:S08]  /*1f9d0*/  MUFU.EX2 R7, R7 ;  /* 0x0000000700077308 */ /* 0x000ff00000000800 */
[----:B------:R-:W1:Y:S01]  /*1f9e0*/  MUFU.EX2 R10, R10 ;  /* 0x0000000a000a7308 */ /* 0x000e620000000800 */
[----:B------:R-:W-:-:S07]  /*1f9f0*/  FFMA.FTZ R187, R187, UR52, -R194 ;  /* 0x00000034bbbb7c23 */ /* 0x000fce00080108c2 */
[----:B------:R-:W2:Y:S01]  /*1fa00*/  MUFU.EX2 R6, R6 ;  /* 0x0000000600067308 */ /* 0x000ea20000000800 */
[----:B------:R-:W-:-:S01]  /*1fa10*/  FFMA.FTZ R188, R188, UR52, -R194 ;  /* 0x00000034bcbc7c23 */ /* 0x000fc200080108c2 */
[----:B------:R-:W-:-:S06]  /*1fa20*/  FFMA.FTZ R191, R191, UR52, -R194 ;  /* 0x00000034bfbf7c23 */ /* 0x000fcc00080108c2 */
[----:B------:R-:W3:Y:S01]  /*1fa30*/  MUFU.EX2 R8, R8 ;  /* 0x0000000800087308 */ /* 0x000ee20000000800 */
[----:B------:R-:W-:-:S01]  /*1fa40*/  FFMA.FTZ R192, R192, UR52, -R194 ;  /* 0x00000034c0c07c23 */ /* 0x000fc200080108c2 */
[--C-:B------:R-:W-:Y:S01]  /*1fa50*/  FFMA.FTZ R170, R170, UR52, -R194.reuse ;  /* 0x00000034aaaa7c23 */ /* 0x100fe200080108c2 */
[----:B------:R-:W-:-:S01]  /*1fa60*/  FFMA.FTZ R171, R171, UR52, -R194 ;  /* 0x00000034abab7c23 */ /* 0x000fc200080108c2 */
[--C-:B------:R-:W-:Y:S01]  /*1fa70*/  FFMA.FTZ R174, R174, UR52, -R194.reuse ;  /* 0x00000034aeae7c23 */ /* 0x100fe200080108c2 */
[----:B------:R-:W-:-:S03]  /*1fa80*/  FFMA.FTZ R175, R175, UR52, -R194 ;  /* 0x00000034afaf7c23 */ /* 0x000fc600080108c2 */
[----:B------:R-:W4:Y:S01]  /*1fa90*/  MUFU.EX2 R14, R14 ;  /* 0x0000000e000e7308 */ /* 0x000f220000000800 */
[----:B------:R-:W-:-:S01]  /*1faa0*/  FFMA.FTZ R178, R178, UR52, -R194 ;  /* 0x00000034b2b27c23 */ /* 0x000fc200080108c2 */
[--C-:B------:R-:W-:Y:S01]  /*1fab0*/  FFMA.FTZ R179, R179, UR52, -R194.reuse ;  /* 0x00000034b3b37c23 */ /* 0x100fe200080108c2 */
[----:B------:R-:W-:-:S01]  /*1fac0*/  FFMA.FTZ R182, R182, UR52, -R194 ;  /* 0x00000034b6b67c23 */ /* 0x000fc200080108c2 */
[--C-:B------:R-:W-:Y:S01]  /*1fad0*/  FFMA.FTZ R183, R183, UR52, -R194.reuse ;  /* 0x00000034b7b77c23 */ /* 0x100fe200080108c2 */
[----:B------:R-:W-:-:S01]  /*1fae0*/  FFMA.FTZ R154, R154, UR52, -R194 ;  /* 0x000000349a9a7c23 */ /* 0x000fc200080108c2 */
[--C-:B------:R-:W-:Y:S02]  /*1faf0*/  FFMA.FTZ R155, R155, UR52, -R194.reuse ;  /* 0x000000349b9b7c23 */ /* 0x100fe400080108c2 */
        /* <DEDUP_REMOVED lines=23> */
[----:B------:R-:W-:Y:S01]  /*1fc70*/  VIADD R193, R193, 0x33440 ;  /* 0x00033440c1c17836 */ /* 0x000fe20000000000 */
[----:B------:R-:W5:Y:S01]  /*1fc80*/  MUFU.EX2 R184, R184 ;  /* 0x000000b800b87308 */ /* 0x000f620000000800 */
[----:B------:R-:W-:-:S02]  /*1fc90*/  IMAD.U32 R194, RZ, RZ, UR38 ;  /* 0x00000026ffc27e24 */ /* 0x000fc4000f8e00ff */
[----:B0-----:R-:W-:Y:S01]  /*1fca0*/  FFMA.FTZ R12, R9, R12, R5 ;  /* 0x0000000c090c7223 */ /* 0x001fe20000010005 */
[----:B-1----:R-:W-:-:S02]  /*1fcb0*/  FFMA.FTZ R11, R10, R11, R7 ;  /* 0x0000000b0a0b7223 */ /* 0x002fc40000010007 */
[----:B------:R-:W-:Y:S02]  /*1fcc0*/  PRMT R193, R194, 0x654, R193 ;  /* 0x00000654c2c17816 */ /* 0x000fe400000000c1 */
[----:B------:R-:W0:Y:S01]  /*1fcd0*/  MUFU.EX2 R185, R185 ;  /* 0x000000b900b97308 */ /* 0x000e220000000800 */
[----:B--2---:R-:W-:-:S01]  /*1fce0*/  FADD.FTZ R12, R6, R12 ;  /* 0x0000000c060c7221 */ /* 0x004fc20000010000 */
[----:B------:R3:W-:Y:S06]  /*1fcf0*/  SYNCS.ARRIVE.TRANS64.RED.A1T0 RZ, [R193+URZ], RZ ;  /* 0x000000ffc1ff79a7 */ /* 0x0007ec000810043f */
[----:B------:R-:W1:Y:S01]  /*1fd00*/  MUFU.EX2 R187, R187 ;  /* 0x000000bb00bb7308 */ /* 0x000e620000000800 */
[----:B---3--:R-:W-:-:S01]  /*1fd10*/  FADD.FTZ R193, R8, R11 ;  /* 0x0000000b08c17221 */ /* 0x008fc20000010000 */
[----:B----4-:R-:W-:-:S06]  /*1fd20*/  FADD.FTZ R11, R14, R12 ;  /* 0x0000000c0e0b7221 */ /* 0x010fcc0000010000 */
[----:B------:R-:W2:Y:S01]  /*1fd30*/  MUFU.EX2 R186, R186 ;  /* 0x000000ba00ba7308 */ /* 0x000ea20000000800 */
[----:B-----5:R-:W-:-:S07]  /*1fd40*/  FADD.FTZ R12, R21, R193 ;  /* 0x000000c1150c7221 */ /* 0x020fce0000010000 */
[----:B------:R-:W3:Y:S01]  /*1fd50*/  MUFU.EX2 R188, R188 ;  /* 0x000000bc00bc7308 */ /* 0x000ee20000000800 */
[----:B------:R-:W-:-:S01]  /*1fd60*/  FADD.FTZ R11, R195, R11 ;  /* 0x0000000bc30b7221 */ /* 0x000fc20000010000 */
[----:B------:R-:W-:-:S06]  /*1fd70*/  FADD.FTZ R12, R184, R12 ;  /* 0x0000000cb80c7221 */ /* 0x000fcc0000010000 */
[----:B------:R-:W4:Y:S08]  /*1fd80*/  MUFU.EX2 R189, R189 ;  /* 0x000000bd00bd7308 */ /* 0x000f300000000800 */
[----:B------:R-:W5:Y:S01]  /*1fd90*/  MUFU.EX2 R191, R191 ;  /* 0x000000bf00bf7308 */ /* 0x000f620000000800 */
[----:B0-----:R-:W-:-:S01]  /*1fda0*/  FADD.FTZ R11, R185, R11 ;  /* 0x0000000bb90b7221 */ /* 0x001fc20000010000 */
[----:B-1----:R-:W-:-:S06]  /*1fdb0*/  FADD.FTZ R12, R187, R12 ;  /* 0x0000000cbb0c7221 */ /* 0x002fcc0000010000 */
[----:B------:R-:W0:Y:S08]  /*1fdc0*/  MUFU.EX2 R190, R190 ;  /* 0x000000be00be7308 */ /* 0x000e300000000800 */
[----:B------:R-:W1:Y:S01]  /*1fdd0*/  MUFU.EX2 R192, R192 ;  /* 0x000000c000c07308 */ /* 0x000e620000000800 */
[----:B--2---:R-:W-:-:S01]  /*1fde0*/  FADD.FTZ R11, R186, R11 ;  /* 0x0000000bba0b7221 */ /* 0x004fc20000010000 */
[----:B---3--:R-:W-:-:S06]  /*1fdf0*/  FADD.FTZ R12, R188, R12 ;  /* 0x0000000cbc0c7221 */ /* 0x008fcc0000010000 */
[----:B------:R-:W2:Y:S08]  /*1fe00*/  MUFU.EX2 R168, R168 ;  /* 0x000000a800a87308 */ /* 0x000eb00000000800 */
[----:B------:R-:W3:Y:S01]  /*1fe10*/  MUFU.EX2 R170, R170 ;  /* 0x000000aa00aa7308 */ /* 0x000ee20000000800 */
[----:B----4-:R-:W-:-:S01]  /*1fe20*/  FADD.FTZ R11, R189, R11 ;  /* 0x0000000bbd0b7221 */ /* 0x010fc20000010000 */
[----:B-----5:R-:W-:-:S06]  /*1fe30*/  FADD.FTZ R12, R191, R12 ;  /* 0x0000000cbf0c7221 */ /* 0x020fcc0000010000 */
        /* <DEDUP_REMOVED lines=123> */
[----:B-1----:R-:W-:-:S03]  /*205f0*/  FADD.FTZ R12, R131, R12 ;  /* 0x0000000c830c7221 */ /* 0x002fc60000010000 */
[----:B--2---:R-:W-:Y:S01]  /*20600*/  FADD.FTZ R11, R132, R11 ;  /* 0x0000000b840b7221 */ /* 0x004fe20000010000 */
[----:B---3--:R-:W-:-:S03]  /*20610*/  FADD.FTZ R193, R134, R12 ;  /* 0x0000000c86c17221 */ /* 0x008fc60000010000 */
[----:B----4-:R-:W-:Y:S01]  /*20620*/  FADD.FTZ R12, R126, R11 ;  /* 0x0000000b7e0c7221 */ /* 0x010fe20000010000 */
[----:B-----5:R-:W-:-:S01]  /*20630*/  FADD.FTZ R11, R135, R193 ;  /* 0x000000c1870b7221 */ /* 0x020fc20000010000 */
[----:B------:R-:W-:Y:S06]  /*20640*/  @!P0 BRA `(.L_x_2832) ;  /* 0x0000000000048947 */ /* 0x000fec0003800000 */
[----:B------:R-:W-:Y:S01]  /*20650*/  BPT.TRAP 0x1 ;  /* 0x000000040000795c */ /* 0x000fe20000300000 */
.L_x_2832:
[----:B------:R-:W-:Y:S01]  /*20660*/  F2FP.SATFINITE.E4M3.F32.PACK_AB_MERGE_C R21, R184, R21, RZ ;  /* 0x00000015b815723e */ /* 0x000fe200048070ff */
[----:B------:R-:W-:Y:S01]  /*20670*/  IMAD R3, R3, 0x8, R18 ;  /* 0x0000000803037824 */ /* 0x000fe200078e0212 */
[----:B------:R-:W-:Y:S01]  /*20680*/  ISETP.GT.AND P1, PT, R0, R20, PT ;  /* 0x000000140000720c */ /* 0x000fe20003f24270 */
[----:B------:R-:W-:Y:S01]  /*20690*/  FMUL.FTZ R24, R24, R9 ;  /* 0x0000000918187220 */ /* 0x000fe20000410000 */
[----:B------:R-:W-:Y:S01]  /*206a0*/  F2FP.SATFINITE.E4M3.F32.PACK_AB_MERGE_C R217, R8, R7, R21 ;  /* 0x0000000708d9723e */ /* 0x000fe20004807015 */
[----:B------:R-:W-:Y:S01]  /*206b0*/  VIADD R3, R3, 0x33460 ;  /* 0x0003346003037836 */ /* 0x000fe20000000000 */
[----:B------:R1:W5:Y:S01]  /*206c0*/  LDL R8, [R1] ;  /* 0x0000000001087983 */ /* 0x0003620000100800 */
[----:B------:R-:W-:Y:S01]  /*206d0*/  MOV R193, UR38 ;  /* 0x0000002600c17c02 */ /* 0x000fe20008000f00 */
[-C--:B------:R-:W-:Y:S01]  /*206e0*/  FMUL.FTZ R25, R25, R9.reuse ;  /* 0x0000000919197220 */ /* 0x080fe20000410000 */
        /* <DEDUP_REMOVED lines=138> */
[----:B-1----:R-:W-:Y:S06]  /*20f90*/  @P1 BRA `(.L_x_2833) ;  /* 0xffffffb400841947 */ /* 0x002fec000383ffff */
[----:B------:R-:W-:-:S07]  /*20fa0*/  MOV R3, R0 ;  /* 0x0000000000037202 */ /* 0x000fce0000000f00 */
.L_x_2821:
[----:B------:R-:W-:-:S13]  /*20fb0*/  ISETP.GE.AND P1, PT, R3, RZ, PT ;  /* 0x000000ff0300720c */ /* 0x000fda0003f26270 */
[----:B------:R-:W-:Y:S05]  /*20fc0*/  @!P1 BRA `(.L_x_2834) ;  /* 0x0000003c00949947 */ /* 0x000fea0003800000 */
[----:B-----5:R0:W5:Y:S01]  /*20fd0*/  LDL.LU R8, [R1] ;  /* 0x0000000001087983 */ /* 0x0201620000300800 */
[----:B------:R-:W-:Y:S02]  /*20fe0*/  IMAD.MOV.U32 R10, RZ, RZ, R15 ;  /* 0x000000ffff0a7224 */ /* 0x000fe400078e000f */
[----:B------:R-:W-:Y:S02]  /*20ff0*/  IMAD.MOV.U32 R9, RZ, RZ, R4 ;  /* 0x000000ffff097224 */ /* 0x000fe400078e0004 */
[----:B------:R-:W-:-:S07]  /*21000*/  IMAD.MOV.U32 R0, RZ, RZ, R223 ;  /* 0x000000ffff007224 */ /* 0x000fce00078e00df */
.L_x_2846:
[----:B------:R-:W-:Y:S01]  /*21010*/  VIADD R223, R0, 0x1 ;  /* 0x0000000100df7836 */ /* 0x000fe20000000000 */
[----:B------:R-:W-:Y:S01]  /*21020*/  ISETP.NE.AND P2, PT, R23, RZ, PT ;  /* 0x000000ff1700720c */ /* 0x000fe20003f45270 */
[----:B------:R-:W-:Y:S05]  /*21030*/  YIELD ;  /* 0x0000000000007946 */ /* 0x000fea0003800000 */
[----:B------:R-:W-:-:S04]  /*21040*/  ISETP.NE.AND P1, PT, R223, 0x2, PT ;  /* 0x00000002df00780c */ /* 0x000fc80003f25270 */
[----:B------:R-:W-:Y:S02]  /*21050*/  SEL R5, RZ, 0x1, P1 ;  /* 0x00000001ff057807 */ /* 0x000fe40000800000 */
[----:B------:R-:W-:Y:S02]  /*21060*/  SEL R223, R223, RZ, P1 ;  /* 0x000000ffdfdf7207 */ /* 0x000fe40000800000 */
[----:B-----5:R-:W-:-:S05]  /*21070*/  LOP3.LUT R6, R8, R5, RZ, 0x3c, !PT ;  /* 0x0000000508067212 */ /* 0x020fca00078e3cff */
[----:B------:R1:W-:Y:S01]  /*21080*/  STL [R1], R6 ;  /* 0x0000000601007387 */ /* 0x0003e20000100800 */
[----:B------:R-:W-:Y:S05]  /*21090*/  @P2 BRA `(.L_x_2835) ;  /* 0x0000000000302947 */ /* 0x000fea0003800000 */
[----:B------:R-:W-:Y:S05]  /*210a0*/  @!P0 BRA `(.L_x_2836) ;  /* 0x0000000000048947 */ /* 0x000fea0003800000 */
[----:B------:R-:W-:Y:S01]  /*210b0*/  BPT.TRAP 0x1 ;  /* 0x000000040000795c */ /* 0x000fe20000300000 */
.L_x_2836:
[----:B------:R-:W-:Y:S02]  /*210c0*/  LEA R4, R223, R18, 0x3 ;  /* 0x00000012df047211 */ /* 0x000fe400078e18ff */
[----:B------:R-:W-:-:S04]  /*210d0*/  SHF.L.U32 R5, R6, 0x1f, RZ ;  /* 0x0000001f06057819 */ /* 0x000fc800000006ff */
[----:B------:R2:W3:Y:S01]  /*210e0*/  SYNCS.PHASECHK.TRANS64.TRYWAIT P1, [R4+URZ+0x33430], R5 ;  /* 0x03343005040075a7 */ /* 0x0004e2000802017f */
[----:B------:R-:W-:Y:S05]  /*210f0*/  @!P0 BRA `(.L_x_2837) ;  /* 0x0000000000048947 */ /* 0x000fea0003800000 */
[----:B------:R-:W-:Y:S01]  /*21100*/  BPT.TRAP 0x1 ;  /* 0x000000040000795c */ /* 0x000fe20000300000 */
.L_x_2837:
[----:B------:R-:W-:Y:S04]  /*21110*/  BSSY B0, `(.L_x_2835) ;  /* 0x0000004000007945 */ /* 0x000fe80003800000 */
[----:B---3--:R-:W-:Y:S05]  /*21120*/  @P1 BRA `(.L_x_2838) ;  /* 0x0000000000081947 */ /* 0x008fea0003800000 */
[----:B------:R-:W3:Y:S02]  /*21130*/  SYNCS.PHASECHK.TRANS64.TRYWAIT P1, [R4+URZ+0x33430], R5 ;  /* 0x03343005040075a7 */ /* 0x000ee4000802017f */
[----:B---3--:R-:W-:Y:S05]  /*21140*/  @!P1 BRA `(.L_x_2839) ;  /* 0x00000110002c9947 */ /* 0x008fea0003800000 */
.L_x_2838:
[----:B------:R-:W-:Y:S05]  /*21150*/  BSYNC B0 ;  /* 0x0000000000007941 */ /* 0x000fea0003800000 */
.L_x_2835:
[----:B--23--:R-:W2:Y:S01]  /*21160*/  S2R R4, SR_TID.X ;  /* 0x0000000000047919 */ /* 0x00cea20000002100 */
        /* <DEDUP_REMOVED lines=10> */
[----:B------:R-:W-:Y:S01]  /*21210*/  MOV R15, 0x80000020 ;  /* 0x80000020000f7802 */ /* 0x000fe20000000f00 */
        /* <DEDUP_REMOVED lines=11> */
[----:B--2---:R-:W-:-:S05]  /*212d0*/  SHF.R.U32.HI R4, RZ, 0x7, R4 ;  /* 0x00000007ff047819 */ /* 0x004fca0000011604 */
[----:B------:R-:W-:Y:S02]  /*212e0*/  VIADD R120, R4, 0x8 ;  /* 0x0000000804787836 */ /* 0x000fe40000000000 */
[----:B------:R-:W-:-:S03]  /*212f0*/  IMAD R4, R223, 0x780, R13 ;  /* 0x00000780df047824 */ /* 0x000fc600078e020d */
[----:B------:R2:W-:Y:S01]  /*21300*/  BAR.SYNC.DEFER_BLOCKING R120, 0x100 ;  /* 0x000400780000751d */ /* 0x0005e20000010000 */
[C---:B-1----:R-:W-:Y:S01]  /*21310*/  VIADD R6, R4.reuse, 0x80 ;  /* 0x0000008004067836 */ /* 0x042fe20000000000 */
[C---:B------:R-:W-:Y:S01]  /*21320*/  R2UR UR46, R4.reuse ;  /* 0x00000000042e72ca */ /* 0x040fe200000e0000 */
[C---:B------:R-:W-:Y:S02]  /*21330*/  VIADD R20, R4.reuse, 0x100 ;  /* 0x0000010004147836 */ /* 0x040fe40000000000 */
[----:B------:R-:W-:Y:S01]  /*21340*/  VIADD R14, R4, 0x180 ;  /* 0x00000180040e7836 */ /* 0x000fe20000000000 */
[----:B------:R-:W-:Y:S01]  /*21350*/  R2UR UR42, R6 ;  /* 0x00000000062a72ca */ /* 0x000fe200000e0000 */
        /* <DEDUP_REMOVED lines=36> */
[----:B--2---:R-:W-:-:S06]  /*215a0*/  WARPGROUP.ARRIVE ;  /* 0x00000000000079c5 */ /* 0x004fcc0000000000 */
[----:B------:R-:W-:Y:S01]  /*215b0*/  QGMMA.64x32x32.F32.E4M3.E4M3 R120, gdesc[UR32], RZ, !UPT, gsb0 ;  /* 0x00600000207879f3 */ /* 0x000fe2000c0008ff */
        /* <DEDUP_REMOVED lines=44> */
[----:B------:R-:W-:-:S03]  /*21880*/  IMAD.MOV.U32 R7, RZ, RZ, -0x7fffffe0 ;  /* 0x80000020ff077424 */ /* 0x000fc600078e00ff */
[----:B------:R-:W-:Y:S01]  /*21890*/  R2UR UR46, R6 ;  /* 0x00000000062e72ca */ /* 0x000fe200000e0000 */
[----:B------:R-:W-:Y:S01]  /*218a0*/  VIADD R6, R4, 0x282 ;  /* 0x0000028204067836 */ /* 0x000fe20000000000 */
[----:B------:R-:W-:Y:S02]  /*218b0*/  R2UR UR47, R7 ;  /* 0x00000000072f72ca */ /* 0x000fe400000e0000 */
[----:B------:R-:W-:Y:S02]  /*218c0*/  MOV R7, 0x80000020 ;  /* 0x8000002000077802 */ /* 0x000fe40000000f00 */
[----:B------:R-:W-:Y:S01]  /*218d0*/  R2UR UR14, R6 ;  /* 0x00000000060e72ca */ /* 0x000fe200000e0000 */
[----:B------:R-:W-:Y:S01]  /*218e0*/  VIADD R6, R4, 0x302 ;  /* 0x0000030204067836 */ /* 0x000fe20000000000 */
[----:B------:R-:W-:Y:S01]  /*218f0*/  R2UR UR15, R7 ;  /* 0x00000000070f72ca */ /* 0x000fe200000e0000 */
[----:B------:R-:W-:Y:S01]  /*21900*/  IMAD.MOV.U32 R7, RZ, RZ, -0x7fffffe0 ;  /* 0x80000020ff077424 */ /* 0x000fe200078e00ff */
[----:B------:R-:W-:-:S02]  /*21910*/  WARPGROUP.DEPBAR.LE gsb0, 0x0 ;  /* 0x00008000000079c5 */ /* 0x000fc40000010000 */
        /* <DEDUP_REMOVED lines=105> */
[C---:B------:R-:W-:Y:S01]  /*21fb0*/  IADD3 R6, R4.reuse, 0x682, RZ ;  /* 0x0000068204067810 */ /* 0x040fe20007ffe0ff */
        /* <DEDUP_REMOVED lines=34> */
.L_x_2841:
[----:B------:R-:W-:Y:S01]  /*221e0*/  SHF.L.U32 R4, R8, 0x1f, RZ ;  /* 0x0000001f08047819 */ /* 0x000fe200000006ff */
[----:B------:R-:W-:-:S04]  /*221f0*/  IMAD R5, R0, 0x8, R18 ;  /* 0x0000000800057824 */ /* 0x000fc800078e0212 */
[----:B------:R1:W2:Y:S01]  /*22200*/  SYNCS.PHASECHK.TRANS64.TRYWAIT P1, [R5+URZ+0x33450], R4 ;  /* 0x03345004050075a7 */ /* 0x0002a2000802017f */
[----:B------:R-:W-:Y:S05]  /*22210*/  @!P0 BRA `(.L_x_2842) ;  /* 0x0000000000048947 */ /* 0x000fea0003800000 */
[----:B------:R-:W-:Y:S01]  /*22220*/  BPT.TRAP 0x1 ;  /* 0x000000040000795c */ /* 0x000fe20000300000 */
.L_x_2842:
[----:B--2---:R-:W-:Y:S05]  /*22230*/  @P1 BRA `(.L_x_2840) ;  /* 0x0000000000081947 */ /* 0x004fea0003800000 */
[----:B------:R-:W2:Y:S02]  /*22240*/  SYNCS.PHASECHK.TRANS64.TRYWAIT P1, [R5+URZ+0x33450], R4 ;  /* 0x03345004050075a7 */ /* 0x000ea4000802017f */
[----:B--2---:R-:W-:Y:S05]  /*22250*/  @!P1 BRA `(.L_x_2843) ;  /* 0x000000fc00fc9947 */ /* 0x004fea0003800000 */
.L_x_2840:
[----:B-12---:R-:W-:Y:S01]  /*22260*/  IADD3 R4, R18, 0x200, RZ ;  /* 0x0000020012047810 */ /* 0x006fe20007ffe0ff */
[----:B------:R-:W-:Y:S01]  /*22270*/  IMAD.MOV.U32 R5, RZ, RZ, -0x3ffffff0 ;  /* 0xc0000010ff057424 */ /* 0x000fe200078e00ff */
        /* <DEDUP_REMOVED lines=17> */
[----:B-1----:R-:W-:Y:S01]  /*22390*/  SHF.R.U32.HI R8, RZ, 0x7, R8 ;  /* 0x00000007ff087819 */ /* 0x002fe20000011608 */
[----:B------:R-:W-:Y:S02]  /*223a0*/  WARPGROUP.DEPBAR.LE gsb0, 0x0 ;  /* 0x00008000000079c5 */ /* 0x000fe40000010000 */
[----:B------:R-:W-:-:S10]  /*223b0*/  WARPGROUP.ARRIVE ;  /* 0x00000000000079c5 */ /* 0x000fd40000000000 */
        /* <DEDUP_REMOVED lines=24> */
.L_x_2844:
[C---:B------:R-:W-:Y:S01]  /*22540*/  FMUL.FTZ R5, R2.reuse, R184 ;  /* 0x000000b802057220 */ /* 0x040fe20000410000 */
[C---:B------:R-:W-:Y:S01]  /*22550*/  FMUL.FTZ R6, R2.reuse, R185 ;  /* 0x000000b902067220 */ /* 0x040fe20000410000 */
[C---:B------:R-:W-:Y:S01]  /*22560*/  FMUL.FTZ R14, R2.reuse, R188 ;  /* 0x000000bc020e7220 */ /* 0x040fe20000410000 */
[----:B-1----:R-:W-:Y:S01]  /*22570*/  LEA R4, R223, R18, 0x3 ;  /* 0x00000012df047211 */ /* 0x002fe200078e18ff */
[C---:B------:R-:W-:Y:S01]  /*22580*/  FMUL.FTZ R20, R2.reuse, R189 ;  /* 0x000000bd02147220 */ /* 0x040fe20000410000 */
[----:B------:R-:W-:Y:S01]  /*22590*/  IMAD.U32 R15, RZ, RZ, UR38 ;  /* 0x00000026ff0f7e24 */ /* 0x000fe2000f8e00ff */
[----:B------:R-:W1:Y:S01]  /*225a0*/  MUFU.TANH R5, R5 ;  /* 0x0000000500057308 */ /* 0x000e620000002400 */
[----:B------:R-:W-:Y:S01]  /*225b0*/  FMUL.FTZ R185, R2, R192 ;  /* 0x000000c002b97220 */ /* 0x000fe20000410000 */
[----:B------:R-:W-:Y:S02]  /*225c0*/  VIADD R4, R4, 0x33440 ;  /* 0x0003344004047836 */ /* 0x000fe40000000000 */
[C---:B------:R-:W-:Y:S01]  /*225d0*/  FMUL.FTZ R7, R2.reuse, R186 ;  /* 0x000000ba02077220 */ /* 0x040fe20000410000 */
[C---:B------:R-:W-:Y:S01]  /*225e0*/  FMUL.FTZ R186, R2.reuse, R193 ;  /* 0x000000c102ba7220 */ /* 0x040fe20000410000 */
[C---:B------:R-:W-:Y:S01]  /*225f0*/  FMUL.FTZ R189, R2.reuse, R196 ;  /* 0x000000c402bd7220 */ /* 0x040fe20000410000 */
[C---:B------:R-:W-:Y:S01]  /*22600*/  FMUL.FTZ R21, R2.reuse, R190 ;  /* 0x000000be02157220 */ /* 0x040fe20000410000 */
[----:B------:R-:W-:Y:S01]  /*22610*/  PRMT R4, R15, 0x654, R4 ;  /* 0x000006540f047816 */ /* 0x000fe20000000004 */
[----:B------:R-:W2:Y:S01]  /*22620*/  MUFU.TANH R6, R6 ;  /* 0x0000000600067308 */ /* 0x000ea20000002400 */
[C---:B------:R-:W-:Y:S01]  /*22630*/  FMUL.FTZ R190, R2.reuse, R197 ;  /* 0x000000c502be7220 */ /* 0x040fe20000410000 */
[C---:B------:R-:W-:Y:S01]  /*22640*/  FMUL.FTZ R168, R2.reuse, R168 ;  /* 0x000000a802a87220 */ /* 0x040fe20000410000 */
[----:B------:R1:W-:Y:S01]  /*22650*/  SYNCS.ARRIVE.TRANS64.RED.A1T0 RZ, [R4+URZ], RZ ;  /* 0x000000ff04ff79a7 */ /* 0x0003e2000810043f */
[C---:B------:R-:W-:Y:S01]  /*22660*/  FMUL.FTZ R169, R2.reuse, R169 ;  /* 0x000000a902a97220 */ /* 0x040fe20000410000 */
[C---:B------:R-:W-:Y:S01]  /*22670*/  FMUL.FTZ R172, R2.reuse, R172 ;  /* 0x000000ac02ac7220 */ /* 0x040fe20000410000 */
[C---:B------:R-:W-:Y:S01]  /*22680*/  FMUL.FTZ R173, R2.reuse, R173 ;  /* 0x000000ad02ad7220 */ /* 0x040fe20000410000 */
[C---:B------:R-:W-:Y:S01]  /*22690*/  FMUL.FTZ R176, R2.reuse, R176 ;  /* 0x000000b002b07220 */ /* 0x040fe20000410000 */
[----:B------:R-:W3:Y:S01]  /*226a0*/  MUFU.TANH R14, R14 ;  /* 0x0000000e000e7308 */ /* 0x000ee20000002400 */
[C---:B------:R-:W-:Y:S01]  /*226b0*/  FMUL.FTZ R177, R2.reuse, R177 ;  /* 0x000000b102b17220 */ /* 0x040fe20000410000 */
[C---:B------:R-:W-:Y:S01]  /*226c0*/  FMUL.FTZ R180, R2.reuse, R180 ;  /* 0x000000b402b47220 */ /* 0x040fe20000410000 */
[----:B-1----:R-:W-:Y:S01]  /*226d0*/  FMNMX.FTZ R4, R5, R9, !PT ;  /* 0x0000000905047209 */ /* 0x002fe20007810000 */
        /* <DEDUP_REMOVED lines=13> */
[----:B---3--:R-:W-:Y:S01]  /*227b0*/  FMNMX.FTZ R4, R14, R4, !PT ;  /* 0x000000040e047209 */ /* 0x008fe20007810000 */
[C---:B------:R-:W-:Y:S01]  /*227c0*/  FMUL.FTZ R137, R2.reuse, R137 ;  /* 0x0000008902897220 */ /* 0x040fe20000410000 */
[C---:B------:R-:W-:Y:S01]  /*227d0*/  FMUL.FTZ R140, R2.reuse, R140 ;  /* 0x0000008c028c7220 */ /* 0x040fe20000410000 */
[C---:B------:R-:W-:Y:S01]  /*227e0*/  FMUL.FTZ R141, R2.reuse, R141 ;  /* 0x0000008d028d7220 */ /* 0x040fe20000410000 */
[C---:B------:R-:W-:Y:S01]  /*227f0*/  FMUL.FTZ R144, R2.reuse, R144 ;  /* 0x0000009002907220 */ /* 0x040fe20000410000 */
[C---:B------:R-:W-:Y:S01]  /*22800*/  FMUL.FTZ R145, R2.reuse, R145 ;  /* 0x0000009102917220 */ /* 0x040fe20000410000 */
[----:B------:R-:W-:Y:S01]  /*22810*/  FMUL.FTZ R148, R2, R148 ;  /* 0x0000009402947220 */ /* 0x000fe20000410000 */
[----:B------:R-:W3:Y:S01]  /*22820*/  MUFU.TANH R186, R186 ;  /* 0x000000ba00ba7308 */ /* 0x000ee20000002400 */
        /* <DEDUP_REMOVED lines=22> */
[C---:B------:R-:W-:Y:S01]  /*22990*/  FMUL.FTZ R174, R2.reuse, R174 ;  /* 0x000000ae02ae7220 */ /* 0x040fe20000410000 */
[----:B------:R-:W3:Y:S01]  /*229a0*/  MUFU.TANH R168, R168 ;  /* 0x000000a800a87308 */ /* 0x000ee20000002400 */
        /* <DEDUP_REMOVED lines=37> */
[----:B------:R-:W-:Y:S01]  /*22c00*/  FMUL.FTZ R193, R2, R135 ;  /* 0x0000008702c17220 */ /* 0x000fe20000410000 */
[----:B------:R-:W-:Y:S01]  /*22c10*/  UMOV UR52, UR50 ;  /* 0x0000003200347c82 */ /* 0x000fe20008000000 */
[----:B------:R-:W2:Y:S01]  /*22c20*/  MUFU.TANH R177, R177 ;  /* 0x000000b100b17308 */ /* 0x000ea20000002400 */
[----:B---3--:R-:W-:-:S07]  /*22c30*/  FMNMX.FTZ R4, R173, R4, !PT ;  /* 0x00000004ad047209 */ /* 0x008fce0007810000 */
[----:B------:R-:W3:Y:S01]  /*22c40*/  MUFU.TANH R180, R180 ;  /* 0x000000b400b47308 */ /* 0x000ee20000002400 */
[----:B-1----:R-:W-:-:S07]  /*22c50*/  FMNMX.FTZ R4, R176, R4, !PT ;  /* 0x00000004b0047209 */ /* 0x002fce0007810000 */
[----:B------:R-:W1:Y:S01]  /*22c60*/  MUFU.TANH R181, R181 ;  /* 0x000000b500b57308 */ /* 0x000e620000002400 */
[----:B--2---:R-:W-:-:S07]  /*22c70*/  FMNMX.FTZ R4, R177, R4, !PT ;  /* 0x00000004b1047209 */ /* 0x004fce0007810000 */
        /* <DEDUP_REMOVED lines=51> */
[----:B-1----:R-:W-:-:S05]  /*22fb0*/  FMNMX.FTZ R15, R133, R4, !PT ;  /* 0x00000004850f7209 */ /* 0x002fca0007810000 */
[----:B------:R-:W1:Y:S02]  /*22fc0*/  SHFL.BFLY PT, R4, R15, 0x2, 0x1f ;  /* 0x0c401f000f047f89 */ /* 0x000e6400000e0000 */
[----:B------:R-:W4:Y:S08]  /*22fd0*/  MUFU.TANH R21, R21 ;  /* 0x0000001500157308 */ /* 0x000f300000002400 */
[----:B------:R-:W5:Y:S08]  /*22fe0*/  MUFU.TANH R184, R184 ;  /* 0x000000b800b87308 */ /* 0x000f700000002400 */
[----:B------:R-:W0:Y:S01]  /*22ff0*/  MUFU.TANH R187, R187 ;  /* 0x000000bb00bb7308 */ /* 0x000e220000002400 */
        /* <DEDUP_REMOVED lines=9> */
[----:B---3--:R-:W-:Y:S01]  /*23090*/  FMNMX.FTZ R15, R8, R15, !PT ;  /* 0x0000000f080f7209 */ /* 0x008fe20007810000 */
[----:B------:R-:W-:-:S03]  /*230a0*/  FADD.FTZ R9, -R4, R9 ;  /* 0x0000000904097221 */ /* 0x000fc60000010100 */
[----:B----4-:R-:W-:Y:S01]  /*230b0*/  FMNMX.FTZ R15, R21, R15, !PT ;  /* 0x0000000f150f7209 */ /* 0x010fe20007810000 */
[----:B------:R-:W-:Y:S02]  /*230c0*/  FMUL.FTZ R9, R9, UR52 ;  /* 0x0000003409097c20 */ /* 0x000fe40008410000 */
[----:B------:R-:W3:Y:S01]  /*230d0*/  MUFU.TANH R174, R174 ;  /* 0x000000ae00ae7308 */ /* 0x000ee20000002400 */
[----:B-----5:R-:W-:-:S04]  /*230e0*/  FMNMX.FTZ R15, R184, R15, !PT ;  /* 0x0000000fb80f7209 */ /* 0x020fc80007810000 */
[----:B0-----:R-:W-:-:S03]  /*230f0*/  FMNMX.FTZ R15, R187, R15, !PT ;  /* 0x0000000fbb0f7209 */ /* 0x001fc60007810000 */
[----:B------:R-:W0:Y:S01]  /*23100*/  MUFU.TANH R175, R175 ;  /* 0x000000af00af7308 */ /* 0x000e220000002400 */
[----:B-1----:R-:W-:-:S04]  /*23110*/  FMNMX.FTZ R15, R188, R15, !PT ;  /* 0x0000000fbc0f7209 */ /* 0x002fc80007810000 */
[----:B------:R-:W-:-:S03]  /*23120*/  FMNMX.FTZ R15, R191, R15, !PT ;  /* 0x0000000fbf0f7209 */ /* 0x000fc60007810000 */
[----:B------:R-:W1:Y:S01]  /*23130*/  MUFU.TANH R178, R178 ;  /* 0x000000b200b27308 */ /* 0x000e620000002400 */
[----:B------:R-:W-:-:S04]  /*23140*/  FMNMX.FTZ R15, R192, R15, !PT ;  /* 0x0000000fc00f7209 */ /* 0x000fc80007810000 */
[----:B------:R-:W-:-:S03]  /*23150*/  FMNMX.FTZ R15, R170, R15, !PT ;  /* 0x0000000faa0f7209 */ /* 0x000fc60007810000 */
[----:B------:R-:W4:Y:S01]  /*23160*/  MUFU.TANH R179, R179 ;  /* 0x000000b300b37308 */ /* 0x000f220000002400 */
[----:B--2---:R-:W-:-:S04]  /*23170*/  FMNMX.FTZ R15, R171, R15, !PT ;  /* 0x0000000fab0f7209 */ /* 0x004fc80007810000 */
[----:B---3--:R-:W-:-:S03]  /*23180*/  FMNMX.FTZ R15, R174, R15, !PT ;  /* 0x0000000fae0f7209 */ /* 0x008fc60007810000 */
[----:B------:R-:W2:Y:S01]  /*23190*/  MUFU.TANH R182, R182 ;  /* 0x000000b600b67308 */ /* 0x000ea20000002400 */
[----:B0-----:R-:W-:-:S04]  /*231a0*/  FMNMX.FTZ R15, R175, R15, !PT ;  /* 0x0000000faf0f7209 */ /* 0x001fc80007810000 */
[----:B-1----:R-:W-:-:S03]  /*231b0*/  FMNMX.FTZ R15, R178, R15, !PT ;  /* 0x0000000fb20f7209 */ /* 0x002fc60007810000 */
[----:B------:R-:W0:Y:S01]  /*231c0*/  MUFU.TANH R183, R183 ;  /* 0x000000b700b77308 */ /* 0x000e220000002400 */
[----:B----4-:R-:W-:-:S07]  /*231d0*/  FMNMX.FTZ R15, R179, R15, !PT ;  /* 0x0000000fb30f7209 */ /* 0x010fce0007810000 */
        /* <DEDUP_REMOVED lines=48> */
[----:B------:R-:W-:Y:S01]  /*234e0*/  MUFU.EX2 R9, R9 ;  /* 0x0000000900097308 */ /* 0x000fe20000000800 */
[----:B--2---:R-:W-:-:S04]  /*234f0*/  FMNMX.FTZ R15, R134, R15, !PT ;  /* 0x0000000f860f7209 */ /* 0x004fc80007810000 */
[----:B0-----:R-:W-:-:S05]  /*23500*/  FMNMX.FTZ R15, R193, R15, !PT ;  /* 0x0000000fc10f7209 */ /* 0x001fca0007810000 */
        /* <DEDUP_REMOVED lines=47> */
[----:B------:R-:W-:-:S02]  /*23800*/  IMAD.U32 R135, RZ, RZ, UR52 ;  /* 0x00000034ff877e24 */ /* 0x000fc4000f8e00ff */
[----:B------:R-:W-:Y:S01]  /*23810*/  FMUL.FTZ R10, R10, UR52 ;  /* 0x000000340a0a7c20 */ /* 0x000fe20008410000 */
[----:B------:R-:W0:Y:S01]  /*23820*/  MUFU.EX2 R5, R5 ;  /* 0x0000000500057308 */ /* 0x000e220000000800 */
[----:B------:R-:W-:-:S04]  /*23830*/  FFMA.FTZ R135, R15, R135, -8 ;  /* 0xc10000000f877423 */ /* 0x000fc80000010087 */
[--C-:B------:R-:W-:Y:S01]  /*23840*/  FFMA.FTZ R7, R7, UR52, -R135.reuse ;  /* 0x0000003407077c23 */ /* 0x100fe20008010887 */
[----:B------:R-:W-:-:S02]  /*23850*/  FFMA.FTZ R8, R8, UR52, -R135 ;  /* 0x0000003408087c23 */ /* 0x000fc40008010887 */
        /* <DEDUP_REMOVED lines=44> */
[--C-:B------:R-:W-:Y:S01]  /*23b20*/  FFMA.FTZ R134, R134, UR52, -R135.reuse ;  /* 0x0000003486867c23 */ /* 0x100fe20008010887 */
[----:B------:R-:W-:-:S01]  /*23b30*/  FFMA.FTZ R135, R193, UR52, -R135 ;  /* 0x00000034c1877c23 */ /* 0x000fc20008010887 */
[----:B0-----:R-:W-:Y:S01]  /*23b40*/  FADD.FTZ R12, R6, R12 ;  /* 0x0000000c060c7221 */ /* 0x001fe20000010000 */
[----:B--2---:R-:W-:-:S01]  /*23b50*/  FADD.FTZ R193, R8, R11 ;  /* 0x0000000b08c17221 */ /* 0x004fc20000010000 */
[----:B------:R-:W0:Y:S02]  /*23b60*/  MUFU.EX2 R20, R20 ;  /* 0x0000001400147308 */ /* 0x000e240000000800 */
[----:B-1----:R-:W-:-:S06]  /*23b70*/  FADD.FTZ R11, R14, R12 ;  /* 0x0000000c0e0b7221 */ /* 0x002fcc0000010000 */
[----:B------:R-:W1:Y:S01]  /*23b80*/  MUFU.EX2 R184, R184 ;  /* 0x000000b800b87308 */ /* 0x000e620000000800 */
[----:B---3--:R-:W-:-:S07]  /*23b90*/  FADD.FTZ R12, R21, R193 ;  /* 0x000000c1150c7221 */ /* 0x008fce0000010000 */
        /* <DEDUP_REMOVED lines=148> */
.L_x_2845:
[----:B------:R-:W-:Y:S01]  /*244e0*/  F2FP.SATFINITE.E4M3.F32.PACK_AB_MERGE_C R21, R184, R21, RZ ;  /* 0x00000015b815723e */ /* 0x000fe200048070ff */
[----:B------:R-:W-:Y:S01]  /*244f0*/  IMAD.U32 R193, RZ, RZ, UR38 ;  /* 0x00000026ffc17e24 */ /* 0x000fe2000f8e00ff */
[----:B------:R-:W-:Y:S01]  /*24500*/  LEA R0, R0, R18, 0x3 ;  /* 0x0000001200007211 */ /* 0x000fe200078e18ff */
[----:B------:R-:W-:Y:S01]  /*24510*/  FMUL.FTZ R24, R24, R9 ;  /* 0x0000000918187220 */ /* 0x000fe20000410000 */
[----:B------:R-:W-:Y:S01]  /*24520*/  F2FP.SATFINITE.E4M3.F32.PACK_AB_MERGE_C R217, R8, R7, R21 ;  /* 0x0000000708d9723e */ /* 0x000fe20004807015 */
[-C--:B------:R-:W-:Y:S01]  /*24530*/  FMUL.FTZ R25, R25, R9.reuse ;  /* 0x0000000919197220 */ /* 0x080fe20000410000 */
[----:B------:R1:W5:Y:S01]  /*24540*/  LDL R8, [R1] ;  /* 0x0000000001087983 */ /* 0x0003620000100800 */
[----:B------:R-:W-:Y:S01]  /*24550*/  ISETP.GT.AND P1, PT, R3, RZ, PT ;  /* 0x000000ff0300720c */ /* 0x000fe20003f24270 */
        /* <DEDUP_REMOVED lines=138> */
[----:B------:R-:W-:Y:S01]  /*24e00*/  MOV R9, R4 ;  /* 0x0000000400097202 */ /* 0x000fe20000000f00 */
[----:B-1----:R-:W-:Y:S06]  /*24e10*/  @P1 BRA `(.L_x_2846) ;  /* 0xffffffc0007c1947 */ /* 0x002fec000383ffff */
.L_x_2834:
[----:B------:R-:W-:Y:S05]  /*24e20*/  WARPSYNC.ALL ;  /* 0x0000000000007948 */ /* 0x000fea0003800000 */
[----:B------:R-:W-:Y:S06]  /*24e30*/  BAR.ARV 0x8, 0x180 ;  /* 0x0206000000007b1d */ /* 0x000fec0000002000 */
[----:B------:R-:W-:Y:S05]  /*24e40*/  @!P0 BRA `(.L_x_2847) ;  /* 0x0000000000048947 */ /* 0x000fea0003800000 */
[----:B------:R-:W-:Y:S01]  /*24e50*/  BPT.TRAP 0x1 ;  /* 0x000000040000795c */ /* 0x000fe20000300000 */
.L_x_2847:
[----:B------:R-:W2:Y:S01]  /*24e60*/  LDL R0, [R1] ;  /* 0x0000000001007983 */ /* 0x000ea20000100800 */
[----:B------:R-:W-:Y:S01]  /*24e70*/  IMAD R13, R223, 0x8, R18 ;  /* 0x00000008df0d7824 */ /* 0x000fe200078e0212 */
[----:B--2---:R-:W-:-:S04]  /*24e80*/  SHF.L.U32 R0, R0, 0x1f, RZ ;  /* 0x0000001f00007819 */ /* 0x004fc800000006ff */
[----:B------:R0:W1:Y:S01]  /*24e90*/  SYNCS.PHASECHK.TRANS64.TRYWAIT P1, [R13+URZ+0x33450], R0 ;  /* 0x033450000d0075a7 */ /* 0x000062000802017f */
[----:B------:R-:W-:Y:S05]  /*24ea0*/  @!P0 BRA `(.L_x_2848) ;  /* 0x0000000000048947 */ /* 0x000fea0003800000 */
[----:B------:R-:W-:Y:S01]  /*24eb0*/  BPT.TRAP 0x1 ;  /* 0x000000040000795c */ /* 0x000fe20000300000 */
.L_x_2848:
[----:B------:R-:W-:-:S05]  /*24ec0*/  VIADD R18, R18, 0x200 ;  /* 0x0000020012127836 */ /* 0x000fca0000000000 */
[----:B------:R-:W-:-:S04]  /*24ed0*/  SHF.R.U32.HI R18, RZ, 0x4, R18 ;  /* 0x00000004ff127819 */ /* 0x000fc80000011612 */
[----:B------:R-:W-:-:S04]  /*24ee0*/  LOP3.LUT R18, R18, 0x3fff, RZ, 0xc0, !PT ;  /* 0x00003fff12127812 */ /* 0x000fc800078ec0ff */
[----:B------:R-:W-:Y:S01]  /*24ef0*/  LOP3.LUT R18, R18, 0x10000, RZ, 0xfc, !PT ;  /* 0x0001000012127812 */ /* 0x000fe200078efcff */
[----:B-1----:R-:W-:Y:S06]  /*24f00*/  @P1 BRA `(.L_x_2849) ;  /* 0x0000000000081947 */ /* 0x002fec0003800000 */
[----:B------:R-:W1:Y:S02]  /*24f10*/  SYNCS.PHASECHK.TRANS64.TRYWAIT P1, [R13+URZ+0x33450], R0 ;  /* 0x033450000d0075a7 */ /* 0x000e64000802017f */
[----:B-1----:R-:W-:Y:S05]  /*24f20*/  @!P1 BRA `(.L_x_2850) ;  /* 0x000000d000dc9947 */ /* 0x002fea0003800000 */
.L_x_2849:
[----:B------:R-:W-:Y:S01]  /*24f30*/  IMAD R2, R223, 0x780, R18 ;  /* 0x00000780df027824 */ /* 0x000fe200078e0212 */
[----:B------:R-:W0:Y:S01]  /*24f40*/  LDL R5, [R1+0x60] ;  /* 0x0000600001057983 */ /* 0x000e220000100800 */
[----:B------:R-:W-:Y:S01]  /*24f50*/  IMAD.MOV.U32 R3, RZ, RZ, -0x3ffffff0 ;  /* 0xc0000010ff037424 */ /* 0x000fe200078e00ff */
[----:B------:R-:W-:Y:S05]  /*24f60*/  WARPSYNC.ALL ;  /* 0x0000000000007948 */ /* 0x000fea0003800000 */
[C---:B------:R-:W-:Y:S01]  /*24f70*/  R2UR UR6, R2.reuse ;  /* 0x00000000020672ca */ /* 0x040fe200000e0000 */
[----:B------:R-:W2:Y:S01]  /*24f80*/  LDL R10, [R1+0x50] ;  /* 0x00005000010a7983 */ /* 0x000ea20000100800 */
[----:B------:R-:W-:Y:S01]  /*24f90*/  R2UR UR7, R3 ;  /* 0x00000000030772ca */ /* 0x000fe200000e0000 */
[----:B------:R-:W-:Y:S01]  /*24fa0*/  WARPGROUP.ARRIVE ;  /* 0x00000000000079c5 */ /* 0x000fe20000000000 */
[----:B------:R-:W-:Y:S01]  /*24fb0*/  IMAD.MOV.U32 R7, RZ, RZ, -0x3ffffff0 ;  /* 0xc0000010ff077424 */ /* 0x000fe200078e00ff */
[----:B------:R-:W-:Y:S01]  /*24fc0*/  IADD3 R6, R2, 0x180, RZ ;  /* 0x0000018002067810 */ /* 0x000fe20007ffe0ff */
[----:B------:R-:W-:-:S02]  /*24fd0*/  ULDC.64 UR4, c[0x0][0x9a0] ;  /* 0x0002680000047ab9 */ /* 0x000fc40000000a00 */
[----:B------:R-:W-:-:S04]  /*24fe0*/  ISETP.NE.U32.AND P1, PT, RZ, UR4, PT ;  /* 0x00000004ff007c0c */ /* 0x000fc8000bf25070 */
[----:B------:R-:W-:-:S03]  /*24ff0*/  ISETP.NE.AND.EX P1, PT, RZ, UR5, PT, P1 ;  /* 0x00000005ff007c0c */ /* 0x000fc6000bf25310 */
[----:B------:R-:W-:Y:S01]  /*25000*/  QGMMA.64x192x32.F32.E4M3.E4M3 R24, R216, gdesc[UR4], R24, gsb0 ;  /* 0x02e00004d8187df3 */ /* 0x000fe20008000818 */
[----:B------:R-:W-:Y:S01]  /*25010*/  R2UR UR6, R6 ;  /* 0x00000000060672ca */ /* 0x000fe200000e0000 */
[----:B------:R-:W-:Y:S01]  /*25020*/  VIADD R6, R2, 0x300 ;  /* 0x0000030002067836 */ /* 0x000fe20000000000 */
[----:B------:R-:W-:Y:S01]  /*25030*/  R2UR UR7, R7 ;  /* 0x00000000070772ca */ /* 0x000fe200000e0000 */
[----:B------:R-:W-:-:S06]  /*25040*/  IMAD.MOV.U32 R7, RZ, RZ, -0x3ffffff0 ;  /* 0xc0000010ff077424 */ /* 0x000fcc00078e00ff */
[----:B-----5:R-:W3:Y:S01]  /*25050*/  @P1 LDC.64 R8, c[0x0][0x9d0] ;  /* 0x00027400ff081b82 */ /* 0x020ee20000000a00 */
[----:B------:R-:W-:Y:S02]  /*25060*/  WARPGROUP.DEPBAR.LE gsb0, 0x0 ;  /* 0x00008000000079c5 */ /* 0x000fe40000010000 */
[----:B------:R-:W-:-:S07]  /*25070*/  WARPGROUP.ARRIVE ;  /* 0x00000000000079c5 */ /* 0x000fce0000000000 */
[----:B------:R-:W-:Y:S01]  /*25080*/  QGMMA.64x192x32.F32.E4M3.E4M3 R24, R212, gdesc[UR4], R24, gsb0 ;  /* 0x02e00004d4187df3 */ /* 0x000fe20008000818 */
[----:B------:R-:W-:Y:S02]  /*25090*/  R2UR UR6, R6 ;  /* 0x00000000060672ca */ /* 0x000fe400000e0000 */
[----:B------:R-:W-:Y:S02]  /*250a0*/  R2UR UR7, R7 ;  /* 0x00000000070772ca */ /* 0x000fe400000e0000 */
[----:B------:R-:W0:Y:S02]  /*250b0*/  @P1 LDC.64 R6, c[0x0][0x9c8] ;  /* 0x00027200ff061b82 */ /* 0x000e240000000a00 */
[----:B01----:R-:W-:Y:S01]  /*250c0*/  @P1 IMAD R0, R5, R6, RZ ;  /* 0x0000000605001224 */ /* 0x003fe200078e02ff */
[----:B------:R-:W-:-:S03]  /*250d0*/  @P1 SHF.R.S32.HI R5, RZ, 0x1f, R22 ;  /* 0x0000001fff051819 */ /* 0x000fc60000011416 */
[C---:B--2---:R-:W-:Y:S02]  /*250e0*/  @P1 IMAD R3, R10.reuse, R7, R0 ;  /* 0x000000070a031224 */ /* 0x044fe400078e0200 */
[----:B------:R-:W-:-:S04]  /*250f0*/  @P1 IMAD.WIDE.U32 R6, R10, R6, RZ ;  /* 0x000000060a061225 */ /* 0x000fc800078e00ff */
[-C--:B---3--:R-:W-:Y:S02]  /*25100*/  @P1 IMAD R0, R5, R8.reuse, RZ ;  /* 0x0000000805001224 */ /* 0x088fe400078e02ff */
[----:B------:R-:W-:Y:S02]  /*25110*/  @P1 IMAD.IADD R7, R7, 0x1, R3 ;  /* 0x0000000107071824 */ /* 0x000fe400078e0203 */
[C---:B------:R-:W-:Y:S02]  /*25120*/  @P1 IMAD R3, R22.reuse, R9, R0 ;  /* 0x0000000916031224 */ /* 0x040fe400078e0200 */
[----:B------:R-:W-:-:S04]  /*25130*/  @P1 IMAD.WIDE.U32 R6, R22, R8, R6 ;  /* 0x0000000816061225 */ /* 0x000fc800078e0006 */
[----:B------:R-:W-:Y:S01]  /*25140*/  IMAD.MOV.U32 R0, RZ, RZ, 0x3f800000 ;  /* 0x3f800000ff007424 */ /* 0x000fe200078e00ff */
[----:B------:R-:W-:Y:S02]  /*25150*/  @P1 IADD3 R3, R7, R3, RZ ;  /* 0x0000000307031210 */ /* 0x000fe40007ffe0ff */
[----:B------:R-:W-:-:S04]  /*25160*/  @P1 LEA R8, P2, R6, UR4, 0x2 ;  /* 0x0000000406081c11 */ /* 0x000fc8000f8410ff */
[----:B------:R-:W-:-:S05]  /*25170*/  @P1 LEA.HI.X R9, R6, UR5, R3, 0x2, P2 ;  /* 0x0000000506091c11 */ /* 0x000fca00090f1403 */
[----:B------:R0:W2:Y:S01]  /*25180*/  @P1 LDG.E R0, desc[UR54][R8.64] ;  /* 0x0000003608001981 */ /* 0x0000a2000c1e1900 */
[----:B------:R-:W-:Y:S02]  /*25190*/  WARPGROUP.DEPBAR.LE gsb0, 0x0 ;  /* 0x00008000000079c5 */ /* 0x000fe40000010000 */
[----:B------:R-:W-:-:S06]  /*251a0*/  WARPGROUP.ARRIVE ;  /* 0x00000000000079c5 */ /* 0x000fcc0000000000 */
[----:B------:R-:W-:Y:S01]  /*251b0*/  QGMMA.64x192x32.F32.E4M3.E4M3 R24, R208, gdesc[UR4], R24, gsb0 ;  /* 0x02e00004d0187df3 */ /* 0x000fe20008000818 */
[----:B------:R-:W-:Y:S02]  /*251c0*/  VIADD R6, R2, 0x480 ;  /* 0x0000048002067836 */ /* 0x000fe40000000000 */
[----:B------:R-:W-:-:S03]  /*251d0*/  IMAD.MOV.U32 R7, RZ, RZ, -0x3ffffff0 ;  /* 0xc0000010ff077424 */ /* 0x000fc600078e00ff */
[----:B------:R-:W-:Y:S02]  /*251e0*/  R2UR UR6, R6 ;  /* 0x00000000060672ca */ /* 0x000fe400000e0000 */
[----:B------:R-:W-:Y:S01]  /*251f0*/  R2UR UR7, R7 ;  /* 0x00000000070772ca */ /* 0x000fe200000e0000 */
[----:B------:R-:W-:Y:S01]  /*25200*/  VIADD R2, R2, 0x600 ;  /* 0x0000060002027836 */ /* 0x000fe20000000000 */
[----:B------:R-:W-:Y:S01]  /*25210*/  MOV R3, 0xc0000010 ;  /* 0xc000001000037802 */ /* 0x000fe20000000f00 */
[----:B------:R-:W1:Y:S01]  /*25220*/  SHFL.BFLY PT, R6, R11, 0x2, 0x1f ;  /* 0x0c401f000b067f89 */ /* 0x000e6200000e0000 */
[----:B------:R-:W-:Y:S02]  /*25230*/  WARPGROUP.DEPBAR.LE gsb0, 0x0 ;  /* 0x00008000000079c5 */ /* 0x000fe40000010000 */
[----:B------:R-:W-:-:S07]  /*25240*/  WARPGROUP.ARRIVE ;  /* 0x00000000000079c5 */ /* 0x000fce0000000000 */
[----:B------:R-:W-:Y:S01]  /*25250*/  QGMMA.64x192x32.F32.E4M3.E4M3 R24, R204, gdesc[UR4], R24, gsb0 ;  /* 0x02e00004cc187df3 */ /* 0x000fe20008000818 */
[----:B------:R-:W-:Y:S02]  /*25260*/  R2UR UR6, R2 ;  /* 0x00000000020672ca */ /* 0x000fe400000e0000 */
[----:B------:R-:W-:Y:S02]  /*25270*/  R2UR UR7, R3 ;  /* 0x00000000030772ca */ /* 0x000fe400000e0000 */
[----:B------:R-:W3:Y:S01]  /*25280*/  SHFL.BFLY PT, R3, R12, 0x2, 0x1f ;  /* 0x0c401f000c037f89 */ /* 0x000ee200000e0000 */
[----:B-1----:R-:W-:-:S05]  /*25290*/  FADD.FTZ R6, R6, R11 ;  /* 0x0000000b06067221 */ /* 0x002fca0000010000 */
[----:B------:R-:W0:Y:S01]  /*252a0*/  SHFL.BFLY PT, R5, R6, 0x1, 0x1f ;  /* 0x0c201f0006057f89 */ /* 0x000e2200000e0000 */
[----:B---3--:R-:W-:-:S05]  /*252b0*/  FADD.FTZ R3, R3, R12 ;  /* 0x0000000c03037221 */ /* 0x008fca0000010000 */
[----:B------:R-:W1:Y:S01]  /*252c0*/  SHFL.BFLY PT, R2, R3, 0x1, 0x1f ;  /* 0x0c201f0003027f89 */ /* 0x000e6200000e0000 */
[----:B0-----:R-:W-:-:S01]  /*252d0*/  FADD.FTZ R9, R6, R5 ;  /* 0x0000000506097221 */ /* 0x001fc20000010000 */
[----:B------:R-:W-:-:S03]  /*252e0*/  IMAD.MOV.U32 R5, RZ, RZ, RZ ;  /* 0x000000ffff057224 */ /* 0x000fc600078e00ff */
[----:B------:R-:W-:Y:S01]  /*252f0*/  FMUL.FTZ R10, R9, 0.00390625 ;  /* 0x3b800000090a7820 */ /* 0x000fe20000410000 */
[----:B-1----:R-:W-:-:S05]  /*25300*/  FADD.FTZ R8, R3, R2 ;  /* 0x0000000203087221 */ /* 0x002fca0000010000 */
        /* <DEDUP_REMOVED lines=12> */
[----:B------:R-:W-:-:S07]  /*253d0*/  IMAD.U32 R3, RZ, RZ, UR52 ;  /* 0x00000034ff037e24 */ /* 0x000fce000f8e00ff */
[----:B------:R-:W3:Y:S01]  /*253e0*/  @P1 MUFU.RCP R7, R9 ;  /* 0x0000000900071308 */ /* 0x000ee20000001000 */
[----:B------:R-:W-:Y:S02]  /*253f0*/  IMAD.U32 R11, RZ, RZ, UR52 ;  /* 0x00000034ff0b7e24 */ /* 0x000fe4000f8e00ff */
[----:B------:R-:W-:Y:S01]  /*25400*/  @P2 FMUL.FTZ R3, R3, 0.69314718246459960938 ;  /* 0x3f31721803032820 */ /* 0x000fe20000410000 */
[----:B0-----:R-:W-:Y:S01]  /*25410*/  @P2 FMUL.FTZ R2, R2, 0.69314718246459960938 ;  /* 0x3f31721802022820 */ /* 0x001fe20000410000 */
[----:B------:R-:W-:Y:S01]  /*25420*/  MOV R121, 0xff800000 ;  /* 0xff80000000797802 */ /* 0x000fe20000000f00 */
[----:B------:R-:W-:Y:S01]  /*25430*/  @P3 FMUL.FTZ R11, R11, 0.69314718246459960938 ;  /* 0x3f3172180b0b3820 */ /* 0x000fe20000410000 */
[----:B------:R-:W-:Y:S02]  /*25440*/  IMAD.MOV.U32 R120, RZ, RZ, -0x800000 ;  /* 0xff800000ff787424 */ /* 0x000fe400078e00ff */
[----:B------:R-:W-:-:S01]  /*25450*/  @P2 FFMA.FTZ R121, R3, R4, R2 ;  /* 0x0000000403792223 */ /* 0x000fc20000010002 */
[----:B-1----:R-:W-:Y:S01]  /*25460*/  @P3 FMUL.FTZ R6, R6, 0.69314718246459960938 ;  /* 0x3f31721806063820 */ /* 0x002fe20000410000 */
[----:B--2---:R-:W-:-:S03]  /*25470*/  FMUL.FTZ R3, R5, R0 ;  /* 0x0000000005037220 */ /* 0x004fc60000410000 */
[----:B------:R-:W-:Y:S01]  /*25480*/  @P3 FFMA.FTZ R120, R11, R15, R6 ;  /* 0x0000000f0b783223 */ /* 0x000fe20000010006 */
[----:B---3--:R-:W-:Y:S01]  /*25490*/  FMUL.FTZ R0, R7, R0 ;  /* 0x0000000007007220 */ /* 0x008fe20000410000 */
[----:B------:R-:W-:Y:S02]  /*254a0*/  WARPGROUP.DEPBAR.LE gsb0, 0x0 ;  /* 0x00008000000079c5 */ /* 0x000fe40000010000 */
[----:B------:R-:W-:Y:S05]  /*254b0*/  @!P0 BRA `(.L_x_2851) ;  /* 0x0000000000048947 */ /* 0x000fea0003800000 */
[----:B------:R-:W-:Y:S01]  /*254c0*/  BPT.TRAP 0x1 ;  /* 0x000000040000795c */ /* 0x000fe20000300000 */
.L_x_2851:
[----:B------:R-:W2:Y:S01]  /*254d0*/  LDL.LU R18, [R1] ;  /* 0x0000000001127983 */ /* 0x000ea20000300800 */
        /* <DEDUP_REMOVED lines=104> */
[----:B------:R-:W-:Y:S01]  /*25b60*/  SEL R223, R223, RZ, P0 ;  /* 0x000000ffdfdf7207 */ /* 0x000fe20000000000 */
[----:B------:R-:W-:Y:S01]  /*25b70*/  UIADD3 UR37, UR37, 0x1, URZ ;  /* 0x0000000125257890 */ /* 0x000fe2000fffe03f */
[----:B--2---:R-:W-:-:S05]  /*25b80*/  LOP3.LUT R18, R18, R2, RZ, 0x3c, !PT ;  /* 0x0000000212127212 */ /* 0x004fca00078e3cff */
[----:B------:R0:W-:Y:S06]  /*25b90*/  STL [R1], R18 ;  /* 0x0000001201007387 */ /* 0x0001ec0000100800 */
.L_x_2780:
[----:B------:R-:W-:Y:S05]  /*25ba0*/  WARPSYNC.ALL ;  /* 0x0000000000007948 */ /* 0x000fea0003800000 */
[----:B------:R-:W1:Y:S08]  /*25bb0*/  S2UR UR38, SR_CgaCtaId ;  /* 0x00000000002679c3 */ /* 0x000e700000008800 */
[----:B------:R-:W-:Y:S06]  /*25bc0*/  BAR.SYNC.DEFER_BLOCKING 0x5, 0x180 ;  /* 0x0146000000007b1d */ /* 0x000fec0000010000 */
[----:B------:R-:W-:Y:S01]  /*25bd0*/  UMOV UR4, 0x400 ;  /* 0x0000040000047882 */ /* 0x000fe20000000000 */
[----:B------:R-:W-:Y:S01]  /*25be0*/  BSSY B0, `(.L_x_2852) ;  /* 0x0000334000007945 */ /* 0x000fe20003800000 */
[----:B-1----:R-:W-:-:S06]  /*25bf0*/  ULEA UR4, UR38, UR4, 0x18 ;  /* 0x0000000426047291 */ /* 0x002fcc000f8ec03f */
[----:B0-----:R-:W-:-:S05]  /*25c00*/  MOV R18, UR4 ;  /* 0x0000000400127c02 */ /* 0x001fca0008000f00 */
        /* <DEDUP_REMOVED lines=8> */
[----:B---3--:R-:W-:-:S05]  /*25c90*/  IMAD.SHL.U32 R0, R103, 0x4, RZ ;  /* 0x0000000467007824 */ /* 0x008fca00078e00ff */
[----:B------:R-:W-:-:S04]  /*25ca0*/  LOP3.LUT R0, R0, 0xc, RZ, 0xc0, !PT ;  /* 0x0000000c00007812 */ /* 0x000fc800078ec0ff */
[----:B------:R-:W-:-:S05]  /*25cb0*/  IADD3 R2, P0, R0, UR4, RZ ;  /* 0x0000000400027c10 */ /* 0x000fca000ff1e0ff */
[----:B------:R-:W-:-:S05]  /*25cc0*/  IMAD.X R3, RZ, RZ, UR5, P0 ;  /* 0x00000005ff037e24 */ /* 0x000fca00080e06ff */
[----:B------:R3:W5:Y:S02]  /*25cd0*/  LDG.E.CONSTANT R0, desc[UR54][R2.64] ;  /* 0x0000003602007981 */ /* 0x000764000c1e9900 */
        /* <DEDUP_REMOVED lines=9> */
[----:B-1----:R-:W-:Y:S02]  /*25d70*/  F2FP.BF16.F32.PACK_AB R20, R37, R40 ;  /* 0x000000282514723e */ /* 0x002fe400000010ff */
[----:B------:R-:W-:Y:S02]  /*25d80*/  MOV R60, R18 ;  /* 0x00000012003c7202 */ /* 0x000fe40000000f00 */
[----:B---3--:R-:W-:-:S02]  /*25d90*/  MOV R61, R3 ;  /* 0x00000003003d7202 */ /* 0x008fc40000000f00 */
        /* <DEDUP_REMOVED lines=10> */
[----:B------:R-:W-:-:S04]  /*25e40*/  LOP3.LUT P0, R2, R103, 0x3, RZ, 0xc0, !PT ;  /* 0x0000000367027812 */ /* 0x000fc8000780c0ff */
[----:B------:R-:W-:Y:S02]  /*25e50*/  ISETP.EQ.OR P0, PT, R2, 0x3, !P0 ;  /* 0x000000030200780c */ /* 0x000fe40004702670 */
[----:B------:R-:W-:Y:S02]  /*25e60*/  F2FP.BF16.F32.PACK_AB R72, R13, R72 ;  /* 0x000000480d48723e */ /* 0x000fe400000010ff */
[----:B------:R-:W-:Y:S02]  /*25e70*/  F2FP.BF16.F32.PACK_AB R56, R9, R56 ;  /* 0x000000380938723e */ /* 0x000fe400000010ff */
[----:B------:R-:W-:Y:S02]  /*25e80*/  F2FP.BF16.F32.PACK_AB R46, R46, R27 ;  /* 0x0000001b2e2e723e */ /* 0x000fe400000010ff */
[----:B------:R-:W-:Y:S02]  /*25e90*/  SEL R13, R7, R6, P0 ;  /* 0x00000006070d7207 */ /* 0x000fe40000000000 */
[----:B------:R-:W-:-:S02]  /*25ea0*/  SEL R2, R6, R7, P0 ;  /* 0x0000000706027207 */ /* 0x000fc40000000000 */
[----:B------:R-:W-:Y:S02]  /*25eb0*/  F2FP.BF16.F32.PACK_AB R67, R8, R57 ;  /* 0x000000390843723e */ /* 0x000fe400000010ff */
[----:B------:R-:W-:Y:S02]  /*25ec0*/  F2FP.BF16.F32.PACK_AB R10, R86, R75 ;  /* 0x0000004b560a723e */ /* 0x000fe400000010ff */
[----:B------:R-:W-:Y:S02]  /*25ed0*/  F2FP.BF16.F32.PACK_AB R99, R14, R81 ;  /* 0x000000510e63723e */ /* 0x000fe400000010ff */
[----:B------:R-:W-:Y:S01]  /*25ee0*/  F2FP.BF16.F32.PACK_AB R97, R119, R26 ;  /* 0x0000001a7761723e */ /* 0x000fe200000010ff */
[----:B------:R-:W-:Y:S01]  /*25ef0*/  UMOV UR4, 0xffffffff ;  /* 0xffffffff00047882 */ /* 0x000fe20000000000 */
        /* <DEDUP_REMOVED lines=32> */
[----:B------:R-:W-:Y:S02]  /*26100*/  IADD3 R29, P3, R24, 0x4040, RZ ;  /* 0x00004040181d7810 */ /* 0x000fe40007f7e0ff */
[----:B------:R-:W-:Y:S02]  /*26110*/  LOP3.LUT R38, R39, 0x380, RZ, 0xc0, !PT ;  /* 0x0000038027267812 */ /* 0x000fe400078ec0ff */
[----:B------:R-:W-:Y:S02]  /*26120*/  LOP3.LUT R36, R37, 0x380, RZ, 0xc0, !PT ;  /* 0x0000038025247812 */ /* 0x000fe400078ec0ff */
[----:B------:R-:W-:Y:S02]  /*26130*/  LOP3.LUT R34, R35, 0x380, RZ, 0xc0, !PT ;  /* 0x0000038023227812 */ /* 0x000fe400078ec0ff */
[----:B------:R-:W-:-:S02]  /*26140*/  LOP3.LUT R30, R31, 0x380, RZ, 0xc0, !PT ;  /* 0x000003801f1e7812 */ /* 0x000fc400078ec0ff */
[----:B------:R-:W-:Y:S02]  /*26150*/  LOP3.LUT R28, R29, 0x380, RZ, 0xc0, !PT ;  /* 0x000003801d1c7812 */ /* 0x000fe400078ec0ff */
[----:B------:R-:W-:Y:S02]  /*26160*/  SHF.R.U64 R38, R38, 0x3, RZ ;  /* 0x0000000326267819 */ /* 0x000fe400000012ff */
[----:B------:R-:W-:Y:S02]  /*26170*/  SHF.R.U64 R36, R36, 0x3, RZ ;  /* 0x0000000324247819 */ /* 0x000fe400000012ff */
[----:B------:R-:W-:Y:S02]  /*26180*/  SHF.R.U64 R34, R34, 0x3, RZ ;  /* 0x0000000322227819 */ /* 0x000fe400000012ff */
[----:B------:R-:W-:Y:S02]  /*26190*/  SHF.R.U64 R30, R30, 0x3, RZ ;  /* 0x000000031e1e7819 */ /* 0x000fe400000012ff */
[----:B------:R-:W-:Y:S01]  /*261a0*/  SHF.R.U64 R28, R28, 0x3, RZ ;  /* 0x000000031c1c7819 */ /* 0x000fe200000012ff */
[----:B----4-:R-:W-:Y:S01]  /*261b0*/  IMAD.MOV.U32 R94, RZ, RZ, R87 ;  /* 0x000000ffff5e7224 */ /* 0x010fe200078e0057 */
[----:B------:R-:W-:Y:S01]  /*261c0*/  LOP3.LUT R38, R38, R39, RZ, 0x3c, !PT ;  /* 0x0000002726267212 */ /* 0x000fe200078e3cff */
[--C-:B------:R-:W-:Y:S01]  /*261d0*/  IMAD.X R39, RZ, RZ, R25.reuse, P2 ;  /* 0x000000ffff277224 */ /* 0x100fe200010e0619 */
[----:B------:R-:W-:Y:S01]  /*261e0*/  LOP3.LUT R36, R36, R37, RZ, 0x3c, !PT ;  /* 0x0000002524247212 */ /* 0x000fe200078e3cff */
[--C-:B------:R-:W-:Y:S01]  /*261f0*/  IMAD.X R37, RZ, RZ, R25.reuse, P1 ;  /* 0x000000ffff257224 */ /* 0x100fe200008e0619 */
[----:B------:R-:W-:Y:S01]  /*26200*/  LOP3.LUT R34, R34, R35, RZ, 0x3c, !PT ;  /* 0x0000002322227212 */ /* 0x000fe200078e3cff */
[----:B------:R-:W-:Y:S01]  /*26210*/  IMAD.X R35, RZ, RZ, R25, P5 ;  /* 0x000000ffff237224 */ /* 0x000fe200028e0619 */
[----:B------:R-:W-:-:S02]  /*26220*/  LOP3.LUT R30, R30, R31, RZ, 0x3c, !PT ;  /* 0x0000001f1e1e7212 */ /* 0x000fc400078e3cff */
[----:B------:R-:W-:Y:S01]  /*26230*/  LOP3.LUT R28, R28, R29, RZ, 0x3c, !PT ;  /* 0x0000001d1c1c7212 */ /* 0x000fe200078e3cff */
[----:B------:R-:W-:Y:S01]  /*26240*/  IMAD.X R29, RZ, RZ, R25, P3 ;  /* 0x000000ffff1d7224 */ /* 0x000fe200018e0619 */
[----:B------:R-:W-:Y:S02]  /*26250*/  IADD3.X R31, RZ, R25, RZ, P4, !PT ;  /* 0x00000019ff1f7210 */ /* 0x000fe400027fe4ff */
[C---:B------:R-:W-:Y:S02]  /*26260*/  IADD3 R27, P2, R24.reuse, 0x4020, RZ ;  /* 0x00004020181b7810 */ /* 0x040fe40007f5e0ff */
[C---:B------:R-:W-:Y:S02]  /*26270*/  IADD3 R15, P1, R24.reuse, 0x4000, RZ ;  /* 0x00004000180f7810 */ /* 0x040fe40007f3e0ff */
[C---:B------:R-:W-:Y:S02]  /*26280*/  IADD3 R87, P5, R24.reuse, 0x60, RZ ;  /* 0x0000006018577810 */ /* 0x040fe40007fbe0ff */
[----:B------:R-:W-:-:S02]  /*26290*/  IADD3 R9, P4, R24, 0x40, RZ ;  /* 0x0000004018097810 */ /* 0x000fc40007f9e0ff */
[----:B------:R-:W-:Y:S02]  /*262a0*/  IADD3 R7, P3, R24, 0x20, RZ ;  /* 0x0000002018077810 */ /* 0x000fe40007f7e0ff */
[----:B------:R-:W-:Y:S02]  /*262b0*/  LOP3.LUT R26, R27, 0x380, RZ, 0xc0, !PT ;  /* 0x000003801b1a7812 */ /* 0x000fe400078ec0ff */
        /* <DEDUP_REMOVED lines=9> */
[----:B------:R-:W-:-:S02]  /*26350*/  SHF.R.U64 R6, R6, 0x3, RZ ;  /* 0x0000000306067819 */ /* 0x000fc400000012ff */
[----:B------:R-:W-:Y:S01]  /*26360*/  SHF.R.U64 R3, R3, 0x3, RZ ;  /* 0x0000000303037819 */ /* 0x000fe200000012ff */
[----:B-----5:R-:W-:Y:S01]  /*26370*/  IMAD.MOV.U32 R98, RZ, RZ, R83 ;  /* 0x000000ffff627224 */ /* 0x020fe200078e0053 */
[----:B------:R-:W-:Y:S01]  /*26380*/  LOP3.LUT R26, R26, R27, RZ, 0x3c, !PT ;  /* 0x0000001b1a1a7212 */ /* 0x000fe200078e3cff */
[--C-:B------:R-:W-:Y:S01]  /*26390*/  IMAD.X R27, RZ, RZ, R25.reuse, P2 ;  /* 0x000000ffff1b7224 */ /* 0x100fe200010e0619 */
[----:B------:R-:W-:Y:S01]  /*263a0*/  LOP3.LUT R14, R14, R15, RZ, 0x3c, !PT ;  /* 0x0000000f0e0e7212 */ /* 0x000fe200078e3cff */
[--C-:B------:R-:W-:Y:S01]  /*263b0*/  IMAD.X R15, RZ, RZ, R25.reuse, P1 ;  /* 0x000000ffff0f7224 */ /* 0x100fe200008e0619 */
[----:B------:R-:W-:Y:S02]  /*263c0*/  LOP3.LUT R86, R86, R87, RZ, 0x3c, !PT ;  /* 0x0000005756567212 */ /* 0x000fe400078e3cff */
[----:B------:R-:W-:Y:S01]  /*263d0*/  LOP3.LUT R8, R8, R9, RZ, 0x3c, !PT ;  /* 0x0000000908087212 */ /* 0x000fe200078e3cff */
[--C-:B------:R-:W-:Y:S01]  /*263e0*/  IMAD.X R9, RZ, RZ, R25.reuse, P4 ;  /* 0x000000ffff097224 */ /* 0x100fe200020e0619 */
[----:B------:R-:W-:Y:S01]  /*263f0*/  LOP3.LUT R6, R6, R7, RZ, 0x3c, !PT ;  /* 0x0000000706067212 */ /* 0x000fe200078e3cff */
[----:B------:R-:W-:Y:S01]  /*26400*/  IMAD.X R7, RZ, RZ, R25, P3 ;  /* 0x000000ffff077224 */ /* 0x000fe200018e0619 */
[----:B------:R-:W-:-:S02]  /*26410*/  IADD3.X R87, RZ, R25, RZ, P5, !PT ;  /* 0x00000019ff577210 */ /* 0x000fc40002ffe4ff */
[----:B------:R-:W-:Y:S01]  /*26420*/  LOP3.LUT R24, R3, R24, RZ, 0x3c, !PT ;  /* 0x0000001803187212 */ /* 0x000fe200078e3cff */
[----:B------:R-:W-:Y:S01]  /*26430*/  IMAD.SHL.U32 R88, R94, 0x4, RZ ;  /* 0x000000045e587824 */ /* 0x000fe200078e00ff */
[----:B------:R-:W-:Y:S02]  /*26440*/  MOV R86, R86 ;  /* 0x0000005600567202 */ /* 0x000fe40000000f00 */
        /* <DEDUP_REMOVED lines=36> */
[----:B------:R-:W1:Y:S01]  /*26690*/  SHFL.IDX PT, R40, R36, R3, 0x1c1f ;  /* 0x001c1f0324287589 */ /* 0x000e6200000e0000 */
        /* <DEDUP_REMOVED lines=41> */
[----:B------:R-:W4:Y:S01]  /*26930*/  SHFL.IDX PT, R9, R20, R3, 0x1c1f ;  /* 0x001c1f0314097589 */ /* 0x000f2200000e0000 */
[----:B------:R-:W-:Y:S02]  /*26940*/  SEL R67, R46, R97, P0 ;  /* 0x000000612e437207 */ /* 0x000fe40000000000 */
[----:B------:R-:W-:Y:S01]  /*26950*/  SEL R84, R97, R46, P0 ;  /* 0x0000002e61547207 */ /* 0x000fe20000000000 */
[----:B------:R4:W5:Y:S01]  /*26960*/  SHFL.IDX PT, R25, R24, R3, 0x1c1f ;  /* 0x001c1f0318197589 */ /* 0x00096200000e0000 */
[----:B-1----:R-:W-:Y:S02]  /*26970*/  SEL R12, R31, R40, P0 ;  /* 0x000000281f0c7207 */ /* 0x002fe40000000000 */
[----:B------:R-:W-:Y:S01]  /*26980*/  SEL R14, R40, R31, P0 ;  /* 0x0000001f280e7207 */ /* 0x000fe20000000000 */
[----:B------:R-:W-:Y:S04]  /*26990*/  SHFL.IDX PT, R46, R35, R0, 0x1c1f ;  /* 0x001c1f00232e7589 */ /* 0x000fe800000e0000 */
[----:B------:R5:W1:Y:S04]  /*269a0*/  SHFL.IDX PT, R27, R28, R3, 0x1c1f ;  /* 0x001c1f031c1b7589 */ /* 0x000a6800000e0000 */
[----:B------:R1:W0:Y:S01]  /*269b0*/  SHFL.IDX PT, R29, R32, R3, 0x1c1f ;  /* 0x001c1f03201d7589 */ /* 0x00022200000e0000 */
[----:B--2---:R-:W-:-:S02]  /*269c0*/  SEL R4, R6, R5, P0 ;  /* 0x0000000506047207 */ /* 0x004fc40000000000 */
[----:B------:R-:W-:Y:S01]  /*269d0*/  SEL R6, R5, R6, P0 ;  /* 0x0000000605067207 */ /* 0x000fe20000000000 */
[----:B------:R-:W2:Y:S01]  /*269e0*/  SHFL.IDX PT, R42, R42, R3, 0x1c1f ;  /* 0x001c1f032a2a7589 */ /* 0x000ea200000e0000 */
[----:B---3--:R-:W-:Y:S02]  /*269f0*/  SEL R8, R10, R7, P0 ;  /* 0x000000070a087207 */ /* 0x008fe40000000000 */
[----:B------:R-:W-:Y:S01]  /*26a00*/  SEL R10, R7, R10, P0 ;  /* 0x0000000a070a7207 */ /* 0x000fe20000000000 */
[----:B------:R-:W3:Y:S01]  /*26a10*/  SHFL.IDX PT, R35, R44, R3, 0x1c1f ;  /* 0x001c1f032c237589 */ /* 0x000ee200000e0000 */
[----:B----4-:R-:W-:Y:S02]  /*26a20*/  SEL R24, R26, R9, P0 ;  /* 0x000000091a187207 */ /* 0x010fe40000000000 */
[----:B------:R-:W-:Y:S01]  /*26a30*/  SEL R26, R9, R26, P0 ;  /* 0x0000001a091a7207 */ /* 0x000fe20000000000 */
[----:B------:R-:W4:Y:S01]  /*26a40*/  SHFL.IDX PT, R37, R48, R3, 0x1c1f ;  /* 0x001c1f0330257589 */ /* 0x000f2200000e0000 */
[----:B-----5:R-:W-:-:S02]  /*26a50*/  SEL R28, R30, R25, P0 ;  /* 0x000000191e1c7207 */ /* 0x020fc40000000000 */
[----:B------:R-:W-:Y:S01]  /*26a60*/  SEL R30, R25, R30, P0 ;  /* 0x0000001e191e7207 */ /* 0x000fe20000000000 */
[----:B------:R-:W5:Y:S04]  /*26a70*/  SHFL.IDX PT, R39, R52, R3, 0x1c1f ;  /* 0x001c1f0334277589 */ /* 0x000f6800000e0000 */
[----:B------:R-:W5:Y:S01]  /*26a80*/  SHFL.IDX PT, R41, R56, R3, 0x1c1f ;  /* 0x001c1f0338297589 */ /* 0x000f6200000e0000 */
[----:B-1----:R-:W-:Y:S02]  /*26a90*/  SEL R32, R34, R27, P0 ;  /* 0x0000001b22207207 */ /* 0x002fe40000000000 */
[----:B------:R-:W-:Y:S01]  /*26aa0*/  SEL R34, R27, R34, P0 ;  /* 0x000000221b227207 */ /* 0x000fe20000000000 */
[----:B------:R-:W-:Y:S01]  /*26ab0*/  SHFL.IDX PT, R43, R43, R0, 0x1c1f ;  /* 0x001c1f002b2b7589 */ /* 0x000fe200000e0000 */
[----:B0-----:R-:W-:-:S02]  /*26ac0*/  SEL R36, R38, R29, P0 ;  /* 0x0000001d26247207 */ /* 0x001fc40000000000 */
[----:B------:R-:W-:Y:S01]  /*26ad0*/  SEL R38, R29, R38, P0 ;  /* 0x000000261d267207 */ /* 0x000fe20000000000 */
[----:B------:R-:W0:Y:S01]  /*26ae0*/  SHFL.IDX PT, R62, R62, R3, 0x1c1f ;  /* 0x001c1f033e3e7589 */ /* 0x000e2200000e0000 */
[----:B--2---:R-:W-:Y:S02]  /*26af0*/  SEL R40, R33, R42, P0 ;  /* 0x0000002a21287207 */ /* 0x004fe40000000000 */
[----:B------:R-:W-:Y:S01]  /*26b00*/  SEL R42, R42, R33, P0 ;  /* 0x000000212a2a7207 */ /* 0x000fe20000000000 */
[----:B------:R-:W1:Y:S01]  /*26b10*/  SHFL.IDX PT, R64, R64, R3, 0x1c1f ;  /* 0x001c1f0340407589 */ /* 0x000e6200000e0000 */
[----:B---3--:R-:W-:Y:S02]  /*26b20*/  SEL R44, R46, R35, P0 ;  /* 0x000000232e2c7207 */ /* 0x008fe40000000000 */
[----:B------:R-:W-:Y:S01]  /*26b30*/  SEL R46, R35, R46, P0 ;  /* 0x0000002e232e7207 */ /* 0x000fe20000000000 */
[----:B------:R-:W2:Y:S01]  /*26b40*/  SHFL.IDX PT, R66, R66, R3, 0x1c1f ;  /* 0x001c1f0342427589 */ /* 0x000ea200000e0000 */
[----:B----4-:R-:W-:-:S02]  /*26b50*/  SEL R48, R50, R37, P0 ;  /* 0x0000002532307207 */ /* 0x010fc40000000000 */
[----:B------:R-:W-:Y:S01]  /*26b60*/  SEL R50, R37, R50, P0 ;  /* 0x0000003225327207 */ /* 0x000fe20000000000 */
[----:B------:R-:W3:Y:S01]  /*26b70*/  SHFL.IDX PT, R68, R68, R3, 0x1c1f ;  /* 0x001c1f0344447589 */ /* 0x000ee200000e0000 */
[----:B-----5:R-:W-:Y:S02]  /*26b80*/  SEL R52, R54, R39, P0 ;  /* 0x0000002736347207 */ /* 0x020fe40000000000 */
[----:B------:R-:W-:Y:S01]  /*26b90*/  SEL R54, R39, R54, P0 ;  /* 0x0000003627367207 */ /* 0x000fe20000000000 */
[----:B------:R-:W4:Y:S01]  /*26ba0*/  SHFL.IDX PT, R70, R70, R3, 0x1c1f ;  /* 0x001c1f0346467589 */ /* 0x000f2200000e0000 */
[----:B------:R-:W-:Y:S02]  /*26bb0*/  SEL R56, R58, R41, P0 ;  /* 0x000000293a387207 */ /* 0x000fe40000000000 */
[----:B------:R-:W-:Y:S01]  /*26bc0*/  SEL R58, R41, R58, P0 ;  /* 0x0000003a293a7207 */ /* 0x000fe20000000000 */
[----:B------:R-:W5:Y:S04]  /*26bd0*/  SHFL.IDX PT, R72, R72, R3, 0x1c1f ;  /* 0x001c1f0348487589 */ /* 0x000f6800000e0000 */
[----:B------:R-:W5:Y:S01]  /*26be0*/  SHFL.IDX PT, R74, R74, R3, 0x1c1f ;  /* 0x001c1f034a4a7589 */ /* 0x000f6200000e0000 */
[----:B0-----:R-:W-:-:S02]  /*26bf0*/  SEL R5, R43, R62, P0 ;  /* 0x0000003e2b057207 */ /* 0x001fc40000000000 */
[----:B------:R-:W-:Y:S01]  /*26c00*/  SEL R7, R62, R43, P0 ;  /* 0x0000002b3e077207 */ /* 0x000fe20000000000 */
[----:B------:R-:W-:Y:S01]  /*26c10*/  SHFL.IDX PT, R57, R57, R0, 0x1c1f ;  /* 0x001c1f0039397589 */ /* 0x000fe200000e0000 */
        /* <DEDUP_REMOVED lines=8> */
[----:B------:R-:W-:Y:S01]  /*26ca0*/  SHFL.IDX PT, R65, R65, R0, 0x1c1f ;  /* 0x001c1f0041417589 */ /* 0x000fe200000e0000 */
[----:B----4-:R-:W-:Y:S02]  /*26cb0*/  SEL R33, R51, R70, P0 ;  /* 0x0000004633217207 */ /* 0x010fe40000000000 */
[----:B------:R-:W-:Y:S01]  /*26cc0*/  SEL R35, R70, R51, P0 ;  /* 0x0000003346237207 */ /* 0x000fe20000000000 */
[----:B------:R-:W0:Y:S01]  /*26cd0*/  SHFL.IDX PT, R76, R76, R3, 0x1c1f ;  /* 0x001c1f034c4c7589 */ /* 0x000e2200000e0000 */
[----:B-----5:R-:W-:Y:S02]  /*26ce0*/  SEL R37, R53, R72, P0 ;  /* 0x0000004835257207 */ /* 0x020fe40000000000 */
[----:B------:R-:W-:Y:S01]  /*26cf0*/  SEL R39, R72, R53, P0 ;  /* 0x0000003548277207 */ /* 0x000fe20000000000 */
[----:B------:R-:W1:Y:S01]  /*26d00*/  SHFL.IDX PT, R78, R78, R3, 0x1c1f ;  /* 0x001c1f034e4e7589 */ /* 0x000e6200000e0000 */
[----:B------:R-:W-:-:S02]  /*26d10*/  SEL R13, R55, R74, P0 ;  /* 0x0000004a370d7207 */ /* 0x000fc40000000000 */
        /* <DEDUP_REMOVED lines=8> */
[----:B------:R-:W-:Y:S02]  /*26da0*/  SEL R47, R78, R59, P0 ;  /* 0x0000003b4e2f7207 */ /* 0x000fe40000000000 */
[----:B--2---:R-:W-:Y:S02]  /*26db0*/  SEL R49, R63, R80, P0 ;  /* 0x000000503f317207 */ /* 0x004fe40000000000 */
[----:B------:R-:W-:Y:S02]  /*26dc0*/  SEL R51, R80, R63, P0 ;  /* 0x0000003f50337207 */ /* 0x000fe40000000000 */
[----:B---3--:R-:W-:-:S02]  /*26dd0*/  SEL R53, R65, R82, P0 ;  /* 0x0000005241357207 */ /* 0x008fc40000000000 */
[----:B------:R-:W-:Y:S02]  /*26de0*/  SEL R55, R82, R65, P0 ;  /* 0x0000004152377207 */ /* 0x000fe40000000000 */
[----:B-----5:R-:W-:-:S07]  /*26df0*/  MOV R0, RZ ;  /* 0x000000ff00007202 */ /* 0x020fce0000000f00 */
.L_x_3114:
[----:B------:R-:W-:Y:S05]  /*26e00*/  WARPSYNC.ALL ;  /* 0x0000000000007948 */ /* 0x000fea0003800000 */
[----:B------:R-:W-:Y:S01]  /*26e10*/  BAR.SYNC.DEFER_BLOCKING 0x1, 0x100 ;  /* 0x0044000000007b1d */ /* 0x000fe20000010000 */
[----:B----4-:R-:W-:-:S05]  /*26e20*/  SEL R57, R67, R84, P0 ;  /* 0x0000005443397207 */ /* 0x010fca0000000000 */
[----:B------:R-:W-:Y:S01]  /*26e30*/  ULDC.64 UR4, c[0x0][0xc00] ;  /* 0x0003000000047ab9 */ /* 0x000fe20000000a00 */
[----:B------:R-:W-:Y:S01]  /*26e40*/  SEL R59, R84, R67, P0 ;  /* 0x00000043543b7207 */ /* 0x000fe20000000000 */
[----:B------:R-:W2:Y:S01]  /*26e50*/  LDL R62, [R1+0x58] ;  /* 0x00005800013e7983 */ /* 0x000ea20000100800 */
[----:B------:R-:W-:Y:S01]  /*26e60*/  ISETP.NE.U32.AND P1, PT, RZ, UR4, PT ;  /* 0x00000004ff007c0c */ /* 0x000fe2000bf25070 */
[----:B------:R-:W0:Y:S01]  /*26e70*/  LDC R20, c[0x0][0xbe8] ;  /* 0x0002fa00ff147b82 */ /* 0x000e220000000800 */
[----:B------:R-:W-:Y:S01]  /*26e80*/  IADD3 R2, P2, R88, UR4, RZ ;  /* 0x0000000458027c10 */ /* 0x000fe2000ff5e0ff */
[----:B------:R-:W2:Y:S01]  /*26e90*/  LDL R68, [R1+0x40] ;  /* 0x0000400001447983 */ /* 0x000ea20000100800 */
[----:B------:R-:W-:Y:S02]  /*26ea0*/  ISETP.NE.AND.EX P1, PT, RZ, UR5, PT, P1 ;  /* 0x00000005ff007c0c */ /* 0x000fe4000bf25310 */
[----:B------:R-:W-:Y:S01]  /*26eb0*/  IADD3.X R3, R90, UR5, RZ, P2, !PT ;  /* 0x000000055a037c10 */ /* 0x000fe200097fe4ff */
[----:B------:R-:W-:Y:S01]  /*26ec0*/  ULDC.64 UR4, c[0x0][0xc08] ;  /* 0x0003020000047ab9 */ /* 0x000fe20000000a00 */
[----:B------:R1:W-:Y:S04]  /*26ed0*/  STSM.16.M88.4 [R85], R4 ;  /* 0x0000000455007844 */ /* 0x0003e80000000200 */
[----:B------:R3:W-:Y:S04]  /*26ee0*/  STSM.16.M88.4 [R89], R8 ;  /* 0x0000000859007844 */ /* 0x0007e80000000200 */
[----:B------:R-:W-:Y:S04]  /*26ef0*/  STSM.16.M88.4 [R87], R24 ;  /* 0x0000001857007844 */ /* 0x000fe80000000200 */
[----:B------:R-:W-:Y:S04]  /*26f00*/  STSM.16.M88.4 [R86], R28 ;  /* 0x0000001c56007844 */ /* 0x000fe80000000200 */
[----:B------:R-:W-:Y:S04]  /*26f10*/  STSM.16.M88.4 [R77], R32 ;  /* 0x000000204d007844 */ /* 0x000fe80000000200 */
[----:B------:R-:W-:Y:S04]  /*26f20*/  STSM.16.M88.4 [R79], R36 ;  /* 0x000000244f007844 */ /* 0x000fe80000000200 */
[----:B------:R4:W-:Y:S01]  /*26f30*/  STSM.16.M88.4 [R81], R12 ;  /* 0x0000000c51007844 */ /* 0x0009e20000000200 */
[----:B------:R-:W-:-:S03]  /*26f40*/  ISETP.NE.U32.AND P0, PT, RZ, UR4, PT ;  /* 0x00000004ff007c0c */ /* 0x000fc6000bf05070 */
[----:B------:R0:W-:Y:S04]  /*26f50*/  STSM.16.M88.4 [R83], R40 ;  /* 0x0000002853007844 */ /* 0x0001e80000000200 */
[----:B------:R0:W-:Y:S04]  /*26f60*/  STSM.16.M88.4 [R69], R44 ;  /* 0x0000002c45007844 */ /* 0x0001e80000000200 */
[----:B------:R0:W-:Y:S04]  /*26f70*/  STSM.16.M88.4 [R71], R48 ;  /* 0x0000003047007844 */ /* 0x0001e80000000200 */
[----:B------:R0:W-:Y:S01]  /*26f80*/  STSM.16.M88.4 [R73], R52 ;  /* 0x0000003449007844 */ /* 0x0001e20000000200 */
[----:B------:R-:W-:-:S03]  /*26f90*/  ISETP.NE.AND.EX P0, PT, RZ, UR5, PT, P0 ;  /* 0x00000005ff007c0c */ /* 0x000fc6000bf05300 */
[----:B------:R0:W-:Y:S01]  /*26fa0*/  STSM.16.M88.4 [R75], R56 ;  /* 0x000000384b007844 */ /* 0x0001e20000000200 */
[----:B------:R-:W-:Y:S09]  /*26fb0*/  BAR.SYNC.DEFER_BLOCKING 0x1, 0x100 ;  /* 0x0044000000007b1d */ /* 0x000ff20000010000 */
[----:B------:R-:W-:Y:S01]  /*26fc0*/  @P0 IADD3 R88, P3, R88, UR4, RZ ;  /* 0x0000000458580c10 */ /* 0x000fe2000ff7e0ff */
[----:B------:R-:W-:-:S02]  /*26fd0*/  ULDC UR4, c[0x0][0xa88] ;  /* 0x0002a20000047ab9 */ /* 0x000fc40000000800 */
[----:B-1----:R-:W-:Y:S01]  /*26fe0*/  IMAD.U32 R7, RZ, RZ, UR4 ;  /* 0x00000004ff077e24 */ /* 0x002fe2000f8e00ff */
[----:B---3--:R-:W-:Y:S01]  /*26ff0*/  @P0 IADD3.X R89, R90, UR5, RZ, P3, !PT ;  /* 0x000000055a590c10 */ /* 0x008fe20009ffe4ff */
[----:B------:R1:W5:Y:S01]  /*27000*/  @P1 LDG.E R0, desc[UR54][R2.64] ;  /* 0x0000003602001981 */ /* 0x000362000c1e1900 */
[----:B0-----:R-:W-:Y:S01]  /*27010*/  ISETP.NE.AND P2, PT, R20, 0x1, PT ;  /* 0x000000011400780c */ /* 0x001fe20003f45270 */
[----:B------:R-:W-:Y:S02]  /*27020*/  VIADD R8, R103, 0xffffff80 ;  /* 0xffffff8067087836 */ /* 0x000fe40000000000 */
[----:B------:R1:W5:Y:S03]  /*27030*/  @P0 LDG.E R7, desc[UR54][R88.64] ;  /* 0x0000003658070981 */ /* 0x000366000c1e1900 */
[----:B------:R-:W-:-:S07]  /*27040*/  SHF.R.S32.HI R5, RZ, 0x1f, R8 ;  /* 0x0000001fff057819 */ /* 0x000fce0000011408 */
[----:B------:R-:W0:Y:S08]  /*27050*/  @P2 LDC R6, c[0x0][0xbec] ;  /* 0x0002fb00ff062b82 */ /* 0x000e300000000800 */
[----:B----4-:R-:W3:Y:S01]  /*27060*/  @P2 LDC R13, c[0x0][0xbf0] ;  /* 0x0002fc00ff0d2b82 */ /* 0x010ee20000000800 */
[----:B--2---:R-:W-:Y:S01]  /*27070*/  IMAD.IADD R15, R62, 0x1, R68 ;  /* 0x000000013e0f7824 */ /* 0x004fe200078e0244 */
[----:B01-3--:R-:W-:Y:S06]  /*27080*/  @P0 BRA `(.L_x_2855) ;  /* 0x0000000000100947 */ /* 0x00bfec0003800000 */
[----:B------:R-:W-:Y:S05]  /*27090*/  @!P1 BRA `(.L_x_2855) ;  /* 0x00000000000c9947 */ /* 0x000fea0003800000 */
[----:B------:R-:W2:Y:S04]  /*270a0*/  LDG.E R4, desc[UR54][R2.64] ;  /* 0x0000003602047981 */ /* 0x000ea8000c1e1900 */
[----:B-----5:R-:W2:Y:S02]  /*270b0*/  LDG.E R7, desc[UR54][R2.64+0x4] ;  /* 0x0000043602077981 */ /* 0x020ea4000c1e1900 */
[----:B--2---:R-:W-:-:S07]  /*270c0*/  IADD3 R7, -R4, R7, RZ ;  /* 0x0000000704077210 */ /* 0x004fce0007ffe1ff */
.L_x_2855:
[----:B------:R-:W2:Y:S01]  /*270d0*/  LDL.LU R70, [R1+0x5c] ;  /* 0x00005c0001467983 */ /* 0x000ea20000300800 */
[----:B------:R-:W-:Y:S01]  /*270e0*/  ULDC.64 UR4, c[0x0][0xb90] ;  /* 0x0002e40000047ab9 */ /* 0x000fe20000000a00 */
[--C-:B-----5:R-:W-:Y:S01]  /*270f0*/  SHF.R.S32.HI R3, RZ, 0x1f, R0.reuse ;  /* 0x0000001fff037819 */ /* 0x120fe20000011400 */
[----:B------:R-:W-:Y:S01]  /*27100*/  IMAD.MOV.U32 R2, RZ, RZ, R0 ;  /* 0x000000ffff027224 */ /* 0x000fe200078e0000 */
[----:B------:R-:W-:Y:S01]  /*27110*/  LEA.HI R10, R5, R8, RZ, 0x7 ;  /* 0x00000008050a7211 */ /* 0x000fe200078f38ff */
[----:B------:R-:W-:Y:S01]  /*27120*/  @P2 IMAD.HI.U32 R6, R15, R6, RZ ;  /* 0x000000060f062227 */ /* 0x000fe200078e00ff */
[----:B------:R-:W-:Y:S01]  /*27130*/  LEA.HI R63, R5, R8, RZ, 0x3 ;  /* 0x00000008053f7211 */ /* 0x000fe200078f18ff */
[----:B------:R-:W0:Y:S01]  /*27140*/  @P2 LDC R67, c[0x0][0xbec] ;  /* 0x0002fb00ff432b82 */ /* 0x000e220000000800 */
[----:B------:R-:W-:Y:S01]  /*27150*/  LOP3.LUT R25, R10, 0xffffff80, RZ, 0xc0, !PT ;  /* 0xffffff800a197812 */ /* 0x000fe200078ec0ff */
[----:B------:R-:W-:Y:S01]  /*27160*/  IMAD.MOV.U32 R9, RZ, RZ, R15 ;  /* 0x000000ffff097224 */ /* 0x000fe200078e000f */
[----:B------:R-:W-:Y:S01]  /*27170*/  @P2 SHF.R.U32.HI R9, RZ, R13, R6 ;  /* 0x0000000dff092219 */ /* 0x000fe20000011606 */
[----:B------:R-:W-:Y:S01]  /*27180*/  IMAD R69, R7, R20, RZ ;  /* 0x0000001407457224 */ /* 0x000fe200078e02ff */
[----:B------:R-:W-:Y:S01]  /*27190*/  SEL R64, R98, RZ, !P1 ;  /* 0x000000ff62407207 */ /* 0x000fe20004800000 */
[----:B------:R-:W-:Y:S01]  /*271a0*/  IMAD.IADD R25, R8, 0x1, -R25 ;  /* 0x0000000108197824 */ /* 0x000fe200078e0a19 */
[----:B------:R-:W-:Y:S01]  /*271b0*/  SEL R62, R94, RZ, !P1 ;  /* 0x000000ff5e3e7207 */ /* 0x000fe20004800000 */
[----:B------:R-:W1:Y:S01]  /*271c0*/  @P2 LDC R71, c[0x0][0xbf0] ;  /* 0x0002fc00ff472b82 */ /* 0x000e620000000800 */
[----:B------:R-:W-:-:S02]  /*271d0*/  LOP3.LUT R27, R63, 0xfffffff8, RZ, 0xc0, !PT ;  /* 0xfffffff83f1b7812 */ /* 0x000fc400078ec0ff */
[----:B------:R-:W-:Y:S02]  /*271e0*/  SHF.R.S32.HI R63, RZ, 0x3, R63 ;  /* 0x00000003ff3f7819 */ /* 0x000fe4000001143f */
[----:B------:R-:W-:Y:S02]  /*271f0*/  IADD3 R66, R8, -R27, RZ ;  /* 0x8000001b08427210 */ /* 0x000fe40007ffe0ff */
[----:B------:R-:W-:Y:S02]  /*27200*/  SHF.R.S32.HI R8, RZ, 0x1f, R25 ;  /* 0x0000001fff087819 */ /* 0x000fe40000011419 */
[----:B------:R-:W-:Y:S02]  /*27210*/  LOP3.LUT P0, RZ, R25, 0x3, RZ, 0xc0, !PT ;  /* 0x0000000319ff7812 */ /* 0x000fe4000780c0ff */
[CC--:B------:R-:W-:Y:S02]  /*27220*/  LEA.HI R12, R8.reuse, R25.reuse, RZ, 0x2 ;  /* 0x00000019080c7211 */ /* 0x0c0fe400078f10ff */
[----:B------:R-:W-:-:S02]  /*27230*/  LEA.HI R25, R8, R25, RZ, 0x5 ;  /* 0x0000001908197211 */ /* 0x000fc400078f28ff */
[--C-:B------:R-:W-:Y:S02]  /*27240*/  SHF.R.S32.HI R14, RZ, 0x2, R12.reuse ;  /* 0x00000002ff0e7819 */ /* 0x100fe4000001140c */
[----:B------:R-:W-:Y:S02]  /*27250*/  SHF.R.S32.HI R27, RZ, 0x1f, R12 ;  /* 0x0000001fff1b7819 */ /* 0x000fe4000001140c */
[----:B------:R-:W-:Y:S02]  /*27260*/  SHF.R.S32.HI R25, RZ, 0x5, R25 ;  /* 0x00000005ff197819 */ /* 0x000fe40000011419 */
[----:B------:R-:W-:-:S04]  /*27270*/  LEA.HI R27, R27, R14, RZ, 0x3 ;  /* 0x0000000e1b1b7211 */ /* 0x000fc800078f18ff */
[----:B------:R-:W-:-:S05]  /*27280*/  LOP3.LUT R27, R27, 0xfffffff8, RZ, 0xc0, !PT ;  /* 0xfffffff81b1b7812 */ /* 0x000fca00078ec0ff */
[----:B------:R-:W-:Y:S01]  /*27290*/  IMAD.IADD R14, R14, 0x1, -R27 ;  /* 0x000000010e0e7824 */ /* 0x000fe200078e0a1b */
[----:B------:R-:W-:Y:S01]  /*272a0*/  BSSY B1, `(.L_x_2856) ;  /* 0x00000ba000017945 */ /* 0x000fe20003800000 */
[----:B--2---:R-:W-:-:S05]  /*272b0*/  SHF.R.S32.HI R65, RZ, 0x1f, R70 ;  /* 0x0000001fff417819 */ /* 0x004fca0000011446 */
[----:B------:R-:W-:-:S04]  /*272c0*/  IMAD R4, R65, UR4, RZ ;  /* 0x0000000441047c24 */ /* 0x000fc8000f8e02ff */
[C---:B------:R-:W-:Y:S02]  /*272d0*/  IMAD R11, R70.reuse, UR5, R4 ;  /* 0x00000005460b7c24 */ /* 0x040fe4000f8e0204 */
[----:B------:R-:W-:Y:S01]  /*272e0*/  IMAD.WIDE.U32 R4, R70, UR4, R2 ;  /* 0x0000000446047c25 */ /* 0x000fe2000f8e0002 */
[----:B------:R-:W-:-:S03]  /*272f0*/  ULDC.64 UR4, c[0x0][0xb98] ;  /* 0x0002e60000047ab9 */ /* 0x000fc60000000a00 */
[----:B------:R-:W-:Y:S02]  /*27300*/  IMAD.IADD R5, R5, 0x1, R11 ;  /* 0x0000000105057824 */ /* 0x000fe400078e020b */
[----:B------:R-:W-:Y:S02]  /*27310*/  IMAD.MOV R11, RZ, RZ, -R9 ;  /* 0x000000ffff0b7224 */ /* 0x000fe400078e0a09 */
[----:B------:R-:W-:Y:S02]  /*27320*/  IMAD R13, R64, UR4, RZ ;  /* 0x00000004400d7c24 */ /* 0x000fe4000f8e02ff */
[----:B------:R-:W-:-:S04]  /*27330*/  IMAD.WIDE.U32 R4, R62, UR4, R4 ;  /* 0x000000043e047c25 */ /* 0x000fc8000f8e0004 */
[----:B------:R-:W-:Y:S01]  /*27340*/  IMAD R11, R20, R11, R15 ;  /* 0x0000000b140b7224 */ /* 0x000fe200078e020f */
[----:B------:R-:W-:Y:S01]  /*27350*/  SHF.R.S32.HI R15, RZ, 0x1f, R9 ;  /* 0x0000001fff0f7819 */ /* 0x000fe20000011409 */
[----:B------:R-:W-:Y:S01]  /*27360*/  IMAD R6, R62, UR5, R13 ;  /* 0x000000053e067c24 */ /* 0x000fe2000f8e020d */
[----:B------:R-:W-:Y:S01]  /*27370*/  IADD3 R4, P1, R9, R4, RZ ;  /* 0x0000000409047210 */ /* 0x000fe20007f3e0ff */
[----:B------:R-:W-:Y:S01]  /*27380*/  IMAD.SHL.U32 R2, R66, 0x8, RZ ;  /* 0x0000000842027824 */ /* 0x000fe200078e00ff */
[----:B------:R-:W-:Y:S02]  /*27390*/  ULDC.64 UR4, c[0x0][0xb88] ;  /* 0x0002e20000047ab9 */ /* 0x000fe40000000a00 */
[----:B------:R-:W-:Y:S02]  /*273a0*/  IADD3.X R5, R15, R5, R6, P1, !PT ;  /* 0x000000050f057210 */ /* 0x000fe40000ffe406 */
[----:B------:R-:W-:Y:S02]  /*273b0*/  SHF.R.S32.HI R6, RZ, 0x1f, R11 ;  /* 0x0000001fff067819 */ /* 0x000fe4000001140b */
[----:B------:R-:W-:Y:S01]  /*273c0*/  LEA R13, R63, R2, 0x6 ;  /* 0x000000023f0d7211 */ /* 0x000fe200078e30ff */
[----:B------:R-:W-:Y:S01]  /*273d0*/  IMAD.WIDE.U32 R4, R11, UR4, R4 ;  /* 0x000000040b047c25 */ /* 0x000fe2000f8e0004 */
[----:B------:R-:W-:-:S03]  /*273e0*/  SHF.R.S32.HI R15, RZ, 0x7, R10 ;  /* 0x00000007ff0f7819 */ /* 0x000fc6000001140a */
[----:B------:R-:W-:Y:S01]  /*273f0*/  IMAD R6, R6, UR4, RZ ;  /* 0x0000000406067c24 */ /* 0x000fe2000f8e02ff */
[----:B------:R-:W-:Y:S01]  /*27400*/  LEA.HI R10, R10, R15, RZ, 0x1 ;  /* 0x0000000f0a0a7211 */ /* 0x000fe200078f08ff */
[----:B------:R-:W-:-:S04]  /*27410*/  IMAD.WIDE R60, R13, 0x2, R60 ;  /* 0x000000020d3c7825 */ /* 0x000fc800078e023c */
[----:B------:R-:W-:Y:S01]  /*27420*/  IMAD R13, R11, UR5, R6 ;  /* 0x000000050b0d7c24 */ /* 0x000fe2000f8e0206 */
[----:B------:R-:W-:Y:S01]  /*27430*/  LOP3.LUT R6, R10, 0x3fffffe, RZ, 0xc0, !PT ;  /* 0x03fffffe0a067812 */ /* 0x000fe200078ec0ff */
[----:B------:R-:W-:Y:S01]  /*27440*/  ULDC.64 UR4, c[0x0][0xb50] ;  /* 0x0002d40000047ab9 */ /* 0x000fe20000000a00 */
[----:B------:R-:W-:Y:S01]  /*27450*/  IADD3 R29, P3, R60, 0x4000, RZ ;  /* 0x000040003c1d7810 */ /* 0x000fe20007f7e0ff */
[----:B------:R-:W-:Y:S01]  /*27460*/  IMAD.IADD R5, R5, 0x1, R13 ;  /* 0x0000000105057824 */ /* 0x000fe200078e020d */
[C---:B------:R-:W-:Y:S01]  /*27470*/  LEA R10, P1, R4.reuse, UR4, 0x2 ;  /* 0x00000004040a7c11 */ /* 0x040fe2000f8210ff */
[----:B------:R-:W-:Y:S01]  /*27480*/  IMAD.IADD R6, R15, 0x1, -R6 ;  /* 0x000000010f067824 */ /* 0x000fe200078e0a06 */
[----:B------:R-:W-:Y:S02]  /*27490*/  LEA R15, R25, R14, 0x4 ;  /* 0x0000000e190f7211 */ /* 0x000fe400078e20ff */
[----:B------:R-:W-:Y:S01]  /*274a0*/  LEA.HI.X R11, R4, UR5, R5, 0x2, P1 ;  /* 0x00000005040b7c11 */ /* 0x000fe200088f1405 */
[----:B------:R-:W-:Y:S01]  /*274b0*/  SHFL.IDX PT, R50, R10, RZ, 0x1c1f ;  /* 0x001c1fff0a327589 */ /* 0x000fe200000e0000 */
[----:B------:R-:W-:Y:S01]  /*274c0*/  IADD3 R25, P1, R60, 0x3000, RZ ;  /* 0x000030003c197810 */ /* 0x000fe20007f3e0ff */
[----:B------:R-:W-:Y:S01]  /*274d0*/  IMAD R4, R6, 0x40, R15 ;  /* 0x0000004006047824 */ /* 0x000fe200078e020f */
[C---:B------:R-:W-:Y:S01]  /*274e0*/  IADD3 R9, P5, R60.reuse, 0x1000, RZ ;  /* 0x000010003c097810 */ /* 0x040fe20007fbe0ff */
[----:B------:R-:W2:Y:S01]  /*274f0*/  SHFL.IDX PT, R51, R11, RZ, 0x1c1f ;  /* 0x001c1fff0b337589 */ /* 0x000ea200000e0000 */
[----:B------:R-:W-:Y:S01]  /*27500*/  LOP3.LUT R24, R25, 0x380, RZ, 0xc0, !PT ;  /* 0x0000038019187812 */ /* 0x000fe200078ec0ff */
[----:B------:R-:W-:Y:S01]  /*27510*/  ULDC.64 UR4, c[0x0][0xaa0] ;  /* 0x0002a80000047ab9 */ /* 0x000fe20000000a00 */
[----:B------:R-:W-:Y:S01]  /*27520*/  IADD3 R13, P4, R60, 0x2000, RZ ;  /* 0x000020003c0d7810 */ /* 0x000fe20007f9e0ff */
[----:B------:R-:W-:Y:S01]  /*27530*/  SHFL.IDX PT, R54, R10, 0x1, 0x1c1f ;  /* 0x003c1f000a367f89 */ /* 0x000fe200000e0000 */
[----:B------:R-:W-:-:S02]  /*27540*/  SHF.R.U64 R24, R24, 0x3, RZ ;  /* 0x0000000318187819 */ /* 0x000fc400000012ff */
[----:B------:R-:W-:Y:S01]  /*27550*/  LOP3.LUT R28, R29, 0x380, RZ, 0xc0, !PT ;  /* 0x000003801d1c7812 */ /* 0x000fe200078ec0ff */
[----:B------:R-:W3:Y:S01]  /*27560*/  SHFL.IDX PT, R55, R11, 0x1, 0x1c1f ;  /* 0x003c1f000b377f89 */ /* 0x000ee200000e0000 */
[----:B------:R-:W-:Y:S02]  /*27570*/  LOP3.LUT R8, R9, 0x380, RZ, 0xc0, !PT ;  /* 0x0000038009087812 */ /* 0x000fe400078ec0ff */
[----:B------:R-:W-:Y:S02]  /*27580*/  LOP3.LUT R12, R13, 0x380, RZ, 0xc0, !PT ;  /* 0x000003800d0c7812 */ /* 0x000fe400078ec0ff */
[----:B------:R-:W-:Y:S01]  /*27590*/  LOP3.LUT R24, R24, R25, RZ, 0x3c, !PT ;  /* 0x0000001918187212 */ /* 0x000fe200078e3cff */
[----:B------:R-:W-:Y:S01]  /*275a0*/  IMAD.X R25, RZ, RZ, R61, P1 ;  /* 0x000000ffff197224 */ /* 0x000fe200008e063d */
[----:B------:R-:W-:Y:S02]  /*275b0*/  SHF.R.U64 R28, R28, 0x3, RZ ;  /* 0x000000031c1c7819 */ /* 0x000fe400000012ff */
[----:B------:R-:W-:-:S02]  /*275c0*/  IADD3 R41, P1, R60, 0x7000, RZ ;  /* 0x000070003c297810 */ /* 0x000fc40007f3e0ff */
[----:B------:R-:W-:Y:S02]  /*275d0*/  SHF.R.U64 R8, R8, 0x3, RZ ;  /* 0x0000000308087819 */ /* 0x000fe400000012ff */
[----:B------:R-:W-:Y:S02]  /*275e0*/  SHF.R.U64 R12, R12, 0x3, RZ ;  /* 0x000000030c0c7819 */ /* 0x000fe400000012ff */
[----:B------:R-:W-:Y:S02]  /*275f0*/  LOP3.LUT R28, R28, R29, RZ, 0x3c, !PT ;  /* 0x0000001d1c1c7212 */ /* 0x000fe400078e3cff */
[----:B------:R-:W-:Y:S02]  /*27600*/  LOP3.LUT R40, R41, 0x380, RZ, 0xc0, !PT ;  /* 0x0000038029287812 */ /* 0x000fe400078ec0ff */
[----:B------:R-:W-:Y:S01]  /*27610*/  LOP3.LUT R8, R8, R9, RZ, 0x3c, !PT ;  /* 0x0000000908087212 */ /* 0x000fe200078e3cff */
[--C-:B------:R-:W-:Y:S01]  /*27620*/  IMAD.X R9, RZ, RZ, R61.reuse, P5 ;  /* 0x000000ffff097224 */ /* 0x100fe200028e063d */
[----:B------:R-:W-:Y:S01]  /*27630*/  LOP3.LUT R12, R12, R13, RZ, 0x3c, !PT ;  /* 0x0000000d0c0c7212 */ /* 0x000fe200078e3cff */
[----:B------:R-:W-:Y:S01]  /*27640*/  IMAD.X R13, RZ, RZ, R61, P4 ;  /* 0x000000ffff0d7224 */ /* 0x000fe200020e063d */
[----:B------:R-:W-:-:S02]  /*27650*/  IADD3.X R29, RZ, R61, RZ, P3, !PT ;  /* 0x0000003dff1d7210 */ /* 0x000fc40001ffe4ff */
[C---:B------:R-:W-:Y:S02]  /*27660*/  IADD3 R45, P3, R60.reuse, 0x8000, RZ ;  /* 0x000080003c2d7810 */ /* 0x040fe40007f7e0ff */
[C---:B------:R-:W-:Y:S02]  /*27670*/  IADD3 R33, P5, R60.reuse, 0x5000, RZ ;  /* 0x000050003c217810 */ /* 0x040fe40007fbe0ff */
[----:B------:R-:W-:Y:S02]  /*27680*/  IADD3 R37, P4, R60, 0x6000, RZ ;  /* 0x000060003c257810 */ /* 0x000fe40007f9e0ff */
[----:B------:R-:W-:Y:S02]  /*27690*/  SHF.R.U64 R40, R40, 0x3, RZ ;  /* 0x0000000328287819 */ /* 0x000fe400000012ff */
[----:B------:R-:W-:Y:S02]  /*276a0*/  LOP3.LUT R44, R45, 0x380, RZ, 0xc0, !PT ;  /* 0x000003802d2c7812 */ /* 0x000fe400078ec0ff */
[----:B------:R-:W-:-:S02]  /*276b0*/  IADD3 R4, R4, R68, RZ ;  /* 0x0000004404047210 */ /* 0x000fc40007ffe0ff */
[----:B------:R-:W-:Y:S02]  /*276c0*/  LOP3.LUT R32, R33, 0x380, RZ, 0xc0, !PT ;  /* 0x0000038021207812 */ /* 0x000fe400078ec0ff */
[----:B------:R-:W-:Y:S02]  /*276d0*/  LOP3.LUT R36, R37, 0x380, RZ, 0xc0, !PT ;  /* 0x0000038025247812 */ /* 0x000fe400078ec0ff */
[----:B------:R-:W-:Y:S01]  /*276e0*/  LOP3.LUT R40, R40, R41, RZ, 0x3c, !PT ;  /* 0x0000002928287212 */ /* 0x000fe200078e3cff */
[----:B------:R-:W-:Y:S01]  /*276f0*/  IMAD.X R41, RZ, RZ, R61, P1 ;  /* 0x000000ffff297224 */ /* 0x000fe200008e063d */
[----:B------:R-:W-:Y:S02]  /*27700*/  SHF.R.U64 R44, R44, 0x3, RZ ;  /* 0x000000032c2c7819 */ /* 0x000fe400000012ff */
[C---:B------:R-:W-:Y:S01]  /*27710*/  ISETP.GE.OR P1, PT, R4.reuse, R69, P0 ;  /* 0x000000450400720c */ /* 0x040fe20000726670 */
[----:B------:R-:W-:Y:S01]  /*27720*/  VIADD R4, R4, 0x8 ;  /* 0x0000000804047836 */ /* 0x000fe20000000000 */
        /* <DEDUP_REMOVED lines=8> */
[C---:B------:R-:W-:Y:S02]  /*277b0*/  IADD3 R5, P3, R60.reuse, 0xb000, RZ ;  /* 0x0000b0003c057810 */ /* 0x040fe40007f7e0ff */
[----:B------:R-:W-:Y:S01]  /*277c0*/  LOP3.LUT R6, R60, 0x380, RZ, 0xc0, !PT ;  /* 0x000003803c067812 */ /* 0x000fe200078ec0ff */
[----:B------:R-:W-:Y:S01]  /*277d0*/  IMAD R3, R3, UR4, RZ ;  /* 0x0000000403037c24 */ /* 0x000fe2000f8e02ff */
[----:B------:R-:W-:Y:S01]  /*277e0*/  ISETP.GE.OR P0, PT, R4, R69, P0 ;  /* 0x000000450400720c */ /* 0x000fe20000706670 */
[----:B--2---:R2:W-:Y:S01]  /*277f0*/  @!P1 ST.E desc[UR54][R50.64], R121 ;  /* 0x0000007932009985 */ /* 0x0045e2000c101936 */
[C---:B------:R-:W-:Y:S01]  /*27800*/  IADD3 R49, P5, R60.reuse, 0x9000, RZ ;  /* 0x000090003c317810 */ /* 0x040fe20007fbe0ff */
[----:B------:R-:W-:Y:S01]  /*27810*/  IMAD.X R57, RZ, RZ, R61, P3 ;  /* 0x000000ffff397224 */ /* 0x000fe200018e063d */
[----:B------:R-:W-:-:S02]  /*27820*/  IADD3 R53, P4, R60, 0xa000, RZ ;  /* 0x0000a0003c357810 */ /* 0x000fc40007f9e0ff */
[----:B------:R-:W-:Y:S02]  /*27830*/  LOP3.LUT R4, R5, 0x380, RZ, 0xc0, !PT ;  /* 0x0000038005047812 */ /* 0x000fe400078ec0ff */
[----:B------:R-:W-:Y:S02]  /*27840*/  LOP3.LUT R48, R49, 0x380, RZ, 0xc0, !PT ;  /* 0x0000038031307812 */ /* 0x000fe400078ec0ff */
[----:B------:R-:W-:Y:S02]  /*27850*/  LOP3.LUT R52, R53, 0x380, RZ, 0xc0, !PT ;  /* 0x0000038035347812 */ /* 0x000fe400078ec0ff */
[----:B------:R-:W-:Y:S01]  /*27860*/  SHF.R.U64 R7, R6, 0x3, RZ ;  /* 0x0000000306077819 */ /* 0x000fe200000012ff */
[----:B---3--:R3:W-:Y:S01]  /*27870*/  @!P0 ST.E desc[UR54][R54.64], R120 ;  /* 0x0000007836008985 */ /* 0x0087e2000c101936 */
[----:B------:R-:W-:Y:S02]  /*27880*/  SHF.R.U64 R4, R4, 0x3, RZ ;  /* 0x0000000304047819 */ /* 0x000fe400000012ff */
[----:B------:R-:W-:Y:S01]  /*27890*/  SHF.R.U64 R48, R48, 0x3, RZ ;  /* 0x0000000330307819 */ /* 0x000fe200000012ff */
[----:B------:R-:W-:Y:S01]  /*278a0*/  IMAD R3, R0, UR5, R3 ;  /* 0x0000000500037c24 */ /* 0x000fe2000f8e0203 */
[----:B------:R-:W-:Y:S01]  /*278b0*/  SHF.R.U64 R52, R52, 0x3, RZ ;  /* 0x0000000334347819 */ /* 0x000fe200000012ff */
[----:B------:R-:W5:Y:S01]  /*278c0*/  LD.E.128 R8, desc[UR54][R8.64] ;  /* 0x0000003608087980 */ /* 0x000f62000c101d00 */
[----:B------:R-:W-:-:S02]  /*278d0*/  LOP3.LUT R60, R7, R60, RZ, 0x3c, !PT ;  /* 0x0000003c073c7212 */ /* 0x000fc400078e3cff */
[----:B------:R-:W-:Y:S01]  /*278e0*/  LOP3.LUT R48, R48, R49, RZ, 0x3c, !PT ;  /* 0x0000003130307212 */ /* 0x000fe200078e3cff */
[----:B------:R-:W5:Y:S01]  /*278f0*/  LD.E.128 R12, desc[UR54][R12.64] ;  /* 0x000000360c0c7980 */ /* 0x000f62000c101d00 */
[----:B------:R-:W-:Y:S01]  /*27900*/  LOP3.LUT R52, R52, R53, RZ, 0x3c, !PT ;  /* 0x0000003534347212 */ /* 0x000fe200078e3cff */
[----:B------:R-:W-:Y:S01]  /*27910*/  IMAD.X R53, RZ, RZ, R61, P4 ;  /* 0x000000ffff357224 */ /* 0x000fe200020e063d */
[----:B------:R-:W-:Y:S01]  /*27920*/  LOP3.LUT R56, R4, R5, RZ, 0x3c, !PT ;  /* 0x0000000504387212 */ /* 0x000fe200078e3cff */
[----:B------:R-:W5:Y:S01]  /*27930*/  LD.E.128 R24, desc[UR54][R24.64] ;  /* 0x0000003618187980 */ /* 0x000f62000c101d00 */
[----:B------:R-:W-:-:S03]  /*27940*/  IADD3.X R49, RZ, R61, RZ, P5, !PT ;  /* 0x0000003dff317210 */ /* 0x000fc60002ffe4ff */
[----:B------:R4:W5:Y:S04]  /*27950*/  LD.E.128 R4, desc[UR54][R60.64] ;  /* 0x000000363c047980 */ /* 0x000968000c101d00 */
[----:B------:R-:W5:Y:S04]  /*27960*/  LD.E.128 R28, desc[UR54][R28.64] ;  /* 0x000000361c1c7980 */ /* 0x000f68000c101d00 */
[----:B------:R-:W5:Y:S01]  /*27970*/  LD.E.128 R32, desc[UR54][R32.64] ;  /* 0x0000003620207980 */ /* 0x000f62000c101d00 */
[----:B----4-:R-:W-:Y:S01]  /*27980*/  IMAD.WIDE.U32 R60, R0, UR4, RZ ;  /* 0x00000004003c7c25 */ /* 0x010fe2000f8e00ff */
[----:B------:R-:W-:Y:S01]  /*27990*/  LEA R0, R66, R63, 0x5 ;  /* 0x0000003f42007211 */ /* 0x000fe200078e28ff */
[----:B------:R-:W-:Y:S01]  /*279a0*/  ULDC.64 UR4, c[0x0][0xae8] ;  /* 0x0002ba0000047ab9 */ /* 0x000fe20000000a00 */
[----:B------:R-:W5:Y:S01]  /*279b0*/  LD.E.128 R36, desc[UR54][R36.64] ;  /* 0x0000003624247980 */ /* 0x000f62000c101d00 */
[----:B------:R-:W-:-:S02]  /*279c0*/  IMAD.IADD R61, R61, 0x1, R3 ;  /* 0x000000013d3d7824 */ /* 0x000fc400078e0203 */
[----:B------:R-:W-:Y:S01]  /*279d0*/  IMAD R65, R65, UR4, RZ ;  /* 0x0000000441417c24 */ /* 0x000fe2000f8e02ff */
[----:B------:R-:W5:Y:S01]  /*279e0*/  LD.E.128 R40, desc[UR54][R40.64] ;  /* 0x0000003628287980 */ /* 0x000f62000c101d00 */
[----:B------:R-:W-:Y:S02]  /*279f0*/  IMAD.IADD R66, R68, 0x1, R0 ;  /* 0x0000000144427824 */ /* 0x000fe400078e0200 */
[C---:B------:R-:W-:Y:S01]  /*27a00*/  IMAD R65, R70.reuse, UR5, R65 ;  /* 0x0000000546417c24 */ /* 0x040fe2000f8e0241 */
[----:B------:R-:W5:Y:S01]  /*27a10*/  LD.E.128 R44, desc[UR54][R44.64] ;  /* 0x000000362c2c7980 */ /* 0x000f62000c101d00 */
[----:B------:R-:W-:Y:S01]  /*27a20*/  IMAD.WIDE.U32 R60, R70, UR4, R60 ;  /* 0x00000004463c7c25 */ /* 0x000fe2000f8e003c */
[----:B------:R-:W-:Y:S02]  /*27a30*/  ULDC.64 UR4, c[0x0][0xaf0] ;  /* 0x0002bc0000047ab9 */ /* 0x000fe40000000a00 */
[----:B--2---:R-:W5:Y:S01]  /*27a40*/  LD.E.128 R48, desc[UR54][R48.64] ;  /* 0x0000003630307980 */ /* 0x004f62000c101d00 */
[----:B0-----:R-:W-:-:S03]  /*27a50*/  @P2 IMAD.HI.U32 R0, R66, R67, RZ ;  /* 0x0000004342002227 */ /* 0x001fc600078e00ff */
[----:B---3--:R-:W5:Y:S01]  /*27a60*/  LD.E.128 R52, desc[UR54][R52.64] ;  /* 0x0000003634347980 */ /* 0x008f62000c101d00 */
[----:B------:R-:W-:Y:S02]  /*27a70*/  IMAD.IADD R61, R61, 0x1, R65 ;  /* 0x000000013d3d7824 */ /* 0x000fe400078e0241 */
[----:B------:R-:W-:Y:S01]  /*27a80*/  IMAD.MOV.U32 R3, RZ, RZ, R66 ;  /* 0x000000ffff037224 */ /* 0x000fe200078e0042 */
[----:B-1----:R-:W-:Y:S01]  /*27a90*/  @P2 SHF.R.U32.HI R3, RZ, R71, R0 ;  /* 0x00000047ff032219 */ /* 0x002fe20000011600 */
[----:B------:R-:W-:Y:S01]  /*27aa0*/  IMAD R65, R64, UR4, RZ ;  /* 0x0000000440417c24 */ /* 0x000fe2000f8e02ff */
[----:B------:R-:W5:Y:S01]  /*27ab0*/  LD.E.128 R56, desc[UR54][R56.64] ;  /* 0x0000003638387980 */ /* 0x000f62000c101d00 */
[C---:B------:R-:W-:Y:S01]  /*27ac0*/  IMAD.WIDE.U32 R60, R62.reuse, UR4, R60 ;  /* 0x000000043e3c7c25 */ /* 0x040fe2000f8e003c */
[----:B------:R-:W-:Y:S02]  /*27ad0*/  SHF.R.S32.HI R0, RZ, 0x1f, R3 ;  /* 0x0000001fff007819 */ /* 0x000fe40000011403 */
[----:B------:R-:W-:Y:S01]  /*27ae0*/  IADD3 R67, -R3, RZ, RZ ;  /* 0x000000ff03437210 */ /* 0x000fe20007ffe1ff */
[----:B------:R-:W-:Y:S01]  /*27af0*/  IMAD R65, R62, UR5, R65 ;  /* 0x000000053e417c24 */ /* 0x000fe2000f8e0241 */
[----:B------:R-:W-:Y:S01]  /*27b00*/  ULDC.64 UR4, c[0x0][0xae0] ;  /* 0x0002b80000047ab9 */ /* 0x000fe20000000a00 */
[----:B------:R-:W-:Y:S01]  /*27b10*/  @!PT LDS RZ, [RZ] ;  /* 0x00000000fffff984 */ /* 0x000fe20000000800 */
[----:B------:R-:W-:Y:S01]  /*27b20*/  @!PT LDS RZ, [RZ] ;  /* 0x00000000fffff984 */ /* 0x000fe20000000800 */
[----:B------:R-:W-:Y:S01]  /*27b30*/  @!PT LDS RZ, [RZ] ;  /* 0x00000000fffff984 */ /* 0x000fe20000000800 */
[----:B------:R-:W-:Y:S01]  /*27b40*/  @!PT LDS RZ, [RZ] ;  /* 0x00000000fffff984 */ /* 0x000fe20000000800 */
[----:B------:R0:W-:Y:S06]  /*27b50*/  MEMBAR.ALL.CTA ;  /* 0x0000000000007992 */ /* 0x0001ec0000008000 */
[----:B0-----:R-:W0:Y:S01]  /*27b60*/  FENCE.VIEW.ASYNC.S ;  /* 0x00000000000073c6 */ /* 0x001e220000000000 */
[----:B------:R-:W-:-:S02]  /*27b70*/  IMAD R0, R0, UR4, RZ ;  /* 0x0000000400007c24 */ /* 0x000fc4000f8e02ff */
[----:B------:R-:W-:Y:S02]  /*27b80*/  IMAD.IADD R61, R61, 0x1, R65 ;  /* 0x000000013d3d7824 */ /* 0x000fe400078e0241 */
[----:B------:R-:W-:Y:S02]  /*27b90*/  IMAD R65, R20, R67, R66 ;  /* 0x0000004314417224 */ /* 0x000fe400078e0242 */
[C---:B------:R-:W-:Y:S02]  /*27ba0*/  IMAD R67, R3.reuse, UR5, R0 ;  /* 0x0000000503437c24 */ /* 0x040fe4000f8e0200 */
[----:B------:R-:W-:Y:S01]  /*27bb0*/  IMAD.WIDE.U32 R60, R3, UR4, R60 ;  /* 0x00000004033c7c25 */ /* 0x000fe2000f8e003c */
[----:B------:R-:W-:Y:S01]  /*27bc0*/  SHF.R.S32.HI R0, RZ, 0x1f, R65 ;  /* 0x0000001fff007819 */ /* 0x000fe20000011441 */
[----:B------:R-:W-:Y:S02]  /*27bd0*/  ULDC.64 UR4, c[0x0][0xad8] ;  /* 0x0002b60000047ab9 */ /* 0x000fe40000000a00 */
[----:B------:R-:W-:-:S02]  /*27be0*/  IMAD.IADD R61, R61, 0x1, R67 ;  /* 0x000000013d3d7824 */ /* 0x000fc400078e0243 */
[----:B------:R-:W-:Y:S02]  /*27bf0*/  IMAD R0, R0, UR4, RZ ;  /* 0x0000000400007c24 */ /* 0x000fe4000f8e02ff */
[----:B------:R-:W-:Y:S02]  /*27c00*/  IMAD.IADD R68, R63, 0x1, R68 ;  /* 0x000000013f447824 */ /* 0x000fe400078e0244 */
[C---:B------:R-:W-:Y:S02]  /*27c10*/  IMAD R63, R65.reuse, UR5, R0 ;  /* 0x00000005413f7c24 */ /* 0x040fe4000f8e0200 */
[----:B------:R-:W-:Y:S01]  /*27c20*/  IMAD.WIDE.U32 R60, R65, UR4, R60 ;  /* 0x00000004413c7c25 */ /* 0x000fe2000f8e003c */
[----:B------:R-:W-:Y:S01]  /*27c30*/  ULDC.64 UR4, c[0x0][0xa80] ;  /* 0x0002a00000047ab9 */ /* 0x000fe20000000a00 */
[----:B------:R-:W-:Y:S02]  /*27c40*/  IADD3 R3, R68, 0x20, RZ ;  /* 0x0000002044037810 */ /* 0x000fe40007ffe0ff */
[----:B------:R-:W-:Y:S01]  /*27c50*/  IMAD.IADD R61, R61, 0x1, R63 ;  /* 0x000000013d3d7824 */ /* 0x000fe200078e023f */
[----:B------:R-:W-:-:S02]  /*27c60*/  LEA R66, P2, R60, UR4, 0x1 ;  /* 0x000000043c427c11 */ /* 0x000fc4000f8408ff */
[-C--:B------:R-:W-:Y:S02]  /*27c70*/  ISETP.GE.AND P1, PT, R3, R69.reuse, PT ;  /* 0x000000450300720c */ /* 0x080fe40003f26270 */
[----:B------:R-:W-:Y:S02]  /*27c80*/  LEA.HI.X R3, R60, UR5, R61, 0x1, P2 ;  /* 0x000000053c037c11 */ /* 0x000fe400090f0c3d */
[----:B------:R-:W-:Y:S01]  /*27c90*/  ISETP.GE.AND P2, PT, R68, R69, PT ;  /* 0x000000454400720c */ /* 0x000fe20003f46270 */
[----:B------:R-:W-:Y:S02]  /*27ca0*/  VIADD R0, R18, 0x33420 ;  /* 0x0003342012007836 */ /* 0x000fe40000000000 */
[----:B------:R-:W-:-:S03]  /*27cb0*/  VIADD R20, R68, 0x40 ;  /* 0x0000004044147836 */ /* 0x000fc60000000000 */
[----:B------:R-:W-:Y:S01]  /*27cc0*/  PRMT R0, RZ, 0x654, R0 ;  /* 0x00000654ff007816 */ /* 0x000fe20000000000 */
[----:B------:R-:W-:Y:S01]  /*27cd0*/  VIADD R72, R2, 0x80 ;  /* 0x0000008002487836 */ /* 0x000fe20000000000 */
[----:B------:R-:W-:Y:S01]  /*27ce0*/  ISETP.GE.AND P0, PT, R20, R69, PT ;  /* 0x000000451400720c */ /* 0x000fe20003f06270 */
[----:B0-----:R0:W1:Y:S01]  /*27cf0*/  SHFL.IDX PT, R67, R66, RZ, 0x181f ;  /* 0x00181fff42437589 */ /* 0x00106200000e0000 */
[----:B------:R-:W-:Y:S01]  /*27d00*/  IADD3 R20, R2, 0x40, RZ ;  /* 0x0000004002147810 */ /* 0x000fe20007ffe0ff */
[----:B------:R0:W-:Y:S02]  /*27d10*/  SYNCS.ARRIVE.TRANS64.RED.A1T0 RZ, [R0+URZ], RZ ;  /* 0x000000ff00ff79a7 */ /* 0x0001e4000810043f */
[----:B------:R0:W2:Y:S01]  /*27d20*/  SHFL.IDX PT, R65, R3, RZ, 0x181f ;  /* 0x00181fff03417589 */ /* 0x0000a200000e0000 */
[----:B------:R-:W-:Y:S02]  /*27d30*/  SHF.R.S32.HI R73, RZ, 0x1f, R2 ;  /* 0x0000001fff497819 */ /* 0x000fe40000011402 */
[----:B------:R-:W-:-:S02]  /*27d40*/  SHF.R.S32.HI R70, RZ, 0x1f, R20 ;  /* 0x0000001fff467819 */ /* 0x000fc40000011414 */
        /* <DEDUP_REMOVED lines=15> */
.L_x_2857:
[----:B------:R-:W-:Y:S05]  /*27e40*/  BSYNC B1 ;  /* 0x0000000000017941 */ /* 0x000fea0003800000 */
.L_x_2856:
        /* <DEDUP_REMOVED lines=17> */
.L_x_2859:
[----:B------:R-:W-:Y:S05]  /*27f60*/  BSYNC B1 ;  /* 0x0000000000017941 */ /* 0x000fea0003800000 */
.L_x_2858:
        /* <DEDUP_REMOVED lines=17> */
.L_x_2861:
[----:B------:R-:W-:Y:S05]  /*28080*/  BSYNC B1 ;  /* 0x0000000000017941 */ /* 0x000fea0003800000 */
.L_x_2860:
[----:B------:R-:W-:Y:S01]  /*28090*/  VIADD R0, R68, 0x60 ;  /* 0x0000006044007836 */ /* 0x000fe20000000000 */
[----:B0--3--:R-:W3:Y:S04]  /*280a0*/  SHFL.IDX PT, R3, R3, 0x3, 0x181f ;  /* 0x00781f0003037f89 */ /* 0x009ee800000e0000 */
        /* <DEDUP_REMOVED lines=8> */
[-C--:B---3--:R-:W-:Y:S02]  /*28130*/  @!P2 LEA.HI.X R5, R2, R3.reuse, R73, 0x1, P0 ;  /* 0x000000030205a211 */ /* 0x088fe400000f0c49 */
        /* <DEDUP_REMOVED lines=9> */
.L_x_2853:
        /* <DEDUP_REMOVED lines=31> */
.L_x_2863:
[----:B------:R-:W2:Y:S04]  /*283c0*/  LDL R26, [R1+0x5c] ;  /* 0x00005c00011a7983 */ /* 0x000ea80000100800 */
[----:B------:R3:W5:Y:S01]  /*283d0*/  LDL R24, [R1+0x40] ;  /* 0x0000400001187983 */ /* 0x0007620000100800 */
[----:B-1----:R-:W-:Y:S01]  /*283e0*/  LEA.HI R20, R7, R14, RZ, 0x3 ;  /* 0x0000000e07147211 */ /* 0x002fe200078f18ff */
[----:B------:R-:W-:Y:S01]  /*283f0*/  BSSY B1, `(.L_x_2864) ;  /* 0x000002d000017945 */ /* 0x000fe20003800000 */
[----:B------:R-:W-:Y:S02]  /*28400*/  SEL R13, R11, RZ, !P0 ;  /* 0x000000ff0b0d7207 */ /* 0x000fe40004000000 */
[----:B------:R-:W-:Y:S02]  /*28410*/  SEL R12, R9, RZ, !P0 ;  /* 0x000000ff090c7207 */ /* 0x000fe40004000000 */
[----:B------:R-:W-:-:S02]  /*28420*/  LOP3.LUT R31, R20, 0xfffffff8, RZ, 0xc0, !PT ;  /* 0xfffffff8141f7812 */ /* 0x000fc400078ec0ff */
[----:B-----5:R-:W-:Y:S02]  /*28430*/  SHF.R.S32.HI R11, RZ, 0x1f, R0 ;  /* 0x0000001fff0b7819 */ /* 0x020fe40000011400 */
[----:B--2---:R-:W-:Y:S01]  /*28440*/  SHF.R.S32.HI R10, RZ, 0x1f, R26 ;  /* 0x0000001fff0a7819 */ /* 0x004fe2000001141a */
[----:B---3--:R-:W-:Y:S06]  /*28450*/  @P3 BRA `(.L_x_2865) ;  /* 0x0000000000983947 */ /* 0x008fec0003800000 */
        /* <DEDUP_REMOVED lines=21> */
[C---:B------:R-:W-:Y:S02]  /*285b0*/  IADD3 R7, -R5.reuse, RZ, RZ ;  /* 0x000000ff05077210 */ /* 0x040fe40007ffe1ff */
[----:B------:R-:W-:-:S03]  /*285c0*/  IADD3 R2, P0, R5, R2, RZ ;  /* 0x0000000205027210 */ /* 0x000fc60007f1e0ff */
        /* <DEDUP_REMOVED lines=15> */
.L_x_2865:
[----:B------:R-:W-:Y:S05]  /*286c0*/  BSYNC B1 ;  /* 0x0000000000017941 */ /* 0x000fea0003800000 */
.L_x_2864:
[----:B------:R-:W2:Y:S01]  /*286d0*/  @P2 LDC R9, c[0x0][0xbf0] ;  /* 0x0002fc00ff092b82 */ /* 0x000ea20000000800 */
[----:B------:R-:W-:Y:S01]  /*286e0*/  ULDC.64 UR4, c[0x0][0xaa0] ;  /* 0x0002a80000047ab9 */ /* 0x000fe20000000a00 */
[----:B------:R-:W-:Y:S01]  /*286f0*/  IMAD.IADD R31, R14, 0x1, -R31 ;  /* 0x000000010e1f7824 */ /* 0x000fe200078e0a1f */
[----:B------:R-:W-:Y:S01]  /*28700*/  SHF.R.S32.HI R20, RZ, 0x3, R20 ;  /* 0x00000003ff147819 */ /* 0x000fe20000011414 */
[----:B-1----:R-:W-:-:S03]  /*28710*/  IMAD R3, R11, UR4, RZ ;  /* 0x000000040b037c24 */ /* 0x002fc6000f8e02ff */
[C---:B------:R-:W-:Y:S01]  /*28720*/  LEA R4, R31.reuse, R20, 0x5 ;  /* 0x000000141f047211 */ /* 0x040fe200078e28ff */
[C---:B------:R-:W-:Y:S01]  /*28730*/  IMAD R5, R0.reuse, UR5, R3 ;  /* 0x0000000500057c24 */ /* 0x040fe2000f8e0203 */
[----:B------:R-:W-:Y:S01]  /*28740*/  SHF.L.U32 R31, R31, 0x3, RZ ;  /* 0x000000031f1f7819 */ /* 0x000fe200000006ff */
[----:B------:R-:W-:Y:S01]  /*28750*/  IMAD.WIDE.U32 R2, R0, UR4, RZ ;  /* 0x0000000400027c25 */ /* 0x000fe2000f8e00ff */
[----:B------:R-:W-:-:S03]  /*28760*/  ULDC.64 UR4, c[0x0][0xae8] ;  /* 0x0002ba0000047ab9 */ /* 0x000fc60000000a00 */
[----:B------:R-:W-:Y:S01]  /*28770*/  IMAD R0, R10, UR4, RZ ;  /* 0x000000040a007c24 */ /* 0x000fe2000f8e02ff */
[----:B------:R-:W-:Y:S01]  /*28780*/  SHF.R.S32.HI R10, RZ, 0x1f, R31 ;  /* 0x0000001fff0a7819 */ /* 0x000fe2000001141f */
[----:B------:R-:W-:Y:S02]  /*28790*/  IMAD.IADD R8, R24, 0x1, R4 ;  /* 0x0000000118087824 */ /* 0x000fe400078e0204 */
[----:B------:R-:W-:Y:S02]  /*287a0*/  IMAD.IADD R3, R3, 0x1, R5 ;  /* 0x0000000103037824 */ /* 0x000fe400078e0205 */
[----:B------:R-:W-:Y:S02]  /*287b0*/  IMAD R7, R26, UR5, R0 ;  /* 0x000000051a077c24 */ /* 0x000fe4000f8e0200 */
[----:B----4-:R-:W-:-:S04]  /*287c0*/  @P2 IMAD.HI.U32 R0, R8, R29, RZ ;  /* 0x0000001d08002227 */ /* 0x010fc800078e00ff */
[----:B------:R-:W-:Y:S01]  /*287d0*/  IMAD.WIDE.U32 R2, R26, UR4, R2 ;  /* 0x000000041a027c25 */ /* 0x000fe2000f8e0002 */
[----:B------:R-:W-:-:S03]  /*287e0*/  ULDC.64 UR4, c[0x0][0xaf0] ;  /* 0x0002bc0000047ab9 */ /* 0x000fc60000000a00 */
[----:B------:R-:W-:Y:S01]  /*287f0*/  IMAD.MOV.U32 R5, RZ, RZ, R8 ;  /* 0x000000ffff057224 */ /* 0x000fe200078e0008 */
[----:B--2---:R-:W-:Y:S01]  /*28800*/  @P2 SHF.R.U32.HI R5, RZ, R9, R0 ;  /* 0x00000009ff052219 */ /* 0x004fe20000011600 */
[----:B------:R-:W-:Y:S01]  /*28810*/  IMAD R4, R12, UR4, RZ ;  /* 0x000000040c047c24 */ /* 0x000fe2000f8e02ff */
[----:B------:R-:W-:Y:S02]  /*28820*/  IADD3 R3, R3, R7, RZ ;  /* 0x0000000703037210 */ /* 0x000fe40007ffe0ff */
[--C-:B------:R-:W-:Y:S01]  /*28830*/  SHF.R.S32.HI R0, RZ, 0x1f, R5.reuse ;  /* 0x0000001fff007819 */ /* 0x100fe20000011405 */
[----:B------:R-:W-:Y:S02]  /*28840*/  IMAD.MOV R7, RZ, RZ, -R5 ;  /* 0x000000ffff077224 */ /* 0x000fe400078e0a05 */
[C---:B------:R-:W-:Y:S02]  /*28850*/  IMAD R9, R13.reuse, UR5, R4 ;  /* 0x000000050d097c24 */ /* 0x040fe4000f8e0204 */
[----:B------:R-:W-:Y:S01]  /*28860*/  IMAD.WIDE.U32 R2, R13, UR4, R2 ;  /* 0x000000040d027c25 */ /* 0x000fe2000f8e0002 */
[----:B------:R-:W-:-:S03]  /*28870*/  ULDC.64 UR4, c[0x0][0xae0] ;  /* 0x0002b80000047ab9 */ /* 0x000fc60000000a00 */
[----:B------:R-:W-:Y:S02]  /*28880*/  IMAD R7, R27, R7, R8 ;  /* 0x000000071b077224 */ /* 0x000fe400078e0208 */
[----:B------:R-:W-:Y:S02]  /*28890*/  IMAD R4, R0, UR4, RZ ;  /* 0x0000000400047c24 */ /* 0x000fe4000f8e02ff */
[----:B------:R-:W-:Y:S01]  /*288a0*/  IMAD.IADD R3, R3, 0x1, R9 ;  /* 0x0000000103037824 */ /* 0x000fe200078e0209 */
[----:B------:R-:W-:Y:S01]  /*288b0*/  SHF.R.S32.HI R0, RZ, 0x1f, R7 ;  /* 0x0000001fff007819 */ /* 0x000fe20000011407 */
[C---:B------:R-:W-:Y:S02]  /*288c0*/  IMAD R9, R5.reuse, UR5, R4 ;  /* 0x0000000505097c24 */ /* 0x040fe4000f8e0204 */
[----:B------:R-:W-:Y:S01]  /*288d0*/  IMAD.WIDE.U32 R2, R5, UR4, R2 ;  /* 0x0000000405027c25 */ /* 0x000fe2000f8e0002 */
[----:B------:R-:W-:-:S03]  /*288e0*/  ULDC.64 UR4, c[0x0][0xad8] ;  /* 0x0002b60000047ab9 */ /* 0x000fc60000000a00 */
        /* <DEDUP_REMOVED lines=9> */
[----:B------:R-:W-:Y:S01]  /*28980*/  VIADD R9, R31, 0x80 ;  /* 0x000000801f097836 */ /* 0x000fe20000000000 */
[----:B------:R-:W-:Y:S02]  /*28990*/  LEA.HI.X R3, R4, UR5, R3, 0x1, P0 ;  /* 0x0000000504037c11 */ /* 0x000fe400080f0c03 */
[----:B------:R-:W-:Y:S02]  /*289a0*/  SHF.R.S32.HI R7, RZ, 0x1f, R5 ;  /* 0x0000001fff077819 */ /* 0x000fe40000011405 */
[----:B------:R-:W-:Y:S01]  /*289b0*/  SHF.R.S32.HI R8, RZ, 0x1f, R9 ;  /* 0x0000001fff087819 */ /* 0x000fe20000011409 */
[----:B------:R-:W-:Y:S06]  /*289c0*/  BRA.DIV UR4, `(.L_x_2866) ;  /* 0x000000b204447947 */ /* 0x000fec000b800000 */
[----:B------:R1:W2:Y:S04]  /*289d0*/  SHFL.IDX PT, R0, R3, RZ, 0x181f ;  /* 0x00181fff03007589 */ /* 0x0002a800000e0000 */
[----:B------:R1:W3:Y:S02]  /*289e0*/  SHFL.IDX PT, R14, R2, RZ, 0x181f ;  /* 0x00181fff020e7589 */ /* 0x0002e400000e0000 */
.L_x_3117:
[----:B------:R-:W-:Y:S01]  /*289f0*/  IMAD R27, R6, R27, RZ ;  /* 0x0000001b061b7224 */ /* 0x000fe200078e02ff */
[----:B------:R-:W-:Y:S01]  /*28a00*/  IADD3 R6, R20, R24, RZ ;  /* 0x0000001814067210 */ /* 0x000fe20007ffe0ff */
[----:B------:R-:W-:Y:S03]  /*28a10*/  BSSY B1, `(.L_x_2867) ;  /* 0x0000010000017945 */ /* 0x000fe60003800000 */
[----:B------:R-:W-:-:S13]  /*28a20*/  ISETP.GE.AND P0, PT, R6, R27, PT ;  /* 0x0000001b0600720c */ /* 0x000fda0003f06270 */
[----:B------:R-:W-:Y:S05]  /*28a30*/  @P0 BRA `(.L_x_2868) ;  /* 0x0000000000340947 */ /* 0x000fea0003800000 */
[----:B------:R-:W-:Y:S02]  /*28a40*/  ULDC UR4, c[0x0][0xac8] ;  /* 0x0002b20000047ab9 */ /* 0x000fe40000000800 */
[----:B------:R-:W-:Y:S02]  /*28a50*/  ISETP.GE.AND P3, PT, R31, UR4, PT ;  /* 0x000000041f007c0c */ /* 0x000fe4000bf66270 */
[----:B------:R-:W-:Y:S02]  /*28a60*/  ISETP.GE.AND P4, PT, R5, UR4, PT ;  /* 0x0000000405007c0c */ /* 0x000fe4000bf86270 */
[----:B------:R-:W-:-:S09]  /*28a70*/  ISETP.GE.AND P5, PT, R9, UR4, PT ;  /* 0x0000000409007c0c */ /* 0x000fd2000bfa6270 */
[-C--:B---3--:R-:W-:Y:S02]  /*28a80*/  @!P3 LEA R12, P0, R31, R14.reuse, 0x1 ;  /* 0x0000000e1f0cb211 */ /* 0x088fe400078008ff */
[-C--:B------:R-:W-:Y:S02]  /*28a90*/  @!P4 LEA R24, P1, R5, R14.reuse, 0x1 ;  /* 0x0000000e0518c211 */ /* 0x080fe400078208ff */
[----:B------:R-:W-:Y:S02]  /*28aa0*/  @!P5 LEA R14, P2, R9, R14, 0x1 ;  /* 0x0000000e090ed211 */ /* 0x000fe400078408ff */
[-C--:B--2---:R-:W-:Y:S02]  /*28ab0*/  @!P3 LEA.HI.X R13, R31, R0.reuse, R10, 0x1, P0 ;  /* 0x000000001f0db211 */ /* 0x084fe400000f0c0a */
[-C--:B------:R-:W-:Y:S02]  /*28ac0*/  @!P4 LEA.HI.X R25, R5, R0.reuse, R7, 0x1, P1 ;  /* 0x000000000519c211 */ /* 0x080fe400008f0c07 */
[----:B------:R-:W-:Y:S01]  /*28ad0*/  @!P5 LEA.HI.X R15, R9, R0, R8, 0x1, P2 ;  /* 0x00000000090fd211 */ /* 0x000fe200010f0c08 */
[----:B------:R4:W-:Y:S04]  /*28ae0*/  @!P3 ST.E.128 desc[UR54][R12.64], RZ ;  /* 0x000000ff0c00b985 */ /* 0x0009e8000c101d36 */
[----:B------:R4:W-:Y:S04]  /*28af0*/  @!P4 ST.E.128 desc[UR54][R24.64], RZ ;  /* 0x000000ff1800c985 */ /* 0x0009e8000c101d36 */
[----:B------:R4:W-:Y:S02]  /*28b00*/  @!P5 ST.E.128 desc[UR54][R14.64], RZ ;  /* 0x000000ff0e00d985 */ /* 0x0009e4000c101d36 */
.L_x_2868:
[----:B------:R-:W-:Y:S05]  /*28b10*/  BSYNC B1 ;  /* 0x0000000000017941 */ /* 0x000fea0003800000 */
.L_x_2867:
[----:B------:R-:W-:-:S03]  /*28b20*/  UMOV UR4, 0xffffffff ;  /* 0xffffffff00047882 */ /* 0x000fc60000000000 */
[----:B------:R-:W-:Y:S05]  /*28b30*/  BRA.DIV UR4, `(.L_x_2869) ;  /* 0x000000b2041c7947 */ /* 0x000fea000b800000 */
[----:B--2---:R2:W0:Y:S04]  /*28b40*/  SHFL.IDX PT, R0, R3, 0x1, 0x181f ;  /* 0x00381f0003007f89 */ /* 0x00442800000e0000 */
[----:B---34-:R2:W3:Y:S02]  /*28b50*/  SHFL.IDX PT, R14, R2, 0x1, 0x181f ;  /* 0x00381f00020e7f89 */ /* 0x0184e400000e0000 */
.L_x_3121:
        /* <DEDUP_REMOVED lines=17> */
.L_x_2871:
[----:B------:R-:W-:Y:S05]  /*28c70*/  BSYNC B1 ;  /* 0x0000000000017941 */ /* 0x000fea0003800000 */
.L_x_2870:
[----:B------:R-:W-:-:S03]  /*28c80*/  UMOV UR4, 0xffffffff ;  /* 0xffffffff00047882 */ /* 0x000fc60000000000 */
[----:B------:R-:W-:Y:S05]  /*28c90*/  BRA.DIV UR4, `(.L_x_2872) ;  /* 0x000000b2040c7947 */ /* 0x000fea000b800000 */
[----:B0-----:R0:W0:Y:S04]  /*28ca0*/  SHFL.IDX PT, R0, R3, 0x2, 0x181f ;  /* 0x00581f0003007f89 */ /* 0x00102800000e0000 */
[----:B---34-:R3:W4:Y:S02]  /*28cb0*/  SHFL.IDX PT, R14, R2, 0x2, 0x181f ;  /* 0x00581f00020e7f89 */ /* 0x01872400000e0000 */
.L_x_3125:
        /* <DEDUP_REMOVED lines=17> */
.L_x_2874:
[----:B------:R-:W-:Y:S05]  /*28dd0*/  BSYNC B1 ;  /* 0x0000000000017941 */ /* 0x000fea0003800000 */
.L_x_2873:
[----:B------:R-:W-:-:S03]  /*28de0*/  UMOV UR4, 0xffffffff ;  /* 0xffffffff00047882 */ /* 0x000fc60000000000 */
[----:B------:R-:W-:Y:S05]  /*28df0*/  BRA.DIV UR4, `(.L_x_2875) ;  /* 0x000000ae04fc7947 */ /* 0x000fea000b800000 */
[----:B0-----:R0:W0:Y:S04]  /*28e00*/  SHFL.IDX PT, R0, R3, 0x3, 0x181f ;  /* 0x00781f0003007f89 */ /* 0x00102800000e0000 */
[----:B----4-:R4:W0:Y:S02]  /*28e10*/  SHFL.IDX PT, R14, R2, 0x3, 0x181f ;  /* 0x00781f00020e7f89 */ /* 0x01082400000e0000 */
.L_x_3129:
[----:B-1234-:R-:W-:-:S05]  /*28e20*/  VIADD R2, R6, 0x60 ;  /* 0x0000006006027836 */ /* 0x01efca0000000000 */
        /* <DEDUP_REMOVED lines=15> */
.L_x_2862:
[----:B------:R-:W-:Y:S05]  /*28f20*/  BSYNC B0 ;  /* 0x0000000000007941 */ /* 0x000fea0003800000 */
.L_x_2852:
[----:B------:R-:W-:Y:S02]  /*28f30*/  ULDC UR4, c[0x0][0xc3c] ;  /* 0x00030f0000047ab9 */ /* 0x000fe40000000800 */
[----:B------:R-:W-:-:S13]  /*28f40*/  ISETP.GE.AND P0, PT, R23, UR4, PT ;  /* 0x0000000417007c0c */ /* 0x000fda000bf06270 */
[----:B------:R-:W-:Y:S05]  /*28f50*/  @!P0 BRA `(.L_x_2876) ;  /* 0xfffffd84000c8947 */ /* 0x000fea000383ffff */
[----:B------:R-:W-:Y:S05]  /*28f60*/  BRA `(.L_x_2664) ;  /* 0x00000084001c7947 */ /* 0x000fea0003800000 */
.L_x_2662:
[----:B------:R-:W-:-:S08]  /*28f70*/  NOP ;  /* 0x0000000000007918 */ /* 0x000fd00000000000 */
[----:B------:R-:W0:-:S00]  /*28f80*/  USETMAXREG.DEALLOC.CTAPOOL 0x28 ;  /* 0x00000028000079c8 */ /* 0x000e0000080e0500 */
[----:B0-----:R-:W2:Y:S01]  /*28f90*/  LDL.LU R3, [R1+0x44] ;  /* 0x0000440001037983 */ /* 0x001ea20000300800 */
[----:B------:R-:W-:-:S06]  /*28fa0*/  LOP3.LUT R0, R0, 0x3, RZ, 0xc0, !PT ;  /* 0x0000000300007812 */ /* 0x000fcc00078ec0ff */
[----:B------:R-:W0:Y:S02]  /*28fb0*/  SHFL.IDX PT, R0, R0, RZ, 0x1f ;  /* 0x00001fff00007589 */ /* 0x000e2400000e0000 */
[----:B0-----:R-:W-:-:S13]  /*28fc0*/  ISETP.NE.AND P0, PT, R0, RZ, PT ;  /* 0x000000ff0000720c */ /* 0x001fda0003f05270 */
[----:B------:R-:W-:Y:S01]  /*28fd0*/  @P0 BAR.SYNC.DEFER_BLOCKING 0x5, 0x180 ;  /* 0x0146000000000b1d */ /* 0x000fe20000010000 */
[----:B--2---:R-:W-:-:S04]  /*28fe0*/  LOP3.LUT R3, R3, 0xffffff7f, RZ, 0xc0, !PT ;  /* 0xffffff7f03037812 */ /* 0x004fc800078ec0ff */
[----:B------:R-:W-:-:S05]  /*28ff0*/  @P0 LOP3.LUT R3, R3, 0x80, RZ, 0xfc, !PT ;  /* 0x0000008003030812 */ /* 0x000fca00078efcff */
[----:B------:R0:W-:Y:S02]  /*29000*/  STL [R1+0x44], R3 ;  /* 0x0000440301007387 */ /* 0x0001e40000100800 */
[----:B0-----:R-:W-:-:S04]  /*29010*/  @P0 MOV R3, 0x400 ;  /* 0x0000040000030802 */ /* 0x001fc80000000f00 */
[----:B------:R-:W-:-:S05]  /*29020*/  @P0 LEA R2, R2, R3, 0x18 ;  /* 0x0000000302020211 */ /* 0x000fca00078ec0ff */
[----:B------:R0:W1:Y:S01]  /*29030*/  @P0 LDS.128 R16, [R2+0x334d0] ;  /* 0x0334d00002100984 */ /* 0x0000620000000c00 */
[----:B------:R-:W-:Y:S06]  /*29040*/  @P0 BAR.ARV 0x4, 0x180 ;  /* 0x0106000000000b1d */ /* 0x000fec0000002000 */
[----:B------:R-:W-:Y:S05]  /*29050*/  @P0 BRA `(.L_x_2877) ;  /* 0x0000000800900947 */ /* 0x000fea0003800000 */
[----:B------:R-:W2:Y:S01]  /*29060*/  S2R R4, SR_TID.X ;  /* 0x0000000000047919 */ /* 0x000ea20000002100 */
[----:B------:R-:W-:Y:S01]  /*29070*/  ULDC UR4, c[0x0][0xc3c] ;  /* 0x00030f0000047ab9 */ /* 0x000fe20000000800 */
[----:B------:R-:W-:Y:S01]  /*29080*/  MOV R0, RZ ;  /* 0x000000ff00007202 */ /* 0x000fe20000000f00 */
        /* <DEDUP_REMOVED lines=36> */
[----:B------:R-:W-:Y:S01]  /*292d0*/  MOV R4, R3 ;  /* 0x0000000300047202 */ /* 0x000fe20000000f00 */
[----:B------:R-:W-:Y:S01]  /*292e0*/  UMOV UR4, URZ ;  /* 0x0000003f00047c82 */ /* 0x000fe20008000000 */
[----:B------:R-:W-:Y:S01]  /*292f0*/  ULDC UR7, c[0x0][0xc3c] ;  /* 0x00030f0000077ab9 */ /* 0x000fe20000000800 */
[----:B------:R-:W-:-:S05]  /*29300*/  ULDC UR5, c[0x0][0xc38] ;  /* 0x00030e0000057ab9 */ /* 0x000fca0000000800 */
.L_x_2882:
        /* <DEDUP_REMOVED lines=12> */
.L_x_2881:
[----:B------:R-:W-:Y:S05]  /*293d0*/  BSYNC B0 ;  /* 0x0000000000007941 */ /* 0x000fea0003800000 */
.L_x_2880:
[----:B0----5:R-:W0:Y:S02]  /*293e0*/  SHFL.UP PT, R2, R0, 0x1, RZ ;  /* 0x0420000000027989 */ /* 0x021e2400000e00ff */
        /* <DEDUP_REMOVED lines=14> */
[----:B------:R-:W0:Y:S02]  /*294d0*/  SHFL.IDX PT, R3, R6, 0x1f, 0x1f ;  /* 0x03e01f0006037f89 */ /* 0x000e2400000e0000 */
[----:B0-----:R-:W-:-:S04]  /*294e0*/  IMAD R3, R3, UR5, RZ ;  /* 0x0000000503037c24 */ /* 0x001fc8000f8e02ff */
[----:B------:R-:W-:-:S05]  /*294f0*/  IMAD.IADD R4, R3, 0x1, R4 ;  /* 0x0000000103047824 */ /* 0x000fca00078e0204 */
[----:B------:R-:W-:-:S13]  /*29500*/  ISETP.GT.AND P6, PT, R4, UR6, PT ;  /* 0x0000000604007c0c */ /* 0x000fda000bfc4270 */
[----:B------:R-:W-:Y:S05]  /*29510*/  @!P6 BRA `(.L_x_2882) ;  /* 0xfffffffc007ce947 */ /* 0x000fea000383ffff */
.L_x_2878:
        /* <DEDUP_REMOVED lines=15> */
[----:B0-----:R-:W-:-:S06]  /*29610*/  IADD3 R10, R9, 0xffffffe, RZ ;  /* 0x0ffffffe090a7810 */ /* 0x001fcc0007ffe0ff */
[----:B------:R0:W1:Y:S01]  /*29620*/  F2I.FTZ.U32.TRUNC.NTZ R3, R10 ;  /* 0x0000000a00037305 */ /* 0x000062000021f000 */
[----:B------:R-:W-:Y:S05]  /*29630*/  @!P0 BRA `(.L_x_2883) ;  /* 0x0000000000088947 */ /* 0x000fea0003800000 */
[----:B------:R-:W-:-:S05]  /*29640*/  VIADD R9, R13, 0xffffffff ;  /* 0xffffffff0d097836 */ /* 0x000fca0000000000 */
[----:B------:R2:W3:Y:S02]  /*29650*/  SHFL.IDX PT, R16, R6, R9, 0x1f ;  /* 0x00001f0906107589 */ /* 0x0004e400000e0000 */
.L_x_2883:
[----:B-1----:R-:W-:Y:S02]  /*29660*/  IMAD.MOV R2, RZ, RZ, -R3 ;  /* 0x000000ffff027224 */ /* 0x002fe400078e0a03 */
[----:B---3--:R-:W-:Y:S02]  /*29670*/  IMAD R16, R16, UR5, R11 ;  /* 0x0000000510107c24 */ /* 0x008fe4000f8e020b */
[----:B------:R-:W-:Y:S01]  /*29680*/  IMAD.MOV.U32 R11, RZ, RZ, R2 ;  /* 0x000000ffff0b7224 */ /* 0x000fe200078e0002 */
[----:B------:R-:W-:Y:S02]  /*29690*/  IABS R2, R4 ;  /* 0x0000000400027213 */ /* 0x000fe40000000000 */
[----:B--2---:R-:W-:Y:S01]  /*296a0*/  IADD3 R9, -R16, UR6, RZ ;  /* 0x0000000610097c10 */ /* 0x004fe2000fffe1ff */
[----:B------:R-:W-:Y:S01]  /*296b0*/  IMAD R11, R11, R12, RZ ;  /* 0x0000000c0b0b7224 */ /* 0x000fe200078e02ff */
[----:B------:R-:W-:Y:S01]  /*296c0*/  IADD3 R8, RZ, -R2, RZ ;  /* 0x80000002ff087210 */ /* 0x000fe20007ffe0ff */
[----:B------:R-:W-:Y:S01]  /*296d0*/  IMAD.MOV.U32 R2, RZ, RZ, RZ ;  /* 0x000000ffff027224 */ /* 0x000fe200078e00ff */
[----:B------:R-:W-:-:S03]  /*296e0*/  IABS R6, R9 ;  /* 0x0000000900067213 */ /* 0x000fc60000000000 */
[----:B------:R-:W-:-:S04]  /*296f0*/  IMAD.HI.U32 R2, R3, R11, R2 ;  /* 0x0000000b03027227 */ /* 0x000fc800078e0002 */
[----:B------:R-:W-:Y:S02]  /*29700*/  IMAD.MOV.U32 R3, RZ, RZ, R6 ;  /* 0x000000ffff037224 */ /* 0x000fe400078e0006 */
[----:B------:R-:W-:Y:S02]  /*29710*/  IMAD.MOV.U32 R6, RZ, RZ, R8 ;  /* 0x000000ffff067224 */ /* 0x000fe400078e0008 */
[----:B------:R-:W-:-:S04]  /*29720*/  IMAD.HI.U32 R2, R2, R3, RZ ;  /* 0x0000000302027227 */ /* 0x000fc800078e00ff */
[----:B------:R-:W-:-:S05]  /*29730*/  IMAD R3, R2, R6, R3 ;  /* 0x0000000602037224 */ /* 0x000fca00078e0203 */
[----:B------:R-:W-:-:S13]  /*29740*/  ISETP.GT.U32.AND P1, PT, R12, R3, PT ;  /* 0x000000030c00720c */ /* 0x000fda0003f24070 */
[-C--:B------:R-:W-:Y:S01]  /*29750*/  @!P1 IADD3 R3, R3, -R12.reuse, RZ ;  /* 0x8000000c03039210 */ /* 0x080fe20007ffe0ff */
        /* <DEDUP_REMOVED lines=9> */
[----:B------:R-:W-:-:S03]  /*297f0*/  IMAD.MOV R2, RZ, RZ, -R2 ;  /* 0x000000ffff027224 */ /* 0x000fc600078e0a02 */
[----:B------:R-:W-:Y:S01]  /*29800*/  IADD3 R6, -R11, RZ, RZ ;  /* 0x000000ff0b067210 */ /* 0x000fe20007ffe1ff */
[----:B------:R-:W-:Y:S01]  /*29810*/  IMAD R4, R4, R2, R9 ;  /* 0x0000000204047224 */ /* 0x000fe200078e0209 */
[----:B------:R-:W-:Y:S02]  /*29820*/  MOV R2, RZ ;  /* 0x000000ff00027202 */ /* 0x000fe40000000f00 */
[----:B------:R-:W-:Y:S02]  /*29830*/  VIADDMNMX R13, R6, UR5, R7, PT ;  /* 0x00000005060d7c46 */ /* 0x000fe4000b800107 */
[----:B------:R-:W-:Y:S02]  /*29840*/  IABS R9, R4 ;  /* 0x0000000400097213 */ /* 0x000fe40000000000 */
[-C--:B------:R-:W-:Y:S01]  /*29850*/  IABS R8, R13.reuse ;  /* 0x0000000d00087213 */ /* 0x080fe20000000000 */
[----:B------:R-:W-:Y:S01]  /*29860*/  IMAD.MOV R18, RZ, RZ, -R13 ;  /* 0x000000ffff127224 */ /* 0x000fe200078e0a0d */
[----:B0-----:R-:W-:-:S02]  /*29870*/  IABS R10, R13 ;  /* 0x0000000d000a7213 */ /* 0x001fc40000000000 */
[----:B------:R-:W0:Y:S08]  /*29880*/  I2F.RP R6, R8 ;  /* 0x0000000800067306 */ /* 0x000e300000209400 */
[----:B0-----:R-:W0:Y:S02]  /*29890*/  MUFU.RCP R6, R6 ;  /* 0x0000000600067308 */ /* 0x001e240000001000 */
[----:B0-----:R-:W-:-:S06]  /*298a0*/  VIADD R3, R6, 0xffffffe ;  /* 0x0ffffffe06037836 */ /* 0x001fcc0000000000 */
[----:B------:R-:W0:Y:S02]  /*298b0*/  F2I.FTZ.U32.TRUNC.NTZ R3, R3 ;  /* 0x0000000300037305 */ /* 0x000e24000021f000 */
[----:B0-----:R-:W-:-:S04]  /*298c0*/  IMAD.MOV R7, RZ, RZ, -R3 ;  /* 0x000000ffff077224 */ /* 0x001fc800078e0a03 */
        /* <DEDUP_REMOVED lines=13> */
[----:B------:R-:W-:-:S06]  /*299a0*/  @P0 IADD3 R2, R2, 0x1, RZ ;  /* 0x0000000102020810 */ /* 0x000fcc0007ffe0ff */
[----:B------:R-:W-:Y:S01]  /*299b0*/  @!P2 IMAD.MOV R2, RZ, RZ, -R2 ;  /* 0x000000ffff02a224 */ /* 0x000fe200078e0a02 */
[----:B------:R-:W-:-:S04]  /*299c0*/  @!P1 LOP3.LUT R2, RZ, R13, RZ, 0x33, !PT ;  /* 0x0000000dff029212 */ /* 0x000fc800078e33ff */
[----:B------:R-:W-:Y:S01]  /*299d0*/  LOP3.LUT R17, RZ, R2, RZ, 0x33, !PT ;  /* 0x00000002ff117212 */ /* 0x000fe200078e33ff */
[----:B------:R-:W-:-:S03]  /*299e0*/  IMAD R18, R2, R18, R3 ;  /* 0x0000001202127224 */ /* 0x000fc600078e0203 */
[----:B------:R-:W-:Y:S01]  /*299f0*/  IADD3 R17, R0, R17, RZ ;  /* 0x0000001100117210 */ /* 0x000fe20007ffe0ff */
[----:B------:R-:W-:Y:S06]  /*29a00*/  BRA `(.L_x_2884) ;  /* 0x00000000000c7947 */ /* 0x000fec0003800000 */
.L_x_2879:
[----:B------:R-:W-:Y:S02]  /*29a10*/  IMAD.MOV.U32 R17, RZ, RZ, RZ ;  /* 0x000000ffff117224 */ /* 0x000fe400078e00ff */
[----:B------:R-:W-:Y:S02]  /*29a20*/  IMAD.U32 R16, RZ, RZ, UR6 ;  /* 0x00000006ff107e24 */ /* 0x000fe4000f8e00ff */
[----:B------:R-:W-:-:S07]  /*29a30*/  IMAD.MOV.U32 R18, RZ, RZ, RZ ;  /* 0x000000ffff127224 */ /* 0x000fce00078e00ff */
.L_x_2884:
[----:B------:R-:W-:-:S13]  /*29a40*/  ISETP.NE.AND P0, PT, R5, RZ, PT ;  /* 0x000000ff0500720c */ /* 0x000fda0003f05270 */
[----:B------:R-:W0:Y:S01]  /*29a50*/  @!P0 S2R R3, SR_CgaCtaId ;  /* 0x0000000000038919 */ /* 0x000e220000008800 */
[----:B------:R-:W-:-:S04]  /*29a60*/  @!P0 MOV R0, 0x400 ;  /* 0x0000040000008802 */ /* 0x000fc80000000f00 */
[----:B0-----:R-:W-:-:S05]  /*29a70*/  @!P0 LEA R0, R3, R0, 0x18 ;  /* 0x0000000003008211 */ /* 0x001fca00078ec0ff */
[----:B------:R2:W-:Y:S01]  /*29a80*/  @!P0 STS.128 [R0+0x334d0], R16 ;  /* 0x0334d01000008388 */ /* 0x0005e20000000c00 */
[----:B------:R-:W-:Y:S06]  /*29a90*/  BAR.ARV 0x5, 0x180 ;  /* 0x0146000000007b1d */ /* 0x000fec0000002000 */
.L_x_2877:
[----:B------:R3:W-:Y:S01]  /*29aa0*/  STL [R1+0x2c], RZ ;  /* 0x00002cff01007387 */ /* 0x0007e20000100800 */
[----:B------:R-:W-:Y:S01]  /*29ab0*/  ULDC UR4, c[0x0][0xc3c] ;  /* 0x00030f0000047ab9 */ /* 0x000fe20000000800 */
[----:B------:R-:W-:Y:S01]  /*29ac0*/  MOV R33, 0x1 ;  /* 0x0000000100217802 */ /* 0x000fe20000000f00 */
[----:B------:R-:W-:Y:S01]  /*29ad0*/  IMAD.MOV.U32 R29, RZ, RZ, RZ ;  /* 0x000000ffff1d7224 */ /* 0x000fe200078e00ff */
[----:B-1----:R-:W-:-:S13]  /*29ae0*/  ISETP.GE.AND P0, PT, R19, UR4, PT ;  /* 0x0000000413007c0c */ /* 0x002fda000bf06270 */
[----:B---3--:R-:W-:Y:S05]  /*29af0*/  @P0 BRA `(.L_x_2885) ;  /* 0x00000074003c0947 */ /* 0x008fea0003800000 */
[----:B------:R-:W0:Y:S01]  /*29b00*/  S2R R9, SR_TID.X ;  /* 0x0000000000097919 */ /* 0x000e220000002100 */
[----:B------:R-:W1:Y:S01]  /*29b10*/  S2UR UR4, SR_CgaCtaId ;  /* 0x00000000000479c3 */ /* 0x000e620000008800 */
[----:B------:R-:W-:Y:S01]  /*29b20*/  MOV R22, 0x400 ;  /* 0x0000040000167802 */ /* 0x000fe20000000f00 */
[----:B------:R-:W-:Y:S01]  /*29b30*/  BSSY B7, `(.L_x_2885) ;  /* 0x000074b000077945 */ /* 0x000fe20003800000 */
[----:B------:R-:W-:Y:S01]  /*29b40*/  IMAD.MOV.U32 R34, RZ, RZ, 0x1 ;  /* 0x00000001ff227424 */ /* 0x000fe200078e00ff */
[----:B------:R-:W-:Y:S01]  /*29b50*/  MOV R29, RZ ;  /* 0x000000ff001d7202 */ /* 0x000fe20000000f00 */
[----:B------:R-:W-:Y:S01]  /*29b60*/  IMAD.MOV.U32 R31, RZ, RZ, RZ ;  /* 0x000000ffff1f7224 */ /* 0x000fe200078e00ff */
[----:B------:R-:W-:Y:S01]  /*29b70*/  ULDC.64 UR40, c[0x0][0x198] ;  /* 0x0000660000287ab9 */ /* 0x000fe20000000a00 */
[----:B------:R-:W-:Y:S01]  /*29b80*/  IMAD.MOV.U32 R33, RZ, RZ, 0x1 ;  /* 0x00000001ff217424 */ /* 0x000fe200078e00ff */
[----:B------:R-:W-:Y:S02]  /*29b90*/  ULOP3.LUT UR39, UR36, 0x2, URZ, 0xfc, !UPT ;  /* 0x0000000224277892 */ /* 0x000fe4000f8efc3f */
[----:B------:R-:W-:Y:S01]  /*29ba0*/  ULOP3.LUT UR37, UR36, 0x1, URZ, 0xfc, !UPT ;  /* 0x0000000124257892 */ /* 0x000fe2000f8efc3f */
[----:B------:R-:W-:Y:S01]  /*29bb0*/  ULDC UR38, c[0x0][0xc] ;  /* 0x0000030000267ab9 */ /* 0x000fe20000000800 */
[C---:B0-----:R-:W-:Y:S01]  /*29bc0*/  IMAD.SHL.U32 R2, R9.reuse, 0x40, RZ ;  /* 0x0000004009027824 */ /* 0x041fe200078e00ff */
[----:B------:R-:W-:Y:S01]  /*29bd0*/  SHF.R.U32.HI R3, RZ, 0x1, R9 ;  /* 0x00000001ff037819 */ /* 0x000fe20000011609 */
[C---:B------:R-:W-:Y:S01]  /*29be0*/  IMAD.SHL.U32 R36, R9.reuse, 0x10, RZ ;  /* 0x0000001009247824 */ /* 0x040fe200078e00ff */
[----:B------:R-:W-:-:S02]  /*29bf0*/  LOP3.LUT R11, R9, 0x7f, RZ, 0xc0, !PT ;  /* 0x0000007f090b7812 */ /* 0x000fc400078ec0ff */
[----:B--2---:R-:W-:Y:S02]  /*29c00*/  LOP3.LUT R0, R2, 0x180, RZ, 0xc0, !PT ;  /* 0x0000018002007812 */ /* 0x004fe400078ec0ff */
[----:B------:R-:W-:Y:S01]  /*29c10*/  SHF.L.U32 R6, R9, 0x1, RZ ;  /* 0x0000000109067819 */ /* 0x000fe200000006ff */
[----:B------:R-:W-:Y:S01]  /*29c20*/  IMAD.SHL.U32 R4, R11, 0x10, RZ ;  /* 0x000000100b047824 */ /* 0x000fe200078e00ff */
[----:B------:R-:W-:Y:S01]  /*29c30*/  LOP3.LUT R3, R0, 0x30, R3, 0xf8, !PT ;  /* 0x0000003000037812 */ /* 0x000fe200078ef803 */
[C---:B------:R-:W-:Y:S01]  /*29c40*/  IMAD.SHL.U32 R0, R9.reuse, 0x20, RZ ;  /* 0x0000002009007824 */ /* 0x040fe200078e00ff */
[----:B------:R-:W-:Y:S02]  /*29c50*/  LOP3.LUT R5, R36, 0x1b0, RZ, 0xc0, !PT ;  /* 0x000001b024057812 */ /* 0x000fe400078ec0ff */
[----:B------:R-:W-:Y:S01]  /*29c60*/  LOP3.LUT R7, R4, 0x600, RZ, 0xc0, !PT ;  /* 0x0000060004077812 */ /* 0x000fe200078ec0ff */
[----:B------:R-:W-:Y:S01]  /*29c70*/  IMAD.SHL.U32 R4, R9, 0x8, RZ ;  /* 0x0000000809047824 */ /* 0x000fe200078e00ff */
[----:B------:R-:W-:-:S02]  /*29c80*/  LOP3.LUT R6, R5, 0x30, R6, 0x78, !PT ;  /* 0x0000003005067812 */ /* 0x000fc400078e7806 */
[----:B------:R-:W-:Y:S02]  /*29c90*/  LOP3.LUT R5, R0, 0x80, RZ, 0xc0, !PT ;  /* 0x0000008000057812 */ /* 0x000fe400078ec0ff */
[----:B------:R-:W-:Y:S02]  /*29ca0*/  SHF.L.U32 R8, R9, 0x2, RZ ;  /* 0x0000000209087819 */ /* 0x000fe400000006ff */
[----:B------:R-:W-:Y:S02]  /*29cb0*/  LOP3.LUT R5, R5, 0x10, R9, 0xf8, !PT ;  /* 0x0000001005057812 */ /* 0x000fe400078ef809 */
[----:B------:R-:W-:Y:S02]  /*29cc0*/  LOP3.LUT R9, R7, 0x40, R36, 0xf8, !PT ;  /* 0x0000004007097812 */ /* 0x000fe400078ef824 */
[----:B------:R-:W-:Y:S02]  /*29cd0*/  LOP3.LUT R3, R3, 0x30, R4, 0x78, !PT ;  /* 0x0000003003037812 */ /* 0x000fe400078e7804 */
[----:B------:R-:W-:-:S02]  /*29ce0*/  LOP3.LUT R7, R7, 0x60, R0, 0xf8, !PT ;  /* 0x0000006007077812 */ /* 0x000fc400078ef800 */
[----:B------:R-:W-:Y:S02]  /*29cf0*/  LOP3.LUT R10, R9, R6, RZ, 0xfc, !PT ;  /* 0x00000006090a7212 */ /* 0x000fe400078efcff */
[----:B------:R-:W-:Y:S02]  /*29d00*/  LOP3.LUT R2, R3, 0x640, R2, 0xf8, !PT ;  /* 0x0000064003027812 */ /* 0x000fe400078ef802 */
[----:B------:R-:W-:Y:S01]  /*29d10*/  LOP3.LUT R5, R5, 0x10, R8, 0x78, !PT ;  /* 0x0000001005057812 */ /* 0x000fe200078e7808 */
[----:B------:R-:W-:Y:S01]  /*29d20*/  STL [R1+0xc], R10 ;  /* 0x00000c0a01007387 */ /* 0x000fe20000100800 */
[----:B------:R-:W-:Y:S02]  /*29d30*/  LOP3.LUT R4, R7, 0x100, R0, 0xf8, !PT ;  /* 0x0000010007047812 */ /* 0x000fe400078ef800 */
[----:B------:R-:W-:Y:S01]  /*29d40*/  SHF.R.U32.HI R3, RZ, 0x2, R11 ;  /* 0x00000002ff037819 */ /* 0x000fe2000001160b */
[----:B------:R0:W-:Y:S01]  /*29d50*/  STL [R1+0x14], R2 ;  /* 0x0000140201007387 */ /* 0x0001e20000100800 */
[----:B------:R-:W-:-:S02]  /*29d60*/  LOP3.LUT R36, R36, 0x30, RZ, 0xc0, !PT ;  /* 0x0000003024247812 */ /* 0x000fc400078ec0ff */
        /* <DEDUP_REMOVED lines=12> */
.L_x_3005:
[----:B012---:R-:W1:Y:S02]  /*29e30*/  LDC.64 R2, c[0x0][0xc88] ;  /* 0x00032200ff027b82 */ /* 0x007e640000000a00 */
[----:B-1----:R-:W-:-:S05]  /*29e40*/  IMAD.WIDE R2, R19, 0x4, R2 ;  /* 0x0000000413027825 */ /* 0x002fca00078e0202 */
[----:B------:R-:W0:Y:S01]  /*29e50*/  LDG.E R23, desc[UR54][R2.64] ;  /* 0x0000003602177981 */ /* 0x000e22000c1e1900 */
[----:B------:R-:W-:Y:S05]  /*29e60*/  YIELD ;  /* 0x0000000000007946 */ /* 0x000fea0003800000 */
[----:B------:R-:W-:Y:S01]  /*29e70*/  ULDC.64 UR4, c[0x0][0xa28] ;  /* 0x00028a0000047ab9 */ /* 0x000fe20000000a00 */
[----:B------:R-:W-:Y:S01]  /*29e80*/  IMAD.MOV.U32 R8, RZ, RZ, RZ ;  /* 0x000000ffff087224 */ /* 0x000fe200078e00ff */
[----:B------:R-:W-:Y:S01]  /*29e90*/  ISETP.NE.U32.AND P0, PT, RZ, UR4, PT ;  /* 0x00000004ff007c0c */ /* 0x000fe2000bf05070 */
[----:B------:R-:W-:Y:S01]  /*29ea0*/  ULDC.64 UR6, c[0x0][0xa10] ;  /* 0x0002840000067ab9 */ /* 0x000fe20000000a00 */
[----:B------:R-:W-:Y:S01]  /*29eb0*/  IMAD.MOV.U32 R27, RZ, RZ, RZ ;  /* 0x000000ffff1b7224 */ /* 0x000fe200078e00ff */
[----:B------:R-:W-:Y:S01]  /*29ec0*/  ULDC.64 UR8, c[0x0][0xa18] ;  /* 0x0002860000087ab9 */ /* 0x000fe20000000a00 */
[----:B------:R-:W-:-:S02]  /*29ed0*/  ISETP.NE.AND.EX P0, PT, RZ, UR5, PT, P0 ;  /* 0x00000005ff007c0c */ /* 0x000fc4000bf05300 */
[----:B0--3--:R-:W-:-:S11]  /*29ee0*/  SHF.R.S32.HI R0, RZ, 0x1f, R23 ;  /* 0x0000001fff007819 */ /* 0x009fd60000011417 */
[C---:B------:R-:W-:Y:S02]  /*29ef0*/  @P0 LEA R2, P1, R23.reuse, UR4, 0x2 ;  /* 0x0000000417020c11 */ /* 0x040fe4000f8210ff */
[C---:B------:R-:W-:Y:S01]  /*29f00*/  SHF.L.U32 R24, R23.reuse, 0x2, RZ ;  /* 0x0000000217187819 */ /* 0x040fe200000006ff */
[----:B------:R0:W-:Y:S01]  /*29f10*/  STL [R1+0x28], R0 ;  /* 0x0000280001007387 */ /* 0x0001e20000100800 */
[----:B------:R-:W-:Y:S01]  /*29f20*/  @P0 LEA.HI.X R3, R23, UR5, R0, 0x2, P1 ;  /* 0x0000000517030c11 */ /* 0x000fe200088f1400 */
[----:B------:R-:W-:-:S04]  /*29f30*/  ULDC.64 UR4, c[0x0][0xa00] ;  /* 0x0002800000047ab9 */ /* 0x000fc80000000a00 */
[----:B------:R1:W2:Y:S01]  /*29f40*/  @P0 LDG.E R8, desc[UR54][R2.64] ;  /* 0x0000003602080981 */ /* 0x0002a2000c1e1900 */
[----:B------:R-:W-:Y:S02]  /*29f50*/  ISETP.NE.U32.AND P0, PT, RZ, UR4, PT ;  /* 0x00000004ff007c0c */ /* 0x000fe4000bf05070 */
[----:B------:R-:W-:Y:S02]  /*29f60*/  ISETP.NE.U32.AND P1, PT, RZ, UR6, PT ;  /* 0x00000006ff007c0c */ /* 0x000fe4000bf25070 */
[----:B------:R-:W-:Y:S02]  /*29f70*/  ISETP.NE.AND.EX P0, PT, RZ, UR5, PT, P0 ;  /* 0x00000005ff007c0c */ /* 0x000fe4000bf05300 */
[----:B------:R-:W-:Y:S02]  /*29f80*/  ISETP.NE.AND.EX P1, PT, RZ, UR7, PT, P1 ;  /* 0x00000007ff007c0c */ /* 0x000fe4000bf25310 */
[----:B------:R-:W-:Y:S01]  /*29f90*/  SHF.L.U64.HI R25, R23, 0x2, R0 ;  /* 0x0000000217197819 */ /* 0x000fe20000010200 */
[----:B0-----:R-:W-:Y:S01]  /*29fa0*/  IMAD.MOV.U32 R0, RZ, RZ, RZ ;  /* 0x000000ffff007224 */ /* 0x001fe200078e00ff */
[----:B-1----:R-:W-:-:S02]  /*29fb0*/  IADD3 R2, P3, R24, UR4, RZ ;  /* 0x0000000418027c10 */ /* 0x002fc4000ff7e0ff */
[----:B------:R-:W-:Y:S02]  /*29fc0*/  IADD3 R4, P4, R24, UR6, RZ ;  /* 0x0000000618047c10 */ /* 0x000fe4000ff9e0ff */
[C---:B------:R-:W-:Y:S02]  /*29fd0*/  IADD3.X R3, R25.reuse, UR5, RZ, P3, !PT ;  /* 0x0000000519037c10 */ /* 0x040fe40009ffe4ff */
[----:B------:R-:W-:Y:S02]  /*29fe0*/  IADD3.X R5, R25, UR7, RZ, P4, !PT ;  /* 0x0000000719057c10 */ /* 0x000fe4000a7fe4ff */
[----:B------:R-:W-:Y:S01]  /*29ff0*/  ISETP.NE.U32.AND P2, PT, RZ, UR8, PT ;  /* 0x00000008ff007c0c */ /* 0x000fe2000bf45070 */
[----:B------:R-:W5:Y:S01]  /*2a000*/  @P0 LDG.E R27, desc[UR54][R2.64] ;  /* 0x00000036021b0981 */ /* 0x000f62000c1e1900 */
[----:B------:R-:W-:Y:S02]  /*2a010*/  ULDC UR4, c[0x0][0x288] ;  /* 0x0000a20000047ab9 */ /* 0x000fe40000000800 */
[----:B------:R-:W-:Y:S01]  /*2a020*/  ISETP.NE.AND.EX P2, PT, RZ, UR9, PT, P2 ;  /* 0x00000009ff007c0c */ /* 0x000fe2000bf45320 */
[----:B------:R-:W5:Y:S01]  /*2a030*/  @P1 LDG.E R0, desc[UR54][R4.64] ;  /* 0x0000003604001981 */ /* 0x000f62000c1e1900 */
[----:B------:R-:W-:Y:S01]  /*2a040*/  IMAD.U32 R28, RZ, RZ, UR4 ;  /* 0x00000004ff1c7e24 */ /* 0x000fe2000f8e00ff */
[----:B------:R-:W-:-:S02]  /*2a050*/  ULDC.64 UR4, c[0x0][0x418] ;  /* 0x0001060000047ab9 */ /* 0x000fc40000000a00 */
[----:B------:R-:W-:-:S03]  /*2a060*/  UISETP.NE.U32.AND UP0, UPT, UR4, URZ, UPT ;  /* 0x0000003f0400728c */ /* 0x000fc6000bf05070 */
[----:B------:R-:W-:Y:S01]  /*2a070*/  ULDC UR4, c[0x0][0x424] ;  /* 0x0001090000047ab9 */ /* 0x000fe20000000800 */
[----:B------:R-:W-:-:S03]  /*2a080*/  UISETP.NE.AND.EX UP0, UPT, UR5, URZ, UPT, UP0 ;  /* 0x0000003f0500728c */ /* 0x000fc6000bf05300 */
[----:B------:R-:W-:Y:S01]  /*2a090*/  ULDC UR5, c[0x0][0x2f0] ;  /* 0x0000bc0000057ab9 */ /* 0x000fe20000000800 */
[----:B------:R-:W-:Y:S01]  /*2a0a0*/  @P2 IADD3 R6, P3, R24, UR8, RZ ;  /* 0x0000000818062c10 */ /* 0x000fe2000ff7e0ff */
[----:B------:R-:W-:-:S03]  /*2a0b0*/  USEL UR4, UR4, 0x1, UP0 ;  /* 0x0000000104047887 */ /* 0x000fc60008000000 */
[----:B------:R-:W-:Y:S01]  /*2a0c0*/  @P2 IADD3.X R7, R25, UR9, RZ, P3, !PT ;  /* 0x0000000919072c10 */ /* 0x000fe20009ffe4ff */
[----:B------:R-:W-:-:S03]  /*2a0d0*/  UIMAD UR4, UR4, UR5, URZ ;  /* 0x00000005040472a4 */ /* 0x000fc6000f8e023f */
[----:B------:R-:W-:Y:S01]  /*2a0e0*/  ULDC UR5, c[0x0][0x348] ;  /* 0x0000d20000057ab9 */ /* 0x000fe20000000800 */
[----:B------:R0:W5:Y:S02]  /*2a0f0*/  @P2 LDG.E R28, desc[UR54][R6.64] ;  /* 0x00000036061c2981 */ /* 0x000164000c1e1900 */
[----:B0-----:R-:W-:Y:S01]  /*2a100*/  MOV R6, UR5 ;  /* 0x0000000500067c02 */ /* 0x001fe20008000f00 */
[----:B------:R-:W-:Y:S01]  /*2a110*/  IMAD.U32 R7, RZ, RZ, UR4 ;  /* 0x00000004ff077e24 */ /* 0x000fe2000f8e00ff */
[----:B--2---:R0:W-:Y:S01]  /*2a120*/  STL [R1], R8 ;  /* 0x0000000801007387 */ /* 0x0041e20000100800 */
[----:B------:R-:W-:Y:S05]  /*2a130*/  @P2 BRA `(.L_x_2886) ;  /* 0x0000000000102947 */ /* 0x000fea0003800000 */
[----:B------:R-:W-:Y:S05]  /*2a140*/  @!P0 BRA `(.L_x_2886) ;  /* 0x00000000000c8947 */ /* 0x000fea0003800000 */
[----:B-----5:R-:W2:Y:S04]  /*2a150*/  LDG.E R28, desc[UR54][R2.64] ;  /* 0x00000036021c7981 */ /* 0x020ea8000c1e1900 */
[----:B------:R-:W2:Y:S02]  /*2a160*/  LDG.E R2, desc[UR54][R2.64+0x4] ;  /* 0x0000043602027981 */ /* 0x000ea4000c1e1900 */
[----:B--2---:R-:W-:-:S07]  /*2a170*/  IMAD.IADD R28, R2, 0x1, -R28 ;  /* 0x00000001021c7824 */ /* 0x004fce00078e0a1c */
.L_x_2886:
[----:B------:R-:W-:Y:S01]  /*2a180*/  ULDC.64 UR4, c[0x0][0xa20] ;  /* 0x0002880000047ab9 */ /* 0x000fe20000000a00 */
[----:B------:R-:W-:Y:S01]  /*2a190*/  IMAD.MOV.U32 R32, RZ, RZ, R23 ;  /* 0x000000ffff207224 */ /* 0x000fe200078e0017 */
[----:B------:R-:W-:-:S04]  /*2a1a0*/  ISETP.NE.U32.AND P0, PT, RZ, UR4, PT ;  /* 0x00000004ff007c0c */ /* 0x000fc8000bf05070 */
[----:B------:R-:W-:-:S13]  /*2a1b0*/  ISETP.NE.AND.EX P0, PT, RZ, UR5, PT, P0 ;  /* 0x00000005ff007c0c */ /* 0x000fda000bf05300 */
[----:B------:R-:W-:Y:S05]  /*2a1c0*/  @!P0 BRA `(.L_x_2887) ;  /* 0x0000000000108947 */ /* 0x000fea0003800000 */
[----:B------:R-:W-:-:S04]  /*2a1d0*/  IADD3 R2, P0, R24, UR4, RZ ;  /* 0x0000000418027c10 */ /* 0x000fc8000ff1e0ff */
[----:B------:R-:W-:-:S05]  /*2a1e0*/  IADD3.X R3, R25, UR5, RZ, P0, !PT ;  /* 0x0000000519037c10 */ /* 0x000fca00087fe4ff */
[----:B------:R1:W5:Y:S01]  /*2a1f0*/  LDG.E R7, desc[UR54][R2.64] ;  /* 0x0000003602077981 */ /* 0x000362000c1e1900 */
[----:B------:R-:W-:Y:S05]  /*2a200*/  BRA `(.L_x_2888) ;  /* 0x0000000000247947 */ /* 0x000fea0003800000 */
.L_x_2887:
[----:B------:R-:W-:Y:S02]  /*2a210*/  ULDC.64 UR4, c[0x0][0xa08] ;  /* 0x0002820000047ab9 */ /* 0x000fe40000000a00 */
[----:B------:R-:W-:-:S04]  /*2a220*/  ISETP.NE.U32.AND P0, PT, RZ, UR4, PT ;  /* 0x00000004ff007c0c */ /* 0x000fc8000bf05070 */
[----:B------:R-:W-:-:S13]  /*2a230*/  ISETP.NE.AND.EX P0, PT, RZ, UR5, PT, P0 ;  /* 0x00000005ff007c0c */ /* 0x000fda000bf05300 */
[----:B------:R-:W-:Y:S05]  /*2a240*/  @!P0 BRA `(.L_x_2888) ;  /* 0x0000000000148947 */ /* 0x000fea0003800000 */
[----:B------:R-:W1:Y:S02]  /*2a250*/  LDC.64 R2, c[0x0][0xa08] ;  /* 0x00028200ff027b82 */ /* 0x000e640000000a00 */
[----:B-1----:R-:W-:-:S05]  /*2a260*/  IMAD.WIDE R2, R32, 0x4, R2 ;  /* 0x0000000420027825 */ /* 0x002fca00078e0202 */
[----:B------:R-:W2:Y:S04]  /*2a270*/  LDG.E R7, desc[UR54][R2.64] ;  /* 0x0000003602077981 */ /* 0x000ea8000c1e1900 */
[----:B------:R-:W2:Y:S02]  /*2a280*/  LDG.E R2, desc[UR54][R2.64+0x4] ;  /* 0x0000043602027981 */ /* 0x000ea4000c1e1900 */
[----:B--2---:R-:W-:-:S07]  /*2a290*/  IADD3 R7, -R7, R2, RZ ;  /* 0x0000000207077210 */ /* 0x004fce0007ffe1ff */
.L_x_2888:
[----:B-1----:R-:W2:Y:S01]  /*2a2a0*/  @P1 LDG.E R2, desc[UR54][R4.64] ;  /* 0x0000003604021981 */ /* 0x002ea2000c1e1900 */
[----:B------:R-:W1:Y:S03]  /*2a2b0*/  LDC R3, c[0x0][0x448] ;  /* 0x00011200ff037b82 */ /* 0x000e660000000800 */
[----:B------:R3:W2:Y:S01]  /*2a2c0*/  @P1 LDG.E R5, desc[UR54][R4.64+0x4] ;  /* 0x0000043604051981 */ /* 0x0006a2000c1e1900 */
[----:B-----5:R-:W-:Y:S01]  /*2a2d0*/  IMAD.IADD R7, R7, 0x1, -R8 ;  /* 0x0000000107077824 */ /* 0x020fe200078e0a08 */
[----:B------:R-:W-:Y:S01]  /*2a2e0*/  BSSY B0, `(.L_x_2889) ;  /* 0x0000164000007945 */ /* 0x000fe20003800000 */
[----:B-1----:R-:W-:-:S13]  /*2a2f0*/  ISETP.NE.AND P0, PT, R3, 0x1, PT ;  /* 0x000000010300780c */ /* 0x002fda0003f05270 */
[----:B------:R-:W1:Y:S08]  /*2a300*/  @P0 LDC R3, c[0x0][0x44c] ;  /* 0x00011300ff030b82 */ /* 0x000e700000000800 */
[----:B---3--:R-:W3:Y:S01]  /*2a310*/  @P0 LDC R4, c[0x0][0x450] ;  /* 0x00011400ff040b82 */ /* 0x008ee20000000800 */
[----:B--2---:R-:W-:Y:S02]  /*2a320*/  @P1 IMAD.IADD R6, R5, 0x1, -R2 ;  /* 0x0000000105061824 */ /* 0x004fe400078e0a02 */
[----:B------:R-:W-:-:S02]  /*2a330*/  IMAD.SHL.U32 R2, R17, 0x80, RZ ;  /* 0x0000008011027824 */ /* 0x000fc400078e00ff */
[----:B------:R-:W-:Y:S02]  /*2a340*/  IMAD.IADD R26, R7, 0x1, R6 ;  /* 0x00000001071a7824 */ /* 0x000fe400078e0206 */
[----:B------:R-:W-:Y:S02]  /*2a350*/  VIADD R2, R2, 0x7f ;  /* 0x0000007f02027836 */ /* 0x000fe40000000000 */
[----:B------:R-:W-:Y:S02]  /*2a360*/  VIADD R30, R26, 0x9f ;  /* 0x0000009f1a1e7836 */ /* 0x000fe40000000000 */
[----:B-1----:R-:W-:Y:S01]  /*2a370*/  @P0 IMAD.HI.U32 R5, R2, R3, RZ ;  /* 0x0000000302050227 */ /* 0x002fe200078e00ff */
[----:B------:R-:W-:-:S03]  /*2a380*/  MOV R3, R2 ;  /* 0x0000000200037202 */ /* 0x000fc60000000f00 */
[----:B------:R-:W-:Y:S01]  /*2a390*/  IMAD.HI R30, R30, 0x66666667, RZ ;  /* 0x666666671e1e7827 */ /* 0x000fe200078e02ff */
[----:B---3--:R-:W-:-:S04]  /*2a3a0*/  @P0 SHF.R.U32.HI R3, RZ, R4, R5 ;  /* 0x00000004ff030219 */ /* 0x008fc80000011605 */
[----:B------:R-:W-:-:S04]  /*2a3b0*/  SHF.R.U32.HI R2, RZ, 0x1f, R30 ;  /* 0x0000001fff027819 */ /* 0x000fc8000001161e */
[----:B------:R-:W-:Y:S02]  /*2a3c0*/  LEA.HI.SX32 R30, R30, R2, 0x1a ;  /* 0x000000021e1e7211 */ /* 0x000fe400078fd2ff */
[----:B------:R-:W-:-:S04]  /*2a3d0*/  IADD3 R2, R26, 0xa0, -R28 ;  /* 0x000000a01a027810 */ /* 0x000fc80007ffe81c */
[----:B------:R-:W-:-:S05]  /*2a3e0*/  IADD3 R3, R2, R3, RZ ;  /* 0x0000000302037210 */ /* 0x000fca0007ffe0ff */
[----:B------:R-:W-:-:S05]  /*2a3f0*/  IMAD.HI R3, R3, 0x66666667, RZ ;  /* 0x6666666703037827 */ /* 0x000fca00078e02ff */
[----:B------:R-:W-:-:S04]  /*2a400*/  SHF.R.U32.HI R4, RZ, 0x1f, R3 ;  /* 0x0000001fff047819 */ /* 0x000fc80000011603 */
[----:B------:R-:W-:-:S04]  /*2a410*/  LEA.HI.SX32 R4, R3, R4, 0x1a ;  /* 0x0000000403047211 */ /* 0x000fc800078fd2ff */
[----:B------:R-:W-:-:S05]  /*2a420*/  VIMNMX R3, R30, R4, PT ;  /* 0x000000041e037248 */ /* 0x000fca0003fe0100 */
[--C-:B------:R-:W-:Y:S02]  /*2a430*/  IMAD R3, R3, 0xa0, -R7.reuse ;  /* 0x000000a003037824 */ /* 0x100fe400078e0a07 */
[----:B------:R-:W-:-:S03]  /*2a440*/  IMAD.MOV R7, RZ, RZ, -R7 ;  /* 0x000000ffff077224 */ /* 0x000fc600078e0a07 */
[----:B------:R-:W-:Y:S02]  /*2a450*/  VIMNMX R3, R3, R6, PT ;  /* 0x0000000603037248 */ /* 0x000fe40003fe0100 */
[----:B------:R-:W-:-:S04]  /*2a460*/  VIMNMX R7, RZ, R7, !PT ;  /* 0x00000007ff077248 */ /* 0x000fc80007fe0100 */
        /* <DEDUP_REMOVED lines=18> */
.L_x_3132:
[----:B--2---:R-:W-:Y:S02]  /*2a590*/  ISETP.NE.AND P0, PT, R14, RZ, PT ;  /* 0x000000ff0e00720c */ /* 0x004fe40003f05270 */
[----:B------:R-:W-:-:S11]  /*2a5a0*/  PLOP3.LUT P6, PT, PT, PT, PT, 0x8, 0x0 ;  /* 0x000000000000781c */ /* 0x000fd60003fce170 */
[----:B------:R-:W-:Y:S05]  /*2a5b0*/  @P0 BRA `(.L_x_2892) ;  /* 0x00000000000c0947 */ /* 0x000fea0003800000 */
[----:B------:R-:W-:-:S03]  /*2a5c0*/  UMOV UR4, 0xffffffff ;  /* 0xffffffff00047882 */ /* 0x000fc60000000000 */
[----:B------:R-:W-:Y:S05]  /*2a5d0*/  BRA.DIV UR4, `(.L_x_2893) ;  /* 0x0000009a04807947 */ /* 0x000fea000b800000 */
[----:B------:R-:W-:-:S13]  /*2a5e0*/  ELECT P6, URZ, PT ;  /* 0x00000000003f782f */ /* 0x000fda00038c0000 */
.L_x_2892:
[----:B-1----:R-:W2:Y:S01]  /*2a5f0*/  LDL R6, [R1+0x2c] ;  /* 0x00002c0001067983 */ /* 0x002ea20000100800 */
[----:B------:R-:W-:Y:S01]  /*2a600*/  BSSY B1, `(.L_x_2894) ;  /* 0x0000008000017945 */ /* 0x000fe20003800000 */
[----:B--2---:R-:W-:-:S04]  /*2a610*/  IADD3 R6, R6, 0x1, RZ ;  /* 0x0000000106067810 */ /* 0x004fc80007ffe0ff */
[----:B------:R-:W-:-:S04]  /*2a620*/  LEA.HI R7, R6, R6, RZ, 0x1 ;  /* 0x0000000606077211 */ /* 0x000fc800078f08ff */
[----:B------:R-:W-:-:S05]  /*2a630*/  LOP3.LUT R7, R7, 0xfffffffe, RZ, 0xc0, !PT ;  /* 0xfffffffe07077812 */ /* 0x000fca00078ec0ff */
[----:B------:R-:W-:-:S05]  /*2a640*/  IMAD.IADD R6, R6, 0x1, -R7 ;  /* 0x0000000106067824 */ /* 0x000fca00078e0a07 */
[----:B------:R-:W-:-:S04]  /*2a650*/  SHF.L.U32 R6, R6, 0x1f, RZ ;  /* 0x0000001f06067819 */ /* 0x000fc800000006ff */
[----:B------:R-:W1:Y:S02]  /*2a660*/  SYNCS.PHASECHK.TRANS64.TRYWAIT P0, [R22+URZ+0x33420], R6 ;  /* 0x03342006160075a7 */ /* 0x000e64000800017f */
[----:B-1----:R-:W-:Y:S05]  /*2a670*/  @!P0 BRA `(.L_x_2895) ;  /* 0x0000009800788947 */ /* 0x002fea0003800000 */
.L_x_3135:
[----:B------:R-:W-:Y:S05]  /*2a680*/  BSYNC B1 ;  /* 0x0000000000017941 */ /* 0x000fea0003800000 */
.L_x_2894:
[----:B------:R-:W-:Y:S04]  /*2a690*/  BSSY B1, `(.L_x_2896) ;  /* 0x000008b000017945 */ /* 0x000fe80003800000 */
[----:B------:R-:W-:Y:S05]  /*2a6a0*/  @!P6 BRA `(.L_x_2897) ;  /* 0x000000080024e947 */ /* 0x000fea0003800000 */
[----:B------:R-:W-:Y:S01]  /*2a6b0*/  IMAD R10, R31, 0x8, R22 ;  /* 0x000000081f0a7824 */ /* 0x000fe200078e0216 */
[----:B------:R-:W-:Y:S01]  /*2a6c0*/  SHF.L.U32 R9, R34, 0x1f, RZ ;  /* 0x0000001f22097819 */ /* 0x000fe200000006ff */
[----:B------:R-:W2:Y:S01]  /*2a6d0*/  S2R R7, SR_TID.X ;  /* 0x0000000000077919 */ /* 0x000ea20000002100 */
[----:B------:R-:W-:Y:S02]  /*2a6e0*/  BSSY B2, `(.L_x_2898) ;  /* 0x0000005000027945 */ /* 0x000fe40003800000 */
[----:B------:R-:W3:Y:S01]  /*2a6f0*/  SYNCS.PHASECHK.TRANS64.TRYWAIT P0, [R10+URZ+0x334a0], R9 ;  /* 0x0334a0090a0075a7 */ /* 0x000ee2000800017f */
[----:B--2---:R-:W-:-:S04]  /*2a700*/  LOP3.LUT R7, R7, 0x7f, RZ, 0xc0, !PT ;  /* 0x0000007f07077812 */ /* 0x004fc800078ec0ff */
[----:B------:R-:W-:Y:S01]  /*2a710*/  ISETP.NE.AND P1, PT, R7, RZ, PT ;  /* 0x000000ff0700720c */ /* 0x000fe20003f25270 */
[----:B---3--:R-:W-:-:S12]  /*2a720*/  @!P0 BRA `(.L_x_2899) ;  /* 0x0000009800608947 */ /* 0x008fd80003800000 */
.L_x_3136:
[----:B------:R-:W-:Y:S05]  /*2a730*/  BSYNC B2 ;  /* 0x0000000000027941 */ /* 0x000fea0003800000 */
.L_x_2898:
[----:B------:R-:W-:Y:S04]  /*2a740*/  BSSY B2, `(.L_x_2900) ;  /* 0x0000009000027945 */ /* 0x000fe80003800000 */
[----:B------:R-:W-:Y:S05]  /*2a750*/  @P1 BRA `(.L_x_2901) ;  /* 0x00000000001c1947 */ /* 0x000fea0003800000 */
[----:B-1----:R-:W1:Y:S02]  /*2a760*/  S2R R6, SR_TID.X ;  /* 0x0000000000067919 */ /* 0x002e640000002100 */
[----:B-1----:R-:W-:Y:S01]  /*2a770*/  LOP3.LUT R7, R6, 0x1f, RZ, 0xc0, !PT ;  /* 0x0000001f06077812 */ /* 0x002fe200078ec0ff */
[----:B------:R-:W-:-:S03]  /*2a780*/  IMAD.MOV.U32 R6, RZ, RZ, 0x7800 ;  /* 0x00007800ff067424 */ /* 0x000fc600078e00ff */
[----:B------:R-:W-:Y:S01]  /*2a790*/  ISETP.NE.AND P0, PT, R7, RZ, PT ;  /* 0x000000ff0700720c */ /* 0x000fe20003f05270 */
[----:B------:R3:W-:-:S12]  /*2a7a0*/  SYNCS.ARRIVE.TRANS64 RZ, [R10+URZ+0x33490], R6 ;  /* 0x033490060aff79a7 */ /* 0x0007d8000800003f */
[----:B---3--:R-:W-:Y:S05]  /*2a7b0*/  @!P0 BRA `(.L_x_2901) ;  /* 0x0000000000048947 */ /* 0x008fea0003800000 */
[----:B------:R-:W-:Y:S01]  /*2a7c0*/  BPT.TRAP 0x1 ;  /* 0x000000040000795c */ /* 0x000fe20000300000 */
.L_x_2901:
[----:B------:R-:W-:Y:S05]  /*2a7d0*/  BSYNC B2 ;  /* 0x0000000000027941 */ /* 0x000fea0003800000 */
.L_x_2900:
[----:B------:R-:W-:Y:S01]  /*2a7e0*/  MOV R20, RZ ;  /* 0x000000ff00147202 */ /* 0x000fe20000000f00 */
[----:B------:R-:W-:Y:S01]  /*2a7f0*/  IMAD R7, R4, 0xa0, R0 ;  /* 0x000000a004077824 */ /* 0x000fe200078e0200 */
[----:B------:R-:W-:Y:S01]  /*2a800*/  UIADD3 UR4, UP0, UR40, 0x570, URZ ;  /* 0x0000057028047890 */ /* 0x000fe2000ff1e03f */
[----:B0-----:R-:W-:Y:S01]  /*2a810*/  IMAD R8, R31, 0x7800, R22 ;  /* 0x000078001f087824 */ /* 0x001fe200078e0216 */
[----:B------:R-:W-:Y:S01]  /*2a820*/  R2UR UR10, R20 ;  /* 0x00000000140a72ca */ /* 0x000fe200000e0000 */
[----:B------:R-:W-:Y:S01]  /*2a830*/  VIADD R7, R7, 0xffffff60 ;  /* 0xffffff6007077836 */ /* 0x000fe20000000000 */
[----:B------:R-:W-:Y:S01]  /*2a840*/  PLOP3.LUT P0, PT, PT, PT, PT, 0x80, 0x0 ;  /* 0x000000000000781c */ /* 0x000fe20003f0f070 */
[----:B-1----:R-:W-:Y:S01]  /*2a850*/  VIADD R6, R10, 0x33490 ;  /* 0x000334900a067836 */ /* 0x002fe20000000000 */
[----:B------:R-:W-:Y:S01]  /*2a860*/  UIADD3.X UR5, URZ, UR41, URZ, UP0, !UPT ;  /* 0x000000293f057290 */ /* 0x000fe200087fe43f */
[----:B------:R-:W-:Y:S01]  /*2a870*/  VIADD R11, R8, 0x24200 ;  /* 0x00024200080b7836 */ /* 0x000fe20000000000 */
[----:B------:R-:W-:Y:S01]  /*2a880*/  UMOV UR6, 0x0 ;  /* 0x0000000000067882 */ /* 0x000fe20000000000 */
[----:B------:R-:W-:-:S09]  /*2a890*/  UMOV UR7, 0x12f00000 ;  /* 0x12f0000000077882 */ /* 0x000fd20000000000 */
.L_x_2902:
        /* <DEDUP_REMOVED lines=10> */
[----:B------:R-:W-:Y:S01]  /*2a940*/  MOV R15, 0x40 ;  /* 0x00000040000f7802 */ /* 0x000fe20000000f00 */
[----:B------:R-:W-:Y:S01]  /*2a950*/  VIADD R11, R8, 0x26a00 ;  /* 0x00026a00080b7836 */ /* 0x000fe20000000000 */
[----:B------:R-:W-:Y:S01]  /*2a960*/  PLOP3.LUT P0, PT, PT, PT, PT, 0x80, 0x0 ;  /* 0x000000000000781c */ /* 0x000fe20003f0f070 */
[----:B------:R-:W-:Y:S01]  /*2a970*/  UMOV UR6, 0x0 ;  /* 0x0000000000067882 */ /* 0x000fe20000000000 */
[----:B------:R-:W-:Y:S01]  /*2a980*/  R2UR UR10, R15 ;  /* 0x000000000f0a72ca */ /* 0x000fe200000e0000 */
[----:B------:R-:W-:-:S14]  /*2a990*/  UMOV UR7, 0x12f00000 ;  /* 0x12f0000000077882 */ /* 0x000fdc0000000000 */
.L_x_2903:
        /* <DEDUP_REMOVED lines=16> */
.L_x_2904:
        /* <DEDUP_REMOVED lines=13> */
.L_x_3137:
[----:B------:R-:W-:Y:S05]  /*2ab70*/  BSYNC B2 ;  /* 0x0000000000027941 */ /* 0x000fea0003800000 */
.L_x_2905:
[----:B------:R-:W-:Y:S01]  /*2ab80*/  BSSY B2, `(.L_x_2907) ;  /* 0x000000b000027945 */ /* 0x000fe20003800000 */
[----:B------:R-:W-:Y:S01]  /*2ab90*/  MOV R12, 0x0 ;  /* 0x00000000000c7802 */ /* 0x000fe20000000f00 */
[----:B------:R-:W-:Y:S02]  /*2aba0*/  IMAD.MOV.U32 R13, RZ, RZ, 0x12f00000 ;  /* 0x12f00000ff0d7424 */ /* 0x000fe400078e00ff */
        /* <DEDUP_REMOVED lines=8> */
.L_x_2908:
[----:B------:R-:W-:Y:S05]  /*2ac30*/  BSYNC B2 ;  /* 0x0000000000027941 */ /* 0x000fea0003800000 */
.L_x_2907:
[----:B------:R-:W-:Y:S01]  /*2ac40*/  R2UR UR10, R20 ;  /* 0x00000000140a72ca */ /* 0x000fe200000e0000 */
[----:B------:R-:W-:Y:S01]  /*2ac50*/  UIADD3 UR4, UP0, UR40, 0x670, URZ ;  /* 0x0000067028047890 */ /* 0x000fe2000ff1e03f */
[----:B------:R-:W-:Y:S01]  /*2ac60*/  R2UR UR6, R12 ;  /* 0x000000000c0672ca */ /* 0x000fe200000e0000 */
[----:B0-2---:R-:W-:Y:S01]  /*2ac70*/  VIADD R10, R10, 0x334b0 ;  /* 0x000334b00a0a7836 */ /* 0x005fe20000000000 */
[----:B------:R-:W-:Y:S01]  /*2ac80*/  R2UR UR7, R13 ;  /* 0x000000000d0772ca */ /* 0x000fe200000e0000 */
[----:B------:R-:W-:Y:S01]  /*2ac90*/  UIADD3.X UR5, URZ, UR41, URZ, UP0, !UPT ;  /* 0x000000293f057290 */ /* 0x000fe200087fe43f */
[----:B------:R-:W-:Y:S02]  /*2aca0*/  PLOP3.LUT P0, PT, PT, PT, PT, 0x80, 0x0 ;  /* 0x000000000000781c */ /* 0x000fe40003f0f070 */
[----:B------:R-:W-:-:S11]  /*2acb0*/  IADD3 R6, R8, 0xf200, RZ ;  /* 0x0000f20008067810 */ /* 0x000fd60007ffe0ff */
.L_x_2909:
        /* <DEDUP_REMOVED lines=15> */
.L_x_2910:
        /* <DEDUP_REMOVED lines=15> */
.L_x_2911:
        /* <DEDUP_REMOVED lines=10> */
.L_x_2897:
[----:B------:R-:W-:Y:S05]  /*2af40*/  BSYNC B1 ;  /* 0x0000000000017941 */ /* 0x000fea0003800000 */
.L_x_2896:
[----:B------:R-:W-:Y:S01]  /*2af50*/  IADD3 R10, R4, -0x2, RZ ;  /* 0xfffffffe040a7810 */ /* 0x000fe20007ffe0ff */
[----:B------:R-:W-:Y:S01]  /*2af60*/  VIADD R31, R31, 0x1 ;  /* 0x000000011f1f7836 */ /* 0x000fe20000000000 */
[----:B------:R-:W-:Y:S02]  /*2af70*/  PLOP3.LUT P0, PT, PT, PT, PT, 0x8, 0x0 ;  /* 0x000000000000781c */ /* 0x000fe40003f0e170 */
[----:B------:R-:W-:Y:S02]  /*2af80*/  ISETP.GE.AND P2, PT, R10, R5, PT ;  /* 0x000000050a00720c */ /* 0x000fe40003f46270 */
[----:B------:R-:W-:-:S04]  /*2af90*/  ISETP.NE.AND P1, PT, R31, 0x2, PT ;  /* 0x000000021f00780c */ /* 0x000fc80003f25270 */
[----:B------:R-:W-:Y:S02]  /*2afa0*/  SEL R4, RZ, 0x1, P1 ;  /* 0x00000001ff047807 */ /* 0x000fe40000800000 */
[----:B------:R-:W-:Y:S02]  /*2afb0*/  SEL R31, R31, RZ, P1 ;  /* 0x000000ff1f1f7207 */ /* 0x000fe40000800000 */
[----:B------:R-:W-:-:S03]  /*2afc0*/  LOP3.LUT R34, R34, R4, RZ, 0x3c, !PT ;  /* 0x0000000422227212 */ /* 0x000fc600078e3cff */
[----:B------:R-:W-:Y:S05]  /*2afd0*/  @!P2 BRA `(.L_x_2890) ;  /* 0x000000080050a947 */ /* 0x000fea0003800000 */
.L_x_2928:
[----:B------:R-:W-:Y:S05]  /*2afe0*/  YIELD ;  /* 0x0000000000007946 */ /* 0x000fea0003800000 */
[----:B------:R-:W-:Y:S04]  /*2aff0*/  BSSY B1, `(.L_x_2912) ;  /* 0x000008a000017945 */ /* 0x000fe80003800000 */
[----:B------:R-:W-:Y:S05]  /*2b000*/  @!P6 BRA `(.L_x_2913) ;  /* 0x000000080020e947 */ /* 0x000fea0003800000 */
[----:B------:R-:W-:Y:S01]  /*2b010*/  IMAD R9, R31, 0x8, R22 ;  /* 0x000000081f097824 */ /* 0x000fe200078e0216 */
[----:B0-----:R-:W-:Y:S01]  /*2b020*/  SHF.L.U32 R8, R34, 0x1f, RZ ;  /* 0x0000001f22087819 */ /* 0x001fe200000006ff */
[----:B------:R-:W0:Y:S01]  /*2b030*/  S2R R4, SR_TID.X ;  /* 0x0000000000047919 */ /* 0x000e220000002100 */
[----:B------:R-:W-:Y:S02]  /*2b040*/  BSSY B2, `(.L_x_2914) ;  /* 0x0000005000027945 */ /* 0x000fe40003800000 */
[----:B------:R-:W2:Y:S01]  /*2b050*/  SYNCS.PHASECHK.TRANS64.TRYWAIT P1, [R9+URZ+0x334a0], R8 ;  /* 0x0334a008090075a7 */ /* 0x000ea2000802017f */
[----:B0-----:R-:W-:-:S04]  /*2b060*/  LOP3.LUT R4, R4, 0x7f, RZ, 0xc0, !PT ;  /* 0x0000007f04047812 */ /* 0x001fc800078ec0ff */
[----:B------:R-:W-:Y:S01]  /*2b070*/  ISETP.NE.AND P2, PT, R4, RZ, PT ;  /* 0x000000ff0400720c */ /* 0x000fe20003f45270 */
[----:B--2---:R-:W-:-:S12]  /*2b080*/  @!P1 BRA `(.L_x_2915) ;  /* 0x0000009000309947 */ /* 0x004fd80003800000 */
.L_x_3138:
[----:B------:R-:W-:Y:S05]  /*2b090*/  BSYNC B2 ;  /* 0x0000000000027941 */ /* 0x000fea0003800000 */
.L_x_2914:
[----:B------:R-:W-:Y:S04]  /*2b0a0*/  BSSY B2, `(.L_x_2916) ;  /* 0x0000009000027945 */ /* 0x000fe80003800000 */
[----:B------:R-:W-:Y:S05]  /*2b0b0*/  @P2 BRA `(.L_x_2917) ;  /* 0x00000000001c2947 */ /* 0x000fea0003800000 */
[----:B------:R-:W1:Y:S02]  /*2b0c0*/  S2R R4, SR_TID.X ;  /* 0x0000000000047919 */ /* 0x000e640000002100 */
[----:B-1----:R-:W-:Y:S01]  /*2b0d0*/  LOP3.LUT R6, R4, 0x1f, RZ, 0xc0, !PT ;  /* 0x0000001f04067812 */ /* 0x002fe200078ec0ff */
[----:B------:R-:W-:-:S03]  /*2b0e0*/  IMAD.MOV.U32 R4, RZ, RZ, 0x7800 ;  /* 0x00007800ff047424 */ /* 0x000fc600078e00ff */
[----:B------:R-:W-:Y:S01]  /*2b0f0*/  ISETP.NE.AND P1, PT, R6, RZ, PT ;  /* 0x000000ff0600720c */ /* 0x000fe20003f25270 */
[----:B------:R2:W-:-:S12]  /*2b100*/  SYNCS.ARRIVE.TRANS64 RZ, [R9+URZ+0x33490], R4 ;  /* 0x0334900409ff79a7 */ /* 0x0005d8000800003f */
[----:B--2---:R-:W-:Y:S05]  /*2b110*/  @!P1 BRA `(.L_x_2917) ;  /* 0x0000000000049947 */ /* 0x004fea0003800000 */
[----:B------:R-:W-:Y:S01]  /*2b120*/  BPT.TRAP 0x1 ;  /* 0x000000040000795c */ /* 0x000fe20000300000 */
.L_x_2917:
[----:B------:R-:W-:Y:S05]  /*2b130*/  BSYNC B2 ;  /* 0x0000000000027941 */ /* 0x000fea0003800000 */
.L_x_2916:
[----:B------:R-:W-:Y:S01]  /*2b140*/  IMAD.MOV.U32 R14, RZ, RZ, RZ ;  /* 0x000000ffff0e7224 */ /* 0x000fe200078e00ff */
[----:B------:R-:W-:Y:S01]  /*2b150*/  UIADD3 UR4, UP0, UR40, 0x570, URZ ;  /* 0x0000057028047890 */ /* 0x000fe2000ff1e03f */
[----:B------:R-:W-:Y:S01]  /*2b160*/  IMAD R7, R31, 0x7800, R22 ;  /* 0x000078001f077824 */ /* 0x000fe200078e0216 */
[----:B------:R-:W-:Y:S01]  /*2b170*/  PLOP3.LUT P1, PT, PT, PT, PT, 0x80, 0x0 ;  /* 0x000000000000781c */ /* 0x000fe20003f2f070 */
[----:B-1----:R-:W-:Y:S01]  /*2b180*/  IMAD R6, R10, 0xa0, R0 ;  /* 0x000000a00a067824 */ /* 0x002fe200078e0200 */
[----:B------:R-:W-:Y:S01]  /*2b190*/  R2UR UR10, R14 ;  /* 0x000000000e0a72ca */ /* 0x000fe200000e0000 */
[----:B------:R-:W-:Y:S01]  /*2b1a0*/  VIADD R11, R7, 0x24200 ;  /* 0x00024200070b7836 */ /* 0x000fe20000000000 */
[----:B------:R-:W-:Y:S01]  /*2b1b0*/  IADD3 R4, R9, 0x33490, RZ ;  /* 0x0003349009047810 */ /* 0x000fe20007ffe0ff */
[----:B------:R-:W-:Y:S01]  /*2b1c0*/  UIADD3.X UR5, URZ, UR41, URZ, UP0, !UPT ;  /* 0x000000293f057290 */ /* 0x000fe200087fe43f */
[----:B------:R-:W-:Y:S01]  /*2b1d0*/  UMOV UR6, 0x0 ;  /* 0x0000000000067882 */ /* 0x000fe20000000000 */
[----:B------:R-:W-:-:S10]  /*2b1e0*/  UMOV UR7, 0x12f00000 ;  /* 0x12f0000000077882 */ /* 0x000fd40000000000 */
.L_x_2918:
        /* <DEDUP_REMOVED lines=16> */
.L_x_2919:
        /* <DEDUP_REMOVED lines=16> */
.L_x_2920:
        /* <DEDUP_REMOVED lines=13> */
.L_x_3139:
[----:B------:R-:W-:Y:S05]  /*2b4c0*/  BSYNC B2 ;  /* 0x0000000000027941 */ /* 0x000fea0003800000 */
.L_x_2921:
[----:B------:R-:W-:Y:S01]  /*2b4d0*/  BSSY B2, `(.L_x_2923) ;  /* 0x000000b000027945 */ /* 0x000fe20003800000 */
[----:B------:R-:W-:Y:S02]  /*2b4e0*/  IMAD.MOV.U32 R12, RZ, RZ, 0x0 ;  /* 0x00000000ff0c7424 */ /* 0x000fe400078e00ff */
[----:B------:R-:W-:Y:S01]  /*2b4f0*/  IMAD.MOV.U32 R13, RZ, RZ, 0x12f00000 ;  /* 0x12f00000ff0d7424 */ /* 0x000fe200078e00ff */
[----:B------:R-:W-:Y:S06]  /*2b500*/  @P2 BRA `(.L_x_2924) ;  /* 0x00000000001c2947 */ /* 0x000fec0003800000 */
[----:B------:R-:W2:Y:S02]  /*2b510*/  S2R R4, SR_TID.X ;  /* 0x0000000000047919 */ /* 0x000ea40000002100 */
[----:B--2---:R-:W-:Y:S02]  /*2b520*/  LOP3.LUT R11, R4, 0x1f, RZ, 0xc0, !PT ;  /* 0x0000001f040b7812 */ /* 0x004fe400078ec0ff */
[----:B------:R-:W-:Y:S02]  /*2b530*/  MOV R4, 0x7800 ;  /* 0x0000780000047802 */ /* 0x000fe40000000f00 */
[----:B------:R-:W-:Y:S02]  /*2b540*/  ISETP.NE.AND P1, PT, R11, RZ, PT ;  /* 0x000000ff0b00720c */ /* 0x000fe40003f25270 */
[----:B------:R2:W-:Y:S11]  /*2b550*/  SYNCS.ARRIVE.TRANS64 RZ, [R9+URZ+0x334b0], R4 ;  /* 0x0334b00409ff79a7 */ /* 0x0005f6000800003f */
[----:B--2---:R-:W-:Y:S05]  /*2b560*/  @!P1 BRA `(.L_x_2924) ;  /* 0x0000000000049947 */ /* 0x004fea0003800000 */
[----:B------:R-:W-:Y:S01]  /*2b570*/  BPT.TRAP 0x1 ;  /* 0x000000040000795c */ /* 0x000fe20000300000 */
.L_x_2924:
[----:B------:R-:W-:Y:S05]  /*2b580*/  BSYNC B2 ;  /* 0x0000000000027941 */ /* 0x000fea0003800000 */
.L_x_2923:
        /* <DEDUP_REMOVED lines=8> */
.L_x_2925:
        /* <DEDUP_REMOVED lines=15> */
.L_x_2926:
        /* <DEDUP_REMOVED lines=15> */
.L_x_2927:
        /* <DEDUP_REMOVED lines=10> */
.L_x_2913:
[----:B------:R-:W-:Y:S05]  /*2b890*/  BSYNC B1 ;  /* 0x0000000000017941 */ /* 0x000fea0003800000 */
.L_x_2912:
        /* <DEDUP_REMOVED lines=8> */
.L_x_2890:
[----:B------:R-:W-:Y:S05]  /*2b920*/  BSYNC B0 ;  /* 0x0000000000007941 */ /* 0x000fea0003800000 */
.L_x_2889:
[----:B------:R-:W2:Y:S01]  /*2b930*/  LDC R0, c[0x0][0x448] ;  /* 0x00011200ff007b82 */ /* 0x000ea20000000800 */
[----:B------:R-:W-:Y:S01]  /*2b940*/  LEA R3, R17, 0x7f, 0x7 ;  /* 0x0000007f11037811 */ /* 0x000fe200078e38ff */
[----:B------:R-:W-:Y:S06]  /*2b950*/  @!P0 WARPSYNC.ALL ;  /* 0x0000000000008948 */ /* 0x000fec0003800000 */
[----:B------:R-:W-:Y:S01]  /*2b960*/  @!P0 BAR.SYNC.DEFER_BLOCKING 0xc, 0x180 ;  /* 0x0306000000008b1d */ /* 0x000fe20000010000 */
[----:B--2---:R-:W-:-:S13]  /*2b970*/  ISETP.NE.AND P1, PT, R0, 0x1, PT ;  /* 0x000000010000780c */ /* 0x004fda0003f25270 */
[----:B------:R-:W2:Y:S08]  /*2b980*/  @P1 LDC R4, c[0x0][0x44c] ;  /* 0x00011300ff041b82 */ /* 0x000eb00000000800 */
[----:B------:R-:W3:Y:S01]  /*2b990*/  @P1 LDC R0, c[0x0][0x450] ;  /* 0x00011400ff001b82 */ /* 0x000ee20000000800 */
[----:B--2---:R-:W-:-:S05]  /*2b9a0*/  @P1 IMAD.HI.U32 R4, R3, R4, RZ ;  /* 0x0000000403041227 */ /* 0x004fca00078e00ff */
[----:B---3--:R-:W-:-:S05]  /*2b9b0*/  @P1 SHF.R.U32.HI R3, RZ, R0, R4 ;  /* 0x00000000ff031219 */ /* 0x008fca0000011604 */
[----:B------:R-:W-:-:S04]  /*2b9c0*/  IMAD.IADD R3, R2, 0x1, R3 ;  /* 0x0000000102037824 */ /* 0x000fc800078e0203 */
[----:B------:R-:W-:-:S05]  /*2b9d0*/  IMAD.HI R3, R3, 0x66666667, RZ ;  /* 0x6666666703037827 */ /* 0x000fca00078e02ff */
[----:B------:R-:W-:-:S04]  /*2b9e0*/  SHF.R.U32.HI R0, RZ, 0x1f, R3 ;  /* 0x0000001fff007819 */ /* 0x000fc80000011603 */
[----:B------:R-:W-:-:S04]  /*2b9f0*/  LEA.HI.SX32 R3, R3, R0, 0x1a ;  /* 0x0000000003037211 */ /* 0x000fc800078fd2ff */
[----:B------:R-:W-:-:S04]  /*2ba00*/  VIMNMX R30, R30, R3, PT ;  /* 0x000000031e1e7248 */ /* 0x000fc80003fe0100 */
[----:B------:R-:W-:-:S13]  /*2ba10*/  ISETP.GT.AND P0, PT, R30, RZ, PT ;  /* 0x000000ff1e00720c */ /* 0x000fda0003f04270 */
[----:B------:R-:W-:Y:S05]  /*2ba20*/  @P0 BRA `(.L_x_2929) ;  /* 0x0000000000440947 */ /* 0x000fea0003800000 */
[----:B-1----:R-:W1:Y:S02]  /*2ba30*/  S2R R6, SR_TID.X ;  /* 0x0000000000067919 */ /* 0x002e640000002100 */
[----:B-1----:R-:W-:-:S04]  /*2ba40*/  LOP3.LUT R6, R6, 0x7f, RZ, 0xc0, !PT ;  /* 0x0000007f06067812 */ /* 0x002fc800078ec0ff */
[----:B------:R-:W-:-:S13]  /*2ba50*/  ISETP.NE.AND P0, PT, R6, RZ, PT ;  /* 0x000000ff0600720c */ /* 0x000fda0003f05270 */
[----:B------:R-:W-:Y:S05]  /*2ba60*/  @P0 BRA `(.L_x_2930) ;  /* 0x0000004800480947 */ /* 0x000fea0003800000 */
[----:B------:R-:W1:Y:S01]  /*2ba70*/  S2R R5, SR_LANEID ;  /* 0x0000000000057919 */ /* 0x000e620000000000 */
[----:B------:R-:W-:Y:S01]  /*2ba80*/  VOTEU.ANY UR4, UPT, PT ;  /* 0x0000000000047886 */ /* 0x000fe200038e0100 */
[----:B------:R-:W2:Y:S01]  /*2ba90*/  LDC.64 R2, c[0x0][0xc60] ;  /* 0x00031800ff027b82 */ /* 0x000ea20000000a00 */
[----:B------:R-:W1:Y:S02]  /*2baa0*/  FLO.U32 R0, UR4 ;  /* 0x0000000400007d00 */ /* 0x000e6400080e0000 */
[----:B-1----:R-:W-:-:S06]  /*2bab0*/  ISETP.EQ.U32.AND P0, PT, R0, R5, PT ;  /* 0x000000050000720c */ /* 0x002fcc0003f02070 */
[----:B------:R-:W2:Y:S07]  /*2bac0*/  POPC R5, UR4 ;  /* 0x0000000400057d09 */ /* 0x000eae0008000000 */
[----:B--2---:R-:W2:Y:S01]  /*2bad0*/  @P0 ATOMG.E.ADD.STRONG.GPU PT, R3, desc[UR54][R2.64], R5 ;  /* 0x00000005020309a8 */ /* 0x004ea200081ee1f6 */
[----:B------:R-:W1:Y:S02]  /*2bae0*/  S2R R4, SR_LTMASK ;  /* 0x0000000000047919 */ /* 0x000e640000003900 */
[----:B-1----:R-:W-:-:S04]  /*2baf0*/  LOP3.LUT R4, R4, UR4, RZ, 0xc0, !PT ;  /* 0x0000000404047c12 */ /* 0x002fc8000f8ec0ff */
[----:B------:R-:W1:Y:S01]  /*2bb00*/  POPC R7, R4 ;  /* 0x0000000400077309 */ /* 0x000e620000000000 */
[----:B--2---:R-:W1:Y:S02]  /*2bb10*/  SHFL.IDX PT, R0, R3, R0, 0x1f ;  /* 0x00001f0003007589 */ /* 0x004e6400000e0000 */
[----:B-1----:R-:W-:Y:S01]  /*2bb20*/  IADD3 R16, R0, UR38, R7 ;  /* 0x0000002600107c10 */ /* 0x002fe2000fffe007 */
[----:B------:R-:W-:Y:S06]  /*2bb30*/  BRA `(.L_x_2930) ;  /* 0x0000004800147947 */ /* 0x000fec0003800000 */
.L_x_2929:
[----:B------:R-:W-:Y:S01]  /*2bb40*/  IADD3 R0, R22, 0x24200, RZ ;  /* 0x0002420016007810 */ /* 0x000fe20007ffe0ff */
[----:B------:R-:W-:Y:S03]  /*2bb50*/  BSSY B6, `(.L_x_2931) ;  /* 0x0000013000067945 */ /* 0x000fe60003800000 */
        /* <DEDUP_REMOVED lines=8> */
[----:B------:R-:W2:Y:S01]  /*2bbe0*/  LDC.64 R2, c[0x4][R2] ;  /* 0x0100000002027b82 */ /* 0x000ea20000000a00 */
[----:B------:R-:W-:Y:S01]  /*2bbf0*/  IMAD.U32 R5, RZ, RZ, UR7 ;  /* 0x00000007ff057e24 */ /* 0x000fe2000f8e00ff */
[----:B------:R-:W-:Y:S01]  /*2bc00*/  MOV R12, 0x1 ;  /* 0x00000001000c7802 */ /* 0x000fe20000000f00 */
[----:B-1----:R-:W-:Y:S02]  /*2bc10*/  IMAD.U32 R6, RZ, RZ, UR8 ;  /* 0x00000008ff067e24 */ /* 0x002fe4000f8e00ff */
[----:B------:R-:W-:-:S02]  /*2bc20*/  IMAD.U32 R10, RZ, RZ, UR4 ;  /* 0x00000004ff0a7e24 */ /* 0x000fc4000f8e00ff */
[----:B------:R-:W-:Y:S02]  /*2bc30*/  IMAD.U32 R11, RZ, RZ, UR5 ;  /* 0x00000005ff0b7e24 */ /* 0x000fe4000f8e00ff */
[----:B0-----:R-:W-:Y:S02]  /*2bc40*/  IMAD.MOV.U32 R8, RZ, RZ, 0x70 ;  /* 0x00000070ff087424 */ /* 0x001fe400078e00ff */
[----:B------:R-:W-:-:S07]  /*2bc50*/  IMAD.MOV.U32 R13, RZ, RZ, RZ ;  /* 0x000000ffff0d7224 */ /* 0x000fce00078e00ff */
[----:B------:R-:W-:-:S07]  /*2bc60*/  LEPC R20, `(.L_x_2932) ;  /* 0x000000001014794e */ /* 0x000fce0000000000 */
[----:B--2---:R-:W-:Y:S05]  /*2bc70*/  CALL.ABS.NOINC R2 ;  /* 0x0000000002007343 */ /* 0x004fea0003c00000 */
.L_x_2932:
[----:B------:R-:W-:Y:S05]  /*2bc80*/  BSYNC B6 ;  /* 0x0000000000067941 */ /* 0x000fea0003800000 */
.L_x_2931:
[----:B------:R-:W2:Y:S01]  /*2bc90*/  LDL.LU R35, [R1+0x44] ;  /* 0x0000440001237983 */ /* 0x000ea20000300800 */
[----:B------:R-:W-:Y:S01]  /*2bca0*/  VIADD R0, R22, 0xf200 ;  /* 0x0000f20016007836 */ /* 0x000fe20000000000 */
[----:B------:R-:W-:Y:S04]  /*2bcb0*/  BSSY B6, `(.L_x_2933) ;  /* 0x0000016000067945 */ /* 0x000fe80003800000 */
[----:B------:R-:W-:Y:S02]  /*2bcc0*/  LOP3.LUT P0, RZ, R0, 0x1bf, RZ, 0xc0, !PT ;  /* 0x000001bf00ff7812 */ /* 0x000fe4000780c0ff */
[----:B--2---:R-:W-:-:S11]  /*2bcd0*/  LOP3.LUT R35, R35, 0xfffffffe, RZ, 0xc0, !PT ;  /* 0xfffffffe23237812 */ /* 0x004fd600078ec0ff */
[----:B------:R-:W-:-:S05]  /*2bce0*/  @P0 LOP3.LUT R35, R35, 0x1, RZ, 0xfc, !PT ;  /* 0x0000000123230812 */ /* 0x000fca00078efcff */
[----:B------:R2:W-:Y:S01]  /*2bcf0*/  STL [R1+0x44], R35 ;  /* 0x0000442301007387 */ /* 0x0005e20000100800 */
[----:B------:R-:W-:Y:S05]  /*2bd00*/  @!P0 BRA `(.L_x_2934) ;  /* 0x0000000000408947 */ /* 0x000fea0003800000 */
[----:B------:R-:W-:Y:S01]  /*2bd10*/  MOV R2, 0x0 ;  /* 0x0000000000027802 */ /* 0x000fe20000000f00 */
[----:B------:R-:W-:Y:S01]  /*2bd20*/  ULDC.64 UR6, c[0x4][0xc0] ;  /* 0x0100300000067ab9 */ /* 0x000fe20000000a00 */
[----:B------:R-:W-:Y:S01]  /*2bd30*/  ULDC.64 UR8, c[0x4][0xc8] ;  /* 0x0100320000087ab9 */ /* 0x000fe20000000a00 */
[----:B------:R-:W-:Y:S01]  /*2bd40*/  ULDC.64 UR4, c[0x4][0x10] ;  /* 0x0100040000047ab9 */ /* 0x000fe20000000a00 */
[----:B------:R-:W-:Y:S01]  /*2bd50*/  IMAD.U32 R4, RZ, RZ, UR6 ;  /* 0x00000006ff047e24 */ /* 0x000fe2000f8e00ff */
[----:B------:R-:W-:Y:S01]  /*2bd60*/  MOV R5, UR7 ;  /* 0x0000000700057c02 */ /* 0x000fe20008000f00 */
[----:B------:R-:W3:Y:S01]  /*2bd70*/  LDC.64 R2, c[0x4][R2] ;  /* 0x0100000002027b82 */ /* 0x000ee20000000a00 */
[----:B-1----:R-:W-:Y:S01]  /*2bd80*/  IMAD.U32 R6, RZ, RZ, UR8 ;  /* 0x00000008ff067e24 */ /* 0x002fe2000f8e00ff */
[----:B------:R-:W-:Y:S01]  /*2bd90*/  MOV R11, UR5 ;  /* 0x00000005000b7c02 */ /* 0x000fe20008000f00 */
[----:B------:R-:W-:Y:S02]  /*2bda0*/  IMAD.U32 R7, RZ, RZ, UR9 ;  /* 0x00000009ff077e24 */ /* 0x000fe4000f8e00ff */
[----:B------:R-:W-:-:S02]  /*2bdb0*/  IMAD.U32 R10, RZ, RZ, UR4 ;  /* 0x00000004ff0a7e24 */ /* 0x000fc4000f8e00ff */
[----:B0-----:R-:W-:Y:S02]  /*2bdc0*/  IMAD.MOV.U32 R8, RZ, RZ, 0x70 ;  /* 0x00000070ff087424 */ /* 0x001fe400078e00ff */
[----:B------:R-:W-:Y:S02]  /*2bdd0*/  IMAD.MOV.U32 R12, RZ, RZ, 0x1 ;  /* 0x00000001ff0c7424 */ /* 0x000fe400078e00ff */
[----:B------:R-:W-:-:S07]  /*2bde0*/  IMAD.MOV.U32 R13, RZ, RZ, RZ ;  /* 0x000000ffff0d7224 */ /* 0x000fce00078e00ff */
[----:B------:R-:W-:-:S07]  /*2bdf0*/  LEPC R20, `(.L_x_2934) ;  /* 0x000000001014794e */ /* 0x000fce0000000000 */
[----:B--23--:R-:W-:Y:S05]  /*2be00*/  CALL.ABS.NOINC R2 ;  /* 0x0000000002007343 */ /* 0x00cfea0003c00000 */
.L_x_2934:
[----:B------:R-:W-:Y:S05]  /*2be10*/  BSYNC B6 ;  /* 0x0000000000067941 */ /* 0x000fea0003800000 */
.L_x_2933:
        /* <DEDUP_REMOVED lines=19> */
[----:B--23--:R-:W-:Y:S05]  /*2bf50*/  CALL.ABS.NOINC R2 ;  /* 0x0000000002007343 */ /* 0x00cfea0003c00000 */
.L_x_2936:
[----:B------:R-:W-:Y:S05]  /*2bf60*/  BSYNC B6 ;  /* 0x0000000000067941 */ /* 0x000fea0003800000 */
.L_x_2935:
        /* <DEDUP_REMOVED lines=8> */
[----:B-1----:R-:W-:Y:S01]  /*2bff0*/  MOV R6, UR6 ;  /* 0x0000000600067c02 */ /* 0x002fe20008000f00 */
[----:B------:R-:W1:Y:S01]  /*2c000*/  LDC.64 R2, c[0x4][R2] ;  /* 0x0100000002027b82 */ /* 0x000e620000000a00 */
[----:B------:R-:W-:Y:S01]  /*2c010*/  IMAD.U32 R5, RZ, RZ, UR5 ;  /* 0x00000005ff057e24 */ /* 0x000fe2000f8e00ff */
[----:B0-----:R-:W-:Y:S01]  /*2c020*/  MOV R8, 0x70 ;  /* 0x0000007000087802 */ /* 0x001fe20000000f00 */
[----:B------:R-:W-:Y:S02]  /*2c030*/  IMAD.U32 R7, RZ, RZ, UR7 ;  /* 0x00000007ff077e24 */ /* 0x000fe4000f8e00ff */
[----:B------:R-:W-:-:S02]  /*2c040*/  IMAD.U32 R10, RZ, RZ, UR8 ;  /* 0x00000008ff0a7e24 */ /* 0x000fc4000f8e00ff */
[----:B------:R-:W-:Y:S02]  /*2c050*/  IMAD.U32 R11, RZ, RZ, UR9 ;  /* 0x00000009ff0b7e24 */ /* 0x000fe4000f8e00ff */
[----:B------:R-:W-:Y:S02]  /*2c060*/  IMAD.MOV.U32 R12, RZ, RZ, 0x1 ;  /* 0x00000001ff0c7424 */ /* 0x000fe400078e00ff */
[----:B------:R-:W-:-:S07]  /*2c070*/  IMAD.MOV.U32 R13, RZ, RZ, RZ ;  /* 0x000000ffff0d7224 */ /* 0x000fce00078e00ff */
[----:B------:R-:W-:-:S07]  /*2c080*/  LEPC R20, `(.L_x_2938) ;  /* 0x000000001014794e */ /* 0x000fce0000000000 */
[----:B-12---:R-:W-:Y:S05]  /*2c090*/  CALL.ABS.NOINC R2 ;  /* 0x0000000002007343 */ /* 0x006fea0003c00000 */
.L_x_2938:
[----:B------:R-:W-:Y:S05]  /*2c0a0*/  BSYNC B6 ;  /* 0x0000000000067941 */ /* 0x000fea0003800000 */
.L_x_2937:
[----:B------:R-:W3:Y:S01]  /*2c0b0*/  LDL R21, [R1] ;  /* 0x0000000001157983 */ /* 0x000ee20000100800 */
[----:B------:R-:W-:Y:S01]  /*2c0c0*/  ULDC.64 UR4, c[0x0][0x9f8] ;  /* 0x00027e0000047ab9 */ /* 0x000fe20000000a00 */
[----:B------:R-:W4:Y:S01]  /*2c0d0*/  LDC R11, c[0x0][0x430] ;  /* 0x00010c00ff0b7b82 */ /* 0x000f220000000800 */
[----:B------:R-:W-:Y:S01]  /*2c0e0*/  ISETP.NE.U32.AND P0, PT, RZ, UR4, PT ;  /* 0x00000004ff007c0c */ /* 0x000fe2000bf05070 */
[----:B------:R-:W0:Y:S03]  /*2c0f0*/  S2R R2, SR_TID.X ;  /* 0x0000000000027919 */ /* 0x000e260000002100 */
[----:B------:R-:W-:-:S13]  /*2c100*/  ISETP.NE.AND.EX P0, PT, RZ, UR5, PT, P0 ;  /* 0x00000005ff007c0c */ /* 0x000fda000bf05300 */
[----:B------:R-:W-:-:S04]  /*2c110*/  @P0 IADD3 R24, P1, R24, UR4, RZ ;  /* 0x0000000418180c10 */ /* 0x000fc8000ff3e0ff */
[----:B------:R-:W-:-:S05]  /*2c120*/  @P0 IADD3.X R25, R25, UR5, RZ, P1, !PT ;  /* 0x0000000519190c10 */ /* 0x000fca0008ffe4ff */
[----:B------:R-:W3:Y:S01]  /*2c130*/  @P0 LDG.E R32, desc[UR54][R24.64] ;  /* 0x0000003618200981 */ /* 0x000ee2000c1e1900 */
[----:B------:R-:W-:Y:S01]  /*2c140*/  IMAD.MOV.U32 R7, RZ, RZ, 0xa0 ;  /* 0x000000a0ff077424 */ /* 0x000fe200078e00ff */
[----:B----4-:R-:W-:Y:S01]  /*2c150*/  ISETP.NE.AND P0, PT, R11, 0x1, PT ;  /* 0x000000010b00780c */ /* 0x010fe20003f05270 */
[----:B------:R-:W4:Y:S02]  /*2c160*/  S2R R20, SR_TID.X ;  /* 0x0000000000147919 */ /* 0x000f240000002100 */
[----:B-1----:R-:W-:Y:S01]  /*2c170*/  IMAD R6, R30, R7, -0xa0 ;  /* 0xffffff601e067424 */ /* 0x002fe200078e0207 */
[----:B0-----:R-:W-:-:S04]  /*2c180*/  LOP3.LUT R2, R2, 0x7f, RZ, 0xc0, !PT ;  /* 0x0000007f02027812 */ /* 0x001fc800078ec0ff */
[----:B------:R-:W-:-:S05]  /*2c190*/  SHF.R.U32.HI R2, RZ, 0x2, R2 ;  /* 0x00000002ff027819 */ /* 0x000fca0000011602 */
[----:B------:R-:W0:Y:S08]  /*2c1a0*/  @P0 LDC R5, c[0x0][0x434] ;  /* 0x00010d00ff050b82 */ /* 0x000e300000000800 */
[----:B------:R-:W1:Y:S08]  /*2c1b0*/  @P0 LDC R3, c[0x0][0x438] ;  /* 0x00010e00ff030b82 */ /* 0x000e700000000800 */
[----:B------:R-:W1:Y:S01]  /*2c1c0*/  @P0 LDC R0, c[0x0][0x434] ;  /* 0x00010d00ff000b82 */ /* 0x000e620000000800 */
[----:B----4-:R-:W-:-:S04]  /*2c1d0*/  SHF.L.U32 R20, R20, 0x5, RZ ;  /* 0x0000000514147819 */ /* 0x010fc800000006ff */
[----:B------:R-:W-:Y:S02]  /*2c1e0*/  LOP3.LUT R20, R2, 0x60, R20, 0xf8, !PT ;  /* 0x0000006002147812 */ /* 0x000fe400078ef814 */
[----:B------:R-:W4:Y:S03]  /*2c1f0*/  S2R R2, SR_TID.X ;  /* 0x0000000000027919 */ /* 0x000f260000002100 */
[----:B------:R-:W-:Y:S02]  /*2c200*/  IMAD.IADD R4, R20, 0x1, R6 ;  /* 0x0000000114047824 */ /* 0x000fe400078e0206 */
[----:B------:R-:W2:Y:S03]  /*2c210*/  S2R R20, SR_TID.X ;  /* 0x0000000000147919 */ /* 0x000ea60000002100 */
[----:B------:R-:W-:-:S02]  /*2c220*/  ISETP.GE.AND P1, PT, R4, R26, PT ;  /* 0x0000001a0400720c */ /* 0x000fc40003f26270 */
[----:B----4-:R-:W-:-:S04]  /*2c230*/  LOP3.LUT R2, R2, 0x7f, RZ, 0xc0, !PT ;  /* 0x0000007f02027812 */ /* 0x010fc800078ec0ff */
[----:B------:R-:W-:Y:S01]  /*2c240*/  SHF.R.U32.HI R8, RZ, 0x2, R2 ;  /* 0x00000002ff087819 */ /* 0x000fe20000011602 */
[----:B--2---:R-:W-:Y:S01]  /*2c250*/  IMAD.SHL.U32 R20, R20, 0x20, RZ ;  /* 0x0000002014147824 */ /* 0x004fe200078e00ff */
[----:B------:R-:W2:Y:S04]  /*2c260*/  @P0 LDC R2, c[0x0][0x438] ;  /* 0x00010e00ff020b82 */ /* 0x000ea80000000800 */
[----:B------:R-:W-:-:S04]  /*2c270*/  LOP3.LUT R20, R8, 0x60, R20, 0xf8, !PT ;  /* 0x0000006008147812 */ /* 0x000fc800078ef814 */
[----:B------:R-:W-:-:S05]  /*2c280*/  LOP3.LUT R20, R20, 0x80, RZ, 0xfc, !PT ;  /* 0x0000008014147812 */ /* 0x000fca00078efcff */
[----:B------:R-:W-:Y:S01]  /*2c290*/  IMAD.IADD R6, R20, 0x1, R6 ;  /* 0x0000000114067824 */ /* 0x000fe200078e0206 */
[----:B------:R-:W-:Y:S01]  /*2c2a0*/  LOP3.LUT R35, R35, 0xfffffff7, RZ, 0xc0, !PT ;  /* 0xfffffff723237812 */ /* 0x000fe200078ec0ff */
[--C-:B---3--:R-:W-:Y:S02]  /*2c2b0*/  IMAD.IADD R10, R4, 0x1, R21.reuse ;  /* 0x00000001040a7824 */ /* 0x108fe400078e0215 */
[----:B------:R-:W-:Y:S02]  /*2c2c0*/  IMAD.IADD R8, R6, 0x1, R21 ;  /* 0x0000000106087824 */ /* 0x000fe400078e0215 */
[----:B0-----:R-:W-:Y:S01]  /*2c2d0*/  @P0 IMAD.HI.U32 R5, R10, R5, RZ ;  /* 0x000000050a050227 */ /* 0x001fe200078e00ff */
[----:B------:R-:W-:-:S04]  /*2c2e0*/  MOV R9, R10 ;  /* 0x0000000a00097202 */ /* 0x000fc80000000f00 */
[----:B-1----:R-:W-:Y:S01]  /*2c2f0*/  @P0 SHF.R.U32.HI R9, RZ, R3, R5 ;  /* 0x00000003ff090219 */ /* 0x002fe20000011605 */
[----:B------:R-:W-:Y:S01]  /*2c300*/  @P0 IMAD.HI.U32 R3, R8, R0, RZ ;  /* 0x0000000008030227 */ /* 0x000fe200078e00ff */
[----:B------:R-:W0:Y:S02]  /*2c310*/  @!P1 LDC.64 R4, c[0x0][0x418] ;  /* 0x00010600ff049b82 */ /* 0x000e240000000a00 */
[----:B------:R-:W-:Y:S01]  /*2c320*/  @!P1 SHF.R.S32.HI R7, RZ, 0x1f, R9 ;  /* 0x0000001fff079819 */ /* 0x000fe20000011409 */
[----:B------:R-:W-:Y:S01]  /*2c330*/  IMAD.MOV.U32 R0, RZ, RZ, R8 ;  /* 0x000000ffff007224 */ /* 0x000fe200078e0008 */
[----:B--2---:R-:W-:Y:S02]  /*2c340*/  @P0 SHF.R.U32.HI R0, RZ, R2, R3 ;  /* 0x00000002ff000219 */ /* 0x004fe40000011603 */
[----:B------:R-:W-:Y:S02]  /*2c350*/  ISETP.GE.AND P0, PT, R6, R26, PT ;  /* 0x0000001a0600720c */ /* 0x000fe40003f06270 */
[----:B------:R-:W1:Y:S01]  /*2c360*/  @!P1 LDC.64 R2, c[0x0][0x428] ;  /* 0x00010a00ff029b82 */ /* 0x000e620000000a00 */
[----:B------:R-:W-:-:S02]  /*2c370*/  @!P1 MOV R6, R9 ;  /* 0x0000000900069202 */ /* 0x000fc40000000f00 */
[----:B------:R-:W-:Y:S02]  /*2c380*/  ISETP.GT.U32.OR P0, PT, R20, 0x9f, P0 ;  /* 0x0000009f1400780c */ /* 0x000fe40000704470 */
        /* <DEDUP_REMOVED lines=11> */
[----:B------:R-:W-:-:S04]  /*2c440*/  IMAD.MOV R5, RZ, RZ, -R9 ;  /* 0x000000ffff057224 */ /* 0x000fc800078e0a09 */
[----:B------:R-:W-:-:S03]  /*2c450*/  IMAD R5, R11, R5, R10 ;  /* 0x000000050b057224 */ /* 0x000fc600078e020a */
[----:B------:R-:W1:Y:S01]  /*2c460*/  LDC R9, c[0x0][0x2f4] ;  /* 0x0000bd00ff097b82 */ /* 0x000e620000000800 */
[-C--:B0-----:R-:W-:Y:S02]  /*2c470*/  @!P0 IMAD R4, R14, R2.reuse, RZ ;  /* 0x000000020e048224 */ /* 0x081fe400078e02ff */
[----:B------:R-:W-:-:S04]  /*2c480*/  @!P0 IMAD.WIDE.U32 R6, R32, R2, R6 ;  /* 0x0000000220068225 */ /* 0x000fc800078e0006 */
[----:B------:R-:W-:Y:S02]  /*2c490*/  @!P0 IMAD R4, R32, R3, R4 ;  /* 0x0000000320048224 */ /* 0x000fe400078e0204 */
[----:B------:R-:W0:Y:S03]  /*2c4a0*/  @!P0 LDC.64 R2, c[0x0][0x418] ;  /* 0x00010600ff028b82 */ /* 0x000e260000000a00 */
[----:B------:R-:W-:Y:S01]  /*2c4b0*/  @!P0 IADD3 R4, R4, R7, RZ ;  /* 0x0000000704048210 */ /* 0x000fe20007ffe0ff */
[----:B------:R-:W-:Y:S01]  /*2c4c0*/  IMAD.U32 R10, RZ, RZ, UR39 ;  /* 0x00000027ff0a7e24 */ /* 0x000fe2000f8e00ff */
[----:B0-----:R-:W-:-:S04]  /*2c4d0*/  @!P0 LEA R2, P2, R6, R2, 0x2 ;  /* 0x0000000206028211 */ /* 0x001fc800078410ff */
[----:B------:R-:W-:Y:S02]  /*2c4e0*/  @!P0 LEA.HI.X R3, R6, R3, R4, 0x2, P2 ;  /* 0x0000000306038211 */ /* 0x000fe400010f1404 */
[----:B------:R-:W-:Y:S02]  /*2c4f0*/  CS2R R6, SRZ ;  /* 0x0000000000067805 */ /* 0x000fe4000001ff00 */
[----:B------:R-:W-:-:S04]  /*2c500*/  ISETP.GT.U32.AND P2, PT, R20, 0x9f, PT ;  /* 0x0000009f1400780c */ /* 0x000fc80003f44070 */
[----:B------:R0:W5:Y:S01]  /*2c510*/  @!P1 LDG.E R6, desc[UR54][R12.64] ;  /* 0x000000360c069981 */ /* 0x000162000c1e1900 */
[-C--:B-1----:R-:W-:Y:S02]  /*2c520*/  ISETP.GE.AND P1, PT, R36, R9.reuse, PT ;  /* 0x000000092400720c */ /* 0x082fe40003f26270 */
[----:B------:R-:W-:Y:S01]  /*2c530*/  ISETP.NE.AND P3, PT, R10, 0x3, PT ;  /* 0x000000030a00780c */ /* 0x000fe20003f65270 */
[----:B------:R0:W5:Y:S01]  /*2c540*/  @!P0 LDG.E R7, desc[UR54][R2.64] ;  /* 0x0000003602078981 */ /* 0x000162000c1e1900 */
[----:B--2---:R-:W-:Y:S01]  /*2c550*/  LOP3.LUT R14, R36, 0x40, RZ, 0xfc, !PT ;  /* 0x00000040240e7812 */ /* 0x004fe200078efcff */
[----:B------:R-:W-:Y:S01]  /*2c560*/  UMOV UR4, 0xffffffff ;  /* 0xffffffff00047882 */ /* 0x000fe20000000000 */
[----:B------:R-:W-:Y:S02]  /*2c570*/  IMAD.MOV R0, RZ, RZ, -R0 ;  /* 0x000000ffff007224 */ /* 0x000fe400078e0a00 */
[----:B------:R-:W-:Y:S02]  /*2c580*/  @P2 LOP3.LUT R35, R35, 0x8, RZ, 0xfc, !PT ;  /* 0x0000000823232812 */ /* 0x000fe400078efcff */
[----:B------:R-:W-:Y:S01]  /*2c590*/  ISETP.GE.AND P0, PT, R14, R9, PT ;  /* 0x000000090e00720c */ /* 0x000fe20003f06270 */
[----:B------:R-:W-:Y:S01]  /*2c5a0*/  IMAD R8, R11, R0, R8 ;  /* 0x000000000b087224 */ /* 0x000fe200078e0208 */
[----:B------:R-:W-:-:S02]  /*2c5b0*/  LOP3.LUT R35, R35, 0xffffffef, RZ, 0xc0, !PT ;  /* 0xffffffef23237812 */ /* 0x000fc400078ec0ff */
        /* <DEDUP_REMOVED lines=8> */
[----:B------:R-:W-:-:S05]  /*2c640*/  @P0 LOP3.LUT R35, R35, 0x1, RZ, 0xfc, !PT ;  /* 0x0000000123230812 */ /* 0x000fca00078efcff */
[----:B------:R0:W-:Y:S01]  /*2c650*/  STL [R1+0x44], R35 ;  /* 0x0000442301007387 */ /* 0x0001e20000100800 */
[----:B------:R-:W-:Y:S05]  /*2c660*/  BRA.DIV UR4, `(.L_x_2939) ;  /* 0x0000007a04e07947 */ /* 0x000fea000b800000 */
.L_x_3142:
[----:B------:R-:W-:Y:S01]  /*2c670*/  SHF.R.S32.HI R37, RZ, 0x1f, R18 ;  /* 0x0000001fff257819 */ /* 0x000fe20000011412 */
[----:B------:R-:W-:Y:S01]  /*2c680*/  VIADD R9, R30, 0xffffffff ;  /* 0xffffffff1e097836 */ /* 0x000fe20000000000 */
[----:B------:R-:W-:Y:S06]  /*2c690*/  @!P3 BRA `(.L_x_2940) ;  /* 0x000000000004b947 */ /* 0x000fec0003800000 */
[----:B------:R-:W-:Y:S01]  /*2c6a0*/  BPT.TRAP 0x1 ;  /* 0x000000040000795c */ /* 0x000fe20000300000 */
.L_x_2940:
[----:B------:R-:W-:Y:S01]  /*2c6b0*/  LEA R0, R29, R22, 0x3 ;  /* 0x000000161d007211 */ /* 0x000fe200078e18ff */
[----:B------:R-:W-:Y:S01]  /*2c6c0*/  BSSY B0, `(.L_x_2941) ;  /* 0x0000006000007945 */ /* 0x000fe20003800000 */
[----:B0-----:R-:W-:Y:S02]  /*2c6d0*/  SHF.L.U32 R2, R33, 0x1f, RZ ;  /* 0x0000001f21027819 */ /* 0x001fe400000006ff */
[----:B------:R-:W-:Y:S02]  /*2c6e0*/  SHF.R.S32.HI R35, RZ, 0x1f, R5 ;  /* 0x0000001fff237819 */ /* 0x000fe40000011405 */
[----:B------:R-:W0:Y:S01]  /*2c6f0*/  SYNCS.PHASECHK.TRANS64.TRYWAIT P0, [R0+URZ+0x33480], R2 ;  /* 0x03348002000075a7 */ /* 0x000e22000800017f */
[----:B------:R1:W-:Y:S02]  /*2c700*/  STL [R1+0x24], R2 ;  /* 0x0000240201007387 */ /* 0x0003e40000100800 */
[----:B01----:R-:W-:Y:S05]  /*2c710*/  @!P0 BRA `(.L_x_2942) ;  /* 0x0000007800e88947 */ /* 0x003fea0003800000 */
.L_x_3143:
[----:B------:R-:W-:Y:S05]  /*2c720*/  BSYNC B0 ;  /* 0x0000000000007941 */ /* 0x000fea0003800000 */
.L_x_2941:
[----:B-----5:R-:W-:Y:S01]  /*2c730*/  SHF.R.S32.HI R10, RZ, 0x1f, R6 ;  /* 0x0000001fff0a7819 */ /* 0x020fe20000011406 */
[----:B------:R-:W-:Y:S01]  /*2c740*/  ULDC.64 UR4, c[0x0][0x328] ;  /* 0x0000ca0000047ab9 */ /* 0x000fe20000000a00 */
[----:B------:R-:W-:Y:S01]  /*2c750*/  ULDC.64 UR6, c[0x0][0x338] ;  /* 0x0000ce0000067ab9 */ /* 0x000fe20000000a00 */
[----:B------:R-:W-:Y:S01]  /*2c760*/  IMAD R4, R35, UR4, RZ ;  /* 0x0000000423047c24 */ /* 0x000fe2000f8e02ff */
[----:B------:R-:W-:Y:S01]  /*2c770*/  ULDC.64 UR8, c[0x0][0x330] ;  /* 0x0000cc0000087ab9 */ /* 0x000fe20000000a00 */
[----:B------:R1:W-:Y:S01]  /*2c780*/  STL [R1+0x20], R10 ;  /* 0x0000200a01007387 */ /* 0x0003e20000100800 */
[C---:B0-----:R-:W-:Y:S01]  /*2c790*/  IMAD.WIDE.U32 R2, R5.reuse, UR4, RZ ;  /* 0x0000000405027c25 */ /* 0x041fe2000f8e00ff */
[----:B------:R-:W-:Y:S02]  /*2c7a0*/  ULDC.64 UR10, c[0x0][0x318] ;  /* 0x0000c600000a7ab9 */ /* 0x000fe40000000a00 */
[----:B------:R-:W2:Y:S01]  /*2c7b0*/  LDL R13, [R1+0xc] ;  /* 0x00000c00010d7983 */ /* 0x000ea20000100800 */
[----:B------:R-:W-:-:S03]  /*2c7c0*/  IMAD R4, R5, UR5, R4 ;  /* 0x0000000505047c24 */ /* 0x000fc6000f8e0204 */
[----:B------:R-:W3:Y:S01]  /*2c7d0*/  LDL.LU R12, [R1+0x44] ;  /* 0x00004400010c7983 */ /* 0x000ee20000300800 */
[----:B------:R-:W-:Y:S02]  /*2c7e0*/  IMAD.IADD R3, R3, 0x1, R4 ;  /* 0x0000000103037824 */ /* 0x000fe400078e0204 */
[----:B------:R-:W-:Y:S02]  /*2c7f0*/  IMAD R4, R10, UR6, RZ ;  /* 0x000000060a047c24 */ /* 0x000fe4000f8e02ff */
[C---:B------:R-:W-:Y:S01]  /*2c800*/  IMAD.WIDE.U32 R2, R6.reuse, UR6, R2 ;  /* 0x0000000606027c25 */ /* 0x040fe2000f8e0002 */
[----:B------:R-:W0:Y:S03]  /*2c810*/  S2R R14, SR_TID.X ;  /* 0x00000000000e7919 */ /* 0x000e260000002100 */
[----:B------:R-:W-:-:S04]  /*2c820*/  IMAD R4, R6, UR7, R4 ;  /* 0x0000000706047c24 */ /* 0x000fc8000f8e0204 */
[----:B------:R-:W-:Y:S02]  /*2c830*/  IMAD.IADD R3, R3, 0x1, R4 ;  /* 0x0000000103037824 */ /* 0x000fe400078e0204 */
[----:B------:R-:W-:Y:S01]  /*2c840*/  IMAD R11, R9, -0xa0, R26 ;  /* 0xffffff60090b7824 */ /* 0x000fe200078e021a */
[----:B------:R-:W-:Y:S01]  /*2c850*/  SHF.R.S32.HI R26, RZ, 0x1f, R8 ;  /* 0x0000001fff1a7819 */ /* 0x000fe20000011408 */
[----:B------:R-:W-:-:S04]  /*2c860*/  IMAD.WIDE.U32 R2, R18, UR8, R2 ;  /* 0x0000000812027c25 */ /* 0x000fc8000f8e0002 */
[----:B------:R-:W-:Y:S01]  /*2c870*/  IMAD R4, R37, UR8, RZ ;  /* 0x0000000825047c24 */ /* 0x000fe2000f8e02ff */
[----:B-1----:R-:W-:Y:S01]  /*2c880*/  IADD3 R10, P0, R2, UR10, RZ ;  /* 0x0000000a020a7c10 */ /* 0x002fe2000ff1e0ff */
[----:B------:R-:W-:Y:S02]  /*2c890*/  IMAD R2, R26, UR4, RZ ;  /* 0x000000041a027c24 */ /* 0x000fe4000f8e02ff */
[----:B------:R-:W-:Y:S01]  /*2c8a0*/  IMAD R4, R18, UR9, R4 ;  /* 0x0000000912047c24 */ /* 0x000fe2000f8e0204 */
[----:B------:R-:W-:Y:S01]  /*2c8b0*/  SHF.R.S32.HI R25, RZ, 0x1f, R7 ;  /* 0x0000001fff197819 */ /* 0x000fe20000011407 */
[----:B------:R-:W-:-:S03]  /*2c8c0*/  IMAD R9, R8, UR5, R2 ;  /* 0x0000000508097c24 */ /* 0x000fc6000f8e0202 */
[----:B------:R-:W-:Y:S01]  /*2c8d0*/  IADD3.X R20, R3, UR11, R4, P0, !PT ;  /* 0x0000000b03147c10 */ /* 0x000fe200087fe404 */
[----:B------:R-:W-:-:S04]  /*2c8e0*/  IMAD.WIDE.U32 R2, R8, UR4, RZ ;  /* 0x0000000408027c25 */ /* 0x000fc8000f8e00ff */
[----:B------:R-:W-:Y:S02]  /*2c8f0*/  IMAD.IADD R3, R3, 0x1, R9 ;  /* 0x0000000103037824 */ /* 0x000fe400078e0209 */
[----:B------:R-:W-:Y:S02]  /*2c900*/  IMAD R9, R25, UR6, RZ ;  /* 0x0000000619097c24 */ /* 0x000fe4000f8e02ff */
[----:B------:R-:W-:-:S04]  /*2c910*/  IMAD.WIDE.U32 R2, R7, UR6, R2 ;  /* 0x0000000607027c25 */ /* 0x000fc8000f8e0002 */
[----:B------:R-:W-:Y:S01]  /*2c920*/  IMAD R9, R7, UR7, R9 ;  /* 0x0000000707097c24 */ /* 0x000fe2000f8e0209 */
[----:B0-----:R-:W-:-:S04]  /*2c930*/  LOP3.LUT R14, R14, 0x7f, RZ, 0xc0, !PT ;  /* 0x0000007f0e0e7812 */ /* 0x001fc800078ec0ff */
[----:B------:R-:W-:Y:S02]  /*2c940*/  IADD3 R3, R3, R9, RZ ;  /* 0x0000000903037210 */ /* 0x000fe40007ffe0ff */
[----:B------:R-:W-:Y:S01]  /*2c950*/  SHF.R.U32.HI R14, RZ, 0x2, R14 ;  /* 0x00000002ff0e7819 */ /* 0x000fe2000001160e */
[----:B------:R-:W-:-:S04]  /*2c960*/  IMAD.WIDE.U32 R2, R18, UR8, R2 ;  /* 0x0000000812027c25 */ /* 0x000fc8000f8e0002 */
[----:B------:R-:W-:Y:S01]  /*2c970*/  IMAD.IADD R9, R11, 0x1, -R14 ;  /* 0x000000010b097824 */ /* 0x000fe200078e0a0e */
[----:B------:R-:W-:-:S04]  /*2c980*/  IADD3 R24, P0, R2, UR10, RZ ;  /* 0x0000000a02187c10 */ /* 0x000fc8000ff1e0ff */
[----:B------:R-:W-:Y:S02]  /*2c990*/  IADD3.X R21, R4, UR11, R3, P0, !PT ;  /* 0x0000000b04157c10 */ /* 0x000fe400087fe403 */
[----:B------:R-:W-:Y:S01]  /*2c9a0*/  ISETP.GE.AND P0, PT, R9, 0x1, PT ;  /* 0x000000010900780c */ /* 0x000fe20003f06270 */
[----:B------:R-:W-:Y:S01]  /*2c9b0*/  UMOV UR4, 0xffffffff ;  /* 0xffffffff00047882 */ /* 0x000fe20000000000 */
[----:B---3--:R-:W-:-:S11]  /*2c9c0*/  LOP3.LUT R12, R12, 0xffffffdf, RZ, 0xc0, !PT ;  /* 0xffffffdf0c0c7812 */ /* 0x008fd600078ec0ff */
[----:B------:R-:W-:-:S05]  /*2c9d0*/  @P0 LOP3.LUT R12, R12, 0x20, RZ, 0xfc, !PT ;  /* 0x000000200c0c0812 */ /* 0x000fca00078efcff */
[----:B------:R0:W-:Y:S01]  /*2c9e0*/  STL [R1+0x44], R12 ;  /* 0x0000440c01007387 */ /* 0x0001e20000100800 */
[----:B--2---:R-:W-:Y:S01]  /*2c9f0*/  IMAD R4, R29, 0x7800, R13 ;  /* 0x000078001d047824 */ /* 0x004fe200078e020d */
[----:B------:R-:W-:Y:S06]  /*2ca00*/  BRA.DIV UR4, `(.L_x_2943) ;  /* 0x0000007a04447947 */ /* 0x000fec000b800000 */
[----:B------:R-:W1:Y:S01]  /*2ca10*/  SHFL.IDX PT, R2, R10, RZ, 0x1c1f ;  /* 0x001c1fff0a027589 */ /* 0x000e6200000e0000 */
[----:B0-----:R-:W0:Y:S01]  /*2ca20*/  LDC R12, c[0x0][0x2f4] ;  /* 0x0000bd00ff0c7b82 */ /* 0x001e220000000800 */
[----:B------:R-:W-:Y:S01]  /*2ca30*/  IMAD.IADD R4, R22, 0x1, R4 ;  /* 0x0000000116047824 */ /* 0x000fe200078e0204 */
[C---:B------:R-:W-:Y:S01]  /*2ca40*/  LOP3.LUT R11, R36.reuse, 0x80, RZ, 0xfc, !PT ;  /* 0x00000080240b7812 */ /* 0x040fe200078efcff */
[----:B------:R-:W2:Y:S01]  /*2ca50*/  SHFL.IDX PT, R3, R20, RZ, 0x1c1f ;  /* 0x001c1fff14037589 */ /* 0x000ea200000e0000 */
[C---:B------:R-:W-:Y:S02]  /*2ca60*/  LOP3.LUT R13, R36.reuse, 0x40, RZ, 0xfc, !PT ;  /* 0x00000040240d7812 */ /* 0x040fe400078efcff */
[C---:B-1----:R-:W-:Y:S02]  /*2ca70*/  IADD3 R2, P0, R36.reuse, R2, RZ ;  /* 0x0000000224027210 */ /* 0x042fe40007f1e0ff */
[-C--:B0-----:R-:W-:Y:S02]  /*2ca80*/  ISETP.GE.AND P3, PT, R36, R12.reuse, PT ;  /* 0x0000000c2400720c */ /* 0x081fe40003f66270 */
[----:B------:R-:W-:Y:S01]  /*2ca90*/  ISETP.GE.AND P2, PT, R13, R12, PT ;  /* 0x0000000c0d00720c */ /* 0x000fe20003f46270 */
[----:B--2---:R-:W-:Y:S01]  /*2caa0*/  IMAD.X R3, RZ, RZ, R3, P0 ;  /* 0x000000ffff037224 */ /* 0x004fe200000e0603 */
[----:B------:R-:W-:-:S13]  /*2cab0*/  ISETP.LT.OR P0, PT, R9, 0x1, P3 ;  /* 0x000000010900780c */ /* 0x000fda0001f01670 */
[----:B------:R-:W-:Y:S01]  /*2cac0*/  @!PT LDS RZ, [RZ] ;  /* 0x00000000fffff984 */ /* 0x000fe20000000800 */
[----:B------:R-:W-:Y:S01]  /*2cad0*/  LDGSTS.E.BYPASS.LTC128B.128 [R4+0xf200], desc[UR54][R2.64], !P0 ;  /* 0x0f20000002047fae */ /* 0x000fe2000c101d76 */
[----:B------:R-:W-:-:S03]  /*2cae0*/  ISETP.GE.AND P0, PT, R11, R12, PT ;  /* 0x0000000c0b00720c */ /* 0x000fc60003f06270 */
[----:B------:R-:W2:Y:S01]  /*2caf0*/  LDL.LU R11, [R1+0x44] ;  /* 0x00004400010b7983 */ /* 0x000ea20000300800 */
[C---:B------:R-:W-:Y:S02]  /*2cb00*/  ISETP.LT.OR P1, PT, R9.reuse, 0x1, P2 ;  /* 0x000000010900780c */ /* 0x040fe40001721670 */
[C---:B------:R-:W-:Y:S02]  /*2cb10*/  ISETP.GE.AND P6, PT, R9.reuse, 0x81, PT ;  /* 0x000000810900780c */ /* 0x040fe40003fc6270 */
[C---:B------:R-:W-:Y:S02]  /*2cb20*/  ISETP.GE.AND P5, PT, R9.reuse, 0x21, PT ;  /* 0x000000210900780c */ /* 0x040fe40003fa6270 */
[----:B------:R-:W-:-:S07]  /*2cb30*/  ISETP.GE.AND P4, PT, R9, 0x41, PT ;  /* 0x000000410900780c */ /* 0x000fce0003f86270 */
[----:B------:R-:W-:Y:S01]  /*2cb40*/  LDGSTS.E.BYPASS.LTC128B.128 [R4+0x11a00], desc[UR54][R2.64+0x40], !P1 ;  /* 0x11a0004002047fae */ /* 0x000fe2000c901d76 */
[----:B------:R-:W-:-:S13]  /*2cb50*/  ISETP.LT.OR P1, PT, R9, 0x1, P0 ;  /* 0x000000010900780c */ /* 0x000fda0000721670 */
[----:B------:R0:W-:Y:S04]  /*2cb60*/  LDGSTS.E.BYPASS.LTC128B.128 [R4+0x14200], desc[UR54][R2.64+0x80], !P1 ;  /* 0x1420008002047fae */ /* 0x0001e8000c901d76 */
[----:B0-----:R-:W0:Y:S04]  /*2cb70*/  SHFL.IDX PT, R2, R10, 0x1, 0x1c1f ;  /* 0x003c1f000a027f89 */ /* 0x001e2800000e0000 */
[----:B------:R-:W1:Y:S01]  /*2cb80*/  SHFL.IDX PT, R3, R20, 0x1, 0x1c1f ;  /* 0x003c1f0014037f89 */ /* 0x000e6200000e0000 */
[----:B0-----:R-:W-:-:S04]  /*2cb90*/  IADD3 R2, P1, R36, R2, RZ ;  /* 0x0000000224027210 */ /* 0x001fc80007f3e0ff */
[----:B-1----:R-:W-:Y:S02]  /*2cba0*/  IADD3.X R3, RZ, R3, RZ, P1, !PT ;  /* 0x00000003ff037210 */ /* 0x002fe40000ffe4ff */
        /* <DEDUP_REMOVED lines=27> */
[----:B0-----:R1:W3:Y:S04]  /*2cd60*/  SHFL.IDX PT, R3, R21, RZ, 0x1c1f ;  /* 0x001c1fff15037589 */ /* 0x0012e800000e0000 */
[----:B------:R1:W4:Y:S01]  /*2cd70*/  SHFL.IDX PT, R2, R24, RZ, 0x1c1f ;  /* 0x001c1fff18027589 */ /* 0x00032200000e0000 */
[----:B--2---:R-:W-:-:S04]  /*2cd80*/  LOP3.LUT R11, R11, 0xffffffbf, RZ, 0xc0, !PT ;  /* 0xffffffbf0b0b7812 */ /* 0x004fc800078ec0ff */
[----:B------:R-:W-:-:S05]  /*2cd90*/  @P6 LOP3.LUT R11, R11, 0x40, RZ, 0xfc, !PT ;  /* 0x000000400b0b6812 */ /* 0x000fca00078efcff */
[----:B------:R1:W-:Y:S02]  /*2cda0*/  STL [R1+0x44], R11 ;  /* 0x0000440b01007387 */ /* 0x0003e40000100800 */
.L_x_3155:
[C---:B------:R-:W-:Y:S02]  /*2cdb0*/  ISETP.LT.OR P3, PT, R9.reuse, 0x81, P3 ;  /* 0x000000810900780c */ /* 0x040fe40001f61670 */
[C---:B------:R-:W-:Y:S02]  /*2cdc0*/  ISETP.LT.OR P2, PT, R9.reuse, 0x81, P2 ;  /* 0x000000810900780c */ /* 0x040fe40001741670 */
[----:B------:R-:W-:Y:S02]  /*2cdd0*/  ISETP.LT.OR P0, PT, R9, 0x81, P0 ;  /* 0x000000810900780c */ /* 0x000fe40000701670 */
[----:B----4-:R-:W-:-:S05]  /*2cde0*/  IADD3 R2, P6, R36, R2, RZ ;  /* 0x0000000224027210 */ /* 0x010fca0007fde0ff */
[----:B---3--:R-:W-:-:S05]  /*2cdf0*/  IMAD.X R3, RZ, RZ, R3, P6 ;  /* 0x000000ffff037224 */ /* 0x008fca00030e0603 */
        /* <DEDUP_REMOVED lines=8> */
.L_x_2944:
[----:B------:R-:W-:Y:S02]  /*2ce80*/  PLOP3.LUT P2, PT, P2, P0, PT, 0xa2, 0x0 ;  /* 0x000000000000781c */ /* 0x000fe40001741472 */
[----:B------:R-:W-:-:S08]  /*2ce90*/  @P0 R2UR P2, UR4, R0 ;  /* 0x00000000000402ca */ /* 0x000fd00000040000 */
[----:B------:R-:W-:-:S05]  /*2cea0*/  @P0 PLOP3.LUT P0, PT, P2, PT, PT, 0x80, 0x0 ;  /* 0x000000000000081c */ /* 0x000fca000170f070 */
[----:B------:R-:W-:Y:S01]  /*2ceb0*/  @!P2 SYNCS.ARRIVE.TRANS64.RED.A0T1 RZ, [UR4+0x33470], RZ ;  /* 0x033470ffffffa9a7 */ /* 0x000fe20008200404 */
[----:B------:R-:W-:Y:S07]  /*2cec0*/  @!P2 ARRIVES.LDGSTSBAR.64.TRANSCNT [UR4+0x33470] ;  /* 0x03347000ff00a9b0 */ /* 0x000fee0008000a84 */
[----:B------:R-:W-:Y:S05]  /*2ced0*/  @P0 BRA.U.ANY `(.L_x_2944) ;  /* 0xfffffffd00e80947 */ /* 0x000fea000393ffff */
[----:B------:R-:W-:Y:S01]  /*2cee0*/  NOP ;  /* 0x0000000000007918 */ /* 0x000fe20000000000 */
[----:B--2---:R-:W-:-:S04]  /*2cef0*/  MOV R2, UR39 ;  /* 0x0000002700027c02 */ /* 0x004fc80008000f00 */
[----:B------:R-:W-:-:S13]  /*2cf00*/  ISETP.NE.AND P3, PT, R2, 0x3, PT ;  /* 0x000000030200780c */ /* 0x000fda0003f65270 */
[----:B------:R-:W-:Y:S05]  /*2cf10*/  @!P3 BRA `(.L_x_2945) ;  /* 0x000000000004b947 */ /* 0x000fea0003800000 */
[----:B------:R-:W-:Y:S01]  /*2cf20*/  BPT.TRAP 0x1 ;  /* 0x000000040000795c */ /* 0x000fe20000300000 */
.L_x_2945:
[----:B------:R2:W-:Y:S01]  /*2cf30*/  SYNCS.ARRIVE.TRANS64.A1T0 RZ, [R0+URZ+0x33470], RZ ;  /* 0x033470ff00ff79a7 */ /* 0x0005e2000810003f */
[----:B------:R-:W-:Y:S05]  /*2cf40*/  @!P3 BRA `(.L_x_2946) ;  /* 0x000000000004b947 */ /* 0x000fea0003800000 */
[----:B------:R-:W-:Y:S01]  /*2cf50*/  BPT.TRAP 0x1 ;  /* 0x000000040000795c */ /* 0x000fe20000300000 */
.L_x_2946:
[----:B------:R-:W3:Y:S01]  /*2cf60*/  LDL R2, [R1+0x24] ;  /* 0x0000240001027983 */ /* 0x000ee20000100800 */
[----:B------:R-:W-:Y:S01]  /*2cf70*/  BSSY B0, `(.L_x_2947) ;  /* 0x0000003000007945 */ /* 0x000fe20003800000 */
[----:B---3--:R-:W3:Y:S03]  /*2cf80*/  SYNCS.PHASECHK.TRANS64.TRYWAIT P0, [R0+URZ+0x33440], R2 ;  /* 0x03344002000075a7 */ /* 0x008ee6000800017f */
[----:B---3--:R-:W-:Y:S05]  /*2cf90*/  @!P0 BRA `(.L_x_2948) ;  /* 0x0000007800e88947 */ /* 0x008fea0003800000 */
.L_x_3156:
[----:B------:R-:W-:Y:S05]  /*2cfa0*/  BSYNC B0 ;  /* 0x0000000000007941 */ /* 0x000fea0003800000 */
.L_x_2947:
[----:B-1----:R-:W4:Y:S01]  /*2cfb0*/  LDL.LU R11, [R1+0x20] ;  /* 0x00002000010b7983 */ /* 0x002f220000300800 */
[----:B------:R-:W-:Y:S01]  /*2cfc0*/  ULDC.64 UR4, c[0x0][0x300] ;  /* 0x0000c00000047ab9 */ /* 0x000fe20000000a00 */
[----:B------:R-:W-:Y:S01]  /*2cfd0*/  ULDC.64 UR6, c[0x0][0x310] ;  /* 0x0000c40000067ab9 */ /* 0x000fe20000000a00 */
[----:B------:R-:W-:Y:S01]  /*2cfe0*/  IMAD R9, R35, UR4, RZ ;  /* 0x0000000423097c24 */ /* 0x000fe2000f8e02ff */
[----:B------:R1:W5:Y:S01]  /*2cff0*/  LDL R20, [R1+0x44] ;  /* 0x0000440001147983 */ /* 0x0003620000100800 */
[----:B---3--:R-:W-:-:S04]  /*2d000*/  IMAD.WIDE.U32 R2, R5, UR4, RZ ;  /* 0x0000000405027c25 */ /* 0x008fc8000f8e00ff */
[----:B------:R-:W-:-:S04]  /*2d010*/  IMAD R9, R5, UR5, R9 ;  /* 0x0000000505097c24 */ /* 0x000fc8000f8e0209 */
[----:B------:R-:W-:Y:S02]  /*2d020*/  IMAD.IADD R3, R3, 0x1, R9 ;  /* 0x0000000103037824 */ /* 0x000fe400078e0209 */
[----:B------:R-:W-:-:S04]  /*2d030*/  IMAD.WIDE.U32 R2, R6, UR6, R2 ;  /* 0x0000000606027c25 */ /* 0x000fc8000f8e0002 */
[----:B0-----:R-:W-:Y:S02]  /*2d040*/  IMAD.MOV.U32 R10, RZ, RZ, R2 ;  /* 0x000000ffff0a7224 */ /* 0x001fe400078e0002 */
[----:B------:R-:W-:-:S04]  /*2d050*/  IMAD R9, R25, UR6, RZ ;  /* 0x0000000619097c24 */ /* 0x000fc8000f8e02ff */
[----:B------:R-:W-:Y:S02]  /*2d060*/  IMAD R9, R7, UR7, R9 ;  /* 0x0000000707097c24 */ /* 0x000fe4000f8e0209 */
[----:B----4-:R-:W-:-:S04]  /*2d070*/  IMAD R5, R11, UR6, RZ ;  /* 0x000000060b057c24 */ /* 0x010fc8000f8e02ff */
[----:B------:R-:W-:-:S04]  /*2d080*/  IMAD R5, R6, UR7, R5 ;  /* 0x0000000706057c24 */ /* 0x000fc8000f8e0205 */
[----:B------:R-:W-:Y:S02]  /*2d090*/  IMAD.IADD R11, R3, 0x1, R5 ;  /* 0x00000001030b7824 */ /* 0x000fe400078e0205 */
[----:B------:R-:W-:Y:S02]  /*2d0a0*/  IMAD R5, R26, UR4, RZ ;  /* 0x000000041a057c24 */ /* 0x000fe4000f8e02ff */
[----:B------:R-:W-:-:S04]  /*2d0b0*/  IMAD.WIDE.U32 R2, R8, UR4, RZ ;  /* 0x0000000408027c25 */ /* 0x000fc8000f8e00ff */
[----:B------:R-:W-:Y:S01]  /*2d0c0*/  IMAD R5, R8, UR5, R5 ;  /* 0x0000000508057c24 */ /* 0x000fe2000f8e0205 */
[----:B------:R-:W-:-:S04]  /*2d0d0*/  ULDC.64 UR4, c[0x0][0x308] ;  /* 0x0000c20000047ab9 */ /* 0x000fc80000000a00 */
[----:B------:R-:W-:Y:S01]  /*2d0e0*/  IADD3 R3, R3, R5, RZ ;  /* 0x0000000503037210 */ /* 0x000fe20007ffe0ff */
[----:B------:R-:W-:Y:S02]  /*2d0f0*/  IMAD R8, R37, UR4, RZ ;  /* 0x0000000425087c24 */ /* 0x000fe4000f8e02ff */
[----:B------:R-:W-:Y:S01]  /*2d100*/  IMAD.WIDE.U32 R2, R7, UR6, R2 ;  /* 0x0000000607027c25 */ /* 0x000fe2000f8e0002 */
[----:B------:R-:W-:-:S03]  /*2d110*/  ULDC.64 UR6, c[0x0][0x2e8] ;  /* 0x0000ba0000067ab9 */ /* 0x000fc60000000a00 */
[----:B------:R-:W-:-:S04]  /*2d120*/  IMAD.WIDE.U32 R6, R18, UR4, R10 ;  /* 0x0000000412067c25 */ /* 0x000fc8000f8e000a */
[----:B------:R-:W-:Y:S01]  /*2d130*/  IMAD.IADD R3, R3, 0x1, R9 ;  /* 0x0000000103037824 */ /* 0x000fe200078e0209 */
[----:B------:R-:W-:Y:S01]  /*2d140*/  IADD3 R5, P0, R6, UR6, RZ ;  /* 0x0000000606057c10 */ /* 0x000fe2000ff1e0ff */
[C---:B------:R-:W-:Y:S02]  /*2d150*/  IMAD R8, R18.reuse, UR5, R8 ;  /* 0x0000000512087c24 */ /* 0x040fe4000f8e0208 */
[----:B------:R-:W-:-:S03]  /*2d160*/  IMAD.WIDE.U32 R2, R18, UR4, R2 ;  /* 0x0000000412027c25 */ /* 0x000fc6000f8e0002 */
[----:B------:R-:W-:Y:S02]  /*2d170*/  IADD3.X R6, R7, UR7, R8, P0, !PT ;  /* 0x0000000707067c10 */ /* 0x000fe400087fe408 */
[----:B------:R-:W-:Y:S01]  /*2d180*/  IADD3 R7, P0, R2, UR6, RZ ;  /* 0x0000000602077c10 */ /* 0x000fe2000ff1e0ff */
[----:B------:R-:W-:-:S03]  /*2d190*/  UMOV UR4, 0xffffffff ;  /* 0xffffffff00047882 */ /* 0x000fc60000000000 */
[----:B------:R-:W-:Y:S01]  /*2d1a0*/  IADD3.X R8, R8, UR7, R3, P0, !PT ;  /* 0x0000000708087c10 */ /* 0x000fe200087fe403 */
[----:B-1----:R-:W-:Y:S08]  /*2d1b0*/  BRA.DIV UR4, `(.L_x_2949) ;  /* 0x0000007a04787947 */ /* 0x002ff0000b800000 */
[----:B------:R-:W0:Y:S01]  /*2d1c0*/  SHFL.IDX PT, R3, R5, RZ, 0x1c1f ;  /* 0x001c1fff05037589 */ /* 0x000e2200000e0000 */
[----:B-----5:R-:W-:Y:S01]  /*2d1d0*/  LOP3.LUT R20, R20, 0xfffffeff, RZ, 0xc0, !PT ;  /* 0xfffffeff14147812 */ /* 0x020fe200078ec0ff */
[----:B------:R-:W1:Y:S01]  /*2d1e0*/  LDC R10, c[0x0][0x2f4] ;  /* 0x0000bd00ff0a7b82 */ /* 0x000e620000000800 */
[----:B------:R-:W-:Y:S01]  /*2d1f0*/  LOP3.LUT R11, R36, 0x40, RZ, 0xfc, !PT ;  /* 0x00000040240b7812 */ /* 0x000fe200078efcff */
[----:B------:R-:W3:Y:S01]  /*2d200*/  SHFL.IDX PT, R2, R6, RZ, 0x1c1f ;  /* 0x001c1fff06027589 */ /* 0x000ee200000e0000 */
[----:B------:R-:W-:Y:S02]  /*2d210*/  @P1 LOP3.LUT R20, R20, 0x100, RZ, 0xfc, !PT ;  /* 0x0000010014141812 */ /* 0x000fe400078efcff */
[----:B------:R-:W-:Y:S01]  /*2d220*/  LOP3.LUT R9, R36, 0x80, RZ, 0xfc, !PT ;  /* 0x0000008024097812 */ /* 0x000fe200078efcff */
[----:B------:R-:W-:Y:S01]  /*2d230*/  SHFL.IDX PT, R8, R8, RZ, 0x1c1f ;  /* 0x001c1fff08087589 */ /* 0x000fe200000e0000 */
[----:B------:R-:W-:-:S03]  /*2d240*/  LOP3.LUT P1, RZ, R20, 0x20, RZ, 0xc0, !PT ;  /* 0x0000002014ff7812 */ /* 0x000fc6000782c0ff */
[----:B------:R-:W-:Y:S10]  /*2d250*/  STL [R1+0x44], R20 ;  /* 0x0000441401007387 */ /* 0x000ff40000100800 */
[----:B0-----:R-:W-:-:S02]  /*2d260*/  @P1 IADD3 R3, P0, R36, R3, RZ ;  /* 0x0000000324031210 */ /* 0x001fc40007f1e0ff */
[-C--:B-1----:R-:W-:Y:S02]  /*2d270*/  ISETP.GE.AND P6, PT, R36, R10.reuse, PT ;  /* 0x0000000a2400720c */ /* 0x082fe40003fc6270 */
[-C--:B------:R-:W-:Y:S01]  /*2d280*/  ISETP.GE.AND P3, PT, R11, R10.reuse, PT ;  /* 0x0000000a0b00720c */ /* 0x080fe20003f66270 */
[----:B---3--:R-:W-:Y:S01]  /*2d290*/  @P1 IMAD.X R2, RZ, RZ, R2, P0 ;  /* 0x000000ffff021224 */ /* 0x008fe200000e0602 */
        /* <DEDUP_REMOVED lines=8> */
[----:B0-----:R-:W0:Y:S04]  /*2d320*/  SHFL.IDX PT, R3, R5, 0x1, 0x1c1f ;  /* 0x003c1f0005037f89 */ /* 0x001e2800000e0000 */
[----:B------:R-:W1:Y:S01]  /*2d330*/  SHFL.IDX PT, R2, R6, 0x1, 0x1c1f ;  /* 0x003c1f0006027f89 */ /* 0x000e6200000e0000 */
[----:B0-----:R-:W-:-:S05]  /*2d340*/  @P5 IADD3 R3, P0, R36, R3, RZ ;  /* 0x0000000324035210 */ /* 0x001fca0007f1e0ff */
[----:B-1----:R-:W-:-:S05]  /*2d350*/  @P5 IMAD.X R2, RZ, RZ, R2, P0 ;  /* 0x000000ffff025224 */ /* 0x002fca00000e0602 */
[----:B------:R-:W-:-:S04]  /*2d360*/  @P5 LOP3.LUT R3, R3, R2, RZ, 0x3c, !PT ;  /* 0x0000000203035212 */ /* 0x000fc800078e3cff */
[----:B------:R-:W-:-:S04]  /*2d370*/  @P5 LOP3.LUT R2, R3, R2, RZ, 0x3c, !PT ;  /* 0x0000000203025212 */ /* 0x000fc800078e3cff */
[----:B------:R-:W-:-:S05]  /*2d380*/  @P5 LOP3.LUT R3, R3, R2, RZ, 0x3c, !PT ;  /* 0x0000000203035212 */ /* 0x000fca00078e3cff */
[----:B------:R-:W-:Y:S04]  /*2d390*/  @P5 LDGSTS.E.BYPASS.LTC128B.128 [R4+0x24a00], desc[UR54][R2.64], !P6 ;  /* 0x24a0000002045fae */ /* 0x000fe8000f101d76 */
[----:B------:R-:W-:Y:S04]  /*2d3a0*/  @P5 LDGSTS.E.BYPASS.LTC128B.128 [R4+0x27200], desc[UR54][R2.64+0x40], !P3 ;  /* 0x2720004002045fae */ /* 0x000fe8000d901d76 */
[----:B------:R0:W-:Y:S04]  /*2d3b0*/  @P5 LDGSTS.E.BYPASS.LTC128B.128 [R4+0x29a00], desc[UR54][R2.64+0x80], !P2 ;  /* 0x29a0008002045fae */ /* 0x0001e8000d101d76 */
[----:B0-----:R-:W0:Y:S04]  /*2d3c0*/  SHFL.IDX PT, R3, R5, 0x2, 0x1c1f ;  /* 0x005c1f0005037f89 */ /* 0x001e2800000e0000 */
[----:B------:R-:W1:Y:S04]  /*2d3d0*/  SHFL.IDX PT, R2, R6, 0x2, 0x1c1f ;  /* 0x005c1f0006027f89 */ /* 0x000e6800000e0000 */
[----:B------:R-:W3:Y:S04]  /*2d3e0*/  SHFL.IDX PT, R5, R5, 0x3, 0x1c1f ;  /* 0x007c1f0005057f89 */ /* 0x000ee800000e0000 */
[----:B------:R-:W4:Y:S01]  /*2d3f0*/  SHFL.IDX PT, R6, R6, 0x3, 0x1c1f ;  /* 0x007c1f0006067f89 */ /* 0x000f2200000e0000 */
[----:B0-----:R-:W-:-:S04]  /*2d400*/  @P4 IADD3 R3, P0, R36, R3, RZ ;  /* 0x0000000324034210 */ /* 0x001fc80007f1e0ff */
[----:B-1----:R-:W-:-:S04]  /*2d410*/  @P4 IADD3.X R2, RZ, R2, RZ, P0, !PT ;  /* 0x00000002ff024210 */ /* 0x002fc800007fe4ff */
[----:B------:R-:W-:-:S04]  /*2d420*/  @P4 LOP3.LUT R3, R3, R2, RZ, 0x3c, !PT ;  /* 0x0000000203034212 */ /* 0x000fc800078e3cff */
[----:B------:R-:W-:-:S04]  /*2d430*/  @P4 LOP3.LUT R2, R3, R2, RZ, 0x3c, !PT ;  /* 0x0000000203024212 */ /* 0x000fc800078e3cff */
[----:B------:R-:W-:-:S05]  /*2d440*/  @P4 LOP3.LUT R3, R3, R2, RZ, 0x3c, !PT ;  /* 0x0000000203034212 */ /* 0x000fca00078e3cff */
[----:B------:R-:W-:Y:S04]  /*2d450*/  @P4 LDGSTS.E.BYPASS.LTC128B.128 [R4+0x25200], desc[UR54][R2.64], !P6 ;  /* 0x2520000002044fae */ /* 0x000fe8000f101d76 */
[----:B------:R-:W-:Y:S04]  /*2d460*/  @P4 LDGSTS.E.BYPASS.LTC128B.128 [R4+0x27a00], desc[UR54][R2.64+0x40], !P3 ;  /* 0x27a0004002044fae */ /* 0x000fe8000d901d76 */
[----:B------:R3:W-:Y:S02]  /*2d470*/  @P4 LDGSTS.E.BYPASS.LTC128B.128 [R4+0x2a200], desc[UR54][R2.64+0x80], !P2 ;  /* 0x2a20008002044fae */ /* 0x0007e4000d101d76 */
[----:B---3--:R-:W-:-:S05]  /*2d480*/  @P1 IADD3 R2, P0, R36, R5, RZ ;  /* 0x0000000524021210 */ /* 0x008fca0007f1e0ff */
[----:B----4-:R-:W-:-:S05]  /*2d490*/  @P1 IMAD.X R3, RZ, RZ, R6, P0 ;  /* 0x000000ffff031224 */ /* 0x010fca00000e0606 */
[----:B------:R-:W-:Y:S04]  /*2d4a0*/  @P1 LDGSTS.E.BYPASS.LTC128B.128 [R4+0x25a00], desc[UR54][R2.64], !P6 ;  /* 0x25a0000002041fae */ /* 0x000fe8000f101d76 */
[----:B------:R-:W-:Y:S04]  /*2d4b0*/  @P1 LDGSTS.E.BYPASS.LTC128B.128 [R4+0x28200], desc[UR54][R2.64+0x40], !P3 ;  /* 0x2820004002041fae */ /* 0x000fe8000d901d76 */
[----:B------:R0:W-:Y:S04]  /*2d4c0*/  @P1 LDGSTS.E.BYPASS.LTC128B.128 [R4+0x2aa00], desc[UR54][R2.64+0x80], !P2 ;  /* 0x2aa0008002041fae */ /* 0x0001e8000d101d76 */
[----:B0-----:R0:W1:Y:S02]  /*2d4d0*/  SHFL.IDX PT, R2, R7, RZ, 0x1c1f ;  /* 0x001c1fff07027589 */ /* 0x00106400000e0000 */
.L_x_3168:
[----:B------:R-:W-:Y:S01]  /*2d4e0*/  LOP3.LUT P0, RZ, R20, 0x40, RZ, 0xc0, !PT ;  /* 0x0000004014ff7812 */ /* 0x000fe2000780c0ff */
[----:B------:R-:W-:-:S12]  /*2d4f0*/  BSSY B0, `(.L_x_2950) ;  /* 0x0000010000007945 */ /* 0x000fd80003800000 */
[----:B------:R-:W-:Y:S05]  /*2d500*/  @!P0 BRA `(.L_x_2951) ;  /* 0x0000000000388947 */ /* 0x000fea0003800000 */
[----:B------:R-:W3:Y:S01]  /*2d510*/  LDC R6, c[0x0][0x2f4] ;  /* 0x0000bd00ff067b82 */ /* 0x000ee20000000800 */
[C---:B0-----:R-:W-:Y:S02]  /*2d520*/  LOP3.LUT R7, R36.reuse, 0x40, RZ, 0xfc, !PT ;  /* 0x0000004024077812 */ /* 0x041fe400078efcff */
[C---:B------:R-:W-:Y:S02]  /*2d530*/  LOP3.LUT R5, R36.reuse, 0x80, RZ, 0xfc, !PT ;  /* 0x0000008024057812 */ /* 0x040fe400078efcff */
[----:B-1----:R-:W-:-:S05]  /*2d540*/  IADD3 R2, P0, R36, R2, RZ ;  /* 0x0000000224027210 */ /* 0x002fca0007f1e0ff */
        /* <DEDUP_REMOVED lines=10> */
.L_x_2951:
[----:B------:R-:W-:Y:S05]  /*2d5f0*/  BSYNC B0 ;  /* 0x0000000000007941 */ /* 0x000fea0003800000 */
.L_x_2950:
[----:B------:R-:W-:Y:S01]  /*2d600*/  NOP ;  /* 0x0000000000007918 */ /* 0x000fe20000000000 */
[----:B------:R-:W-:-:S13]  /*2d610*/  PLOP3.LUT P0, PT, PT, PT, PT, 0x80, 0x0 ;  /* 0x000000000000781c */ /* 0x000fda0003f0f070 */
.L_x_2952:
[----:B------:R-:W-:Y:S02]  /*2d620*/  PLOP3.LUT P1, PT, P1, P0, PT, 0xa2, 0x0 ;  /* 0x000000000000781c */ /* 0x000fe40000f21472 */
[----:B------:R-:W-:-:S08]  /*2d630*/  @P0 R2UR P1, UR4, R0 ;  /* 0x00000000000402ca */ /* 0x000fd00000020000 */
[----:B------:R-:W-:-:S05]  /*2d640*/  @P0 PLOP3.LUT P0, PT, P1, PT, PT, 0x80, 0x0 ;  /* 0x000000000000081c */ /* 0x000fca0000f0f070 */
[----:B------:R-:W-:Y:S01]  /*2d650*/  @!P1 SYNCS.ARRIVE.TRANS64.RED.A0T1 RZ, [UR4+0x33430], RZ ;  /* 0x033430ffffff99a7 */ /* 0x000fe20008200404 */
[----:B------:R-:W-:Y:S07]  /*2d660*/  @!P1 ARRIVES.LDGSTSBAR.64.TRANSCNT [UR4+0x33430] ;  /* 0x03343000ff0099b0 */ /* 0x000fee0008000a84 */
[----:B------:R-:W-:Y:S05]  /*2d670*/  @P0 BRA.U.ANY `(.L_x_2952) ;  /* 0xfffffffd00e80947 */ /* 0x000fea000393ffff */
[----:B------:R-:W-:Y:S01]  /*2d680*/  NOP ;  /* 0x0000000000007918 */ /* 0x000fe20000000000 */
[----:B-1-3--:R-:W-:-:S05]  /*2d690*/  IMAD.U32 R2, RZ, RZ, UR39 ;  /* 0x00000027ff027e24 */ /* 0x00afca000f8e00ff */
[----:B------:R-:W-:-:S13]  /*2d6a0*/  ISETP.NE.AND P2, PT, R2, 0x3, PT ;  /* 0x000000030200780c */ /* 0x000fda0003f45270 */
[----:B------:R-:W-:Y:S05]  /*2d6b0*/  @!P2 BRA `(.L_x_2953) ;  /* 0x000000000004a947 */ /* 0x000fea0003800000 */
[----:B------:R-:W-:Y:S01]  /*2d6c0*/  BPT.TRAP 0x1 ;  /* 0x000000040000795c */ /* 0x000fe20000300000 */
.L_x_2953:
[----:B------:R1:W5:Y:S01]  /*2d6d0*/  LDL.LU R3, [R1+0x28] ;  /* 0x0000280001037983 */ /* 0x0003620000300800 */
[----:B------:R1:W-:Y:S02]  /*2d6e0*/  SYNCS.ARRIVE.TRANS64.A1T0 RZ, [R0+URZ+0x33430], RZ ;  /* 0x033430ff00ff79a7 */ /* 0x0003e4000810003f */
[----:B------:R-:W-:Y:S05]  /*2d6f0*/  WARPSYNC.ALL ;  /* 0x0000000000007948 */ /* 0x000fea0003800000 */
[----:B------:R-:W-:Y:S01]  /*2d700*/  ULDC.64 UR6, c[0x0][0xa00] ;  /* 0x0002800000067ab9 */ /* 0x000fe20000000a00 */
[----:B------:R-:W-:Y:S01]  /*2d710*/  IADD3 R2, R22, 0x1e200, RZ ;  /* 0x0001e20016027810 */ /* 0x000fe20007ffe0ff */
[----:B------:R-:W-:Y:S01]  /*2d720*/  ULDC.64 UR4, c[0x0][0x298] ;  /* 0x0000a60000047ab9 */ /* 0x000fe20000000a00 */
[----:B------:R-:W-:Y:S01]  /*2d730*/  BAR.SYNC.DEFER_BLOCKING 0x8, 0x180 ;  /* 0x0206000000007b1d */ /* 0x000fe20000010000 */
[----:B------:R-:W-:Y:S01]  /*2d740*/  ISETP.NE.U32.AND P0, PT, RZ, UR6, PT ;  /* 0x00000006ff007c0c */ /* 0x000fe2000bf05070 */
[----:B------:R-:W-:Y:S01]  /*2d750*/  IMAD.WIDE.U32 R24, R27, UR4, RZ ;  /* 0x000000041b187c25 */ /* 0x000fe2000f8e00ff */
[----:B-12---:R-:W-:-:S02]  /*2d760*/  SHF.R.S32.HI R0, RZ, 0x1f, R27 ;  /* 0x0000001fff007819 */ /* 0x006fc4000001141b */
[----:B------:R-:W-:Y:S01]  /*2d770*/  ISETP.NE.AND.EX P0, PT, RZ, UR7, PT, P0 ;  /* 0x00000007ff007c0c */ /* 0x000fe2000bf05300 */
[----:B------:R-:W-:Y:S02]  /*2d780*/  BSSY B6, `(.L_x_2954) ;  /* 0x0000018000067945 */ /* 0x000fe40003800000 */
[----:B------:R-:W-:Y:S01]  /*2d790*/  IMAD R0, R0, UR4, RZ ;  /* 0x0000000400007c24 */ /* 0x000fe2000f8e02ff */
[----:B------:R-:W-:-:S03]  /*2d7a0*/  SEL R23, R23, RZ, !P0 ;  /* 0x000000ff17177207 */ /* 0x000fc60004000000 */
[----:B------:R-:W-:-:S04]  /*2d7b0*/  IMAD R0, R27, UR5, R0 ;  /* 0x000000051b007c24 */ /* 0x000fc8000f8e0200 */
        /* <DEDUP_REMOVED lines=10> */
[----:B------:R-:W1:Y:S01]  /*2d860*/  LDC.64 R2, c[0x4][R2] ;  /* 0x0100000002027b82 */ /* 0x000e620000000a00 */
[----:B------:R-:W-:Y:S01]  /*2d870*/  IMAD.U32 R5, RZ, RZ, UR5 ;  /* 0x00000005ff057e24 */ /* 0x000fe2000f8e00ff */
[----:B------:R-:W-:Y:S01]  /*2d880*/  MOV R8, 0x70 ;  /* 0x0000007000087802 */ /* 0x000fe20000000f00 */
[----:B0-----:R-:W-:Y:S02]  /*2d890*/  IMAD.U32 R7, RZ, RZ, UR7 ;  /* 0x00000007ff077e24 */ /* 0x001fe4000f8e00ff */
[----:B------:R-:W-:-:S02]  /*2d8a0*/  IMAD.U32 R10, RZ, RZ, UR8 ;  /* 0x00000008ff0a7e24 */ /* 0x000fc4000f8e00ff */
[----:B------:R-:W-:Y:S02]  /*2d8b0*/  IMAD.U32 R11, RZ, RZ, UR9 ;  /* 0x00000009ff0b7e24 */ /* 0x000fe4000f8e00ff */
[----:B------:R-:W-:Y:S02]  /*2d8c0*/  IMAD.MOV.U32 R12, RZ, RZ, 0x1 ;  /* 0x00000001ff0c7424 */ /* 0x000fe400078e00ff */
[----:B------:R-:W-:-:S07]  /*2d8d0*/  IMAD.MOV.U32 R13, RZ, RZ, RZ ;  /* 0x000000ffff0d7224 */ /* 0x000fce00078e00ff */
[----:B------:R-:W-:-:S07]  /*2d8e0*/  LEPC R20, `(.L_x_2955) ;  /* 0x000000001014794e */ /* 0x000fce0000000000 */
[----:B-1----:R-:W-:Y:S05]  /*2d8f0*/  CALL.ABS.NOINC R2 ;  /* 0x0000000002007343 */ /* 0x002fea0003c00000 */
.L_x_2955:
[----:B------:R-:W-:Y:S05]  /*2d900*/  BSYNC B6 ;  /* 0x0000000000067941 */ /* 0x000fea0003800000 */
.L_x_2954:
[----:B------:R1:W5:Y:S01]  /*2d910*/  LDL R8, [R1+0x18] ;  /* 0x0000180001087983 */ /* 0x0003620000100800 */
[----:B0-----:R-:W0:Y:S01]  /*2d920*/  LDC R7, c[0x0][0x448] ;  /* 0x00011200ff077b82 */ /* 0x001e220000000800 */
[----:B------:R-:W-:Y:S01]  /*2d930*/  ULDC.64 UR4, c[0x0][0x2d8] ;  /* 0x0000b60000047ab9 */ /* 0x000fe20000000a00 */
[----:B------:R-:W-:Y:S01]  /*2d940*/  MOV R3, R26 ;  /* 0x0000001a00037202 */ /* 0x000fe20000000f00 */
[----:B------:R-:W2:Y:S01]  /*2d950*/  S2R R20, SR_TID.X ;  /* 0x0000000000147919 */ /* 0x000ea20000002100 */
[----:B------:R-:W-:Y:S02]  /*2d960*/  IMAD.MOV.U32 R2, RZ, RZ, R24 ;  /* 0x000000ffff027224 */ /* 0x000fe400078e0018 */
[----:B------:R-:W-:Y:S02]  /*2d970*/  IMAD R0, R37, UR4, RZ ;  /* 0x0000000425007c24 */ /* 0x000fe4000f8e02ff */
[----:B------:R-:W-:-:S04]  /*2d980*/  IMAD.WIDE.U32 R2, R18, UR4, R2 ;  /* 0x0000000412027c25 */ /* 0x000fc8000f8e0002 */
[----:B------:R-:W-:Y:S01]  /*2d990*/  IMAD R0, R18, UR5, R0 ;  /* 0x0000000512007c24 */ /* 0x000fe2000f8e0200 */
[----:B------:R-:W-:-:S03]  /*2d9a0*/  ULDC.64 UR4, c[0x0][0x2e0] ;  /* 0x0000b80000047ab9 */ /* 0x000fc60000000a00 */
[----:B------:R-:W-:Y:S02]  /*2d9b0*/  IMAD.IADD R3, R3, 0x1, R0 ;  /* 0x0000000103037824 */ /* 0x000fe400078e0200 */
[----:B------:R-:W-:Y:S02]  /*2d9c0*/  IMAD R0, R35, UR4, RZ ;  /* 0x0000000423007c24 */ /* 0x000fe4000f8e02ff */
[----:B------:R-:W-:Y:S01]  /*2d9d0*/  IMAD.WIDE.U32 R2, R23, UR4, R2 ;  /* 0x0000000417027c25 */ /* 0x000fe2000f8e0002 */
[----:B0-----:R-:W-:-:S03]  /*2d9e0*/  ISETP.NE.AND P0, PT, R7, 0x1, PT ;  /* 0x000000010700780c */ /* 0x001fc60003f05270 */
[----:B------:R-:W-:Y:S01]  /*2d9f0*/  IMAD R0, R23, UR5, R0 ;  /* 0x0000000517007c24 */ /* 0x000fe2000f8e0200 */
[----:B------:R-:W-:-:S03]  /*2da00*/  ULDC.64 UR4, c[0x0][0x2d0] ;  /* 0x0000b40000047ab9 */ /* 0x000fc60000000a00 */
[----:B------:R-:W-:Y:S01]  /*2da10*/  IMAD.IADD R3, R3, 0x1, R0 ;  /* 0x0000000103037824 */ /* 0x000fe200078e0200 */
[C---:B--2---:R-:W-:Y:S01]  /*2da20*/  LOP3.LUT R21, R20.reuse, 0x7f, RZ, 0xc0, !PT ;  /* 0x0000007f14157812 */ /* 0x044fe200078ec0ff */
[----:B------:R-:W-:-:S04]  /*2da30*/  IMAD.SHL.U32 R20, R20, 0x20, RZ ;  /* 0x0000002014147824 */ /* 0x000fc800078e00ff */
[----:B------:R-:W0:Y:S01]  /*2da40*/  @P0 LDC R6, c[0x0][0x44c] ;  /* 0x00011300ff060b82 */ /* 0x000e220000000800 */
[----:B------:R-:W-:-:S04]  /*2da50*/  SHF.R.U32.HI R21, RZ, 0x2, R21 ;  /* 0x00000002ff157819 */ /* 0x000fc80000011615 */
[----:B------:R-:W-:-:S03]  /*2da60*/  LOP3.LUT R20, R21, 0x60, R20, 0xf8, !PT ;  /* 0x0000006015147812 */ /* 0x000fc600078ef814 */
[----:B------:R-:W2:Y:S01]  /*2da70*/  @P0 LDC R0, c[0x0][0x450] ;  /* 0x00011400ff000b82 */ /* 0x000ea20000000800 */
[----:B------:R-:W-:Y:S02]  /*2da80*/  LEA R5, R17, R20, 0x7 ;  /* 0x0000001411057211 */ /* 0x000fe400078e38ff */
[----:B------:R-:W3:Y:S03]  /*2da90*/  S2R R20, SR_TID.X ;  /* 0x0000000000147919 */ /* 0x000ee60000002100 */
[----:B------:R-:W-:Y:S02]  /*2daa0*/  IMAD.MOV.U32 R4, RZ, RZ, R5 ;  /* 0x000000ffff047224 */ /* 0x000fe400078e0005 */
[----:B0-----:R-:W-:-:S05]  /*2dab0*/  @P0 IMAD.HI.U32 R6, R5, R6, RZ ;  /* 0x0000000605060227 */ /* 0x001fca00078e00ff */
[----:B--2---:R-:W-:-:S05]  /*2dac0*/  @P0 SHF.R.U32.HI R4, RZ, R0, R6 ;  /* 0x00000000ff040219 */ /* 0x004fca0000011606 */
        /* <DEDUP_REMOVED lines=15> */
[----:B---3--:R-:W-:Y:S02]  /*2dbc0*/  LOP3.LUT R21, R20, 0x7f, RZ, 0xc0, !PT ;  /* 0x0000007f14157812 */ /* 0x008fe400078ec0ff */
[C---:B------:R-:W-:Y:S02]  /*2dbd0*/  LOP3.LUT R27, R36.reuse, 0x40, RZ, 0xfc, !PT ;  /* 0x00000040241b7812 */ /* 0x040fe400078efcff */
[C---:B------:R-:W-:Y:S02]  /*2dbe0*/  LOP3.LUT R20, R36.reuse, 0x80, RZ, 0xfc, !PT ;  /* 0x0000008024147812 */ /* 0x040fe400078efcff */
[----:B------:R-:W-:Y:S01]  /*2dbf0*/  IADD3.X R4, R3, UR5, R4, P0, !PT ;  /* 0x0000000503047c10 */ /* 0x000fe200087fe404 */
[----:B------:R-:W-:Y:S01]  /*2dc00*/  UMOV UR5, 0xffffffff ;  /* 0xffffffff00057882 */ /* 0x000fe20000000000 */
[----:B------:R-:W-:-:S02]  /*2dc10*/  ISETP.GE.AND P3, PT, R36, UR4, PT ;  /* 0x0000000424007c0c */ /* 0x000fc4000bf66270 */
[----:B------:R-:W-:Y:S02]  /*2dc20*/  ISETP.GE.AND P2, PT, R27, UR4, PT ;  /* 0x000000041b007c0c */ /* 0x000fe4000bf46270 */
[----:B------:R-:W-:Y:S02]  /*2dc30*/  ISETP.GE.AND P0, PT, R20, UR4, PT ;  /* 0x0000000414007c0c */ /* 0x000fe4000bf06270 */
[----:B------:R-:W-:Y:S01]  /*2dc40*/  SHF.R.U32.HI R9, RZ, 0x2, R21 ;  /* 0x00000002ff097819 */ /* 0x000fe20000011615 */
[----:B-1----:R-:W-:Y:S10]  /*2dc50*/  BRA.DIV UR5, `(.L_x_2956) ;  /* 0x0000007605a07947 */ /* 0x002ff4000b800000 */
[----:B------:R-:W0:Y:S01]  /*2dc60*/  SHFL.IDX PT, R3, R0, RZ, 0x1c1f ;  /* 0x001c1fff00037589 */ /* 0x000e2200000e0000 */
[----:B------:R-:W-:Y:S01]  /*2dc70*/  IMAD R28, R28, R7, RZ ;  /* 0x000000071c1c7224 */ /* 0x000fe200078e02ff */
[----:B------:R-:W-:Y:S02]  /*2dc80*/  LEA R17, R17, R9, 0x7 ;  /* 0x0000000911117211 */ /* 0x000fe400078e38ff */
[----:B------:R-:W1:Y:S02]  /*2dc90*/  SHFL.IDX PT, R2, R4, RZ, 0x1c1f ;  /* 0x001c1fff04027589 */ /* 0x000e6400000e0000 */
[----:B------:R-:W-:Y:S02]  /*2dca0*/  ISETP.GE.AND P1, PT, R17, R28, PT ;  /* 0x0000001c1100720c */ /* 0x000fe40003f26270 */
[----:B------:R-:W2:Y:S11]  /*2dcb0*/  SHFL.IDX PT, R14, R0, 0x1, 0x1c1f ;  /* 0x003c1f00000e7f89 */ /* 0x000eb600000e0000 */
[----:B0-----:R-:W-:-:S05]  /*2dcc0*/  @!P1 IADD3 R5, P4, R36, R3, RZ ;  /* 0x0000000324059210 */ /* 0x001fca0007f9e0ff */
[----:B-1----:R-:W-:Y:S02]  /*2dcd0*/  @!P1 IMAD.X R3, RZ, RZ, R2, P4 ;  /* 0x000000ffff039224 */ /* 0x002fe400020e0602 */
[----:B------:R-:W-:Y:S02]  /*2dce0*/  @!P1 IMAD.MOV.U32 R2, RZ, RZ, R5 ;  /* 0x000000ffff029224 */ /* 0x000fe400078e0005 */
[----:B------:R-:W-:-:S03]  /*2dcf0*/  VIADD R5, R17, 0x20 ;  /* 0x0000002011057836 */ /* 0x000fc60000000000 */
[----:B-----5:R-:W-:Y:S04]  /*2dd00*/  @!P1 LDGSTS.E.BYPASS.LTC128B.128 [R8+0x1e200], desc[UR54][R2.64], !P3 ;  /* 0x1e20000002089fae */ /* 0x020fe8000d901d76 */
[----:B------:R-:W-:Y:S04]  /*2dd10*/  @!P1 LDGSTS.E.BYPASS.LTC128B.128 [R8+0x20200], desc[UR54][R2.64+0x40], !P2 ;  /* 0x2020004002089fae */ /* 0x000fe8000d101d76 */
[----:B------:R0:W-:Y:S01]  /*2dd20*/  @!P1 LDGSTS.E.BYPASS.LTC128B.128 [R8+0x22200], desc[UR54][R2.64+0x80], !P0 ;  /* 0x2220008002089fae */ /* 0x0001e2000c101d76 */
[----:B------:R-:W-:-:S03]  /*2dd30*/  ISETP.GE.AND P1, PT, R5, R28, PT ;  /* 0x0000001c0500720c */ /* 0x000fc60003f26270 */
[----:B0-----:R-:W0:Y:S10]  /*2dd40*/  SHFL.IDX PT, R2, R4, 0x1, 0x1c1f ;  /* 0x003c1f0004027f89 */ /* 0x001e3400000e0000 */
[----:B--2---:R-:W-:-:S02]  /*2dd50*/  @!P1 IADD3 R5, P4, R36, R14, RZ ;  /* 0x0000000e24059210 */ /* 0x004fc40007f9e0ff */
[----:B------:R-:W1:Y:S02]  /*2dd60*/  SHFL.IDX PT, R14, R0, 0x2, 0x1c1f ;  /* 0x005c1f00000e7f89 */ /* 0x000e6400000e0000 */
[----:B0-----:R-:W-:Y:S01]  /*2dd70*/  @!P1 IADD3.X R6, RZ, R2, RZ, P4, !PT ;  /* 0x00000002ff069210 */ /* 0x001fe200027fe4ff */
[----:B------:R-:W-:Y:S02]  /*2dd80*/  @!P1 IMAD.MOV.U32 R2, RZ, RZ, R5 ;  /* 0x000000ffff029224 */ /* 0x000fe400078e0005 */
[----:B------:R-:W-:Y:S02]  /*2dd90*/  VIADD R5, R17, 0x40 ;  /* 0x0000004011057836 */ /* 0x000fe40000000000 */
[----:B------:R-:W-:-:S05]  /*2dda0*/  @!P1 IMAD.MOV.U32 R3, RZ, RZ, R6 ;  /* 0x000000ffff039224 */ /* 0x000fca00078e0006 */
[----:B------:R-:W-:Y:S04]  /*2ddb0*/  @!P1 LDGSTS.E.BYPASS.LTC128B.128 [R8+0x1ea00], desc[UR54][R2.64], !P3 ;  /* 0x1ea0000002089fae */ /* 0x000fe8000d901d76 */
[----:B------:R-:W-:Y:S04]  /*2ddc0*/  @!P1 LDGSTS.E.BYPASS.LTC128B.128 [R8+0x20a00], desc[UR54][R2.64+0x40], !P2 ;  /* 0x20a0004002089fae */ /* 0x000fe8000d101d76 */
[----:B------:R0:W-:Y:S01]  /*2ddd0*/  @!P1 LDGSTS.E.BYPASS.LTC128B.128 [R8+0x22a00], desc[UR54][R2.64+0x80], !P0 ;  /* 0x22a0008002089fae */ /* 0x0001e2000c101d76 */
[----:B------:R-:W-:-:S03]  /*2dde0*/  ISETP.GE.AND P1, PT, R5, R28, PT ;  /* 0x0000001c0500720c */ /* 0x000fc60003f26270 */
[----:B0-----:R-:W0:Y:S10]  /*2ddf0*/  SHFL.IDX PT, R2, R4, 0x2, 0x1c1f ;  /* 0x005c1f0004027f89 */ /* 0x001e3400000e0000 */
[----:B-1----:R-:W-:Y:S01]  /*2de00*/  @!P1 IADD3 R5, P4, R36, R14, RZ ;  /* 0x0000000e24059210 */ /* 0x002fe20007f9e0ff */
[----:B------:R-:W1:Y:S04]  /*2de10*/  SHFL.IDX PT, R4, R4, 0x3, 0x1c1f ;  /* 0x007c1f0004047f89 */ /* 0x000e6800000e0000 */
[----:B------:R2:W3:Y:S01]  /*2de20*/  SHFL.IDX PT, R14, R0, 0x3, 0x1c1f ;  /* 0x007c1f00000e7f89 */ /* 0x0004e200000e0000 */
[----:B0-----:R-:W-:Y:S01]  /*2de30*/  @!P1 IADD3.X R6, RZ, R2, RZ, P4, !PT ;  /* 0x00000002ff069210 */ /* 0x001fe200027fe4ff */
[----:B------:R-:W-:-:S04]  /*2de40*/  @!P1 IMAD.MOV.U32 R2, RZ, RZ, R5 ;  /* 0x000000ffff029224 */ /* 0x000fc800078e0005 */
[----:B------:R-:W-:-:S05]  /*2de50*/  @!P1 IMAD.MOV.U32 R3, RZ, RZ, R6 ;  /* 0x000000ffff039224 */ /* 0x000fca00078e0006 */
[----:B------:R2:W-:Y:S04]  /*2de60*/  @!P1 LDGSTS.E.BYPASS.LTC128B.128 [R8+0x1f200], desc[UR54][R2.64], !P3 ;  /* 0x1f20000002089fae */ /* 0x0005e8000d901d76 */
[----:B------:R2:W-:Y:S04]  /*2de70*/  @!P1 LDGSTS.E.BYPASS.LTC128B.128 [R8+0x21200], desc[UR54][R2.64+0x40], !P2 ;  /* 0x2120004002089fae */ /* 0x0005e8000d101d76 */
[----:B-1-3--:R2:W-:Y:S02]  /*2de80*/  @!P1 LDGSTS.E.BYPASS.LTC128B.128 [R8+0x23200], desc[UR54][R2.64+0x80], !P0 ;  /* 0x2320008002089fae */ /* 0x00a5e4000c101d76 */
.L_x_3177:
[----:B------:R-:W-:Y:S01]  /*2de90*/  VIADD R17, R17, 0x60 ;  /* 0x0000006011117836 */ /* 0x000fe20000000000 */
[----:B------:R-:W-:Y:S04]  /*2dea0*/  BSSY B0, `(.L_x_2957) ;  /* 0x000000b000007945 */ /* 0x000fe80003800000 */
[----:B------:R-:W-:-:S13]  /*2deb0*/  ISETP.GE.AND P1, PT, R17, R28, PT ;  /* 0x0000001c1100720c */ /* 0x000fda0003f26270 */
[----:B------:R-:W-:Y:S05]  /*2dec0*/  @P1 BRA `(.L_x_2958) ;  /* 0x0000000000201947 */ /* 0x000fea0003800000 */
[----:B--2---:R-:W-:-:S04]  /*2ded0*/  IADD3 R2, P1, R36, R14, RZ ;  /* 0x0000000e24027210 */ /* 0x004fc80007f3e0ff */
[----:B------:R-:W-:-:S05]  /*2dee0*/  IADD3.X R3, RZ, R4, RZ, P1, !PT ;  /* 0x00000004ff037210 */ /* 0x000fca0000ffe4ff */
[----:B------:R-:W-:Y:S01]  /*2def0*/  @!PT LDS RZ, [RZ] ;  /* 0x00000000fffff984 */ /* 0x000fe20000000800 */
[----:B------:R-:W-:Y:S01]  /*2df00*/  @!PT LDS RZ, [RZ] ;  /* 0x00000000fffff984 */ /* 0x000fe20000000800 */
[----:B------:R-:W-:Y:S01]  /*2df10*/  @!PT LDS RZ, [RZ] ;  /* 0x00000000fffff984 */ /* 0x000fe20000000800 */
[----:B------:R0:W-:Y:S04]  /*2df20*/  LDGSTS.E.BYPASS.LTC128B.128 [R8+0x1fa00], desc[UR54][R2.64], !P3 ;  /* 0x1fa0000002087fae */ /* 0x0001e8000d901d76 */
[----:B------:R0:W-:Y:S04]  /*2df30*/  LDGSTS.E.BYPASS.LTC128B.128 [R8+0x21a00], desc[UR54][R2.64+0x40], !P2 ;  /* 0x21a0004002087fae */ /* 0x0001e8000d101d76 */
[----:B------:R0:W-:Y:S02]  /*2df40*/  LDGSTS.E.BYPASS.LTC128B.128 [R8+0x23a00], desc[UR54][R2.64+0x80], !P0 ;  /* 0x23a0008002087fae */ /* 0x0001e4000c101d76 */
.L_x_2958:
[----:B------:R-:W-:Y:S05]  /*2df50*/  BSYNC B0 ;  /* 0x0000000000007941 */ /* 0x000fea0003800000 */
.L_x_2957:
[----:B------:R-:W-:Y:S01]  /*2df60*/  NOP ;  /* 0x0000000000007918 */ /* 0x000fe20000000000 */
[----:B------:R-:W-:-:S13]  /*2df70*/  PLOP3.LUT P0, PT, PT, PT, PT, 0x80, 0x0 ;  /* 0x000000000000781c */ /* 0x000fda0003f0f070 */
.L_x_2959:
        /* <DEDUP_REMOVED lines=18> */
.L_x_3178:
[----:B------:R-:W-:Y:S05]  /*2e0a0*/  BSYNC B0 ;  /* 0x0000000000007941 */ /* 0x000fea0003800000 */
.L_x_2960:
[----:B------:R-:W-:-:S13]  /*2e0b0*/  ISETP.GE.AND P0, PT, R30, 0x2, PT ;  /* 0x000000021e00780c */ /* 0x000fda0003f06270 */
[----:B------:R-:W-:Y:S05]  /*2e0c0*/  @!P0 BRA `(.L_x_2962) ;  /* 0x00000018003c8947 */ /* 0x000fea0003800000 */
[----:B------:R-:W-:Y:S01]  /*2e0d0*/  VIADD R30, R30, 0xfffffffe ;  /* 0xfffffffe1e1e7836 */ /* 0x000fe20000000000 */
[----:B------:R-:W-:Y:S01]  /*2e0e0*/  MOV R17, R29 ;  /* 0x0000001d00117202 */ /* 0x000fe20000000f00 */
[----:B------:R-:W-:-:S07]  /*2e0f0*/  IMAD.MOV.U32 R20, RZ, RZ, R33 ;  /* 0x000000ffff147224 */ /* 0x000fce00078e0021 */
.L_x_2982:
[----:B--2---:R-:W2:Y:S01]  /*2e100*/  LDL R0, [R1] ;  /* 0x0000000001007983 */ /* 0x004ea20000100800 */
[----:B-1----:R-:W1:Y:S03]  /*2e110*/  LDC R6, c[0x0][0x430] ;  /* 0x00010c00ff067b82 */ /* 0x002e660000000800 */
[----:B------:R-:W3:Y:S01]  /*2e120*/  LDL R9, [R1+0x4] ;  /* 0x0000040001097983 */ /* 0x000ee20000100800 */
[----:B------:R-:W0:Y:S01]  /*2e130*/  S2R R2, SR_TID.X ;  /* 0x0000000000027919 */ /* 0x000e220000002100 */
[----:B------:R-:W4:Y:S01]  /*2e140*/  S2R R8, SR_TID.X ;  /* 0x0000000000087919 */ /* 0x000f220000002100 */
[----:B-1----:R-:W-:-:S13]  /*2e150*/  ISETP.NE.AND P0, PT, R6, 0x1, PT ;  /* 0x000000010600780c */ /* 0x002fda0003f05270 */
[----:B------:R-:W1:Y:S01]  /*2e160*/  @P0 LDC R4, c[0x0][0x434] ;  /* 0x00010d00ff040b82 */ /* 0x000e620000000800 */
[C---:B0-----:R-:W-:Y:S01]  /*2e170*/  LOP3.LUT R3, R2.reuse, 0x7f, RZ, 0xc0, !PT ;  /* 0x0000007f02037812 */ /* 0x041fe200078ec0ff */
[----:B------:R-:W-:-:S03]  /*2e180*/  IMAD.SHL.U32 R5, R2, 0x20, RZ ;  /* 0x0000002002057824 */ /* 0x000fc600078e00ff */
[----:B------:R-:W-:-:S04]  /*2e190*/  SHF.R.U32.HI R3, RZ, 0x2, R3 ;  /* 0x00000002ff037819 */ /* 0x000fc80000011603 */
[----:B------:R-:W-:Y:S02]  /*2e1a0*/  LOP3.LUT R5, R3, 0x60, R5, 0xf8, !PT ;  /* 0x0000006003057812 */ /* 0x000fe400078ef805 */
[----:B------:R-:W0:Y:S01]  /*2e1b0*/  @P0 LDC R3, c[0x0][0x438] ;  /* 0x00010e00ff030b82 */ /* 0x000e220000000800 */
[----:B------:R-:W-:Y:S01]  /*2e1c0*/  LOP3.LUT R2, R2, 0x7f, RZ, 0xc0, !PT ;  /* 0x0000007f02027812 */ /* 0x000fe200078ec0ff */
[----:B----4-:R-:W-:-:S03]  /*2e1d0*/  IMAD.SHL.U32 R8, R8, 0x20, RZ ;  /* 0x0000002008087824 */ /* 0x010fc600078e00ff */
[----:B------:R-:W-:-:S04]  /*2e1e0*/  SHF.R.U32.HI R7, RZ, 0x2, R2 ;  /* 0x00000002ff077819 */ /* 0x000fc80000011602 */
[----:B------:R-:W-:Y:S02]  /*2e1f0*/  LOP3.LUT R8, R7, 0x60, R8, 0xf8, !PT ;  /* 0x0000006007087812 */ /* 0x000fe400078ef808 */
[----:B------:R-:W4:Y:S02]  /*2e200*/  @P0 LDC R7, c[0x0][0x434] ;  /* 0x00010d00ff070b82 */ /* 0x000f240000000800 */
[----:B------:R-:W-:Y:S01]  /*2e210*/  LOP3.LUT R8, R8, 0x80, RZ, 0xfc, !PT ;  /* 0x0000008008087812 */ /* 0x000fe200078efcff */
[----:B------:R-:W-:Y:S05]  /*2e220*/  YIELD ;  /* 0x0000000000007946 */ /* 0x000fea0003800000 */
[----:B------:R-:W-:Y:S01]  /*2e230*/  ULDC.64 UR4, c[0x0][0x428] ;  /* 0x00010a0000047ab9 */ /* 0x000fe20000000a00 */
[----:B------:R-:W-:Y:S01]  /*2e240*/  ULDC.64 UR6, c[0x0][0x418] ;  /* 0x0001060000067ab9 */ /* 0x000fe20000000a00 */
[----:B------:R-:W-:Y:S01]  /*2e250*/  ISETP.GT.U32.AND P1, PT, R8, 0x9f, PT ;  /* 0x0000009f0800780c */ /* 0x000fe20003f24070 */
[----:B--2---:R-:W-:-:S04]  /*2e260*/  IMAD R0, R30, 0xa0, R0 ;  /* 0x000000a01e007824 */ /* 0x004fc800078e0200 */
[----:B------:R-:W-:-:S04]  /*2e270*/  IMAD.IADD R5, R5, 0x1, R0 ;  /* 0x0000000105057824 */ /* 0x000fc800078e0200 */
[----:B-1----:R-:W-:Y:S01]  /*2e280*/  @P0 IMAD.HI.U32 R4, R5, R4, RZ ;  /* 0x0000000405040227 */ /* 0x002fe200078e00ff */
[----:B------:R-:W-:-:S04]  /*2e290*/  MOV R2, R5 ;  /* 0x0000000500027202 */ /* 0x000fc80000000f00 */
[----:B0-----:R-:W-:Y:S02]  /*2e2a0*/  @P0 SHF.R.U32.HI R2, RZ, R3, R4 ;  /* 0x00000003ff020219 */ /* 0x001fe40000011604 */
[----:B------:R-:W0:Y:S01]  /*2e2b0*/  @P0 LDC R3, c[0x0][0x438] ;  /* 0x00010e00ff030b82 */ /* 0x000e220000000800 */
[----:B------:R-:W-:-:S04]  /*2e2c0*/  IMAD.IADD R0, R8, 0x1, R0 ;  /* 0x0000000108007824 */ /* 0x000fc800078e0200 */
[----:B----4-:R-:W-:-:S04]  /*2e2d0*/  @P0 IMAD.HI.U32 R7, R0, R7, RZ ;  /* 0x0000000700070227 */ /* 0x010fc800078e00ff */
[----:B------:R-:W-:Y:S01]  /*2e2e0*/  IMAD.MOV.U32 R4, RZ, RZ, R0 ;  /* 0x000000ffff047224 */ /* 0x000fe200078e0000 */
[----:B0-----:R-:W-:Y:S02]  /*2e2f0*/  @P0 SHF.R.U32.HI R4, RZ, R3, R7 ;  /* 0x00000003ff040219 */ /* 0x001fe40000011607 */
[----:B------:R-:W-:-:S03]  /*2e300*/  IADD3 R7, -R2, RZ, RZ ;  /* 0x000000ff02077210 */ /* 0x000fc60007ffe1ff */
[----:B------:R-:W-:Y:S02]  /*2e310*/  IMAD.MOV R3, RZ, RZ, -R4 ;  /* 0x000000ffff037224 */ /* 0x000fe400078e0a04 */
[C---:B------:R-:W-:Y:S02]  /*2e320*/  IMAD R5, R6.reuse, R7, R5 ;  /* 0x0000000706057224 */ /* 0x040fe400078e0205 */
[----:B------:R-:W-:Y:S01]  /*2e330*/  IMAD R6, R6, R3, R0 ;  /* 0x0000000306067224 */ /* 0x000fe200078e0200 */
[----:B------:R-:W-:Y:S01]  /*2e340*/  SHF.R.S32.HI R3, RZ, 0x1f, R2 ;  /* 0x0000001fff037819 */ /* 0x000fe20000011402 */
[----:B---3--:R-:W-:-:S04]  /*2e350*/  IMAD R0, R9, UR4, RZ ;  /* 0x0000000409007c24 */ /* 0x008fc8000f8e02ff */
[C---:B------:R-:W-:Y:S02]  /*2e360*/  IMAD R0, R32.reuse, UR5, R0 ;  /* 0x0000000520007c24 */ /* 0x040fe4000f8e0200 */
[----:B------:R-:W-:-:S04]  /*2e370*/  IMAD.WIDE.U32 R2, R32, UR4, R2 ;  /* 0x0000000420027c25 */ /* 0x000fc8000f8e0002 */
[----:B------:R-:W-:Y:S01]  /*2e380*/  IMAD.IADD R3, R0, 0x1, R3 ;  /* 0x0000000100037824 */ /* 0x000fe200078e0203 */
[----:B------:R-:W-:-:S04]  /*2e390*/  LEA R8, P0, R2, UR6, 0x2 ;  /* 0x0000000602087c11 */ /* 0x000fc8000f8010ff */
[----:B------:R-:W-:-:S05]  /*2e3a0*/  LEA.HI.X R9, R2, UR7, R3, 0x2, P0 ;  /* 0x0000000702097c11 */ /* 0x000fca00080f1403 */
[----:B------:R-:W2:Y:S01]  /*2e3b0*/  LDG.E R8, desc[UR54][R8.64] ;  /* 0x0000003608087981 */ /* 0x000ea2000c1e1900 */
[--C-:B------:R-:W-:Y:S01]  /*2e3c0*/  @!P1 SHF.R.S32.HI R3, RZ, 0x1f, R4.reuse ;  /* 0x0000001fff039819 */ /* 0x100fe20000011404 */
[----:B------:R-:W-:Y:S02]  /*2e3d0*/  @!P1 IMAD.MOV.U32 R2, RZ, RZ, R4 ;  /* 0x000000ffff029224 */ /* 0x000fe400078e0004 */
[----:B------:R-:W-:Y:S02]  /*2e3e0*/  IMAD.U32 R12, RZ, RZ, UR39 ;  /* 0x00000027ff0c7e24 */ /* 0x000fe4000f8e00ff */
[----:B------:R-:W-:-:S03]  /*2e3f0*/  @!P1 IMAD.WIDE.U32 R2, R32, UR4, R2 ;  /* 0x0000000420029c25 */ /* 0x000fc6000f8e0002 */
[----:B------:R-:W-:Y:S01]  /*2e400*/  ISETP.NE.AND P2, PT, R12, 0x3, PT ;  /* 0x000000030c00780c */ /* 0x000fe20003f45270 */
[----:B------:R-:W-:Y:S01]  /*2e410*/  VIADD R29, R17, 0x1 ;  /* 0x00000001111d7836 */ /* 0x000fe20000000000 */
[----:B------:R-:W-:Y:S02]  /*2e420*/  @!P1 IADD3 R0, R0, R3, RZ ;  /* 0x0000000300009210 */ /* 0x000fe40007ffe0ff */
[----:B------:R-:W-:Y:S01]  /*2e430*/  @!P1 LEA R10, P0, R2, UR6, 0x2 ;  /* 0x00000006020a9c11 */ /* 0x000fe2000f8010ff */
[----:B------:R-:W-:-:S03]  /*2e440*/  IMAD.MOV.U32 R7, RZ, RZ, RZ ;  /* 0x000000ffff077224 */ /* 0x000fc600078e00ff */
[----:B------:R-:W-:Y:S02]  /*2e450*/  @!P1 LEA.HI.X R11, R2, UR7, R0, 0x2, P0 ;  /* 0x00000007020b9c11 */ /* 0x000fe400080f1400 */
[----:B------:R-:W-:-:S03]  /*2e460*/  ISETP.NE.AND P0, PT, R29, 0x2, PT ;  /* 0x000000021d00780c */ /* 0x000fc60003f05270 */
[----:B------:R0:W5:Y:S01]  /*2e470*/  @!P1 LDG.E R7, desc[UR54][R10.64] ;  /* 0x000000360a079981 */ /* 0x000162000c1e1900 */
[----:B------:R-:W-:Y:S02]  /*2e480*/  SEL R33, RZ, 0x1, P0 ;  /* 0x00000001ff217807 */ /* 0x000fe40000000000 */
[C---:B------:R-:W-:Y:S02]  /*2e490*/  ISETP.GT.AND P1, PT, R30.reuse, RZ, PT ;  /* 0x000000ff1e00720c */ /* 0x040fe40003f24270 */
[----:B------:R-:W-:Y:S02]  /*2e4a0*/  SEL R29, R29, RZ, P0 ;  /* 0x000000ff1d1d7207 */ /* 0x000fe40000000000 */
[----:B------:R-:W-:Y:S02]  /*2e4b0*/  IADD3 R30, R30, -0x1, RZ ;  /* 0xffffffff1e1e7810 */ /* 0x000fe40007ffe0ff */
[----:B------:R-:W-:Y:S02]  /*2e4c0*/  LOP3.LUT R33, R20, R33, RZ, 0x3c, !PT ;  /* 0x0000002114217212 */ /* 0x000fe400078e3cff */
[----:B--2---:R-:W-:Y:S01]  /*2e4d0*/  SHF.R.S32.HI R27, RZ, 0x1f, R8 ;  /* 0x0000001fff1b7819 */ /* 0x004fe20000011408 */
[----:B0-----:R-:W-:Y:S06]  /*2e4e0*/  @!P2 BRA `(.L_x_2963) ;  /* 0x000000000004a947 */ /* 0x001fec0003800000 */
[----:B------:R-:W-:Y:S01]  /*2e4f0*/  BPT.TRAP 0x1 ;  /* 0x000000040000795c */ /* 0x000fe20000300000 */
.L_x_2963:
[----:B------:R-:W-:Y:S01]  /*2e500*/  IMAD R4, R29, 0x8, R22 ;  /* 0x000000081d047824 */ /* 0x000fe200078e0216 */
[----:B------:R-:W-:Y:S01]  /*2e510*/  SHF.L.U32 R28, R33, 0x1f, RZ ;  /* 0x0000001f211c7819 */ /* 0x000fe200000006ff */
[----:B------:R-:W-:Y:S01]  /*2e520*/  BSSY B0, `(.L_x_2964) ;  /* 0x0000004000007945 */ /* 0x000fe20003800000 */
[----:B------:R-:W-:Y:S02]  /*2e530*/  SHF.R.S32.HI R26, RZ, 0x1f, R5 ;  /* 0x0000001fff1a7819 */ /* 0x000fe40000011405 */
[----:B------:R-:W0:Y:S02]  /*2e540*/  SYNCS.PHASECHK.TRANS64.TRYWAIT P0, [R4+URZ+0x33480], R28 ;  /* 0x0334801c040075a7 */ /* 0x000e24000800017f */
[----:B0-----:R-:W-:Y:S05]  /*2e550*/  @!P0 BRA `(.L_x_2965) ;  /* 0x0000007000b48947 */ /* 0x001fea0003800000 */
.L_x_3179:
[----:B------:R-:W-:Y:S05]  /*2e560*/  BSYNC B0 ;  /* 0x0000000000007941 */ /* 0x000fea0003800000 */
.L_x_2964:
[----:B------:R-:W2:Y:S01]  /*2e570*/  LDL R14, [R1+0xc] ;  /* 0x00000c00010e7983 */ /* 0x000ea20000100800 */
        /* <DEDUP_REMOVED lines=11> */
[C---:B------:R-:W-:Y:S01]  /*2e630*/  LOP3.LUT R13, R36.reuse, 0x80, RZ, 0xfc, !PT ;  /* 0x00000080240d7812 */ /* 0x040fe200078efcff */
        /* <DEDUP_REMOVED lines=16> */
[----:B------:R-:W-:-:S02]  /*2e740*/  ISETP.GE.AND P4, PT, R36, R11, PT ;  /* 0x0000000b2400720c */ /* 0x000fc40003f86270 */
[----:B------:R-:W-:Y:S01]  /*2e750*/  IADD3 R3, R3, R0, RZ ;  /* 0x0000000003037210 */ /* 0x000fe20007ffe0ff */
[----:B------:R-:W-:-:S04]  /*2e760*/  IMAD R0, R25, UR6, RZ ;  /* 0x0000000619007c24 */ /* 0x000fc8000f8e02ff */
[C---:B------:R-:W-:Y:S02]  /*2e770*/  IMAD R0, R7.reuse, UR7, R0 ;  /* 0x0000000707007c24 */ /* 0x040fe4000f8e0200 */
[----:B------:R-:W-:-:S04]  /*2e780*/  IMAD.WIDE.U32 R2, R7, UR6, R2 ;  /* 0x0000000607027c25 */ /* 0x000fc8000f8e0002 */
        /* <DEDUP_REMOVED lines=18> */
[----:B-1----:R-:W-:-:S04]  /*2e8b0*/  IADD3 R2, P0, R36, R2, RZ ;  /* 0x0000000224027210 */ /* 0x002fc80007f1e0ff */
[----:B--2---:R-:W-:-:S05]  /*2e8c0*/  IADD3.X R3, RZ, R3, RZ, P0, !PT ;  /* 0x00000003ff037210 */ /* 0x004fca00007fe4ff */
        /* <DEDUP_REMOVED lines=17> */
.L_x_3191:
        /* <DEDUP_REMOVED lines=10> */
.L_x_2967:
        /* <DEDUP_REMOVED lines=11> */
.L_x_2968:
[----:B------:R2:W-:Y:S01]  /*2eb30*/  SYNCS.ARRIVE.TRANS64.A1T0 RZ, [R4+URZ+0x33470], RZ ;  /* 0x033470ff04ff79a7 */ /* 0x0005e2000810003f */
[----:B------:R-:W-:Y:S05]  /*2eb40*/  @!P3 BRA `(.L_x_2969) ;  /* 0x000000000004b947 */ /* 0x000fea0003800000 */
[----:B------:R-:W-:Y:S01]  /*2eb50*/  BPT.TRAP 0x1 ;  /* 0x000000040000795c */ /* 0x000fe20000300000 */
.L_x_2969:
[----:B------:R-:W3:Y:S01]  /*2eb60*/  SYNCS.PHASECHK.TRANS64.TRYWAIT P0, [R4+URZ+0x33440], R28 ;  /* 0x0334401c040075a7 */ /* 0x000ee2000800017f */
[----:B------:R-:W-:Y:S04]  /*2eb70*/  BSSY B0, `(.L_x_2970) ;  /* 0x0000002000007945 */ /* 0x000fe80003800000 */
[----:B---3--:R-:W-:Y:S05]  /*2eb80*/  @!P0 BRA `(.L_x_2971) ;  /* 0x0000007000bc8947 */ /* 0x008fea0003800000 */
.L_x_3192:
[----:B------:R-:W-:Y:S05]  /*2eb90*/  BSYNC B0 ;  /* 0x0000000000007941 */ /* 0x000fea0003800000 */
.L_x_2970:
        /* <DEDUP_REMOVED lines=10> */
[----:B------:R-:W-:Y:S02]  /*2ec40*/  IMAD R5, R24, UR4, RZ ;  /* 0x0000000418057c24 */ /* 0x000fe4000f8e02ff */
[----:B------:R-:W-:-:S04]  /*2ec50*/  IMAD.WIDE.U32 R2, R8, UR6, R2 ;  /* 0x0000000608027c25 */ /* 0x000fc8000f8e0002 */
[----:B------:R-:W-:Y:S02]  /*2ec60*/  IMAD R8, R8, UR7, R27 ;  /* 0x0000000708087c24 */ /* 0x000fe4000f8e021b */
[----:B------:R-:W-:Y:S02]  /*2ec70*/  IMAD R5, R6, UR5, R5 ;  /* 0x0000000506057c24 */ /* 0x000fe4000f8e0205 */
[----:B------:R-:W-:Y:S02]  /*2ec80*/  IMAD.IADD R9, R3, 0x1, R8 ;  /* 0x0000000103097824 */ /* 0x000fe400078e0208 */
[----:B------:R-:W-:Y:S01]  /*2ec90*/  IMAD.MOV.U32 R8, RZ, RZ, R2 ;  /* 0x000000ffff087224 */ /* 0x000fe200078e0002 */
[-C--:B----4-:R-:W-:Y:S01]  /*2eca0*/  ISETP.GE.AND P2, PT, R12, R10.reuse, PT ;  /* 0x0000000a0c00720c */ /* 0x090fe20003f46270 */
[----:B------:R-:W-:Y:S01]  /*2ecb0*/  IMAD.WIDE.U32 R2, R6, UR4, RZ ;  /* 0x0000000406027c25 */ /* 0x000fe2000f8e00ff */
[----:B------:R-:W-:Y:S01]  /*2ecc0*/  ULDC.64 UR4, c[0x0][0x308] ;  /* 0x0000c20000047ab9 */ /* 0x000fe20000000a00 */
[----:B------:R-:W-:-:S02]  /*2ecd0*/  ISETP.GE.AND P3, PT, R11, R10, PT ;  /* 0x0000000a0b00720c */ /* 0x000fc40003f66270 */
[----:B------:R-:W-:Y:S01]  /*2ece0*/  IMAD R6, R25, UR6, RZ ;  /* 0x0000000619067c24 */ /* 0x000fe2000f8e02ff */
[----:B------:R-:W-:Y:S01]  /*2ecf0*/  IADD3 R3, R3, R5, RZ ;  /* 0x0000000503037210 */ /* 0x000fe20007ffe0ff */
[----:B------:R-:W-:Y:S01]  /*2ed00*/  IMAD.WIDE.U32 R8, R18, UR4, R8 ;  /* 0x0000000412087c25 */ /* 0x000fe2000f8e0008 */
[----:B------:R-:W-:-:S03]  /*2ed10*/  ISETP.GE.AND P4, PT, R36, R10, PT ;  /* 0x0000000a2400720c */ /* 0x000fc60003f86270 */
[C---:B------:R-:W-:Y:S02]  /*2ed20*/  IMAD R6, R7.reuse, UR7, R6 ;  /* 0x0000000707067c24 */ /* 0x040fe4000f8e0206 */
[----:B------:R-:W-:Y:S01]  /*2ed30*/  IMAD.WIDE.U32 R2, R7, UR6, R2 ;  /* 0x0000000607027c25 */ /* 0x000fe2000f8e0002 */
[----:B------:R-:W-:Y:S02]  /*2ed40*/  ULDC.64 UR6, c[0x0][0x2e8] ;  /* 0x0000ba0000067ab9 */ /* 0x000fe40000000a00 */
[----:B------:R-:W-:Y:S01]  /*2ed50*/  IADD3 R5, P0, R8, UR6, RZ ;  /* 0x0000000608057c10 */ /* 0x000fe2000ff1e0ff */
[----:B------:R-:W-:Y:S02]  /*2ed60*/  IMAD R7, R37, UR4, RZ ;  /* 0x0000000425077c24 */ /* 0x000fe4000f8e02ff */
[----:B------:R-:W-:Y:S02]  /*2ed70*/  IMAD.IADD R3, R3, 0x1, R6 ;  /* 0x0000000103037824 */ /* 0x000fe400078e0206 */
[----:B------:R-:W-:-:S02]  /*2ed80*/  IMAD R7, R18, UR5, R7 ;  /* 0x0000000512077c24 */ /* 0x000fc4000f8e0207 */
        /* <DEDUP_REMOVED lines=24> */
[----:B----4-:R-:W-:-:S04]  /*2ef10*/  IADD3 R2, P0, R36, R2, RZ ;  /* 0x0000000224027210 */ /* 0x010fc80007f1e0ff */
[----:B------:R-:W-:Y:S02]  /*2ef20*/  IADD3.X R3, RZ, R9, RZ, P0, !PT ;  /* 0x00000009ff037210 */ /* 0x000fe400007fe4ff */
        /* <DEDUP_REMOVED lines=10> */
.L_x_3204:
        /* <DEDUP_REMOVED lines=10> */
.L_x_2973:
        /* <DEDUP_REMOVED lines=11> */
.L_x_2974:
[----:B------:R-:W-:Y:S01]  /*2f120*/  MOV R0, UR37 ;  /* 0x0000002500007c02 */ /* 0x000fe20008000f00 */
[----:B------:R4:W-:Y:S03]  /*2f130*/  SYNCS.ARRIVE.TRANS64.A1T0 RZ, [R4+URZ+0x33430], RZ ;  /* 0x033430ff04ff79a7 */ /* 0x0009e6000810003f */
[----:B------:R-:W-:-:S13]  /*2f140*/  ISETP.NE.AND P0, PT, R0, 0x3, PT ;  /* 0x000000030000780c */ /* 0x000fda0003f05270 */
[----:B----4-:R-:W-:Y:S05]  /*2f150*/  @!P0 BRA `(.L_x_2975) ;  /* 0x0000000000048947 */ /* 0x010fea0003800000 */
[----:B------:R-:W-:Y:S01]  /*2f160*/  BPT.TRAP 0x1 ;  /* 0x000000040000795c */ /* 0x000fe20000300000 */
.L_x_2975:
[----:B------:R-:W-:Y:S01]  /*2f170*/  LOP3.LUT R3, R20, 0x1, RZ, 0x3c, !PT ;  /* 0x0000000114037812 */ /* 0x000fe200078e3cff */
[----:B------:R-:W-:Y:S01]  /*2f180*/  IMAD R0, R17, 0x8, R22 ;  /* 0x0000000811007824 */ /* 0x000fe200078e0216 */
[----:B------:R-:W-:Y:S02]  /*2f190*/  BSSY B0, `(.L_x_2976) ;  /* 0x0000004000007945 */ /* 0x000fe40003800000 */
[----:B------:R-:W-:-:S04]  /*2f1a0*/  SHF.L.U32 R3, R3, 0x1f, RZ ;  /* 0x0000001f03037819 */ /* 0x000fc800000006ff */
[----:B------:R-:W4:Y:S02]  /*2f1b0*/  SYNCS.PHASECHK.TRANS64.TRYWAIT P2, [R0+URZ+0x33470], R3 ;  /* 0x03347003000075a7 */ /* 0x000f24000804017f */
[----:B----4-:R-:W-:Y:S05]  /*2f1c0*/  @!P2 BRA `(.L_x_2977) ;  /* 0x0000007000b8a947 */ /* 0x010fea0003800000 */
.L_x_3205:
[----:B------:R-:W-:Y:S05]  /*2f1d0*/  BSYNC B0 ;  /* 0x0000000000007941 */ /* 0x000fea0003800000 */
.L_x_2976:
[----:B------:R-:W-:-:S05]  /*2f1e0*/  IMAD.U32 R2, RZ, RZ, UR39 ;  /* 0x00000027ff027e24 */ /* 0x000fca000f8e00ff */
[----:B------:R-:W-:-:S13]  /*2f1f0*/  ISETP.NE.AND P2, PT, R2, 0x3, PT ;  /* 0x000000030200780c */ /* 0x000fda0003f45270 */
[----:B------:R-:W-:Y:S05]  /*2f200*/  @!P2 BRA `(.L_x_2978) ;  /* 0x000000000004a947 */ /* 0x000fea0003800000 */
[----:B------:R-:W-:Y:S01]  /*2f210*/  BPT.TRAP 0x1 ;  /* 0x000000040000795c */ /* 0x000fe20000300000 */
.L_x_2978:
[----:B----4-:R-:W-:Y:S01]  /*2f220*/  SHF.L.U32 R3, R20, 0x1f, RZ ;  /* 0x0000001f14037819 */ /* 0x010fe200000006ff */
[----:B------:R-:W-:-:S03]  /*2f230*/  IMAD R2, R17, 0x7800, RZ ;  /* 0x0000780011027824 */ /* 0x000fc600078e02ff */
[----:B------:R-:W4:Y:S02]  /*2f240*/  SYNCS.PHASECHK.TRANS64.TRYWAIT P2, [R0+URZ+0x33460], R3 ;  /* 0x03346003000075a7 */ /* 0x000f24000804017f */
[----:B----4-:R-:W-:Y:S05]  /*2f250*/  @!P2 BRA `(.L_x_2979) ;  /* 0x0000007000a8a947 */ /* 0x010fea0003800000 */
.L_x_3206:
[----:B0-23--:R-:W4:Y:S04]  /*2f260*/  LDL R4, [R1+0x14] ;  /* 0x0000140001047983 */ /* 0x00df280000100800 */
[----:B------:R-:W2:Y:S01]  /*2f270*/  LDL R8, [R1+0x10] ;  /* 0x0000100001087983 */ /* 0x000ea20000100800 */
[----:B------:R-:W-:Y:S05]  /*2f280*/  WARPSYNC.ALL ;  /* 0x0000000000007948 */ /* 0x000fea0003800000 */
[----:B------:R-:W-:-:S05]  /*2f290*/  IMAD.U32 R17, RZ, RZ, UR39 ;  /* 0x00000027ff117e24 */ /* 0x000fca000f8e00ff */
[----:B------:R-:W-:Y:S02]  /*2f2a0*/  ISETP.NE.AND P2, PT, R17, 0x3, PT ;  /* 0x000000031100780c */ /* 0x000fe40003f45270 */
[C---:B----4-:R-:W-:Y:S02]  /*2f2b0*/  LOP3.LUT R3, R2.reuse, R4, RZ, 0xfc, !PT ;  /* 0x0000000402037212 */ /* 0x050fe400078efcff */
[----:B--2---:R-:W-:-:S03]  /*2f2c0*/  LOP3.LUT R2, R2, R8, RZ, 0xfc, !PT ;  /* 0x0000000802027212 */ /* 0x004fc600078efcff */
[C---:B------:R-:W-:Y:S01]  /*2f2d0*/  IMAD.IADD R3, R22.reuse, 0x1, R3 ;  /* 0x0000000116037824 */ /* 0x040fe200078e0203 */
[----:B------:R-:W-:-:S04]  /*2f2e0*/  IADD3 R2, R22, R2, RZ ;  /* 0x0000000216027210 */ /* 0x000fc80007ffe0ff */
        /* <DEDUP_REMOVED lines=98> */
.L_x_2980:
[----:B--2---:R2:W-:Y:S01]  /*2f910*/  SYNCS.ARRIVE.TRANS64.A1T0 RZ, [R0+URZ+0x33450], RZ ;  /* 0x033450ff00ff79a7 */ /* 0x0045e2000810003f */
[----:B------:R-:W-:Y:S06]  /*2f920*/  BAR.SYNC.DEFER_BLOCKING 0x2, 0x80 ;  /* 0x0082000000007b1d */ /* 0x000fec0000010000 */
[----:B------:R-:W-:Y:S05]  /*2f930*/  @!P0 BRA `(.L_x_2981) ;  /* 0x0000000000048947 */ /* 0x000fea0003800000 */
[----:B------:R-:W-:Y:S01]  /*2f940*/  BPT.TRAP 0x1 ;  /* 0x000000040000795c */ /* 0x000fe20000300000 */
.L_x_2981:
[----:B0-----:R-:W3:Y:S01]  /*2f950*/  LDL R2, [R1+0x8] ;  /* 0x0000080001027983 */ /* 0x001ee20000100800 */
[----:B--2---:R-:W-:Y:S01]  /*2f960*/  VIADD R0, R0, 0x33480 ;  /* 0x0003348000007836 */ /* 0x004fe20000000000 */
[----:B------:R-:W-:Y:S01]  /*2f970*/  MOV R20, R33 ;  /* 0x0000002100147202 */ /* 0x000fe20000000f00 */
[----:B------:R-:W-:-:S03]  /*2f980*/  IMAD.MOV.U32 R17, RZ, RZ, R29 ;  /* 0x000000ffff117224 */ /* 0x000fc600078e001d */
[----:B---3--:R-:W-:-:S04]  /*2f990*/  PRMT R0, R2, 0x654, R0 ;  /* 0x0000065402007816 */ /* 0x008fc80000000000 */
[----:B------:R2:W-:Y:S01]  /*2f9a0*/  SYNCS.ARRIVE.TRANS64.RED.A1T0 RZ, [R0+URZ], RZ ;  /* 0x000000ff00ff79a7 */ /* 0x0005e2000810043f */
[----:B------:R-:W-:Y:S05]  /*2f9b0*/  @P1 BRA `(.L_x_2982) ;  /* 0xffffffe400d01947 */ /* 0x000fea000383ffff */
.L_x_2962:
        /* <DEDUP_REMOVED lines=19> */
.L_x_2984:
[----:B------:R-:W-:Y:S05]  /*2faf0*/  BSYNC B0 ;  /* 0x0000000000007941 */ /* 0x000fea0003800000 */
.L_x_2983:
[----:B------:R-:W-:Y:S05]  /*2fb00*/  @!P0 BRA `(.L_x_2985) ;  /* 0x0000000000048947 */ /* 0x000fea0003800000 */
[----:B------:R-:W-:Y:S01]  /*2fb10*/  BPT.TRAP 0x1 ;  /* 0x000000040000795c */ /* 0x000fe20000300000 */
.L_x_2985:
[----:B------:R-:W-:Y:S01]  /*2fb20*/  LOP3.LUT R0, R33, 0x1, RZ, 0x3c, !PT ;  /* 0x0000000121007812 */ /* 0x000fe200078e3cff */
[----:B0-----:R-:W-:Y:S01]  /*2fb30*/  IMAD R3, R29, 0x8, R22 ;  /* 0x000000081d037824 */ /* 0x001fe200078e0216 */
[----:B------:R-:W-:Y:S02]  /*2fb40*/  BSSY B0, `(.L_x_2986) ;  /* 0x0000004000007945 */ /* 0x000fe40003800000 */
[----:B------:R-:W-:-:S04]  /*2fb50*/  SHF.L.U32 R0, R0, 0x1f, RZ ;  /* 0x0000001f00007819 */ /* 0x000fc800000006ff */
[----:B------:R-:W0:Y:S02]  /*2fb60*/  SYNCS.PHASECHK.TRANS64.TRYWAIT P1, [R3+URZ+0x33470], R0 ;  /* 0x03347000030075a7 */ /* 0x000e24000802017f */
[----:B0-----:R-:W-:Y:S05]  /*2fb70*/  @!P1 BRA `(.L_x_2987) ;  /* 0x0000006800749947 */ /* 0x001fea0003800000 */
.L_x_3207:
[----:B------:R-:W-:Y:S05]  /*2fb80*/  BSYNC B0 ;  /* 0x0000000000007941 */ /* 0x000fea0003800000 */
.L_x_2986:
[----:B------:R-:W-:-:S05]  /*2fb90*/  IMAD.U32 R2, RZ, RZ, UR39 ;  /* 0x00000027ff027e24 */ /* 0x000fca000f8e00ff */
[----:B------:R-:W-:-:S13]  /*2fba0*/  ISETP.NE.AND P1, PT, R2, 0x3, PT ;  /* 0x000000030200780c */ /* 0x000fda0003f25270 */
[----:B------:R-:W-:Y:S05]  /*2fbb0*/  @!P1 BRA `(.L_x_2988) ;  /* 0x0000000000049947 */ /* 0x000fea0003800000 */
[----:B------:R-:W-:Y:S01]  /*2fbc0*/  BPT.TRAP 0x1 ;  /* 0x000000040000795c */ /* 0x000fe20000300000 */
.L_x_2988:
[----:B0-----:R-:W-:-:S04]  /*2fbd0*/  SHF.L.U32 R0, R33, 0x1f, RZ ;  /* 0x0000001f21007819 */ /* 0x001fc800000006ff */
[----:B------:R-:W0:Y:S02]  /*2fbe0*/  SYNCS.PHASECHK.TRANS64.TRYWAIT P1, [R3+URZ+0x33460], R0 ;  /* 0x03346000030075a7 */ /* 0x000e24000802017f */
[----:B0-----:R-:W-:Y:S05]  /*2fbf0*/  @!P1 BRA `(.L_x_2989) ;  /* 0x0000006800689947 */ /* 0x001fea0003800000 */
.L_x_3208:
[----:B------:R-:W2:Y:S04]  /*2fc00*/  LDL R4, [R1+0x14] ;  /* 0x0000140001047983 */ /* 0x000ea80000100800 */
[----:B------:R-:W3:Y:S01]  /*2fc10*/  LDL R10, [R1+0x10] ;  /* 0x00001000010a7983 */ /* 0x000ee20000100800 */
[----:B------:R-:W-:Y:S01]  /*2fc20*/  IMAD R2, R29, 0x7800, RZ ;  /* 0x000078001d027824 */ /* 0x000fe200078e02ff */
[----:B------:R-:W-:Y:S05]  /*2fc30*/  WARPSYNC.ALL ;  /* 0x0000000000007948 */ /* 0x000fea0003800000 */
[----:B------:R-:W-:-:S05]  /*2fc40*/  IMAD.U32 R12, RZ, RZ, UR39 ;  /* 0x00000027ff0c7e24 */ /* 0x000fca000f8e00ff */
[----:B------:R-:W-:Y:S02]  /*2fc50*/  ISETP.NE.AND P1, PT, R12, 0x3, PT ;  /* 0x000000030c00780c */ /* 0x000fe40003f25270 */
[----:B--2---:R-:W-:-:S04]  /*2fc60*/  LOP3.LUT R5, R2, R4, RZ, 0xfc, !PT ;  /* 0x0000000402057212 */ /* 0x004fc800078efcff */
[----:B0-----:R-:W-:-:S05]  /*2fc70*/  IADD3 R0, R22, R5, RZ ;  /* 0x0000000516007210 */ /* 0x001fca0007ffe0ff */
        /* <DEDUP_REMOVED lines=100> */
.L_x_2990:
[----:B--2---:R2:W-:Y:S01]  /*302c0*/  SYNCS.ARRIVE.TRANS64.A1T0 RZ, [R3+URZ+0x33450], RZ ;  /* 0x033450ff03ff79a7 */ /* 0x0045e2000810003f */
[----:B------:R-:W-:Y:S06]  /*302d0*/  BAR.SYNC.DEFER_BLOCKING 0x2, 0x80 ;  /* 0x0082000000007b1d */ /* 0x000fec0000010000 */
[----:B------:R-:W-:Y:S05]  /*302e0*/  @!P0 BRA `(.L_x_2991) ;  /* 0x0000000000048947 */ /* 0x000fea0003800000 */
[----:B------:R-:W-:Y:S01]  /*302f0*/  BPT.TRAP 0x1 ;  /* 0x000000040000795c */ /* 0x000fe20000300000 */
.L_x_2991:
[----:B------:R-:W3:Y:S01]  /*30300*/  LDL R0, [R1+0x8] ;  /* 0x0000080001007983 */ /* 0x000ee20000100800 */
[----:B--2---:R-:W-:Y:S01]  /*30310*/  VIADD R3, R3, 0x33480 ;  /* 0x0003348003037836 */ /* 0x004fe20000000000 */
[----:B------:R-:W-:-:S04]  /*30320*/  IADD3 R29, R29, 0x1, RZ ;  /* 0x000000011d1d7810 */ /* 0x000fc80007ffe0ff */
[----:B------:R-:W-:-:S04]  /*30330*/  ISETP.NE.AND P0, PT, R29, 0x2, PT ;  /* 0x000000021d00780c */ /* 0x000fc80003f05270 */
[----:B------:R-:W-:Y:S02]  /*30340*/  SEL R29, R29, RZ, P0 ;  /* 0x000000ff1d1d7207 */ /* 0x000fe40000000000 */
[----:B---3--:R-:W-:Y:S02]  /*30350*/  PRMT R3, R0, 0x654, R3 ;  /* 0x0000065400037816 */ /* 0x008fe40000000003 */
[----:B------:R-:W-:Y:S02]  /*30360*/  SEL R0, RZ, 0x1, P0 ;  /* 0x00000001ff007807 */ /* 0x000fe40000000000 */
[----:B------:R2:W-:Y:S02]  /*30370*/  SYNCS.ARRIVE.TRANS64.RED.A1T0 RZ, [R3+URZ], RZ ;  /* 0x000000ff03ff79a7 */ /* 0x0005e4000810043f */
[----:B------:R-:W-:-:S07]  /*30380*/  LOP3.LUT R33, R33, R0, RZ, 0x3c, !PT ;  /* 0x0000000021217212 */ /* 0x000fce00078e3cff */
.L_x_2930:
[----:B------:R-:W3:Y:S02]  /*30390*/  LDL R0, [R1+0x44] ;  /* 0x0000440001007983 */ /* 0x000ee40000100800 */
[----:B---3--:R-:W-:-:S13]  /*303a0*/  LOP3.LUT P0, RZ, R0, 0x80, RZ, 0xc0, !PT ;  /* 0x0000008000ff7812 */ /* 0x008fda000780c0ff */
[----:B------:R-:W-:Y:S05]  /*303b0*/  @!P0 BRA `(.L_x_2992) ;  /* 0x0000000000288947 */ /* 0x000fea0003800000 */
[----:B------:R-:W-:Y:S05]  /*303c0*/  WARPSYNC.ALL ;  /* 0x0000000000007948 */ /* 0x000fea0003800000 */
[----:B------:R-:W3:Y:S08]  /*303d0*/  S2UR UR4, SR_CgaCtaId ;  /* 0x00000000000479c3 */ /* 0x000ef00000008800 */
[----:B------:R-:W-:Y:S01]  /*303e0*/  BAR.SYNC.DEFER_BLOCKING 0x5, 0x180 ;  /* 0x0146000000007b1d */ /* 0x000fe20000010000 */
[----:B------:R-:W-:Y:S01]  /*303f0*/  MOV R22, 0x400 ;  /* 0x0000040000167802 */ /* 0x000fe20000000f00 */
[----:B---3--:R-:W-:-:S05]  /*30400*/  IMAD.U32 R0, RZ, RZ, UR4 ;  /* 0x00000004ff007e24 */ /* 0x008fca000f8e00ff */
[----:B------:R-:W-:Y:S01]  /*30410*/  LEA R22, R0, R22, 0x18 ;  /* 0x0000001600167211 */ /* 0x000fe200078ec0ff */
[----:B------:R3:W-:Y:S04]  /*30420*/  STL [R1+0x8], R0 ;  /* 0x0000080001007387 */ /* 0x0007e80000100800 */
[----:B------:R3:W4:Y:S01]  /*30430*/  LDS.128 R16, [R22+0x334d0] ;  /* 0x0334d00016107984 */ /* 0x0007220000000c00 */
[----:B------:R-:W-:Y:S06]  /*30440*/  BAR.ARV 0x4, 0x180 ;  /* 0x0106000000007b1d */ /* 0x000fec0000002000 */
[----:B------:R-:W-:Y:S05]  /*30450*/  BRA `(.L_x_2993) ;  /* 0x0000000800d47947 */ /* 0x000fea0003800000 */
.L_x_2992:
        /* <DEDUP_REMOVED lines=8> */
[----:B--2---:R-:W0:Y:S02]  /*304e0*/  @!P1 LDC.64 R2, c[0x0][0xc80] ;  /* 0x00032000ff029b82 */ /* 0x004e240000000a00 */
[----:B0-----:R-:W-:-:S06]  /*304f0*/  @!P1 IMAD.WIDE R2, R5, 0x4, R2 ;  /* 0x0000000405029825 */ /* 0x001fcc00078e0202 */
[----:B------:R-:W2:Y:S01]  /*30500*/  @!P1 LDG.E R2, desc[UR54][R2.64] ;  /* 0x0000003602029981 */ /* 0x000ea2000c1e1900 */
[----:B------:R-:W-:Y:S01]  /*30510*/  IMAD.MOV.U32 R17, RZ, RZ, RZ ;  /* 0x000000ffff117224 */ /* 0x000fe200078e00ff */
[C---:B------:R-:W-:Y:S02]  /*30520*/  ISETP.GE.U32.AND P2, PT, R8.reuse, 0x2, PT ;  /* 0x000000020800780c */ /* 0x040fe40003f46070 */
[C---:B------:R-:W-:Y:S01]  /*30530*/  ISETP.GE.U32.AND P3, PT, R8.reuse, 0x4, PT ;  /* 0x000000040800780c */ /* 0x040fe20003f66070 */
[----:B------:R-:W-:Y:S01]  /*30540*/  SHFL.IDX PT, R0, R16, RZ, 0x1f ;  /* 0x00001fff10007589 */ /* 0x000fe200000e0000 */
[C---:B------:R-:W-:Y:S02]  /*30550*/  ISETP.GE.U32.AND P4, PT, R8.reuse, 0x8, PT ;  /* 0x000000080800780c */ /* 0x040fe40003f86070 */
[----:B------:R-:W-:Y:S02]  /*30560*/  ISETP.GE.U32.AND P5, PT, R8, 0x10, PT ;  /* 0x000000100800780c */ /* 0x000fe40003fa6070 */
[----:B--2---:R-:W-:-:S02]  /*30570*/  @!P1 MOV R17, R2 ;  /* 0x0000000200119202 */ /* 0x004fc40000000f00 */
[----:B------:R-:W-:-:S03]  /*30580*/  ISETP.NE.AND P1, PT, R8, RZ, PT ;  /* 0x000000ff0800720c */ /* 0x000fc60003f25270 */
        /* <DEDUP_REMOVED lines=16> */
[----:B------:R0:W2:Y:S02]  /*30690*/  SHFL.IDX PT, R14, R2, 0x1f, 0x1f ;  /* 0x03e01f00020e7f89 */ /* 0x0000a400000e0000 */
.L_x_3218:
[----:B------:R-:W-:Y:S02]  /*306a0*/  ULDC UR4, c[0x0][0xc38] ;  /* 0x00030e0000047ab9 */ /* 0x000fe40000000800 */
[----:B------:R-:W-:-:S04]  /*306b0*/  IMAD.U32 R4, RZ, RZ, UR4 ;  /* 0x00000004ff047e24 */ /* 0x000fc8000f8e00ff */
[----:B--2---:R-:W-:-:S04]  /*306c0*/  IMAD R14, R14, R4, RZ ;  /* 0x000000040e0e7224 */ /* 0x004fc800078e02ff */
[----:B------:R-:W-:-:S05]  /*306d0*/  IMAD.IADD R5, R5, 0x1, R14 ;  /* 0x0000000105057824 */ /* 0x000fca00078e020e */
[----:B------:R-:W-:-:S13]  /*306e0*/  ISETP.GT.AND P6, PT, R5, R0, PT ;  /* 0x000000000500720c */ /* 0x000fda0003fc4270 */
[----:B------:R-:W-:Y:S05]  /*306f0*/  @P6 BRA `(.L_x_2995) ;  /* 0x00000000009c6947 */ /* 0x000fea0003800000 */
.L_x_3000:
[----:B0-----:R-:W0:Y:S01]  /*30700*/  LDC R2, c[0x0][0xc3c] ;  /* 0x00030f00ff027b82 */ /* 0x001e220000000800 */
[----:B------:R-:W-:-:S04]  /*30710*/  IADD3 R19, R19, 0x1f, RZ ;  /* 0x0000001f13137810 */ /* 0x000fc80007ffe0ff */
        /* <DEDUP_REMOVED lines=12> */
.L_x_2998:
[----:B------:R-:W-:Y:S05]  /*307e0*/  BSYNC B0 ;  /* 0x0000000000007941 */ /* 0x000fea0003800000 */
.L_x_2997:
[----:B------:R-:W-:-:S03]  /*307f0*/  UMOV UR4, 0xffffffff ;  /* 0xffffffff00047882 */ /* 0x000fc60000000000 */
[----:B------:R-:W-:Y:S05]  /*30800*/  BRA.DIV UR4, `(.L_x_2999) ;  /* 0x00000062049c7947 */ /* 0x000fea000b800000 */
[----:B-----5:R-:W2:Y:S02]  /*30810*/  SHFL.UP PT, R14, R17, 0x1, RZ ;  /* 0x04200000110e7989 */ /* 0x020ea400000e00ff */
[----:B--2---:R-:W-:-:S05]  /*30820*/  SEL R14, R14, RZ, P1 ;  /* 0x000000ff0e0e7207 */ /* 0x004fca0000800000 */
        /* <DEDUP_REMOVED lines=13> */
[----:B------:R0:W2:Y:S02]  /*30900*/  SHFL.IDX PT, R14, R2, 0x1f, 0x1f ;  /* 0x03e01f00020e7f89 */ /* 0x0000a400000e0000 */
.L_x_3226:
[----:B------:R-:W-:Y:S02]  /*30910*/  ULDC UR4, c[0x0][0xc38] ;  /* 0x00030e0000047ab9 */ /* 0x000fe40000000800 */
[----:B------:R-:W-:-:S05]  /*30920*/  MOV R4, UR4 ;  /* 0x0000000400047c02 */ /* 0x000fca0008000f00 */
[----:B--2---:R-:W-:-:S04]  /*30930*/  IMAD R14, R14, R4, RZ ;  /* 0x000000040e0e7224 */ /* 0x004fc800078e02ff */
[----:B------:R-:W-:-:S05]  /*30940*/  IMAD.IADD R5, R14, 0x1, R5 ;  /* 0x000000010e057824 */ /* 0x000fca00078e0205 */
[----:B------:R-:W-:-:S13]  /*30950*/  ISETP.GT.AND P6, PT, R5, R0, PT ;  /* 0x000000000500720c */ /* 0x000fda0003fc4270 */
[----:B------:R-:W-:Y:S05]  /*30960*/  @!P6 BRA `(.L_x_3000) ;  /* 0xfffffffc0064e947 */ /* 0x000fea000383ffff */
.L_x_2995:
[----:B------:R-:W-:Y:S01]  /*30970*/  IMAD.IADD R5, R5, 0x1, -R14 ;  /* 0x0000000105057824 */ /* 0x000fe200078e0a0e */
[----:B------:R-:W-:-:S03]  /*30980*/  UMOV UR4, 0xffffffff ;  /* 0xffffffff00047882 */ /* 0x000fc60000000000 */
[----:B------:R-:W-:-:S05]  /*30990*/  IMAD R3, R2, R4, R5 ;  /* 0x0000000402037224 */ /* 0x000fca00078e0205 */
[----:B------:R-:W-:Y:S01]  /*309a0*/  ISETP.GT.AND P6, PT, R3, R0, PT ;  /* 0x000000000300720c */ /* 0x000fe20003fc4270 */
[----:B------:R-:W-:-:S12]  /*309b0*/  BRA.DIV UR4, `(.L_x_3001) ;  /* 0x0000006204ec7947 */ /* 0x000fd8000b800000 */
[----:B------:R-:W-:-:S04]  /*309c0*/  VOTE.ANY R3, PT, !P6 ;  /* 0x0000000000037806 */ /* 0x000fc800070e0100 */
[----:B------:R-:W2:Y:S02]  /*309d0*/  POPC R6, R3 ;  /* 0x0000000300067309 */ /* 0x000ea40000000000 */
[----:B--2---:R2:W3:Y:S02]  /*309e0*/  SHFL.IDX PT, R17, R17, R6, 0x1f ;  /* 0x00001f0611117589 */ /* 0x0044e400000e0000 */
.L_x_3230:
[----:B------:R-:W-:Y:S01]  /*309f0*/  ISETP.NE.AND P0, PT, R3, RZ, PT ;  /* 0x000000ff0300720c */ /* 0x000fe20003f05270 */
[----:B------:R-:W-:-:S12]  /*30a00*/  IMAD.MOV.U32 R14, RZ, RZ, RZ ;  /* 0x000000ffff0e7224 */ /* 0x000fd800078e00ff */
[----:B------:R-:W-:Y:S05]  /*30a10*/  @!P0 BRA `(.L_x_3002) ;  /* 0x0000000000108947 */ /* 0x000fea0003800000 */
[----:B------:R-:W-:Y:S01]  /*30a20*/  UMOV UR4, 0xffffffff ;  /* 0xffffffff00047882 */ /* 0x000fe20000000000 */
[----:B------:R-:W-:Y:S02]  /*30a30*/  IADD3 R12, R6, -0x1, RZ ;  /* 0xffffffff060c7810 */ /* 0x000fe40007ffe0ff */
[----:B------:R-:W-:Y:S05]  /*30a40*/  BRA.DIV UR4, `(.L_x_3003) ;  /* 0x0000006604107947 */ /* 0x000fea000b800000 */
[----:B------:R4:W0:Y:S02]  /*30a50*/  SHFL.IDX PT, R14, R2, R12, 0x1f ;  /* 0x00001f0c020e7589 */ /* 0x00082400000e0000 */
.L_x_3002:
[----:B0---4-:R-:W0:Y:S01]  /*30a60*/  LDC.64 R2, c[0x0][0xc90] ;  /* 0x00032400ff027b82 */ /* 0x011e220000000a00 */
[----:B------:R-:W-:-:S04]  /*30a70*/  IMAD.IADD R19, R6, 0x1, R19 ;  /* 0x0000000106137824 */ /* 0x000fc800078e0213 */
[----:B0-----:R-:W-:-:S05]  /*30a80*/  IMAD.WIDE R2, R19, 0x4, R2 ;  /* 0x0000000413027825 */ /* 0x001fca00078e0202 */
[----:B------:R0:W2:Y:S01]  /*30a90*/  LDG.E R7, desc[UR54][R2.64] ;  /* 0x0000003602077981 */ /* 0x0000a2000c1e1900 */
[----:B------:R-:W-:Y:S01]  /*30aa0*/  IMAD R16, R14, R4, R5 ;  /* 0x000000040e107224 */ /* 0x000fe200078e0205 */
[----:B0-----:R-:W-:Y:S01]  /*30ab0*/  MOV R2, RZ ;  /* 0x000000ff00027202 */ /* 0x001fe20000000f00 */
[----:B--23--:R-:W-:-:S05]  /*30ac0*/  IMAD R6, R17, R7, RZ ;  /* 0x0000000711067224 */ /* 0x00cfca00078e02ff */
[----:B------:R-:W-:-:S04]  /*30ad0*/  IABS R8, R6 ;  /* 0x0000000600087213 */ /* 0x000fc80000000000 */
[----:B------:R-:W0:Y:S08]  /*30ae0*/  I2F.RP R9, R8 ;  /* 0x0000000800097306 */ /* 0x000e300000209400 */
[----:B0-----:R-:W0:Y:S02]  /*30af0*/  MUFU.RCP R9, R9 ;  /* 0x0000000900097308 */ /* 0x001e240000001000 */
[----:B0-----:R-:W-:-:S06]  /*30b00*/  VIADD R10, R9, 0xffffffe ;  /* 0x0ffffffe090a7836 */ /* 0x001fcc0000000000 */
[----:B------:R-:W0:Y:S02]  /*30b10*/  F2I.FTZ.U32.TRUNC.NTZ R3, R10 ;  /* 0x0000000a00037305 */ /* 0x000e24000021f000 */
[----:B0-----:R-:W-:-:S04]  /*30b20*/  IMAD.MOV R11, RZ, RZ, -R3 ;  /* 0x000000ffff0b7224 */ /* 0x001fc800078e0a03 */
[----:B------:R-:W-:-:S04]  /*30b30*/  IMAD R5, R11, R8, RZ ;  /* 0x000000080b057224 */ /* 0x000fc800078e02ff */
[----:B------:R-:W-:-:S04]  /*30b40*/  IMAD.HI.U32 R2, R3, R5, R2 ;  /* 0x0000000503027227 */ /* 0x000fc800078e0002 */
[----:B------:R-:W-:Y:S01]  /*30b50*/  IMAD.IADD R5, R0, 0x1, -R16 ;  /* 0x0000000100057824 */ /* 0x000fe200078e0a10 */
[----:B------:R-:W-:-:S04]  /*30b60*/  IABS R0, R6 ;  /* 0x0000000600007213 */ /* 0x000fc80000000000 */
[----:B------:R-:W-:Y:S01]  /*30b70*/  IABS R3, R5 ;  /* 0x0000000500037213 */ /* 0x000fe20000000000 */
[----:B------:R-:W-:-:S04]  /*30b80*/  IMAD.MOV R0, RZ, RZ, -R0 ;  /* 0x000000ffff007224 */ /* 0x000fc800078e0a00 */
        /* <DEDUP_REMOVED lines=17> */
[-C--:B------:R-:W-:Y:S02]  /*30ca0*/  IABS R7, R4.reuse ;  /* 0x0000000400077213 */ /* 0x080fe40000000000 */
[----:B------:R-:W-:Y:S02]  /*30cb0*/  IABS R6, R4 ;  /* 0x0000000400067213 */ /* 0x000fe40000000000 */
[----:B------:R-:W0:Y:S02]  /*30cc0*/  I2F.RP R8, R7 ;  /* 0x0000000700087306 */ /* 0x000e240000209400 */
[----:B------:R-:W-:-:S06]  /*30cd0*/  IADD3 R6, RZ, -R6, RZ ;  /* 0x80000006ff067210 */ /* 0x000fcc0007ffe0ff */
[----:B0-----:R-:W0:Y:S02]  /*30ce0*/  MUFU.RCP R8, R8 ;  /* 0x0000000800087308 */ /* 0x001e240000001000 */
[----:B0-----:R-:W-:-:S06]  /*30cf0*/  IADD3 R3, R8, 0xffffffe, RZ ;  /* 0x0ffffffe08037810 */ /* 0x001fcc0007ffe0ff */
[----:B------:R-:W0:Y:S02]  /*30d00*/  F2I.FTZ.U32.TRUNC.NTZ R3, R3 ;  /* 0x0000000300037305 */ /* 0x000e24000021f000 */
[----:B0-----:R-:W-:-:S04]  /*30d10*/  IMAD.MOV R2, RZ, RZ, -R3 ;  /* 0x000000ffff027224 */ /* 0x001fc800078e0a03 */
[----:B------:R-:W-:Y:S02]  /*30d20*/  IMAD R9, R2, R7, RZ ;  /* 0x0000000702097224 */ /* 0x000fe400078e02ff */
[----:B------:R-:W-:-:S04]  /*30d30*/  IMAD.MOV.U32 R2, RZ, RZ, RZ ;  /* 0x000000ffff027224 */ /* 0x000fc800078e00ff */
[----:B------:R-:W-:Y:S01]  /*30d40*/  IMAD.HI.U32 R2, R3, R9, R2 ;  /* 0x0000000903027227 */ /* 0x000fe200078e0002 */
[----:B------:R-:W-:Y:S02]  /*30d50*/  IABS R9, R5 ;  /* 0x0000000500097213 */ /* 0x000fe40000000000 */
[C---:B------:R-:W-:Y:S01]  /*30d60*/  LOP3.LUT R3, R5.reuse, R4, RZ, 0x3c, !PT ;  /* 0x0000000405037212 */ /* 0x040fe200078e3cff */
[----:B------:R-:W-:Y:S02]  /*30d70*/  IMAD.IADD R5, R5, 0x1, R0 ;  /* 0x0000000105057824 */ /* 0x000fe400078e0200 */
[----:B------:R-:W-:Y:S01]  /*30d80*/  IMAD.HI.U32 R2, R2, R9, RZ ;  /* 0x0000000902027227 */ /* 0x000fe200078e00ff */
[----:B------:R-:W-:-:S03]  /*30d90*/  ISETP.GE.AND P2, PT, R3, RZ, PT ;  /* 0x000000ff0300720c */ /* 0x000fc60003f46270 */
[----:B------:R-:W-:-:S05]  /*30da0*/  IMAD R6, R2, R6, R9 ;  /* 0x0000000602067224 */ /* 0x000fca00078e0209 */
[----:B------:R-:W-:-:S13]  /*30db0*/  ISETP.GT.U32.AND P1, PT, R7, R6, PT ;  /* 0x000000060700720c */ /* 0x000fda0003f24070 */
[----:B------:R-:W-:Y:S02]  /*30dc0*/  @!P1 IMAD.IADD R6, R6, 0x1, -R7 ;  /* 0x0000000106069824 */ /* 0x000fe400078e0a07 */
[----:B------:R-:W-:Y:S01]  /*30dd0*/  @!P1 VIADD R2, R2, 0x1 ;  /* 0x0000000102029836 */ /* 0x000fe20000000000 */
[----:B------:R-:W-:Y:S02]  /*30de0*/  ISETP.NE.AND P1, PT, R4, RZ, PT ;  /* 0x000000ff0400720c */ /* 0x000fe40003f25270 */
[----:B------:R-:W-:-:S13]  /*30df0*/  ISETP.GE.U32.AND P0, PT, R6, R7, PT ;  /* 0x000000070600720c */ /* 0x000fda0003f06070 */
[----:B------:R-:W-:-:S05]  /*30e00*/  @P0 VIADD R2, R2, 0x1 ;  /* 0x0000000102020836 */ /* 0x000fca0000000000 */
[----:B------:R-:W-:Y:S02]  /*30e10*/  @!P2 IADD3 R2, -R2, RZ, RZ ;  /* 0x000000ff0202a210 */ /* 0x000fe40007ffe1ff */
[----:B------:R-:W-:Y:S01]  /*30e20*/  @!P1 LOP3.LUT R2, RZ, R4, RZ, 0x33, !PT ;  /* 0x00000004ff029212 */ /* 0x000fe200078e33ff */
[----:B------:R-:W-:-:S04]  /*30e30*/  IMAD.MOV R4, RZ, RZ, -R4 ;  /* 0x000000ffff047224 */ /* 0x000fc800078e0a04 */
[----:B------:R-:W-:Y:S01]  /*30e40*/  IMAD R18, R2, R4, R5 ;  /* 0x0000000402127224 */ /* 0x000fe200078e0205 */
[----:B------:R-:W-:-:S05]  /*30e50*/  LOP3.LUT R2, RZ, R2, RZ, 0x33, !PT ;  /* 0x00000002ff027212 */ /* 0x000fca00078e33ff */
[----:B------:R-:W-:Y:S01]  /*30e60*/  IMAD.IADD R17, R17, 0x1, R2 ;  /* 0x0000000111117824 */ /* 0x000fe200078e0202 */
[----:B------:R-:W-:Y:S06]  /*30e70*/  BRA `(.L_x_3004) ;  /* 0x00000000001c7947 */ /* 0x000fec0003800000 */
.L_x_2996:
[----:B------:R-:W-:Y:S01]  /*30e80*/  UMOV UR4, URZ ;  /* 0x0000003f00047c82 */ /* 0x000fe20008000000 */
[----:B------:R-:W-:Y:S01]  /*30e90*/  UMOV UR5, URZ ;  /* 0x0000003f00057c82 */ /* 0x000fe20008000000 */
[----:B------:R-:W-:Y:S01]  /*30ea0*/  ULDC UR6, c[0x0][0xc3c] ;  /* 0x00030f0000067ab9 */ /* 0x000fe20000000800 */
[----:B------:R-:W-:Y:S01]  /*30eb0*/  MOV R16, R0 ;  /* 0x0000000000107202 */ /* 0x000fe20000000f00 */
[----:B------:R-:W-:Y:S02]  /*30ec0*/  IMAD.U32 R17, RZ, RZ, UR4 ;  /* 0x00000004ff117e24 */ /* 0x000fe4000f8e00ff */
[----:B------:R-:W-:Y:S02]  /*30ed0*/  IMAD.U32 R18, RZ, RZ, UR5 ;  /* 0x00000005ff127e24 */ /* 0x000fe4000f8e00ff */
[----:B------:R-:W-:-:S07]  /*30ee0*/  IMAD.U32 R19, RZ, RZ, UR6 ;  /* 0x00000006ff137e24 */ /* 0x000fce000f8e00ff */
.L_x_3004:
[----:B------:R0:W2:Y:S01]  /*30ef0*/  LDL R2, [R1+0x8] ;  /* 0x0000080001027983 */ /* 0x0000a20000100800 */
[----:B------:R-:W3:Y:S01]  /*30f00*/  S2R R0, SR_TID.X ;  /* 0x0000000000007919 */ /* 0x000ee20000002100 */
[----:B------:R-:W-:Y:S05]  /*30f10*/  WARPSYNC.ALL ;  /* 0x0000000000007948 */ /* 0x000fea0003800000 */
[----:B---3--:R-:W-:Y:S01]  /*30f20*/  LOP3.LUT R0, R0, 0x1f, RZ, 0xc0, !PT ;  /* 0x0000001f00007812 */ /* 0x008fe200078ec0ff */
[----:B------:R-:W-:Y:S03]  /*30f30*/  BAR.SYNC.DEFER_BLOCKING 0x4, 0x180 ;  /* 0x0106000000007b1d */ /* 0x000fe60000010000 */
[----:B------:R-:W-:-:S13]  /*30f40*/  ISETP.NE.AND P0, PT, R0, RZ, PT ;  /* 0x000000ff0000720c */ /* 0x000fda0003f05270 */
[----:B------:R-:W-:Y:S01]  /*30f50*/  @!P0 MOV R0, 0x400 ;  /* 0x0000040000008802 */ /* 0x000fe20000000f00 */
[----:B--2---:R-:W2:Y:S03]  /*30f60*/  @!P0 S2R R2, SR_CgaCtaId ;  /* 0x0000000000028919 */ /* 0x004ea60000008800 */
[----:B--2---:R-:W-:Y:S01]  /*30f70*/  @!P0 LEA R22, R2, R0, 0x18 ;  /* 0x0000000002168211 */ /* 0x004fe200078ec0ff */
[----:B------:R0:W-:Y:S04]  /*30f80*/  @!P0 STL [R1+0x8], R2 ;  /* 0x0000080201008387 */ /* 0x0001e80000100800 */
[----:B------:R0:W-:Y:S01]  /*30f90*/  @!P0 STS.128 [R22+0x334d0], R16 ;  /* 0x0334d01016008388 */ /* 0x0001e20000000c00 */
[----:B------:R-:W-:Y:S06]  /*30fa0*/  BAR.ARV 0x5, 0x180 ;  /* 0x0146000000007b1d */ /* 0x000fec0000002000 */
.L_x_2993:
[----:B------:R-:W-:Y:S02]  /*30fb0*/  ULDC UR4, c[0x0][0xc3c] ;  /* 0x00030f0000047ab9 */ /* 0x000fe40000000800 */
[----:B----4-:R-:W-:-:S13]  /*30fc0*/  ISETP.GE.AND P0, PT, R19, UR4, PT ;  /* 0x0000000413007c0c */ /* 0x010fda000bf06270 */
[----:B------:R-:W-:Y:S05]  /*30fd0*/  @!P0 BRA `(.L_x_3005) ;  /* 0xffffff8c00948947 */ /* 0x000fea000383ffff */
[----:B------:R-:W-:Y:S05]  /*30fe0*/  BSYNC B7 ;  /* 0x0000000000077941 */ /* 0x000fea0003800000 */
.L_x_2885:
[----:B--23--:R-:W2:Y:S01]  /*30ff0*/  LDL.LU R0, [R1+0x2c] ;  /* 0x00002c0001007983 */ /* 0x00cea20000300800 */
[----:B------:R-:W-:Y:S01]  /*31000*/  BSSY B0, `(.L_x_3006) ;  /* 0x000000b000007945 */ /* 0x000fe20003800000 */
[----:B------:R-:W3:Y:S01]  /*31010*/  S2R R5, SR_CgaCtaId ;  /* 0x0000000000057919 */ /* 0x000ee20000008800 */
[----:B--2---:R-:W-:-:S04]  /*31020*/  IADD3 R0, R0, 0x1, RZ ;  /* 0x0000000100007810 */ /* 0x004fc80007ffe0ff */
        /* <DEDUP_REMOVED lines=8> */
.L_x_3233:
[----:B------:R-:W-:Y:S05]  /*310b0*/  BSYNC B0 ;  /* 0x0000000000007941 */ /* 0x000fea0003800000 */
.L_x_3006:
[----:B------:R-:W-:-:S03]  /*310c0*/  UMOV UR4, 0xffffffff ;  /* 0xffffffff00047882 */ /* 0x000fc60000000000 */
[----:B------:R-:W-:Y:S05]  /*310d0*/  BRA.DIV UR4, `(.L_x_3008) ;  /* 0x0000005e04a47947 */ /* 0x000fea000b800000 */
[----:B0-----:R-:W0:Y:S02]  /*310e0*/  S2R R0, SR_TID.X ;  /* 0x0000000000007919 */ /* 0x001e240000002100 */
[----:B0-----:R-:W-:-:S04]  /*310f0*/  SHF.R.U32.HI R0, RZ, 0x5, R0 ;  /* 0x00000005ff007819 */ /* 0x001fc80000011600 */
[----:B------:R-:W-:-:S05]  /*31100*/  LOP3.LUT R0, R0, 0x3, RZ, 0xc0, !PT ;  /* 0x0000000300007812 */ /* 0x000fca00078ec0ff */
[----:B------:R0:W2:Y:S02]  /*31110*/  SHFL.IDX PT, R14, R0, RZ, 0x1f ;  /* 0x00001fff000e7589 */ /* 0x0000a400000e0000 */
.L_x_3236:
[----:B--2---:R-:W-:-:S13]  /*31120*/  ISETP.NE.AND P0, PT, R14, RZ, PT ;  /* 0x000000ff0e00720c */ /* 0x004fda0003f05270 */
[----:B------:R-:W-:Y:S05]  /*31130*/  @P0 BRA `(.L_x_2664) ;  /* 0x0000000000a80947 */ /* 0x000fea0003800000 */
[----:B------:R-:W-:-:S03]  /*31140*/  UMOV UR4, 0xffffffff ;  /* 0xffffffff00047882 */ /* 0x000fc60000000000 */
[----:B------:R-:W-:Y:S05]  /*31150*/  BRA.DIV UR4, `(.L_x_3009) ;  /* 0x0000005e04b87947 */ /* 0x000fea000b800000 */
[----:B------:R-:W-:-:S13]  /*31160*/  ELECT P6, URZ, PT ;  /* 0x00000000003f782f */ /* 0x000fda00038c0000 */
.L_x_3239:
[----:B------:R-:W-:Y:S05]  /*31170*/  @!P6 BRA `(.L_x_2664) ;  /* 0x000000000098e947 */ /* 0x000fea0003800000 */
[----:B------:R-:W-:-:S06]  /*31180*/  ULOP3.LUT UR4, UR36, 0x2, URZ, 0xfc, !UPT ;  /* 0x0000000224047892 */ /* 0x000fcc000f8efc3f */
[----:B0-----:R-:W-:-:S05]  /*31190*/  IMAD.U32 R0, RZ, RZ, UR4 ;  /* 0x00000004ff007e24 */ /* 0x001fca000f8e00ff */
[----:B------:R-:W-:-:S13]  /*311a0*/  ISETP.NE.AND P0, PT, R0, 0x3, PT ;  /* 0x000000030000780c */ /* 0x000fda0003f05270 */
[----:B------:R-:W-:Y:S05]  /*311b0*/  @!P0 BRA `(.L_x_3010) ;  /* 0x0000000000048947 */ /* 0x000fea0003800000 */
[----:B------:R-:W-:Y:S01]  /*311c0*/  BPT.TRAP 0x1 ;  /* 0x000000040000795c */ /* 0x000fe20000300000 */
.L_x_3010:
[----:B------:R-:W-:Y:S01]  /*311d0*/  IMAD R3, R29, 0x8, R5 ;  /* 0x000000081d037824 */ /* 0x000fe200078e0205 */
[----:B------:R-:W-:Y:S02]  /*311e0*/  SHF.L.U32 R2, R33, 0x1f, RZ ;  /* 0x0000001f21027819 */ /* 0x000fe400000006ff */
[----:B------:R-:W-:Y:S02]  /*311f0*/  IADD3 R29, R29, 0x1, RZ ;  /* 0x000000011d1d7810 */ /* 0x000fe40007ffe0ff */
[----:B------:R-:W0:Y:S02]  /*31200*/  SYNCS.PHASECHK.TRANS64.TRYWAIT P1, [R3+URZ+0x33440], R2 ;  /* 0x03344002030075a7 */ /* 0x000e24000802017f */
[----:B------:R-:W-:-:S04]  /*31210*/  ISETP.NE.AND P2, PT, R29, 0x2, PT ;  /* 0x000000021d00780c */ /* 0x000fc80003f45270 */
[----:B------:R-:W-:Y:S01]  /*31220*/  SEL R0, RZ, 0x1, P2 ;  /* 0x00000001ff007807 */ /* 0x000fe20001000000 */
[----:B0-----:R-:W-:Y:S08]  /*31230*/  @!P1 BRA `(.L_x_3011) ;  /* 0x0000005c00a09947 */ /* 0x001ff00003800000 */
.L_x_3240:
[----:B------:R-:W-:Y:S02]  /*31240*/  SEL R29, R29, RZ, P2 ;  /* 0x000000ff1d1d7207 */ /* 0x000fe40001000000 */
[----:B------:R-:W-:Y:S01]  /*31250*/  LOP3.LUT R0, R33, R0, RZ, 0x3c, !PT ;  /* 0x0000000021007212 */ /* 0x000fe200078e3cff */
[----:B------:R-:W-:Y:S06]  /*31260*/  @!P0 BRA `(.L_x_3012) ;  /* 0x0000000000048947 */ /* 0x000fec0003800000 */
[----:B------:R-:W-:Y:S01]  /*31270*/  BPT.TRAP 0x1 ;  /* 0x000000040000795c */ /* 0x000fe20000300000 */
.L_x_3012:
[----:B------:R-:W-:Y:S01]  /*31280*/  IMAD R29, R29, 0x8, R5 ;  /* 0x000000081d1d7824 */ /* 0x000fe200078e0205 */
[----:B------:R-:W-:-:S04]  /*31290*/  SHF.L.U32 R0, R0, 0x1f, RZ ;  /* 0x0000001f00007819 */ /* 0x000fc800000006ff */
[----:B------:R-:W2:Y:S02]  /*312a0*/  SYNCS.PHASECHK.TRANS64.TRYWAIT P1, [R29+URZ+0x33440], R0 ;  /* 0x033440001d0075a7 */ /* 0x000ea4000802017f */
[----:B--2---:R-:W-:Y:S05]  /*312b0*/  @!P1 BRA `(.L_x_3013) ;  /* 0x0000005c00949947 */ /* 0x004fea0003800000 */
.L_x_3241:
[----:B------:R-:W-:Y:S05]  /*312c0*/  @!P0 BRA `(.L_x_3014) ;  /* 0x0000000000048947 */ /* 0x000fea0003800000 */
[----:B------:R-:W-:Y:S01]  /*312d0*/  BPT.TRAP 0x1 ;  /* 0x000000040000795c */ /* 0x000fe20000300000 */
.L_x_3014:
[----:B------:R-:W3:Y:S02]  /*312e0*/  SYNCS.PHASECHK.TRANS64.TRYWAIT P1, [R3+URZ+0x33460], R2 ;  /* 0x03346002030075a7 */ /* 0x000ee4000802017f */
[----:B---3--:R-:W-:Y:S05]  /*312f0*/  @!P1 BRA `(.L_x_3015) ;  /* 0x0000005c00989947 */ /* 0x008fea0003800000 */
.L_x_3242:
[----:B------:R-:W-:Y:S05]  /*31300*/  @!P0 BRA `(.L_x_3016) ;  /* 0x0000000000048947 */ /* 0x000fea0003800000 */
[----:B------:R-:W-:Y:S01]  /*31310*/  BPT.TRAP 0x1 ;  /* 0x000000040000795c */ /* 0x000fe20000300000 */
.L_x_3016:
[----:B------:R-:W4:Y:S02]  /*31320*/  SYNCS.PHASECHK.TRANS64.TRYWAIT P1, [R29+URZ+0x33460], R0 ;  /* 0x033460001d0075a7 */ /* 0x000f24000802017f */
[----:B----4-:R-:W-:Y:S05]  /*31330*/  @!P1 BRA `(.L_x_3017) ;  /* 0x0000005c009c9947 */ /* 0x010fea0003800000 */
.L_x_3243:
[----:B------:R-:W-:Y:S05]  /*31340*/  @!P0 BRA `(.L_x_3018) ;  /* 0x0000000000048947 */ /* 0x000fea0003800000 */
[----:B------:R-:W-:Y:S01]  /*31350*/  BPT.TRAP 0x1 ;  /* 0x000000040000795c */ /* 0x000fe20000300000 */
.L_x_3018:
[----:B------:R-:W5:Y:S02]  /*31360*/  SYNCS.PHASECHK.TRANS64.TRYWAIT P1, [R3+URZ+0x33480], R2 ;  /* 0x03348002030075a7 */ /* 0x000f64000802017f */
[----:B-----5:R-:W-:Y:S05]  /*31370*/  @!P1 BRA `(.L_x_3019) ;  /* 0x0000005c00a09947 */ /* 0x020fea0003800000 */
.L_x_3244:
[----:B------:R-:W-:Y:S05]  /*31380*/  @!P0 BRA `(.L_x_3020) ;  /* 0x0000000000048947 */ /* 0x000fea0003800000 */
[----:B------:R-:W-:Y:S01]  /*31390*/  BPT.TRAP 0x1 ;  /* 0x000000040000795c */ /* 0x000fe20000300000 */
.L_x_3020:
[----:B------:R0:W0:Y:S02]  /*313a0*/  SYNCS.PHASECHK.TRANS64.TRYWAIT P0, [R29+URZ+0x33480], R0 ;  /* 0x033480001d0075a7 */ /* 0x000024000800017f */
[----:B0-----:R-:W-:Y:S05]  /*313b0*/  @!P0 NANOSLEEP.SYNCS 0x989680 ;  /* 0x009896800000895d */ /* 0x001fea0003900000 */
[----:B------:R-:W0:Y:S02]  /*313c0*/  @!P0 SYNCS.PHASECHK.TRANS64 P0, [R29+URZ+0x33480], R0 ;  /* 0x033480001d0085a7 */ /* 0x000e24000800007f */
[----:B0-----:R-:W-:Y:S05]  /*313d0*/  @!P0 BRA `(.L_x_3020) ;  /* 0xfffffffc00f08947 */ /* 0x001fea000383ffff */
.L_x_2664:
[----:B------:R-:W-:Y:S05]  /*313e0*/  BSYNC B8 ;  /* 0x0000000000087941 */ /* 0x000fea0003800000 */
.L_x_2661:
[----:B------:R-:W-:Y:S05]  /*313f0*/  EXIT ;  /* 0x000000000000794d */ /* 0x000fea0003800000 */
.L_x_2682:
[----:B-1----:R1:W2:Y:S02]  /*31400*/  SYNCS.PHASECHK.TRANS64.TRYWAIT P5, [R93+URZ+0x33490], R94 ;  /* 0x0334905e5d0075a7 */ /* 0x0022a400080a017f */
[----:B--2---:R-:W-:Y:S05]  /*31410*/  @!P5 NANOSLEEP.SYNCS 0x989680 ;  /* 0x009896800000d95d */ /* 0x004fea0003900000 */
[----:B------:R-:W2:Y:S02]  /*31420*/  @!P5 SYNCS.PHASECHK.TRANS64 P5, [R93+URZ+0x33490], R94 ;  /* 0x0334905e5d00d5a7 */ /* 0x000ea400080a007f */
[----:B--2---:R-:W-:Y:S05]  /*31430*/  @!P5 BRA `(.L_x_2682) ;  /* 0xfffffffc00f0d947 */ /* 0x004fea000383ffff */
[----:B------:R-:W-:Y:S05]  /*31440*/  BRA `(.L_x_3021) ;  /* 0xfffffd2000807947 */ /* 0x000fea000383ffff */
.L_x_2683:
[----:B------:R-:W-:Y:S01]  /*31450*/  BSSY B1, `(.L_x_3022) ;  /* 0x0000008000017945 */ /* 0x000fe20003800000 */
[----:B0-----:R-:W-:Y:S01]  /*31460*/  IMAD.MOV.U32 R13, RZ, RZ, R119 ;  /* 0x000000ffff0d7224 */ /* 0x001fe200078e0077 */
[----:B------:R-:W-:Y:S01]  /*31470*/  MOV R11, 0x1e1f ;  /* 0x00001e1f000b7802 */ /* 0x000fe20000000f00 */
[----:B------:R-:W-:Y:S02]  /*31480*/  IMAD.MOV.U32 R12, RZ, RZ, RZ ;  /* 0x000000ffff0c7224 */ /* 0x000fe400078e00ff */
[----:B------:R-:W-:-:S07]  /*31490*/  IMAD.MOV.U32 R15, RZ, RZ, -0x1 ;  /* 0xffffffffff0f7424 */ /* 0x000fce00078e00ff */
[----:B-1----:R-:W-:Y:S05]  /*314a0*/  WARPSYNC.COLLECTIVE R15, `(.L_x_3023) ;  /* 0x000000000f087348 */ /* 0x002fea0003c00000 */
[----:B------:R0:W2:Y:S02]  /*314b0*/  SHFL.IDX P6, R14, R13, R12, R11 ;  /* 0x0000000c0d0e7389 */ /* 0x0000a400000c000b */
[----:B012---:R-:W-:Y:S01]  /*314c0*/  ENDCOLLECTIVE ;  /* 0x000000000000791b */ /* 0x007fe20003800000 */
.L_x_3023:
[----:B------:R-:W-:Y:S05]  /*314d0*/  BSYNC B1 ;  /* 0x0000000000017941 */ /* 0x000fea0003800000 */
.L_x_3022:
        /* <DEDUP_REMOVED lines=8> */
.L_x_3024:
[----:B------:R-:W-:Y:S01]  /*31560*/  IMAD.MOV.U32 R143, RZ, RZ, R14 ;  /* 0x000000ffff8f7224 */ /* 0x000fe200078e000e */
[----:B------:R-:W-:Y:S06]  /*31570*/  BRA `(.L_x_3025) ;  /* 0xfffffd2000487947 */ /* 0x000fec000383ffff */
.L_x_2708:
        /* <DEDUP_REMOVED lines=8> */
.L_x_3027:
[----:B------:R-:W-:Y:S05]  /*31600*/  BSYNC B1 ;  /* 0x0000000000017941 */ /* 0x000fea0003800000 */
.L_x_3026:
        /* <DEDUP_REMOVED lines=8> */
.L_x_3028:
[----:B------:R-:W-:Y:S01]  /*31690*/  IMAD.MOV.U32 R63, RZ, RZ, R14 ;  /* 0x000000ffff3f7224 */ /* 0x000fe200078e000e */
[----:B------:R-:W-:Y:S06]  /*316a0*/  BRA `(.L_x_3029) ;  /* 0xfffffd4c00107947 */ /* 0x000fec000383ffff */
.L_x_2738:
[----:B-1----:R1:W2:Y:S02]  /*316b0*/  SYNCS.PHASECHK.TRANS64.TRYWAIT P5, [R93+URZ+0x33490], R94 ;  /* 0x0334905e5d0075a7 */ /* 0x0022a400080a017f */
[----:B--2---:R-:W-:Y:S05]  /*316c0*/  @!P5 NANOSLEEP.SYNCS 0x989680 ;  /* 0x009896800000d95d */ /* 0x004fea0003900000 */
[----:B------:R-:W2:Y:S02]  /*316d0*/  @!P5 SYNCS.PHASECHK.TRANS64 P5, [R93+URZ+0x33490], R94 ;  /* 0x0334905e5d00d5a7 */ /* 0x000ea400080a007f */
[----:B--2---:R-:W-:Y:S05]  /*316e0*/  @!P5 BRA `(.L_x_2738) ;  /* 0xfffffffc00f0d947 */ /* 0x004fea000383ffff */
[----:B------:R-:W-:Y:S05]  /*316f0*/  BRA `(.L_x_3030) ;  /* 0xfffffd80002c7947 */ /* 0x000fea000383ffff */
.L_x_2739:
        /* <DEDUP_REMOVED lines=8> */
.L_x_3032:
[----:B------:R-:W-:Y:S05]  /*31780*/  BSYNC B1 ;  /* 0x0000000000017941 */ /* 0x000fea0003800000 */
.L_x_3031:
        /* <DEDUP_REMOVED lines=8> */
.L_x_3033:
[----:B------:R-:W-:Y:S01]  /*31810*/  IMAD.MOV.U32 R154, RZ, RZ, R14 ;  /* 0x000000ffff9a7224 */ /* 0x000fe200078e000e */
[----:B------:R-:W-:Y:S06]  /*31820*/  BRA `(.L_x_3034) ;  /* 0xfffffd7c00f87947 */ /* 0x000fec000383ffff */
.L_x_2752:
        /* <DEDUP_REMOVED lines=8> */
.L_x_3036:
[----:B------:R-:W-:Y:S05]  /*318b0*/  BSYNC B1 ;  /* 0x0000000000017941 */ /* 0x000fea0003800000 */
.L_x_3035:
        /* <DEDUP_REMOVED lines=8> */
.L_x_3037:
[----:B------:R-:W-:Y:S01]  /*31940*/  IMAD.MOV.U32 R120, RZ, RZ, R14 ;  /* 0x000000ffff787224 */ /* 0x000fe200078e000e */
[----:B------:R-:W-:Y:S06]  /*31950*/  BRA `(.L_x_3038) ;  /* 0xfffffdac00547947 */ /* 0x000fec000383ffff */
.L_x_2765:
[----:B0-----:R0:W1:Y:S02]  /*31960*/  SYNCS.PHASECHK.TRANS64.TRYWAIT P3, [R93+URZ+0x33490], R94 ;  /* 0x0334905e5d0075a7 */ /* 0x001064000806017f */
[----:B-1----:R-:W-:Y:S05]  /*31970*/  @!P3 NANOSLEEP.SYNCS 0x989680 ;  /* 0x009896800000b95d */ /* 0x002fea0003900000 */
[----:B------:R-:W1:Y:S02]  /*31980*/  @!P3 SYNCS.PHASECHK.TRANS64 P3, [R93+URZ+0x33490], R94 ;  /* 0x0334905e5d00b5a7 */ /* 0x000e64000806007f */
[----:B-1----:R-:W-:Y:S05]  /*31990*/  @!P3 BRA `(.L_x_2765) ;  /* 0xfffffffc00f0b947 */ /* 0x002fea000383ffff */
[----:B------:R-:W-:Y:S05]  /*319a0*/  BRA `(.L_x_3039) ;  /* 0xfffffddc00047947 */ /* 0x000fea000383ffff */
.L_x_2766:
        /* <DEDUP_REMOVED lines=8> */
.L_x_3041:
[----:B------:R-:W-:Y:S05]  /*31a30*/  BSYNC B1 ;  /* 0x0000000000017941 */ /* 0x000fea0003800000 */
.L_x_3040:
        /* <DEDUP_REMOVED lines=8> */
.L_x_3042:
[----:B------:R-:W-:Y:S01]  /*31ac0*/  IMAD.MOV.U32 R49, RZ, RZ, R14 ;  /* 0x000000ffff317224 */ /* 0x000fe200078e000e */
[----:B------:R-:W-:Y:S06]  /*31ad0*/  BRA `(.L_x_3043) ;  /* 0xfffffddc00387947 */ /* 0x000fec000383ffff */
.L_x_2769:
[----:B------:R-:W-:Y:S01]  /*31ae0*/  BSSY B1, `(.L_x_3044) ;  /* 0x0000008000017945 */ /* 0x000fe20003800000 */
[----:B----4-:R-:W-:Y:S01]  /*31af0*/  MOV R13, R50 ;  /* 0x00000032000d7202 */ /* 0x010fe20000000f00 */
[----:B------:R-:W-:Y:S02]  /*31b00*/  IMAD.MOV.U32 R12, RZ, RZ, 0x1 ;  /* 0x00000001ff0c7424 */ /* 0x000fe400078e00ff */
[----:B------:R-:W-:Y:S02]  /*31b10*/  IMAD.MOV.U32 R11, RZ, RZ, 0x1e1f ;  /* 0x00001e1fff0b7424 */ /* 0x000fe400078e00ff */
[----:B------:R-:W-:-:S07]  /*31b20*/  IMAD.MOV.U32 R15, RZ, RZ, -0x1 ;  /* 0xffffffffff0f7424 */ /* 0x000fce00078e00ff */
[----:B0123--:R-:W-:Y:S05]  /*31b30*/  WARPSYNC.COLLECTIVE R15, `(.L_x_3045) ;  /* 0x000000000f087348 */ /* 0x00ffea0003c00000 */
[----:B------:R4:W0:Y:S02]  /*31b40*/  SHFL.IDX P6, R14, R13, R12, R11 ;  /* 0x0000000c0d0e7389 */ /* 0x00082400000c000b */
[----:B01234-:R-:W-:Y:S01]  /*31b50*/  ENDCOLLECTIVE ;  /* 0x000000000000791b */ /* 0x01ffe20003800000 */
.L_x_3045:
[----:B------:R-:W-:Y:S05]  /*31b60*/  BSYNC B1 ;  /* 0x0000000000017941 */ /* 0x000fea0003800000 */
.L_x_3044:
        /* <DEDUP_REMOVED lines=8> */
.L_x_3046:
[----:B------:R-:W-:Y:S01]  /*31bf0*/  IMAD.MOV.U32 R49, RZ, RZ, R14 ;  /* 0x000000ffff317224 */ /* 0x000fe200078e000e */
[----:B------:R-:W-:Y:S06]  /*31c00*/  BRA `(.L_x_3047) ;  /* 0xfffffddc00987947 */ /* 0x000fec000383ffff */
.L_x_2773:
[----:B------:R0:W0:Y:S02]  /*31c10*/  SYNCS.PHASECHK.TRANS64.TRYWAIT P2, [R93+URZ+0x334b0], R94 ;  /* 0x0334b05e5d0075a7 */ /* 0x000024000804017f */
[----:B0-----:R-:W-:Y:S05]  /*31c20*/  @!P2 NANOSLEEP.SYNCS 0x989680 ;  /* 0x009896800000a95d */ /* 0x001fea0003900000 */
[----:B------:R-:W0:Y:S02]  /*31c30*/  @!P2 SYNCS.PHASECHK.TRANS64 P2, [R93+URZ+0x334b0], R94 ;  /* 0x0334b05e5d00a5a7 */ /* 0x000e24000804007f */
[----:B0-----:R-:W-:Y:S05]  /*31c40*/  @!P2 BRA `(.L_x_2773) ;  /* 0xfffffffc00f0a947 */ /* 0x001fea000383ffff */
[----:B------:R-:W-:Y:S05]  /*31c50*/  BRA `(.L_x_3048) ;  /* 0xfffffde000747947 */ /* 0x000fea000383ffff */
.L_x_2781:
[----:B------:R-:W-:Y:S01]  /*31c60*/  BSSY B0, `(.L_x_3049) ;  /* 0x0000007000007945 */ /* 0x000fe20003800000 */
[----:B------:R-:W-:Y:S01]  /*31c70*/  IMAD.MOV.U32 R12, RZ, RZ, RZ ;  /* 0x000000ffff0c7224 */ /* 0x000fe200078e00ff */
[----:B------:R-:W-:Y:S01]  /*31c80*/  MOV R15, 0xffffffff ;  /* 0xffffffff000f7802 */ /* 0x000fe20000000f00 */
[----:B------:R-:W-:-:S07]  /*31c90*/  IMAD.MOV.U32 R11, RZ, RZ, 0x1f ;  /* 0x0000001fff0b7424 */ /* 0x000fce00078e00ff */
[----:B------:R-:W-:Y:S05]  /*31ca0*/  WARPSYNC.COLLECTIVE R15, `(.L_x_3050) ;  /* 0x000000000f087348 */ /* 0x000fea0003c00000 */
[----:B------:R0:W1:Y:S02]  /*31cb0*/  SHFL.IDX P6, R14, R13, R12, R11 ;  /* 0x0000000c0d0e7389 */ /* 0x00006400000c000b */
[----:B01----:R-:W-:Y:S01]  /*31cc0*/  ENDCOLLECTIVE ;  /* 0x000000000000791b */ /* 0x003fe20003800000 */
.L_x_3050:
[----:B------:R-:W-:Y:S05]  /*31cd0*/  BSYNC B0 ;  /* 0x0000000000007941 */ /* 0x000fea0003800000 */
.L_x_3049:
[----:B------:R-:W-:Y:S01]  /*31ce0*/  IMAD.MOV.U32 R23, RZ, RZ, R14 ;  /* 0x000000ffff177224 */ /* 0x000fe200078e000e */
[----:B------:R-:W-:Y:S06]  /*31cf0*/  BRA `(.L_x_3051) ;  /* 0xfffffdec00947947 */ /* 0x000fec000383ffff */
.L_x_2791:
[----:B------:R-:W-:Y:S01]  /*31d00*/  BSSY B1, `(.L_x_3052) ;  /* 0x0000007000017945 */ /* 0x000fe20003800000 */
[----:B------:R-:W-:Y:S01]  /*31d10*/  IMAD.MOV.U32 R12, RZ, RZ, RZ ;  /* 0x000000ffff0c7224 */ /* 0x000fe200078e00ff */
[----:B------:R-:W-:Y:S01]  /*31d20*/  MOV R15, 0xffffffff ;  /* 0xffffffff000f7802 */ /* 0x000fe20000000f00 */
[----:B------:R-:W-:-:S07]  /*31d30*/  IMAD.MOV.U32 R11, RZ, RZ, 0x1e1f ;  /* 0x00001e1fff0b7424 */ /* 0x000fce00078e00ff */
[----:B------:R-:W-:Y:S05]  /*31d40*/  WARPSYNC.COLLECTIVE R15, `(.L_x_3053) ;  /* 0x000000000f087348 */ /* 0x000fea0003c00000 */
[----:B------:R0:W1:Y:S02]  /*31d50*/  SHFL.IDX P6, R14, R13, R12, R11 ;  /* 0x0000000c0d0e7389 */ /* 0x00006400000c000b */
[----:B01----:R-:W-:Y:S01]  /*31d60*/  ENDCOLLECTIVE ;  /* 0x000000000000791b */ /* 0x003fe20003800000 */
.L_x_3053:
[----:B------:R-:W-:Y:S05]  /*31d70*/  BSYNC B1 ;  /* 0x0000000000017941 */ /* 0x000fea0003800000 */
.L_x_3052:
        /* <DEDUP_REMOVED lines=8> */
.L_x_3054:
[----:B------:R-:W-:Y:S02]  /*31e00*/  IMAD.MOV.U32 R13, RZ, RZ, R4 ;  /* 0x000000ffff0d7224 */ /* 0x000fe400078e0004 */
[----:B------:R-:W-:-:S07]  /*31e10*/  IMAD.MOV.U32 R3, RZ, RZ, R14 ;  /* 0x000000ffff037224 */ /* 0x000fce00078e000e */
[----:B------:R-:W-:Y:S05]  /*31e20*/  WARPSYNC.COLLECTIVE R15, `(.L_x_3055) ;  /* 0x000000000f087348 */ /* 0x000fea0003c00000 */
[----:B------:R0:W1:Y:S02]  /*31e30*/  SHFL.IDX P6, R14, R13, R12, R11 ;  /* 0x0000000c0d0e7389 */ /* 0x00006400000c000b */
[----:B01----:R-:W-:Y:S01]  /*31e40*/  ENDCOLLECTIVE ;  /* 0x000000000000791b */ /* 0x003fe20003800000 */
.L_x_3055:
[----:B------:R-:W-:Y:S01]  /*31e50*/  IMAD.MOV.U32 R13, RZ, RZ, R5 ;  /* 0x000000ffff0d7224 */ /* 0x000fe200078e0005 */
[----:B------:R-:W-:-:S07]  /*31e60*/  MOV R4, R14 ;  /* 0x0000000e00047202 */ /* 0x000fce0000000f00 */
[----:B------:R-:W-:Y:S05]  /*31e70*/  WARPSYNC.COLLECTIVE R15, `(.L_x_3056) ;  /* 0x000000000f087348 */ /* 0x000fea0003c00000 */
[----:B------:R0:W1:Y:S02]  /*31e80*/  SHFL.IDX P6, R14, R13, R12, R11 ;  /* 0x0000000c0d0e7389 */ /* 0x00006400000c000b */
[----:B01----:R-:W-:Y:S01]  /*31e90*/  ENDCOLLECTIVE ;  /* 0x000000000000791b */ /* 0x003fe20003800000 */
.L_x_3056:
[----:B------:R-:W-:Y:S05]  /*31ea0*/  BRA `(.L_x_3057) ;  /* 0xfffffdf400a07947 */ /* 0x000fea000383ffff */
.L_x_2795:
[----:B0-----:R0:W1:Y:S02]  /*31eb0*/  SYNCS.PHASECHK.TRANS64.TRYWAIT P0, [R18+URZ+0x33400], R3 ;  /* 0x03340003120075a7 */ /* 0x001064000800017f */
[----:B-1----:R-:W-:Y:S05]  /*31ec0*/  @!P0 NANOSLEEP.SYNCS 0x989680 ;  /* 0x009896800000895d */ /* 0x002fea0003900000 */
[----:B------:R-:W1:Y:S02]  /*31ed0*/  @!P0 SYNCS.PHASECHK.TRANS64 P0, [R18+URZ+0x33400], R3 ;  /* 0x03340003120085a7 */ /* 0x000e64000800007f */
[----:B-1----:R-:W-:Y:S05]  /*31ee0*/  @!P0 BRA `(.L_x_2795) ;  /* 0xfffffffc00f08947 */ /* 0x002fea000383ffff */
[----:B------:R-:W-:Y:S05]  /*31ef0*/  BRA `(.L_x_3058) ;  /* 0xfffffdfc00047947 */ /* 0x000fea000383ffff */
.L_x_2807:
[----:B------:R-:W-:Y:S01]  /*31f00*/  BSSY B1, `(.L_x_3059) ;  /* 0x0000007000017945 */ /* 0x000fe20003800000 */
[----:B------:R-:W-:Y:S01]  /*31f10*/  IMAD.MOV.U32 R12, RZ, RZ, RZ ;  /* 0x000000ffff0c7224 */ /* 0x000fe200078e00ff */
[----:B------:R-:W-:Y:S01]  /*31f20*/  MOV R15, 0xffffffff ;  /* 0xffffffff000f7802 */ /* 0x000fe20000000f00 */
[----:B------:R-:W-:-:S07]  /*31f30*/  IMAD.MOV.U32 R11, RZ, RZ, 0x1e1f ;  /* 0x00001e1fff0b7424 */ /* 0x000fce00078e00ff */
[----:B------:R-:W-:Y:S05]  /*31f40*/  WARPSYNC.COLLECTIVE R15, `(.L_x_3060) ;  /* 0x000000000f087348 */ /* 0x000fea0003c00000 */
[----:B------:R0:W1:Y:S02]  /*31f50*/  SHFL.IDX P6, R14, R13, R12, R11 ;  /* 0x0000000c0d0e7389 */ /* 0x00006400000c000b */
[----:B01----:R-:W-:Y:S01]  /*31f60*/  ENDCOLLECTIVE ;  /* 0x000000000000791b */ /* 0x003fe20003800000 */
.L_x_3060:
[----:B------:R-:W-:Y:S05]  /*31f70*/  BSYNC B1 ;  /* 0x0000000000017941 */ /* 0x000fea0003800000 */
.L_x_3059:
        /* <DEDUP_REMOVED lines=8> */
.L_x_3061:
[----:B------:R-:W-:Y:S02]  /*32000*/  IMAD.MOV.U32 R13, RZ, RZ, R7 ;  /* 0x000000ffff0d7224 */ /* 0x000fe400078e0007 */
[----:B------:R-:W-:-:S07]  /*32010*/  IMAD.MOV.U32 R5, RZ, RZ, R14 ;  /* 0x000000ffff057224 */ /* 0x000fce00078e000e */
[----:B------:R-:W-:Y:S05]  /*32020*/  WARPSYNC.COLLECTIVE R15, `(.L_x_3062) ;  /* 0x000000000f087348 */ /* 0x000fea0003c00000 */
[----:B------:R0:W1:Y:S02]  /*32030*/  SHFL.IDX P6, R14, R13, R12, R11 ;  /* 0x0000000c0d0e7389 */ /* 0x00006400000c000b */
[----:B01----:R-:W-:Y:S01]  /*32040*/  ENDCOLLECTIVE ;  /* 0x000000000000791b */ /* 0x003fe20003800000 */
.L_x_3062:
[----:B------:R-:W-:Y:S01]  /*32050*/  IMAD.MOV.U32 R13, RZ, RZ, R21 ;  /* 0x000000ffff0d7224 */ /* 0x000fe200078e0015 */
[----:B------:R-:W-:-:S07]  /*32060*/  MOV R7, R14 ;  /* 0x0000000e00077202 */ /* 0x000fce0000000f00 */
[----:B------:R-:W-:Y:S05]  /*32070*/  WARPSYNC.COLLECTIVE R15, `(.L_x_3063) ;  /* 0x000000000f087348 */ /* 0x000fea0003c00000 */
[----:B------:R0:W1:Y:S02]  /*32080*/  SHFL.IDX P6, R14, R13, R12, R11 ;  /* 0x0000000c0d0e7389 */ /* 0x00006400000c000b */
[----:B01----:R-:W-:Y:S01]  /*32090*/  ENDCOLLECTIVE ;  /* 0x000000000000791b */ /* 0x003fe20003800000 */
.L_x_3063:
[----:B------:R-:W-:Y:S01]  /*320a0*/  IMAD.MOV.U32 R21, RZ, RZ, R14 ;  /* 0x000000ffff157224 */ /* 0x000fe200078e000e */
[----:B------:R-:W-:Y:S06]  /*320b0*/  BRA `(.L_x_3064) ;  /* 0xfffffe2c00107947 */ /* 0x000fec000383ffff */
.L_x_2811:
[----:B0-----:R0:W1:Y:S02]  /*320c0*/  SYNCS.PHASECHK.TRANS64.TRYWAIT P0, [R18+URZ+0x33400], R3 ;  /* 0x03340003120075a7 */ /* 0x001064000800017f */
[----:B-1----:R-:W-:Y:S05]  /*320d0*/  @!P0 NANOSLEEP.SYNCS 0x989680 ;  /* 0x009896800000895d */ /* 0x002fea0003900000 */
[----:B------:R-:W1:Y:S02]  /*320e0*/  @!P0 SYNCS.PHASECHK.TRANS64 P0, [R18+URZ+0x33400], R3 ;  /* 0x03340003120085a7 */ /* 0x000e64000800007f */
[----:B-1----:R-:W-:Y:S05]  /*320f0*/  @!P0 BRA `(.L_x_2811) ;  /* 0xfffffffc00f08947 */ /* 0x002fea000383ffff */
[----:B------:R-:W-:Y:S05]  /*32100*/  BRA `(.L_x_3065) ;  /* 0xfffffe30001c7947 */ /* 0x000fea000383ffff */
.L_x_2819:
[----:B-1----:R1:W2:Y:S02]  /*32110*/  SYNCS.PHASECHK.TRANS64.TRYWAIT P1, [R0+URZ+0x33430], R3 ;  /* 0x03343003000075a7 */ /* 0x0022a4000802017f */
[----:B--2---:R-:W-:Y:S05]  /*32120*/  @!P1 NANOSLEEP.SYNCS 0x989680 ;  /* 0x009896800000995d */ /* 0x004fea0003900000 */
[----:B------:R-:W2:Y:S02]  /*32130*/  @!P1 SYNCS.PHASECHK.TRANS64 P1, [R0+URZ+0x33430], R3 ;  /* 0x03343003000095a7 */ /* 0x000ea4000802007f */
[----:B--2---:R-:W-:Y:S05]  /*32140*/  @!P1 BRA `(.L_x_2819) ;  /* 0xfffffffc00f09947 */ /* 0x004fea000383ffff */
[----:B------:R-:W-:Y:S05]  /*32150*/  BRA `(.L_x_2818) ;  /* 0xfffffe6000607947 */ /* 0x000fea000383ffff */
.L_x_2826:
[----:B---3--:R3:W4:Y:S02]  /*32160*/  SYNCS.PHASECHK.TRANS64.TRYWAIT P2, [R5+URZ+0x33430], R4 ;  /* 0x03343004050075a7 */ /* 0x008724000804017f */
[----:B----4-:R-:W-:Y:S05]  /*32170*/  @!P2 NANOSLEEP.SYNCS 0x989680 ;  /* 0x009896800000a95d */ /* 0x010fea0003900000 */
[----:B------:R-:W4:Y:S02]  /*32180*/  @!P2 SYNCS.PHASECHK.TRANS64 P2, [R5+URZ+0x33430], R4 ;  /* 0x033430040500a5a7 */ /* 0x000f24000804007f */
[----:B----4-:R-:W-:Y:S05]  /*32190*/  @!P2 BRA `(.L_x_2826) ;  /* 0xfffffffc00f0a947 */ /* 0x010fea000383ffff */
[----:B------:R-:W-:Y:S05]  /*321a0*/  BRA `(.L_x_2825) ;  /* 0xfffffea400547947 */ /* 0x000fea000383ffff */
.L_x_2830:
[----:B--2---:R2:W3:Y:S02]  /*321b0*/  SYNCS.PHASECHK.TRANS64.TRYWAIT P1, [R5+URZ+0x33450], R4 ;  /* 0x03345004050075a7 */ /* 0x0044e4000802017f */
[----:B---3--:R-:W-:Y:S05]  /*321c0*/  @!P1 NANOSLEEP.SYNCS 0x989680 ;  /* 0x009896800000995d */ /* 0x008fea0003900000 */
[----:B------:R-:W3:Y:S02]  /*321d0*/  @!P1 SYNCS.PHASECHK.TRANS64 P1, [R5+URZ+0x33450], R4 ;  /* 0x03345004050095a7 */ /* 0x000ee4000802007f */
[----:B---3--:R-:W-:Y:S05]  /*321e0*/  @!P1 BRA `(.L_x_2830) ;  /* 0xfffffffc00f09947 */ /* 0x008fea000383ffff */
[----:B------:R-:W-:Y:S05]  /*321f0*/  BRA `(.L_x_2827) ;  /* 0xfffffeb400907947 */ /* 0x000fea000383ffff */
.L_x_2839:
[----:B---3--:R3:W4:Y:S02]  /*32200*/  SYNCS.PHASECHK.TRANS64.TRYWAIT P1, [R4+URZ+0x33430], R5 ;  /* 0x03343005040075a7 */ /* 0x008724000802017f */
[----:B----4-:R-:W-:Y:S05]  /*32210*/  @!P1 NANOSLEEP.SYNCS 0x989680 ;  /* 0x009896800000995d */ /* 0x010fea0003900000 */
[----:B------:R-:W4:Y:S02]  /*32220*/  @!P1 SYNCS.PHASECHK.TRANS64 P1, [R4+URZ+0x33430], R5 ;  /* 0x03343005040095a7 */ /* 0x000f24000802007f */
[----:B----4-:R-:W-:Y:S05]  /*32230*/  @!P1 BRA `(.L_x_2839) ;  /* 0xfffffffc00f09947 */ /* 0x010fea000383ffff */
[----:B------:R-:W-:Y:S05]  /*32240*/  BRA `(.L_x_2838) ;  /* 0xfffffeec00c07947 */ /* 0x000fea000383ffff */
.L_x_2843:
[----:B--2---:R2:W3:Y:S02]  /*32250*/  SYNCS.PHASECHK.TRANS64.TRYWAIT P1, [R5+URZ+0x33450], R4 ;  /* 0x03345004050075a7 */ /* 0x0044e4000802017f */
[----:B---3--:R-:W-:Y:S05]  /*32260*/  @!P1 NANOSLEEP.SYNCS 0x989680 ;  /* 0x009896800000995d */ /* 0x008fea0003900000 */
[----:B------:R-:W3:Y:S02]  /*32270*/  @!P1 SYNCS.PHASECHK.TRANS64 P1, [R5+URZ+0x33450], R4 ;  /* 0x03345004050095a7 */ /* 0x000ee4000802007f */
[----:B---3--:R-:W-:Y:S05]  /*32280*/  @!P1 BRA `(.L_x_2843) ;  /* 0xfffffffc00f09947 */ /* 0x008fea000383ffff */
[----:B------:R-:W-:Y:S05]  /*32290*/  BRA `(.L_x_2840) ;  /* 0xfffffefc00f07947 */ /* 0x000fea000383ffff */
.L_x_2850:
[----:B-1----:R1:W2:Y:S02]  /*322a0*/  SYNCS.PHASECHK.TRANS64.TRYWAIT P1, [R13+URZ+0x33450], R0 ;  /* 0x033450000d0075a7 */ /* 0x0022a4000802017f */
[----:B--2---:R-:W-:Y:S05]  /*322b0*/  @!P1 NANOSLEEP.SYNCS 0x989680 ;  /* 0x009896800000995d */ /* 0x004fea0003900000 */
[----:B------:R-:W2:Y:S02]  /*322c0*/  @!P1 SYNCS.PHASECHK.TRANS64 P1, [R13+URZ+0x33450], R0 ;  /* 0x033450000d0095a7 */ /* 0x000ea4000802007f */
[----:B--2---:R-:W-:Y:S05]  /*322d0*/  @!P1 BRA `(.L_x_2850) ;  /* 0xfffffffc00f09947 */ /* 0x004fea000383ffff */
[----:B------:R-:W-:Y:S05]  /*322e0*/  BRA `(.L_x_2849) ;  /* 0xffffff2c00107947 */ /* 0x000fea000383ffff */
.L_x_2854:
[----:B------:R-:W-:Y:S01]  /*322f0*/  SEL R9, R20, R43, P0 ;  /* 0x0000002b14097207 */ /* 0x000fe20000000000 */
[----:B------:R-:W-:Y:S01]  /*32300*/  IMAD.MOV.U32 R15, RZ, RZ, -0x1 ;  /* 0xffffffffff0f7424 */ /* 0x000fe200078e00ff */
[----:B------:R-:W-:Y:S02]  /*32310*/  SEL R7, R32, R33, P0 ;  /* 0x0000002120077207 */ /* 0x000fe40000000000 */
[----:B------:R-:W-:Y:S02]  /*32320*/  SEL R8, R33, R32, P0 ;  /* 0x0000002021087207 */ /* 0x000fe40000000000 */
[----:B------:R-:W-:Y:S02]  /*32330*/  SEL R20, R43, R20, P0 ;  /* 0x000000142b147207 */ /* 0x000fe40000000000 */
[----:B------:R-:W-:Y:S02]  /*32340*/  SEL R29, R5, R42, P0 ;  /* 0x0000002a051d7207 */ /* 0x000fe40000000000 */
[----:B------:R-:W-:-:S02]  /*32350*/  SEL R32, R42, R5, P0 ;  /* 0x000000052a207207 */ /* 0x000fc40000000000 */
[----:B------:R-:W-:Y:S02]  /*32360*/  SEL R43, R62, R11, P0 ;  /* 0x0000000b3e2b7207 */ /* 0x000fe40000000000 */
[----:B------:R-:W-:Y:S02]  /*32370*/  SEL R33, R12, R99, P0 ;  /* 0x000000630c217207 */ /* 0x000fe40000000000 */
[----:B------:R-:W-:Y:S01]  /*32380*/  SEL R42, R99, R12, P0 ;  /* 0x0000000c632a7207 */ /* 0x000fe20000000000 */
[----:B------:R-:W-:Y:S01]  /*32390*/  IMAD.MOV.U32 R12, RZ, RZ, R0 ;  /* 0x000000ffff0c7224 */ /* 0x000fe200078e0000 */
[----:B------:R-:W-:Y:S02]  /*323a0*/  SEL R62, R11, R62, P0 ;  /* 0x0000003e0b3e7207 */ /* 0x000fe40000000000 */
[----:B------:R-:W-:Y:S02]  /*323b0*/  MOV R11, 0x1c1f ;  /* 0x00001c1f000b7802 */ /* 0x000fe40000000f00 */
[----:B------:R-:W-:-:S02]  /*323c0*/  SEL R35, R44, R45, P0 ;  /* 0x0000002d2c237207 */ /* 0x000fc40000000000 */
[----:B------:R-:W-:-:S07]  /*323d0*/  SEL R44, R45, R44, P0 ;  /* 0x0000002c2d2c7207 */ /* 0x000fce0000000000 */
[----:B0-----:R-:W-:Y:S05]  /*323e0*/  WARPSYNC.COLLECTIVE R15, `(.L_x_3066) ;  /* 0x000000000f087348 */ /* 0x001fea0003c00000 */
[----:B------:R1:W2:Y:S02]  /*323f0*/  SHFL.IDX P6, R14, R13, R12, R11 ;  /* 0x0000000c0d0e7389 */ /* 0x0002a400000c000b */
[----:B012---:R-:W-:Y:S01]  /*32400*/  ENDCOLLECTIVE ;  /* 0x000000000000791b */ /* 0x007fe20003800000 */
.L_x_3066:
        /* <DEDUP_REMOVED lines=18> */
.L_x_3067:
        /* <DEDUP_REMOVED lines=19> */
.L_x_3068:
        /* <DEDUP_REMOVED lines=13> */
[----:B------:R-:W-:-:S07]  /*32730*/  MOV R10, R14 ;  /* 0x0000000e000a7202 */ /* 0x000fce0000000f00 */
[----:B------:R-:W-:Y:S05]  /*32740*/  WARPSYNC.COLLECTIVE R15, `(.L_x_3069) ;  /* 0x000000000f087348 */ /* 0x000fea0003c00000 */
[----:B------:R0:W1:Y:S02]  /*32750*/  SHFL.IDX P6, R14, R13, R12, R11 ;  /* 0x0000000c0d0e7389 */ /* 0x00006400000c000b */
[----:B01----:R-:W-:Y:S01]  /*32760*/  ENDCOLLECTIVE ;  /* 0x000000000000791b */ /* 0x003fe20003800000 */
.L_x_3069:
[----:B------:R-:W-:Y:S01]  /*32770*/  MOV R13, R9 ;  /* 0x00000009000d7202 */ /* 0x000fe20000000f00 */
[----:B------:R-:W-:Y:S02]  /*32780*/  IMAD.MOV.U32 R12, RZ, RZ, R0 ;  /* 0x000000ffff0c7224 */ /* 0x000fe400078e0000 */
[----:B------:R-:W-:-:S07]  /*32790*/  IMAD.MOV.U32 R7, RZ, RZ, R14 ;  /* 0x000000ffff077224 */ /* 0x000fce00078e000e */
[----:B------:R-:W-:Y:S05]  /*327a0*/  WARPSYNC.COLLECTIVE R15, `(.L_x_3070) ;  /* 0x000000000f087348 */ /* 0x000fea0003c00000 */
[----:B------:R0:W1:Y:S02]  /*327b0*/  SHFL.IDX P6, R14, R13, R12, R11 ;  /* 0x0000000c0d0e7389 */ /* 0x00006400000c000b */
[----:B01----:R-:W-:Y:S01]  /*327c0*/  ENDCOLLECTIVE ;  /* 0x000000000000791b */ /* 0x003fe20003800000 */
.L_x_3070:
        /* <DEDUP_REMOVED lines=8> */
.L_x_3071:
[----:B------:R-:W-:Y:S02]  /*32850*/  IMAD.MOV.U32 R13, RZ, RZ, R25 ;  /* 0x000000ffff0d7224 */ /* 0x000fe400078e0019 */
[----:B------:R-:W-:Y:S02]  /*32860*/  IMAD.MOV.U32 R12, RZ, RZ, R0 ;  /* 0x000000ffff0c7224 */ /* 0x000fe400078e0000 */
[----:B------:R-:W-:-:S07]  /*32870*/  IMAD.MOV.U32 R9, RZ, RZ, R14 ;  /* 0x000000ffff097224 */ /* 0x000fce00078e000e */
[----:B------:R-:W-:Y:S05]  /*32880*/  WARPSYNC.COLLECTIVE R15, `(.L_x_3072) ;  /* 0x000000000f087348 */ /* 0x000fea0003c00000 */
[----:B------:R0:W1:Y:S02]  /*32890*/  SHFL.IDX P6, R14, R13, R12, R11 ;  /* 0x0000000c0d0e7389 */ /* 0x00006400000c000b */
[----:B01----:R-:W-:Y:S01]  /*328a0*/  ENDCOLLECTIVE ;  /* 0x000000000000791b */ /* 0x003fe20003800000 */
.L_x_3072:
[----:B------:R-:W-:Y:S01]  /*328b0*/  IMAD.MOV.U32 R13, RZ, RZ, R24 ;  /* 0x000000ffff0d7224 */ /* 0x000fe200078e0018 */
[----:B------:R-:W-:Y:S01]  /*328c0*/  SEL R24, R26, R9, P0 ;  /* 0x000000091a187207 */ /* 0x000fe20000000000 */
[----:B------:R-:W-:Y:S01]  /*328d0*/  IMAD.MOV.U32 R12, RZ, RZ, R3 ;  /* 0x000000ffff0c7224 */ /* 0x000fe200078e0003 */
[----:B------:R-:W-:Y:S02]  /*328e0*/  SEL R26, R9, R26, P0 ;  /* 0x0000001a091a7207 */ /* 0x000fe40000000000 */
[----:B------:R-:W-:-:S07]  /*328f0*/  MOV R30, R14 ;  /* 0x0000000e001e7202 */ /* 0x000fce0000000f00 */
[----:B------:R-:W-:Y:S05]  /*32900*/  WARPSYNC.COLLECTIVE R15, `(.L_x_3073) ;  /* 0x000000000f087348 */ /* 0x000fea0003c00000 */
[----:B------:R0:W1:Y:S02]  /*32910*/  SHFL.IDX P6, R14, R13, R12, R11 ;  /* 0x0000000c0d0e7389 */ /* 0x00006400000c000b */
[----:B01----:R-:W-:Y:S01]  /*32920*/  ENDCOLLECTIVE ;  /* 0x000000000000791b */ /* 0x003fe20003800000 */
.L_x_3073:
[----:B------:R-:W-:Y:S01]  /*32930*/  MOV R13, R27 ;  /* 0x0000001b000d7202 */ /* 0x000fe20000000f00 */
[----:B------:R-:W-:Y:S02]  /*32940*/  IMAD.MOV.U32 R12, RZ, RZ, R0 ;  /* 0x000000ffff0c7224 */ /* 0x000fe400078e0000 */
[----:B------:R-:W-:-:S07]  /*32950*/  IMAD.MOV.U32 R25, RZ, RZ, R14 ;  /* 0x000000ffff197224 */ /* 0x000fce00078e000e */
[----:B------:R-:W-:Y:S05]  /*32960*/  WARPSYNC.COLLECTIVE R15, `(.L_x_3074) ;  /* 0x000000000f087348 */ /* 0x000fea0003c00000 */
[----:B------:R0:W1:Y:S02]  /*32970*/  SHFL.IDX P6, R14, R13, R12, R11 ;  /* 0x0000000c0d0e7389 */ /* 0x00006400000c000b */
[----:B01----:R-:W-:Y:S01]  /*32980*/  ENDCOLLECTIVE ;  /* 0x000000000000791b */ /* 0x003fe20003800000 */
.L_x_3074:
[----:B------:R-:W-:Y:S01]  /*32990*/  IMAD.MOV.U32 R13, RZ, RZ, R28 ;  /* 0x000000ffff0d7224 */ /* 0x000fe200078e001c */
[----:B------:R-:W-:Y:S02]  /*329a0*/  MOV R12, R3 ;  /* 0x00000003000c7202 */ /* 0x000fe40000000f00 */
[----:B------:R-:W-:Y:S02]  /*329b0*/  SEL R28, R30, R25, P0 ;  /* 0x000000191e1c7207 */ /* 0x000fe40000000000 */
[----:B------:R-:W-:Y:S01]  /*329c0*/  SEL R30, R25, R30, P0 ;  /* 0x0000001e191e7207 */ /* 0x000fe20000000000 */
[----:B------:R-:W-:-:S07]  /*329d0*/  IMAD.MOV.U32 R34, RZ, RZ, R14 ;  /* 0x000000ffff227224 */ /* 0x000fce00078e000e */
[----:B------:R-:W-:Y:S05]  /*329e0*/  WARPSYNC.COLLECTIVE R15, `(.L_x_3075) ;  /* 0x000000000f087348 */ /* 0x000fea0003c00000 */
[----:B------:R0:W1:Y:S02]  /*329f0*/  SHFL.IDX P6, R14, R13, R12, R11 ;  /* 0x0000000c0d0e7389 */ /* 0x00006400000c000b */
[----:B01----:R-:W-:Y:S01]  /*32a00*/  ENDCOLLECTIVE ;  /* 0x000000000000791b */ /* 0x003fe20003800000 */
.L_x_3075:
[----:B------:R-:W-:Y:S02]  /*32a10*/  IMAD.MOV.U32 R13, RZ, RZ, R29 ;  /* 0x000000ffff0d7224 */ /* 0x000fe400078e001d */
[----:B------:R-:W-:Y:S02]  /*32a20*/  IMAD.MOV.U32 R12, RZ, RZ, R0 ;  /* 0x000000ffff0c7224 */ /* 0x000fe400078e0000 */
[----:B------:R-:W-:-:S07]  /*32a30*/  IMAD.MOV.U32 R27, RZ, RZ, R14 ;  /* 0x000000ffff1b7224 */ /* 0x000fce00078e000e */
[----:B------:R-:W-:Y:S05]  /*32a40*/  WARPSYNC.COLLECTIVE R15, `(.L_x_3076) ;  /* 0x000000000f087348 */ /* 0x000fea0003c00000 */
[----:B------:R0:W1:Y:S02]  /*32a50*/  SHFL.IDX P6, R14, R13, R12, R11 ;  /* 0x0000000c0d0e7389 */ /* 0x00006400000c000b */
[----:B01----:R-:W-:Y:S01]  /*32a60*/  ENDCOLLECTIVE ;  /* 0x000000000000791b */ /* 0x003fe20003800000 */
.L_x_3076:
        /* <DEDUP_REMOVED lines=8> */
.L_x_3077:
[----:B------:R-:W-:Y:S01]  /*32af0*/  MOV R13, R31 ;  /* 0x0000001f000d7202 */ /* 0x000fe20000000f00 */
[----:B------:R-:W-:Y:S02]  /*32b00*/  IMAD.MOV.U32 R12, RZ, RZ, R0 ;  /* 0x000000ffff0c7224 */ /* 0x000fe400078e0000 */
[----:B------:R-:W-:-:S07]  /*32b10*/  IMAD.MOV.U32 R29, RZ, RZ, R14 ;  /* 0x000000ffff1d7224 */ /* 0x000fce00078e000e */
[----:B------:R-:W-:Y:S05]  /*32b20*/  WARPSYNC.COLLECTIVE R15, `(.L_x_3078) ;  /* 0x000000000f087348 */ /* 0x000fea0003c00000 */
[----:B------:R0:W1:Y:S02]  /*32b30*/  SHFL.IDX P6, R14, R13, R12, R11 ;  /* 0x0000000c0d0e7389 */ /* 0x00006400000c000b */
[----:B01----:R-:W-:Y:S01]  /*32b40*/  ENDCOLLECTIVE ;  /* 0x000000000000791b */ /* 0x003fe20003800000 */
.L_x_3078:
        /* <DEDUP_REMOVED lines=8> */
.L_x_3079:
[----:B------:R-:W-:Y:S02]  /*32bd0*/  IMAD.MOV.U32 R13, RZ, RZ, R33 ;  /* 0x000000ffff0d7224 */ /* 0x000fe400078e0021 */
[----:B------:R-:W-:Y:S02]  /*32be0*/  IMAD.MOV.U32 R12, RZ, RZ, R0 ;  /* 0x000000ffff0c7224 */ /* 0x000fe400078e0000 */
[----:B------:R-:W-:-:S07]  /*32bf0*/  IMAD.MOV.U32 R40, RZ, RZ, R14 ;  /* 0x000000ffff287224 */ /* 0x000fce00078e000e */
[----:B------:R-:W-:Y:S05]  /*32c00*/  WARPSYNC.COLLECTIVE R15, `(.L_x_3080) ;  /* 0x000000000f087348 */ /* 0x000fea0003c00000 */
[----:B------:R0:W1:Y:S02]  /*32c10*/  SHFL.IDX P6, R14, R13, R12, R11 ;  /* 0x0000000c0d0e7389 */ /* 0x00006400000c000b */
[----:B01----:R-:W-:Y:S01]  /*32c20*/  ENDCOLLECTIVE ;  /* 0x000000000000791b */ /* 0x003fe20003800000 */
.L_x_3080:
[----:B------:R-:W-:Y:S02]  /*32c30*/  IMAD.MOV.U32 R13, RZ, RZ, R42 ;  /* 0x000000ffff0d7224 */ /* 0x000fe400078e002a */
[----:B------:R-:W-:Y:S01]  /*32c40*/  IMAD.MOV.U32 R12, RZ, RZ, R3 ;  /* 0x000000ffff0c7224 */ /* 0x000fe200078e0003 */
[----:B------:R-:W-:-:S07]  /*32c50*/  MOV R33, R14 ;  /* 0x0000000e00217202 */ /* 0x000fce0000000f00 */
[----:B------:R-:W-:Y:S05]  /*32c60*/  WARPSYNC.COLLECTIVE R15, `(.L_x_3081) ;  /* 0x000000000f087348 */ /* 0x000fea0003c00000 */
[----:B------:R0:W1:Y:S02]  /*32c70*/  SHFL.IDX P6, R14, R13, R12, R11 ;  /* 0x0000000c0d0e7389 */ /* 0x00006400000c000b */
[----:B01----:R-:W-:Y:S01]  /*32c80*/  ENDCOLLECTIVE ;  /* 0x000000000000791b */ /* 0x003fe20003800000 */
.L_x_3081:
[----:B------:R-:W-:Y:S01]  /*32c90*/  MOV R13, R35 ;  /* 0x00000023000d7202 */ /* 0x000fe20000000f00 */
[----:B------:R-:W-:Y:S02]  /*32ca0*/  IMAD.MOV.U32 R12, RZ, RZ, R0 ;  /* 0x000000ffff0c7224 */ /* 0x000fe400078e0000 */
[----:B------:R-:W-:-:S07]  /*32cb0*/  IMAD.MOV.U32 R42, RZ, RZ, R14 ;  /* 0x000000ffff2a7224 */ /* 0x000fce00078e000e */
[----:B------:R-:W-:Y:S05]  /*32cc0*/  WARPSYNC.COLLECTIVE R15, `(.L_x_3082) ;  /* 0x000000000f087348 */ /* 0x000fea0003c00000 */
[----:B------:R0:W1:Y:S02]  /*32cd0*/  SHFL.IDX P6, R14, R13, R12, R11 ;  /* 0x0000000c0d0e7389 */ /* 0x00006400000c000b */
[----:B01----:R-:W-:Y:S01]  /*32ce0*/  ENDCOLLECTIVE ;  /* 0x000000000000791b */ /* 0x003fe20003800000 */
.L_x_3082:
[----:B------:R-:W-:Y:S01]  /*32cf0*/  IMAD.MOV.U32 R13, RZ, RZ, R44 ;  /* 0x000000ffff0d7224 */ /* 0x000fe200078e002c */
[----:B------:R-:W-:Y:S01]  /*32d00*/  MOV R12, R3 ;  /* 0x00000003000c7202 */ /* 0x000fe20000000f00 */
[----:B------:R-:W-:-:S07]  /*32d10*/  IMAD.MOV.U32 R46, RZ, RZ, R14 ;  /* 0x000000ffff2e7224 */ /* 0x000fce00078e000e */
[----:B------:R-:W-:Y:S05]  /*32d20*/  WARPSYNC.COLLECTIVE R15, `(.L_x_3083) ;  /* 0x000000000f087348 */ /* 0x000fea0003c00000 */
[----:B------:R0:W1:Y:S02]  /*32d30*/  SHFL.IDX P6, R14, R13, R12, R11 ;  /* 0x0000000c0d0e7389 */ /* 0x00006400000c000b */
[----:B01----:R-:W-:Y:S01]  /*32d40*/  ENDCOLLECTIVE ;  /* 0x000000000000791b */ /* 0x003fe20003800000 */
.L_x_3083:
[----:B------:R-:W-:Y:S02]  /*32d50*/  IMAD.MOV.U32 R13, RZ, RZ, R37 ;  /* 0x000000ffff0d7224 */ /* 0x000fe400078e0025 */
[----:B------:R-:W-:Y:S02]  /*32d60*/  IMAD.MOV.U32 R12, RZ, RZ, R0 ;  /* 0x000000ffff0c7224 */ /* 0x000fe400078e0000 */
[----:B------:R-:W-:-:S07]  /*32d70*/  IMAD.MOV.U32 R35, RZ, RZ, R14 ;  /* 0x000000ffff237224 */ /* 0x000fce00078e000e */
[----:B------:R-:W-:Y:S05]  /*32d80*/  WARPSYNC.COLLECTIVE R15, `(.L_x_3084) ;  /* 0x000000000f087348 */ /* 0x000fea0003c00000 */
[----:B------:R0:W1:Y:S02]  /*32d90*/  SHFL.IDX P6, R14, R13, R12, R11 ;  /* 0x0000000c0d0e7389 */ /* 0x00006400000c000b */
[----:B01----:R-:W-:Y:S01]  /*32da0*/  ENDCOLLECTIVE ;  /* 0x000000000000791b */ /* 0x003fe20003800000 */
.L_x_3084:
[----:B------:R-:W-:Y:S02]  /*32db0*/  SEL R44, R46, R35, P0 ;  /* 0x000000232e2c7207 */ /* 0x000fe40000000000 */
[----:B------:R-:W-:Y:S01]  /*32dc0*/  SEL R46, R35, R46, P0 ;  /* 0x0000002e232e7207 */ /* 0x000fe20000000000 */
[----:B------:R-:W-:Y:S02]  /*32dd0*/  IMAD.MOV.U32 R13, RZ, RZ, R48 ;  /* 0x000000ffff0d7224 */ /* 0x000fe400078e0030 */
[----:B------:R-:W-:Y:S01]  /*32de0*/  IMAD.MOV.U32 R12, RZ, RZ, R3 ;  /* 0x000000ffff0c7224 */ /* 0x000fe200078e0003 */
[----:B------:R-:W-:-:S07]  /*32df0*/  MOV R50, R14 ;  /* 0x0000000e00327202 */ /* 0x000fce0000000f00 */
[----:B------:R-:W-:Y:S05]  /*32e00*/  WARPSYNC.COLLECTIVE R15, `(.L_x_3085) ;  /* 0x000000000f087348 */ /* 0x000fea0003c00000 */
[----:B------:R0:W1:Y:S02]  /*32e10*/  SHFL.IDX P6, R14, R13, R12, R11 ;  /* 0x0000000c0d0e7389 */ /* 0x00006400000c000b */
[----:B01----:R-:W-:Y:S01]  /*32e20*/  ENDCOLLECTIVE ;  /* 0x000000000000791b */ /* 0x003fe20003800000 */
.L_x_3085:
[----:B------:R-:W-:Y:S01]  /*32e30*/  MOV R13, R39 ;  /* 0x00000027000d7202 */ /* 0x000fe20000000f00 */
[----:B------:R-:W-:Y:S02]  /*32e40*/  IMAD.MOV.U32 R12, RZ, RZ, R0 ;  /* 0x000000ffff0c7224 */ /* 0x000fe400078e0000 */
[----:B------:R-:W-:-:S07]  /*32e50*/  IMAD.MOV.U32 R37, RZ, RZ, R14 ;  /* 0x000000ffff257224 */ /* 0x000fce00078e000e */
[----:B------:R-:W-:Y:S05]  /*32e60*/  WARPSYNC.COLLECTIVE R15, `(.L_x_3086) ;  /* 0x000000000f087348 */ /* 0x000fea0003c00000 */
[----:B------:R0:W1:Y:S02]  /*32e70*/  SHFL.IDX P6, R14, R13, R12, R11 ;  /* 0x0000000c0d0e7389 */ /* 0x00006400000c000b */
[----:B01----:R-:W-:Y:S01]  /*32e80*/  ENDCOLLECTIVE ;  /* 0x000000000000791b */ /* 0x003fe20003800000 */
.L_x_3086:
        /* <DEDUP_REMOVED lines=8> */
.L_x_3087:
[----:B------:R-:W-:Y:S02]  /*32f10*/  IMAD.MOV.U32 R13, RZ, RZ, R41 ;  /* 0x000000ffff0d7224 */ /* 0x000fe400078e0029 */
[----:B------:R-:W-:Y:S02]  /*32f20*/  IMAD.MOV.U32 R12, RZ, RZ, R0 ;  /* 0x000000ffff0c7224 */ /* 0x000fe400078e0000 */
[----:B------:R-:W-:-:S07]  /*32f30*/  IMAD.MOV.U32 R39, RZ, RZ, R14 ;  /* 0x000000ffff277224 */ /* 0x000fce00078e000e */
[----:B------:R-:W-:Y:S05]  /*32f40*/  WARPSYNC.COLLECTIVE R15, `(.L_x_3088) ;  /* 0x000000000f087348 */ /* 0x000fea0003c00000 */
[----:B------:R0:W1:Y:S02]  /*32f50*/  SHFL.IDX P6, R14, R13, R12, R11 ;  /* 0x0000000c0d0e7389 */ /* 0x00006400000c000b */
[----:B01----:R-:W-:Y:S01]  /*32f60*/  ENDCOLLECTIVE ;  /* 0x000000000000791b */ /* 0x003fe20003800000 */
.L_x_3088:
        /* <DEDUP_REMOVED lines=8> */
.L_x_3089:
[----:B------:R-:W-:Y:S01]  /*32ff0*/  MOV R13, R43 ;  /* 0x0000002b000d7202 */ /* 0x000fe20000000f00 */
[----:B------:R-:W-:Y:S02]  /*33000*/  IMAD.MOV.U32 R12, RZ, RZ, R0 ;  /* 0x000000ffff0c7224 */ /* 0x000fe400078e0000 */
[----:B------:R-:W-:-:S07]  /*33010*/  IMAD.MOV.U32 R41, RZ, RZ, R14 ;  /* 0x000000ffff297224 */ /* 0x000fce00078e000e */
[----:B------:R-:W-:Y:S05]  /*33020*/  WARPSYNC.COLLECTIVE R15, `(.L_x_3090) ;  /* 0x000000000f087348 */ /* 0x000fea0003c00000 */
[----:B------:R0:W1:Y:S02]  /*33030*/  SHFL.IDX P6, R14, R13, R12, R11 ;  /* 0x0000000c0d0e7389 */ /* 0x00006400000c000b */
[----:B01----:R-:W-:Y:S01]  /*33040*/  ENDCOLLECTIVE ;  /* 0x000000000000791b */ /* 0x003fe20003800000 */
.L_x_3090:
        /* <DEDUP_REMOVED lines=8> */
.L_x_3091:
[----:B------:R-:W-:Y:S02]  /*330d0*/  IMAD.MOV.U32 R13, RZ, RZ, R45 ;  /* 0x000000ffff0d7224 */ /* 0x000fe400078e002d */
[----:B------:R-:W-:Y:S02]  /*330e0*/  IMAD.MOV.U32 R12, RZ, RZ, R0 ;  /* 0x000000ffff0c7224 */ /* 0x000fe400078e0000 */
[----:B------:R-:W-:-:S07]  /*330f0*/  IMAD.MOV.U32 R62, RZ, RZ, R14 ;  /* 0x000000ffff3e7224 */ /* 0x000fce00078e000e */
[----:B------:R-:W-:Y:S05]  /*33100*/  WARPSYNC.COLLECTIVE R15, `(.L_x_3092) ;  /* 0x000000000f087348 */ /* 0x000fea0003c00000 */
[----:B------:R0:W1:Y:S02]  /*33110*/  SHFL.IDX P6, R14, R13, R12, R11 ;  /* 0x0000000c0d0e7389 */ /* 0x00006400000c000b */
[----:B01----:R-:W-:Y:S01]  /*33120*/  ENDCOLLECTIVE ;  /* 0x000000000000791b */ /* 0x003fe20003800000 */
.L_x_3092:
        /* <DEDUP_REMOVED lines=8> */
.L_x_3093:
[----:B------:R-:W-:Y:S01]  /*331b0*/  MOV R13, R47 ;  /* 0x0000002f000d7202 */ /* 0x000fe20000000f00 */
[----:B------:R-:W-:Y:S02]  /*331c0*/  IMAD.MOV.U32 R12, RZ, RZ, R0 ;  /* 0x000000ffff0c7224 */ /* 0x000fe400078e0000 */
[----:B------:R-:W-:-:S07]  /*331d0*/  IMAD.MOV.U32 R64, RZ, RZ, R14 ;  /* 0x000000ffff407224 */ /* 0x000fce00078e000e */
[----:B------:R-:W-:Y:S05]  /*331e0*/  WARPSYNC.COLLECTIVE R15, `(.L_x_3094) ;  /* 0x000000000f087348 */ /* 0x000fea0003c00000 */
[----:B------:R0:W1:Y:S02]  /*331f0*/  SHFL.IDX P6, R14, R13, R12, R11 ;  /* 0x0000000c0d0e7389 */ /* 0x00006400000c000b */
[----:B01----:R-:W-:Y:S01]  /*33200*/  ENDCOLLECTIVE ;  /* 0x000000000000791b */ /* 0x003fe20003800000 */
.L_x_3094:
[----:B------:R-:W-:Y:S01]  /*33210*/  SEL R9, R45, R64, P0 ;  /* 0x000000402d097207 */ /* 0x000fe20000000000 */
[----:B------:R-:W-:Y:S01]  /*33220*/  IMAD.MOV.U32 R13, RZ, RZ, R66 ;  /* 0x000000ffff0d7224 */ /* 0x000fe200078e0042 */
[----:B------:R-:W-:Y:S01]  /*33230*/  MOV R12, R3 ;  /* 0x00000003000c7202 */ /* 0x000fe20000000f00 */
[----:B------:R-:W-:-:S07]  /*33240*/  IMAD.MOV.U32 R47, RZ, RZ, R14 ;  /* 0x000000ffff2f7224 */ /* 0x000fce00078e000e */
[----:B------:R-:W-:Y:S05]  /*33250*/  WARPSYNC.COLLECTIVE R15, `(.L_x_3095) ;  /* 0x000000000f087348 */ /* 0x000fea0003c00000 */
[----:B------:R0:W1:Y:S02]  /*33260*/  SHFL.IDX P6, R14, R13, R12, R11 ;  /* 0x0000000c0d0e7389 */ /* 0x00006400000c000b */
[----:B01----:R-:W-:Y:S01]  /*33270*/  ENDCOLLECTIVE ;  /* 0x000000000000791b */ /* 0x003fe20003800000 */
.L_x_3095:
[----:B------:R-:W-:Y:S02]  /*33280*/  IMAD.MOV.U32 R13, RZ, RZ, R49 ;  /* 0x000000ffff0d7224 */ /* 0x000fe400078e0031 */
[----:B------:R-:W-:Y:S02]  /*33290*/  IMAD.MOV.U32 R12, RZ, RZ, R0 ;  /* 0x000000ffff0c7224 */ /* 0x000fe400078e0000 */
[----:B------:R-:W-:-:S07]  /*332a0*/  IMAD.MOV.U32 R66, RZ, RZ, R14 ;  /* 0x000000ffff427224 */ /* 0x000fce00078e000e */
[----:B------:R-:W-:Y:S05]  /*332b0*/  WARPSYNC.COLLECTIVE R15, `(.L_x_3096) ;  /* 0x000000000f087348 */ /* 0x000fea0003c00000 */
[----:B------:R0:W1:Y:S02]  /*332c0*/  SHFL.IDX P6, R14, R13, R12, R11 ;  /* 0x0000000c0d0e7389 */ /* 0x00006400000c000b */
[----:B01----:R-:W-:Y:S01]  /*332d0*/  ENDCOLLECTIVE ;  /* 0x000000000000791b */ /* 0x003fe20003800000 */
.L_x_3096:
        /* <DEDUP_REMOVED lines=8> */
.L_x_3097:
[----:B------:R-:W-:Y:S01]  /*33360*/  MOV R13, R51 ;  /* 0x00000033000d7202 */ /* 0x000fe20000000f00 */
[----:B------:R-:W-:Y:S02]  /*33370*/  IMAD.MOV.U32 R12, RZ, RZ, R0 ;  /* 0x000000ffff0c7224 */ /* 0x000fe400078e0000 */
[----:B------:R-:W-:-:S07]  /*33380*/  IMAD.MOV.U32 R68, RZ, RZ, R14 ;  /* 0x000000ffff447224 */ /* 0x000fce00078e000e */
[----:B------:R-:W-:Y:S05]  /*33390*/  WARPSYNC.COLLECTIVE R15, `(.L_x_3098) ;  /* 0x000000000f087348 */ /* 0x000fea0003c00000 */
[----:B------:R0:W1:Y:S02]  /*333a0*/  SHFL.IDX P6, R14, R13, R12, R11 ;  /* 0x0000000c0d0e7389 */ /* 0x00006400000c000b */
[----:B01----:R-:W-:Y:S01]  /*333b0*/  ENDCOLLECTIVE ;  /* 0x000000000000791b */ /* 0x003fe20003800000 */
.L_x_3098:
[----:B------:R-:W-:Y:S01]  /*333c0*/  SEL R29, R49, R68, P0 ;  /* 0x00000044311d7207 */ /* 0x000fe20000000000 */
[----:B------:R-:W-:Y:S01]  /*333d0*/  IMAD.MOV.U32 R13, RZ, RZ, R70 ;  /* 0x000000ffff0d7224 */ /* 0x000fe200078e0046 */
[----:B------:R-:W-:Y:S01]  /*333e0*/  MOV R12, R3 ;  /* 0x00000003000c7202 */ /* 0x000fe20000000f00 */
[----:B------:R-:W-:-:S07]  /*333f0*/  IMAD.MOV.U32 R51, RZ, RZ, R14 ;  /* 0x000000ffff337224 */ /* 0x000fce00078e000e */
[----:B------:R-:W-:Y:S05]  /*33400*/  WARPSYNC.COLLECTIVE R15, `(.L_x_3099) ;  /* 0x000000000f087348 */ /* 0x000fea0003c00000 */
[----:B------:R0:W1:Y:S02]  /*33410*/  SHFL.IDX P6, R14, R13, R12, R11 ;  /* 0x0000000c0d0e7389 */ /* 0x00006400000c000b */
[----:B01----:R-:W-:Y:S01]  /*33420*/  ENDCOLLECTIVE ;  /* 0x000000000000791b */ /* 0x003fe20003800000 */
.L_x_3099:
[----:B------:R-:W-:Y:S02]  /*33430*/  IMAD.MOV.U32 R13, RZ, RZ, R53 ;  /* 0x000000ffff0d7224 */ /* 0x000fe400078e0035 */
[----:B------:R-:W-:Y:S02]  /*33440*/  IMAD.MOV.U32 R12, RZ, RZ, R0 ;  /* 0x000000ffff0c7224 */ /* 0x000fe400078e0000 */
[----:B------:R-:W-:-:S07]  /*33450*/  IMAD.MOV.U32 R70, RZ, RZ, R14 ;  /* 0x000000ffff467224 */ /* 0x000fce00078e000e */
[----:B------:R-:W-:Y:S05]  /*33460*/  WARPSYNC.COLLECTIVE R15, `(.L_x_3100) ;  /* 0x000000000f087348 */ /* 0x000fea0003c00000 */
[----:B------:R0:W1:Y:S02]  /*33470*/  SHFL.IDX P6, R14, R13, R12, R11 ;  /* 0x0000000c0d0e7389 */ /* 0x00006400000c000b */
[----:B01----:R-:W-:Y:S01]  /*33480*/  ENDCOLLECTIVE ;  /* 0x000000000000791b */ /* 0x003fe20003800000 */
.L_x_3100:
[----:B------:R-:W-:Y:S01]  /*33490*/  SEL R35, R70, R51, P0 ;  /* 0x0000003346237207 */ /* 0x000fe20000000000 */
[----:B------:R-:W-:Y:S02]  /*334a0*/  IMAD.MOV.U32 R13, RZ, RZ, R72 ;  /* 0x000000ffff0d7224 */ /* 0x000fe400078e0048 */
[----:B------:R-:W-:Y:S01]  /*334b0*/  IMAD.MOV.U32 R12, RZ, RZ, R3 ;  /* 0x000000ffff0c7224 */ /* 0x000fe200078e0003 */
[----:B------:R-:W-:-:S07]  /*334c0*/  MOV R53, R14 ;  /* 0x0000000e00357202 */ /* 0x000fce0000000f00 */
[----:B------:R-:W-:Y:S05]  /*334d0*/  WARPSYNC.COLLECTIVE R15, `(.L_x_3101) ;  /* 0x000000000f087348 */ /* 0x000fea0003c00000 */
[----:B------:R0:W1:Y:S02]  /*334e0*/  SHFL.IDX P6, R14, R13, R12, R11 ;  /* 0x0000000c0d0e7389 */ /* 0x00006400000c000b */
[----:B01----:R-:W-:Y:S01]  /*334f0*/  ENDCOLLECTIVE ;  /* 0x000000000000791b */ /* 0x003fe20003800000 */
.L_x_3101:
[----:B------:R-:W-:Y:S01]  /*33500*/  MOV R13, R55 ;  /* 0x00000037000d7202 */ /* 0x000fe20000000f00 */
[----:B------:R-:W-:Y:S02]  /*33510*/  IMAD.MOV.U32 R12, RZ, RZ, R0 ;  /* 0x000000ffff0c7224 */ /* 0x000fe400078e0000 */
[----:B------:R-:W-:-:S07]  /*33520*/  IMAD.MOV.U32 R72, RZ, RZ, R14 ;  /* 0x000000ffff487224 */ /* 0x000fce00078e000e */
[----:B------:R-:W-:Y:S05]  /*33530*/  WARPSYNC.COLLECTIVE R15, `(.L_x_3102) ;  /* 0x000000000f087348 */ /* 0x000fea0003c00000 */
[----:B------:R0:W1:Y:S02]  /*33540*/  SHFL.IDX P6, R14, R13, R12, R11 ;  /* 0x0000000c0d0e7389 */ /* 0x00006400000c000b */
[----:B01----:R-:W-:Y:S01]  /*33550*/  ENDCOLLECTIVE ;  /* 0x000000000000791b */ /* 0x003fe20003800000 */
.L_x_3102:
        /* <DEDUP_REMOVED lines=8> */
.L_x_3103:
[----:B------:R-:W-:Y:S02]  /*335e0*/  IMAD.MOV.U32 R13, RZ, RZ, R57 ;  /* 0x000000ffff0d7224 */ /* 0x000fe400078e0039 */
[----:B------:R-:W-:Y:S02]  /*335f0*/  IMAD.MOV.U32 R12, RZ, RZ, R0 ;  /* 0x000000ffff0c7224 */ /* 0x000fe400078e0000 */
[----:B------:R-:W-:-:S07]  /*33600*/  IMAD.MOV.U32 R74, RZ, RZ, R14 ;  /* 0x000000ffff4a7224 */ /* 0x000fce00078e000e */
[----:B------:R-:W-:Y:S05]  /*33610*/  WARPSYNC.COLLECTIVE R15, `(.L_x_3104) ;  /* 0x000000000f087348 */ /* 0x000fea0003c00000 */
[----:B------:R0:W1:Y:S02]  /*33620*/  SHFL.IDX P6, R14, R13, R12, R11 ;  /* 0x0000000c0d0e7389 */ /* 0x00006400000c000b */
[----:B01----:R-:W-:Y:S01]  /*33630*/  ENDCOLLECTIVE ;  /* 0x000000000000791b */ /* 0x003fe20003800000 */
.L_x_3104:
[----:B------:R-:W-:Y:S02]  /*33640*/  IMAD.MOV.U32 R13, RZ, RZ, R76 ;  /* 0x000000ffff0d7224 */ /* 0x000fe400078e004c */
[----:B------:R-:W-:Y:S01]  /*33650*/  IMAD.MOV.U32 R12, RZ, RZ, R3 ;  /* 0x000000ffff0c7224 */ /* 0x000fe200078e0003 */
[----:B------:R-:W-:-:S07]  /*33660*/  MOV R57, R14 ;  /* 0x0000000e00397202 */ /* 0x000fce0000000f00 */
[----:B------:R-:W-:Y:S05]  /*33670*/  WARPSYNC.COLLECTIVE R15, `(.L_x_3105) ;  /* 0x000000000f087348 */ /* 0x000fea0003c00000 */
[----:B------:R0:W1:Y:S02]  /*33680*/  SHFL.IDX P6, R14, R13, R12, R11 ;  /* 0x0000000c0d0e7389 */ /* 0x00006400000c000b */
[----:B01----:R-:W-:Y:S01]  /*33690*/  ENDCOLLECTIVE ;  /* 0x000000000000791b */ /* 0x003fe20003800000 */
.L_x_3105:
[----:B------:R-:W-:Y:S01]  /*336a0*/  MOV R13, R59 ;  /* 0x0000003b000d7202 */ /* 0x000fe20000000f00 */
[----:B------:R-:W-:Y:S02]  /*336b0*/  IMAD.MOV.U32 R12, RZ, RZ, R0 ;  /* 0x000000ffff0c7224 */ /* 0x000fe400078e0000 */
[----:B------:R-:W-:-:S07]  /*336c0*/  IMAD.MOV.U32 R76, RZ, RZ, R14 ;  /* 0x000000ffff4c7224 */ /* 0x000fce00078e000e */
[----:B------:R-:W-:Y:S05]  /*336d0*/  WARPSYNC.COLLECTIVE R15, `(.L_x_3106) ;  /* 0x000000000f087348 */ /* 0x000fea0003c00000 */
[----:B------:R0:W1:Y:S02]  /*336e0*/  SHFL.IDX P6, R14, R13, R12, R11 ;  /* 0x0000000c0d0e7389 */ /* 0x00006400000c000b */
[----:B01----:R-:W-:Y:S01]  /*336f0*/  ENDCOLLECTIVE ;  /* 0x000000000000791b */ /* 0x003fe20003800000 */
.L_x_3106:
        /* <DEDUP_REMOVED lines=8> */
.L_x_3107:
[----:B------:R-:W-:Y:S02]  /*33780*/  IMAD.MOV.U32 R13, RZ, RZ, R63 ;  /* 0x000000ffff0d7224 */ /* 0x000fe400078e003f */
[----:B------:R-:W-:Y:S02]  /*33790*/  IMAD.MOV.U32 R12, RZ, RZ, R0 ;  /* 0x000000ffff0c7224 */ /* 0x000fe400078e0000 */
[----:B------:R-:W-:-:S07]  /*337a0*/  IMAD.MOV.U32 R78, RZ, RZ, R14 ;  /* 0x000000ffff4e7224 */ /* 0x000fce00078e000e */
[----:B------:R-:W-:Y:S05]  /*337b0*/  WARPSYNC.COLLECTIVE R15, `(.L_x_3108) ;  /* 0x000000000f087348 */ /* 0x000fea0003c00000 */
[----:B------:R0:W1:Y:S02]  /*337c0*/  SHFL.IDX P6, R14, R13, R12, R11 ;  /* 0x0000000c0d0e7389 */ /* 0x00006400000c000b */
[----:B01----:R-:W-:Y:S01]  /*337d0*/  ENDCOLLECTIVE ;  /* 0x000000000000791b */ /* 0x003fe20003800000 */
.L_x_3108:
[----:B------:R-:W-:Y:S01]  /*337e0*/  SEL R47, R78, R59, P0 ;  /* 0x0000003b4e2f7207 */ /* 0x000fe20000000000 */
[----:B------:R-:W-:Y:S02]  /*337f0*/  IMAD.MOV.U32 R13, RZ, RZ, R80 ;  /* 0x000000ffff0d7224 */ /* 0x000fe400078e0050 */
[----:B------:R-:W-:Y:S01]  /*33800*/  IMAD.MOV.U32 R12, RZ, RZ, R3 ;  /* 0x000000ffff0c7224 */ /* 0x000fe200078e0003 */
[----:B------:R-:W-:-:S07]  /*33810*/  MOV R63, R14 ;  /* 0x0000000e003f7202 */ /* 0x000fce0000000f00 */
[----:B------:R-:W-:Y:S05]  /*33820*/  WARPSYNC.COLLECTIVE R15, `(.L_x_3109) ;  /* 0x000000000f087348 */ /* 0x000fea0003c00000 */
[----:B------:R0:W1:Y:S02]  /*33830*/  SHFL.IDX P6, R14, R13, R12, R11 ;  /* 0x0000000c0d0e7389 */ /* 0x00006400000c000b */
[----:B01----:R-:W-:Y:S01]  /*33840*/  ENDCOLLECTIVE ;  /* 0x000000000000791b */ /* 0x003fe20003800000 */
.L_x_3109:
[----:B------:R-:W-:Y:S01]  /*33850*/  MOV R13, R65 ;  /* 0x00000041000d7202 */ /* 0x000fe20000000f00 */
[----:B------:R-:W-:Y:S02]  /*33860*/  IMAD.MOV.U32 R12, RZ, RZ, R0 ;  /* 0x000000ffff0c7224 */ /* 0x000fe400078e0000 */
[----:B------:R-:W-:-:S07]  /*33870*/  IMAD.MOV.U32 R80, RZ, RZ, R14 ;  /* 0x000000ffff507224 */ /* 0x000fce00078e000e */
[----:B------:R-:W-:Y:S05]  /*33880*/  WARPSYNC.COLLECTIVE R15, `(.L_x_3110) ;  /* 0x000000000f087348 */ /* 0x000fea0003c00000 */
[----:B------:R0:W1:Y:S02]  /*33890*/  SHFL.IDX P6, R14, R13, R12, R11 ;  /* 0x0000000c0d0e7389 */ /* 0x00006400000c000b */
[----:B01----:R-:W-:Y:S01]  /*338a0*/  ENDCOLLECTIVE ;  /* 0x000000000000791b */ /* 0x003fe20003800000 */
.L_x_3110:
[----:B------:R-:W-:Y:S01]  /*338b0*/  IMAD.MOV.U32 R13, RZ, RZ, R82 ;  /* 0x000000ffff0d7224 */ /* 0x000fe200078e0052 */
[----:B------:R-:W-:Y:S01]  /*338c0*/  MOV R12, R3 ;  /* 0x00000003000c7202 */ /* 0x000fe20000000f00 */
[----:B------:R-:W-:-:S07]  /*338d0*/  IMAD.MOV.U32 R65, RZ, RZ, R14 ;  /* 0x000000ffff417224 */ /* 0x000fce00078e000e */
[----:B------:R-:W-:Y:S05]  /*338e0*/  WARPSYNC.COLLECTIVE R15, `(.L_x_3111) ;  /* 0x000000000f087348 */ /* 0x000fea0003c00000 */
[----:B------:R0:W1:Y:S02]  /*338f0*/  SHFL.IDX P6, R14, R13, R12, R11 ;  /* 0x0000000c0d0e7389 */ /* 0x00006400000c000b */
[----:B01----:R-:W-:Y:S01]  /*33900*/  ENDCOLLECTIVE ;  /* 0x000000000000791b */ /* 0x003fe20003800000 */
.L_x_3111:
[----:B------:R-:W-:Y:S02]  /*33910*/  IMAD.MOV.U32 R13, RZ, RZ, R67 ;  /* 0x000000ffff0d7224 */ /* 0x000fe400078e0043 */
[----:B------:R-:W-:Y:S01]  /*33920*/  IMAD.MOV.U32 R12, RZ, RZ, R0 ;  /* 0x000000ffff0c7224 */ /* 0x000fe200078e0000 */
[----:B------:R-:W-:Y:S01]  /*33930*/  MOV R0, RZ ;  /* 0x000000ff00007202 */ /* 0x000fe20000000f00 */
[----:B------:R-:W-:-:S07]  /*33940*/  IMAD.MOV.U32 R82, RZ, RZ, R14 ;  /* 0x000000ffff527224 */ /* 0x000fce00078e000e */
[----:B------:R-:W-:Y:S05]  /*33950*/  WARPSYNC.COLLECTIVE R15, `(.L_x_3112) ;  /* 0x000000000f087348 */ /* 0x000fea0003c00000 */
[----:B------:R0:W1:Y:S02]  /*33960*/  SHFL.IDX P6, R14, R13, R12, R11 ;  /* 0x0000000c0d0e7389 */ /* 0x00006400000c000b */
[----:B01----:R-:W-:Y:S01]  /*33970*/  ENDCOLLECTIVE ;  /* 0x000000000000791b */ /* 0x003fe20003800000 */
.L_x_3112:
[----:B------:R-:W-:Y:S01]  /*33980*/  SEL R53, R65, R82, P0 ;  /* 0x0000005241357207 */ /* 0x000fe20000000000 */
[----:B------:R-:W-:Y:S02]  /*33990*/  IMAD.MOV.U32 R13, RZ, RZ, R84 ;  /* 0x000000ffff0d7224 */ /* 0x000fe400078e0054 */
[----:B------:R-:W-:Y:S01]  /*339a0*/  IMAD.MOV.U32 R12, RZ, RZ, R3 ;  /* 0x000000ffff0c7224 */ /* 0x000fe200078e0003 */
[----:B------:R-:W-:-:S07]  /*339b0*/  MOV R67, R14 ;  /* 0x0000000e00437202 */ /* 0x000fce0000000f00 */
[----:B------:R-:W-:Y:S05]  /*339c0*/  WARPSYNC.COLLECTIVE R15, `(.L_x_3113) ;  /* 0x000000000f087348 */ /* 0x000fea0003c00000 */
[----:B------:R0:W1:Y:S02]  /*339d0*/  SHFL.IDX P6, R14, R13, R12, R11 ;  /* 0x0000000c0d0e7389 */ /* 0x00006400000c000b */
[----:B01----:R-:W-:Y:S01]  /*339e0*/  ENDCOLLECTIVE ;  /* 0x000000000000791b */ /* 0x003fe20003800000 */
.L_x_3113:
        /* <DEDUP_REMOVED lines=12> */
[----:B------:R-:W-:-:S02]  /*33ab0*/  SEL R51, R80, R63, P0 ;  /* 0x0000003f50337207 */ /* 0x000fc40000000000 */
[----:B------:R-:W-:Y:S01]  /*33ac0*/  SEL R55, R82, R65, P0 ;  /* 0x0000004152377207 */ /* 0x000fe20000000000 */
[----:B------:R-:W-:Y:S06]  /*33ad0*/  BRA `(.L_x_3114) ;  /* 0xffffff3000c87947 */ /* 0x000fec000383ffff */
.L_x_2866:
[----:B------:R-:W-:Y:S01]  /*33ae0*/  IMAD.MOV.U32 R13, RZ, RZ, R3 ;  /* 0x000000ffff0d7224 */ /* 0x000fe200078e0003 */
[----:B------:R-:W-:Y:S01]  /*33af0*/  MOV R15, 0xffffffff ;  /* 0xffffffff000f7802 */ /* 0x000fe20000000f00 */
[----:B------:R-:W-:Y:S02]  /*33b00*/  IMAD.MOV.U32 R12, RZ, RZ, RZ ;  /* 0x000000ffff0c7224 */ /* 0x000fe400078e00ff */
[----:B------:R-:W-:-:S07]  /*33b10*/  IMAD.MOV.U32 R11, RZ, RZ, 0x181f ;  /* 0x0000181fff0b7424 */ /* 0x000fce00078e00ff */
[----:B0-----:R-:W-:Y:S05]  /*33b20*/  WARPSYNC.COLLECTIVE R15, `(.L_x_3115) ;  /* 0x000000000f087348 */ /* 0x001fea0003c00000 */
[----:B------:R1:W2:Y:S02]  /*33b30*/  SHFL.IDX P6, R14, R13, R12, R11 ;  /* 0x0000000c0d0e7389 */ /* 0x0002a400000c000b */
[----:B012---:R-:W-:Y:S01]  /*33b40*/  ENDCOLLECTIVE ;  /* 0x000000000000791b */ /* 0x007fe20003800000 */
.L_x_3115:
[----:B------:R-:W-:Y:S02]  /*33b50*/  IMAD.MOV.U32 R13, RZ, RZ, R2 ;  /* 0x000000ffff0d7224 */ /* 0x000fe400078e0002 */
[----:B------:R-:W-:-:S07]  /*33b60*/  IMAD.MOV.U32 R0, RZ, RZ, R14 ;  /* 0x000000ffff007224 */ /* 0x000fce00078e000e */
[----:B------:R-:W-:Y:S05]  /*33b70*/  WARPSYNC.COLLECTIVE R15, `(.L_x_3116) ;  /* 0x000000000f087348 */ /* 0x000fea0003c00000 */
[----:B------:R0:W1:Y:S02]  /*33b80*/  SHFL.IDX P6, R14, R13, R12, R11 ;  /* 0x0000000c0d0e7389 */ /* 0x00006400000c000b */
[----:B01----:R-:W-:Y:S01]  /*33b90*/  ENDCOLLECTIVE ;  /* 0x000000000000791b */ /* 0x003fe20003800000 */
.L_x_3116:
[----:B------:R-:W-:Y:S05]  /*33ba0*/  BRA `(.L_x_3117) ;  /* 0xffffff4c00907947 */ /* 0x000fea000383ffff */
.L_x_2869:
[----:B------:R-:W-:Y:S01]  /*33bb0*/  BSSY B1, `(.L_x_3118) ;  /* 0x0000008000017945 */ /* 0x000fe20003800000 */
[----:B----4-:R-:W-:Y:S01]  /*33bc0*/  IMAD.MOV.U32 R13, RZ, RZ, R3 ;  /* 0x000000ffff0d7224 */ /* 0x010fe200078e0003 */
[----:B------:R-:W-:Y:S01]  /*33bd0*/  MOV R12, 0x1 ;  /* 0x00000001000c7802 */ /* 0x000fe20000000f00 */
[----:B------:R-:W-:Y:S02]  /*33be0*/  IMAD.MOV.U32 R11, RZ, RZ, 0x181f ;  /* 0x0000181fff0b7424 */ /* 0x000fe400078e00ff */
[----:B------:R-:W-:-:S07]  /*33bf0*/  IMAD.MOV.U32 R15, RZ, RZ, -0x1 ;  /* 0xffffffffff0f7424 */ /* 0x000fce00078e00ff */
[----:B0123--:R-:W-:Y:S05]  /*33c00*/  WARPSYNC.COLLECTIVE R15, `(.L_x_3119) ;  /* 0x000000000f087348 */ /* 0x00ffea0003c00000 */
[----:B---3--:R3:W4:Y:S02]  /*33c10*/  SHFL.IDX P6, R14, R13, R12, R11 ;  /* 0x0000000c0d0e7389 */ /* 0x00872400000c000b */
[----:B01234-:R-:W-:Y:S01]  /*33c20*/  ENDCOLLECTIVE ;  /* 0x000000000000791b */ /* 0x01ffe20003800000 */
.L_x_3119:
[----:B------:R-:W-:Y:S05]  /*33c30*/  BSYNC B1 ;  /* 0x0000000000017941 */ /* 0x000fea0003800000 */
.L_x_3118:
        /* <DEDUP_REMOVED lines=8> */
.L_x_3120:
[----:B------:R-:W-:Y:S05]  /*33cc0*/  BRA `(.L_x_3121) ;  /* 0xffffff4c00a47947 */ /* 0x000fea000383ffff */
.L_x_2872:
[----:B------:R-:W-:Y:S01]  /*33cd0*/  BSSY B1, `(.L_x_3122) ;  /* 0x0000008000017945 */ /* 0x000fe20003800000 */
[----:B----4-:R-:W-:Y:S01]  /*33ce0*/  MOV R13, R3 ;  /* 0x00000003000d7202 */ /* 0x010fe20000000f00 */
[----:B------:R-:W-:Y:S02]  /*33cf0*/  IMAD.MOV.U32 R12, RZ, RZ, 0x2 ;  /* 0x00000002ff0c7424 */ /* 0x000fe400078e00ff */
[----:B------:R-:W-:Y:S02]  /*33d00*/  IMAD.MOV.U32 R11, RZ, RZ, 0x181f ;  /* 0x0000181fff0b7424 */ /* 0x000fe400078e00ff */
[----:B------:R-:W-:-:S07]  /*33d10*/  IMAD.MOV.U32 R15, RZ, RZ, -0x1 ;  /* 0xffffffffff0f7424 */ /* 0x000fce00078e00ff */
[----:B0123--:R-:W-:Y:S05]  /*33d20*/  WARPSYNC.COLLECTIVE R15, `(.L_x_3123) ;  /* 0x000000000f087348 */ /* 0x00ffea0003c00000 */
[----:B---3--:R3:W4:Y:S02]  /*33d30*/  SHFL.IDX P6, R14, R13, R12, R11 ;  /* 0x0000000c0d0e7389 */ /* 0x00872400000c000b */
[----:B01234-:R-:W-:Y:S01]  /*33d40*/  ENDCOLLECTIVE ;  /* 0x000000000000791b */ /* 0x01ffe20003800000 */
.L_x_3123:
[----:B------:R-:W-:Y:S05]  /*33d50*/  BSYNC B1 ;  /* 0x0000000000017941 */ /* 0x000fea0003800000 */
.L_x_3122:
        /* <DEDUP_REMOVED lines=8> */
.L_x_3124:
[----:B------:R-:W-:Y:S05]  /*33de0*/  BRA `(.L_x_3125) ;  /* 0xffffff4c00b47947 */ /* 0x000fea000383ffff */
.L_x_2875:
[----:B------:R-:W-:Y:S01]  /*33df0*/  BSSY B1, `(.L_x_3126) ;  /* 0x0000008000017945 */ /* 0x000fe20003800000 */
[----:B0-----:R-:W-:Y:S01]  /*33e00*/  IMAD.MOV.U32 R13, RZ, RZ, R3 ;  /* 0x000000ffff0d7224 */ /* 0x001fe200078e0003 */
[----:B------:R-:W-:Y:S01]  /*33e10*/  MOV R15, 0xffffffff ;  /* 0xffffffff000f7802 */ /* 0x000fe20000000f00 */
[----:B------:R-:W-:Y:S02]  /*33e20*/  IMAD.MOV.U32 R12, RZ, RZ, 0x3 ;  /* 0x00000003ff0c7424 */ /* 0x000fe400078e00ff */
[----:B------:R-:W-:-:S07]  /*33e30*/  IMAD.MOV.U32 R11, RZ, RZ, 0x181f ;  /* 0x0000181fff0b7424 */ /* 0x000fce00078e00ff */
[----:B-1234-:R-:W-:Y:S05]  /*33e40*/  WARPSYNC.COLLECTIVE R15, `(.L_x_3127) ;  /* 0x000000000f087348 */ /* 0x01efea0003c00000 */
[----:B----4-:R0:W4:Y:S02]  /*33e50*/  SHFL.IDX P6, R14, R13, R12, R11 ;  /* 0x0000000c0d0e7389 */ /* 0x01012400000c000b */
[----:B01234-:R-:W-:Y:S01]  /*33e60*/  ENDCOLLECTIVE ;  /* 0x000000000000791b */ /* 0x01ffe20003800000 */
.L_x_3127:
[----:B------:R-:W-:Y:S05]  /*33e70*/  BSYNC B1 ;  /* 0x0000000000017941 */ /* 0x000fea0003800000 */
.L_x_3126:
        /* <DEDUP_REMOVED lines=8> */
.L_x_3128:
[----:B------:R-:W-:Y:S05]  /*33f00*/  BRA `(.L_x_3129) ;  /* 0xffffff4c00c47947 */ /* 0x000fea000383ffff */
.L_x_2891:
[----:B0-----:R-:W0:Y:S01]  /*33f10*/  S2R R8, SR_TID.X ;  /* 0x0000000000087919 */ /* 0x001e220000002100 */
[----:B------:R-:W-:Y:S01]  /*33f20*/  BSSY B1, `(.L_x_3130) ;  /* 0x000000a000017945 */ /* 0x000fe20003800000 */
[----:B------:R-:W-:Y:S01]  /*33f30*/  IMAD.MOV.U32 R12, RZ, RZ, RZ ;  /* 0x000000ffff0c7224 */ /* 0x000fe200078e00ff */
[----:B------:R-:W-:Y:S01]  /*33f40*/  MOV R11, 0x1f ;  /* 0x0000001f000b7802 */ /* 0x000fe20000000f00 */
[----:B------:R-:W-:Y:S01]  /*33f50*/  IMAD.MOV.U32 R15, RZ, RZ, -0x1 ;  /* 0xffffffffff0f7424 */ /* 0x000fe200078e00ff */
[----:B0-----:R-:W-:-:S04]  /*33f60*/  SHF.R.U32.HI R8, RZ, 0x5, R8 ;  /* 0x00000005ff087819 */ /* 0x001fc80000011608 */
[----:B------:R-:W-:-:S05]  /*33f70*/  LOP3.LUT R8, R8, 0x3, RZ, 0xc0, !PT ;  /* 0x0000000308087812 */ /* 0x000fca00078ec0ff */
[----:B------:R-:W-:-:S07]  /*33f80*/  IMAD.MOV.U32 R13, RZ, RZ, R8 ;  /* 0x000000ffff0d7224 */ /* 0x000fce00078e0008 */
[----:B------:R-:W-:Y:S05]  /*33f90*/  WARPSYNC.COLLECTIVE R15, `(.L_x_3131) ;  /* 0x000000000f087348 */ /* 0x000fea0003c00000 */
[----:B------:R0:W1:Y:S02]  /*33fa0*/  SHFL.IDX P6, R14, R13, R12, R11 ;  /* 0x0000000c0d0e7389 */ /* 0x00006400000c000b */
[----:B01----:R-:W-:Y:S01]  /*33fb0*/  ENDCOLLECTIVE ;  /* 0x000000000000791b */ /* 0x003fe20003800000 */
.L_x_3131:
[----:B------:R-:W-:Y:S05]  /*33fc0*/  BSYNC B1 ;  /* 0x0000000000017941 */ /* 0x000fea0003800000 */
.L_x_3130:
[----:B------:R-:W-:Y:S05]  /*33fd0*/  BRA `(.L_x_3132) ;  /* 0xffffff64006c7947 */ /* 0x000fea000383ffff */
.L_x_2893:
[----:B------:R-:W-:Y:S01]  /*33fe0*/  BSSY B1, `(.L_x_3133) ;  /* 0x0000006000017945 */ /* 0x000fe20003800000 */
[----:B------:R-:W-:-:S07]  /*33ff0*/  IMAD.MOV.U32 R15, RZ, RZ, -0x1 ;  /* 0xffffffffff0f7424 */ /* 0x000fce00078e00ff */
[----:B01----:R-:W-:Y:S05]  /*34000*/  WARPSYNC.COLLECTIVE R15, `(.L_x_3134) ;  /* 0x000000000f0c7348 */ /* 0x003fea0003c00000 */
[----:B------:R-:W-:Y:S02]  /*34010*/  ELECT P6, UR62, PT ;  /* 0x00000000003e782f */ /* 0x000fe400038c0000 */
[----:B------:R-:W-:Y:S01]  /*34020*/  MOV R14, UR62 ;  /* 0x0000003e000e7c02 */ /* 0x000fe20008000f00 */
[----:B01----:R-:W-:Y:S10]  /*34030*/  ENDCOLLECTIVE ;  /* 0x000000000000791b */ /* 0x003ff40003800000 */
.L_x_3134:
[----:B------:R-:W-:Y:S05]  /*34040*/  BSYNC B1 ;  /* 0x0000000000017941 */ /* 0x000fea0003800000 */
.L_x_3133:
[----:B------:R-:W-:Y:S05]  /*34050*/  BRA `(.L_x_2892) ;  /* 0xffffff6400647947 */ /* 0x000fea000383ffff */
.L_x_2895:
[----:B-1----:R1:W2:Y:S02]  /*34060*/  SYNCS.PHASECHK.TRANS64.TRYWAIT P0, [R22+URZ+0x33420], R6 ;  /* 0x03342006160075a7 */ /* 0x0022a4000800017f */
[----:B--2---:R-:W-:Y:S05]  /*34070*/  @!P0 NANOSLEEP.SYNCS 0x989680 ;  /* 0x009896800000895d */ /* 0x004fea0003900000 */
[----:B------:R-:W2:Y:S02]  /*34080*/  @!P0 SYNCS.PHASECHK.TRANS64 P0, [R22+URZ+0x33420], R6 ;  /* 0x03342006160085a7 */ /* 0x000ea4000800007f */
[----:B--2---:R-:W-:Y:S05]  /*34090*/  @!P0 BRA `(.L_x_2895) ;  /* 0xfffffffc00f08947 */ /* 0x004fea000383ffff */
[----:B------:R-:W-:Y:S05]  /*340a0*/  BRA `(.L_x_3135) ;  /* 0xffffff6400747947 */ /* 0x000fea000383ffff */
.L_x_2899:
[----:B--2---:R2:W3:Y:S02]  /*340b0*/  SYNCS.PHASECHK.TRANS64.TRYWAIT P0, [R10+URZ+0x334a0], R9 ;  /* 0x0334a0090a0075a7 */ /* 0x0044e4000800017f */
[----:B---3--:R-:W-:Y:S05]  /*340c0*/  @!P0 NANOSLEEP.SYNCS 0x989680 ;  /* 0x009896800000895d */ /* 0x008fea0003900000 */
[----:B------:R-:W3:Y:S02]  /*340d0*/  @!P0 SYNCS.PHASECHK.TRANS64 P0, [R10+URZ+0x334a0], R9 ;  /* 0x0334a0090a0085a7 */ /* 0x000ee4000800007f */
[----:B---3--:R-:W-:Y:S05]  /*340e0*/  @!P0 BRA `(.L_x_2899) ;  /* 0xfffffffc00f08947 */ /* 0x008fea000383ffff */
[----:B------:R-:W-:Y:S05]  /*340f0*/  BRA `(.L_x_3136) ;  /* 0xffffff64008c7947 */ /* 0x000fea000383ffff */
.L_x_2906:
[----:B0-----:R0:W1:Y:S02]  /*34100*/  SYNCS.PHASECHK.TRANS64.TRYWAIT P0, [R10+URZ+0x334c0], R9 ;  /* 0x0334c0090a0075a7 */ /* 0x001064000800017f */
[----:B-1----:R-:W-:Y:S05]  /*34110*/  @!P0 NANOSLEEP.SYNCS 0x989680 ;  /* 0x009896800000895d */ /* 0x002fea0003900000 */
[----:B------:R-:W1:Y:S02]  /*34120*/  @!P0 SYNCS.PHASECHK.TRANS64 P0, [R10+URZ+0x334c0], R9 ;  /* 0x0334c0090a0085a7 */ /* 0x000e64000800007f */
[----:B-1----:R-:W-:Y:S05]  /*34130*/  @!P0 BRA `(.L_x_2906) ;  /* 0xfffffffc00f08947 */ /* 0x002fea000383ffff */
[----:B------:R-:W-:Y:S05]  /*34140*/  BRA `(.L_x_3137) ;  /* 0xffffff6800887947 */ /* 0x000fea000383ffff */
.L_x_2915:
[----:B0-----:R0:W2:Y:S02]  /*34150*/  SYNCS.PHASECHK.TRANS64.TRYWAIT P1, [R9+URZ+0x334a0], R8 ;  /* 0x0334a008090075a7 */ /* 0x0010a4000802017f */
[----:B--2---:R-:W-:Y:S05]  /*34160*/  @!P1 NANOSLEEP.SYNCS 0x989680 ;  /* 0x009896800000995d */ /* 0x004fea0003900000 */
[----:B------:R-:W2:Y:S02]  /*34170*/  @!P1 SYNCS.PHASECHK.TRANS64 P1, [R9+URZ+0x334a0], R8 ;  /* 0x0334a008090095a7 */ /* 0x000ea4000802007f */
[----:B--2---:R-:W-:Y:S05]  /*34180*/  @!P1 BRA `(.L_x_2915) ;  /* 0xfffffffc00f09947 */ /* 0x004fea000383ffff */
[----:B------:R-:W-:Y:S05]  /*34190*/  BRA `(.L_x_3138) ;  /* 0xffffff6c00bc7947 */ /* 0x000fea000383ffff */
.L_x_2922:
[----:B-1----:R1:W2:Y:S02]  /*341a0*/  SYNCS.PHASECHK.TRANS64.TRYWAIT P1, [R9+URZ+0x334c0], R8 ;  /* 0x0334c008090075a7 */ /* 0x0022a4000802017f */
[----:B--2---:R-:W-:Y:S05]  /*341b0*/  @!P1 NANOSLEEP.SYNCS 0x989680 ;  /* 0x009896800000995d */ /* 0x004fea0003900000 */
[----:B------:R-:W2:Y:S02]  /*341c0*/  @!P1 SYNCS.PHASECHK.TRANS64 P1, [R9+URZ+0x334c0], R8 ;  /* 0x0334c008090095a7 */ /* 0x000ea4000802007f */
[----:B--2---:R-:W-:Y:S05]  /*341d0*/  @!P1 BRA `(.L_x_2922) ;  /* 0xfffffffc00f09947 */ /* 0x004fea000383ffff */
[----:B------:R-:W-:Y:S05]  /*341e0*/  BRA `(.L_x_3139) ;  /* 0xffffff7000b47947 */ /* 0x000fea000383ffff */
.L_x_2939:
[----:B------:R-:W1:Y:S01]  /*341f0*/  S2R R20, SR_TID.X ;  /* 0x0000000000147919 */ /* 0x000e620000002100 */
[----:B------:R-:W-:Y:S01]  /*34200*/  BSSY B0, `(.L_x_3140) ;  /* 0x000000a000007945 */ /* 0x000fe20003800000 */
[----:B0-----:R-:W-:Y:S01]  /*34210*/  MOV R12, RZ ;  /* 0x000000ff000c7202 */ /* 0x001fe20000000f00 */
[----:B------:R-:W-:Y:S02]  /*34220*/  IMAD.MOV.U32 R11, RZ, RZ, 0x1f ;  /* 0x0000001fff0b7424 */ /* 0x000fe400078e00ff */
[----:B------:R-:W-:Y:S01]  /*34230*/  IMAD.MOV.U32 R15, RZ, RZ, -0x1 ;  /* 0xffffffffff0f7424 */ /* 0x000fe200078e00ff */
[----:B-1----:R-:W-:-:S04]  /*34240*/  SHF.R.U32.HI R9, RZ, 0x5, R20 ;  /* 0x00000005ff097819 */ /* 0x002fc80000011614 */
[----:B------:R-:W-:-:S05]  /*34250*/  LOP3.LUT R9, R9, 0x3, RZ, 0xc0, !PT ;  /* 0x0000000309097812 */ /* 0x000fca00078ec0ff */
[----:B------:R-:W-:-:S07]  /*34260*/  IMAD.MOV.U32 R13, RZ, RZ, R9 ;  /* 0x000000ffff0d7224 */ /* 0x000fce00078e0009 */
[----:B-----5:R-:W-:Y:S05]  /*34270*/  WARPSYNC.COLLECTIVE R15, `(.L_x_3141) ;  /* 0x000000000f087348 */ /* 0x020fea0003c00000 */
[----:B------:R0:W1:Y:S02]  /*34280*/  SHFL.IDX P6, R14, R13, R12, R11 ;  /* 0x0000000c0d0e7389 */ /* 0x00006400000c000b */
[----:B01---5:R-:W-:Y:S01]  /*34290*/  ENDCOLLECTIVE ;  /* 0x000000000000791b */ /* 0x023fe20003800000 */
.L_x_3141:
[----:B------:R-:W-:Y:S05]  /*342a0*/  BSYNC B0 ;  /* 0x0000000000007941 */ /* 0x000fea0003800000 */
.L_x_3140:
[----:B------:R-:W-:Y:S05]  /*342b0*/  BRA `(.L_x_3142) ;  /* 0xffffff8000ec7947 */ /* 0x000fea000383ffff */
.L_x_2942:
[----:B0-----:R-:W2:Y:S02]  /*342c0*/  LDL R2, [R1+0x24] ;  /* 0x0000240001027983 */ /* 0x001ea40000100800 */
[----:B--2---:R0:W1:Y:S02]  /*342d0*/  SYNCS.PHASECHK.TRANS64.TRYWAIT P0, [R0+URZ+0x33480], R2 ;  /* 0x03348002000075a7 */ /* 0x004064000800017f */
[----:B-1----:R-:W-:Y:S05]  /*342e0*/  @!P0 NANOSLEEP.SYNCS 0x989680 ;  /* 0x009896800000895d */ /* 0x002fea0003900000 */
[----:B------:R-:W1:Y:S02]  /*342f0*/  @!P0 SYNCS.PHASECHK.TRANS64 P0, [R0+URZ+0x33480], R2 ;  /* 0x03348002000085a7 */ /* 0x000e64000800007f */
[----:B-1----:R-:W-:Y:S05]  /*34300*/  @!P0 BRA `(.L_x_2942) ;  /* 0xfffffffc00ec8947 */ /* 0x002fea000383ffff */
[----:B------:R-:W-:Y:S05]  /*34310*/  BRA `(.L_x_3143) ;  /* 0xffffff8400007947 */ /* 0x000fea000383ffff */
.L_x_2943:
[----:B------:R-:W-:Y:S01]  /*34320*/  BSSY B0, `(.L_x_3144) ;  /* 0x0000008000007945 */ /* 0x000fe20003800000 */
[----:B------:R-:W-:Y:S01]  /*34330*/  IMAD.MOV.U32 R13, RZ, RZ, R20 ;  /* 0x000000ffff0d7224 */ /* 0x000fe200078e0014 */
[----:B0-----:R-:W-:Y:S01]  /*34340*/  MOV R12, RZ ;  /* 0x000000ff000c7202 */ /* 0x001fe20000000f00 */
[----:B------:R-:W-:Y:S02]  /*34350*/  IMAD.MOV.U32 R11, RZ, RZ, 0x1c1f ;  /* 0x00001c1fff0b7424 */ /* 0x000fe400078e00ff */
[----:B------:R-:W-:-:S07]  /*34360*/  IMAD.MOV.U32 R15, RZ, RZ, -0x1 ;  /* 0xffffffffff0f7424 */ /* 0x000fce00078e00ff */
[----:B------:R-:W-:Y:S05]  /*34370*/  WARPSYNC.COLLECTIVE R15, `(.L_x_3145) ;  /* 0x000000000f087348 */ /* 0x000fea0003c00000 */
[----:B------:R0:W1:Y:S02]  /*34380*/  SHFL.IDX P6, R14, R13, R12, R11 ;  /* 0x0000000c0d0e7389 */ /* 0x00006400000c000b */
[----:B01----:R-:W-:Y:S01]  /*34390*/  ENDCOLLECTIVE ;  /* 0x000000000000791b */ /* 0x003fe20003800000 */
.L_x_3145:
[----:B------:R-:W-:Y:S05]  /*343a0*/  BSYNC B0 ;  /* 0x0000000000007941 */ /* 0x000fea0003800000 */
.L_x_3144:
[----:B------:R-:W-:Y:S01]  /*343b0*/  MOV R13, R10 ;  /* 0x0000000a000d7202 */ /* 0x000fe20000000f00 */
        /* <DEDUP_REMOVED lines=8> */
.L_x_3146:
[----:B------:R-:W0:Y:S01]  /*34440*/  LDC R11, c[0x0][0x2f4] ;  /* 0x0000bd00ff0b7b82 */ /* 0x000e220000000800 */
[C---:B------:R-:W-:Y:S01]  /*34450*/  LOP3.LUT R12, R36.reuse, 0x40, RZ, 0xfc, !PT ;  /* 0x00000040240c7812 */ /* 0x040fe200078efcff */
[----:B------:R-:W-:Y:S01]  /*34460*/  IMAD.MOV.U32 R13, RZ, RZ, R20 ;  /* 0x000000ffff0d7224 */ /* 0x000fe200078e0014 */
[----:B------:R-:W-:Y:S02]  /*34470*/  LOP3.LUT R15, R36, 0x80, RZ, 0xfc, !PT ;  /* 0x00000080240f7812 */ /* 0x000fe400078efcff */
[----:B------:R-:W-:-:S04]  /*34480*/  MOV R2, R14 ;  /* 0x0000000e00027202 */ /* 0x000fc80000000f00 */
[----:B------:R-:W-:-:S05]  /*34490*/  IADD3 R2, P0, R36, R2, RZ ;  /* 0x0000000224027210 */ /* 0x000fca0007f1e0ff */
[----:B------:R-:W-:Y:S01]  /*344a0*/  IMAD.X R3, RZ, RZ, R3, P0 ;  /* 0x000000ffff037224 */ /* 0x000fe200000e0603 */
[-C--:B0-----:R-:W-:Y:S02]  /*344b0*/  ISETP.GE.AND P3, PT, R36, R11.reuse, PT ;  /* 0x0000000b2400720c */ /* 0x081fe40003f66270 */
[----:B------:R-:W-:Y:S02]  /*344c0*/  ISETP.GE.AND P2, PT, R12, R11, PT ;  /* 0x0000000b0c00720c */ /* 0x000fe40003f46270 */
[C---:B------:R-:W-:Y:S02]  /*344d0*/  ISETP.LT.OR P0, PT, R9.reuse, 0x1, P3 ;  /* 0x000000010900780c */ /* 0x040fe40001f01670 */
[----:B------:R-:W-:Y:S02]  /*344e0*/  MOV R12, 0x1 ;  /* 0x00000001000c7802 */ /* 0x000fe40000000f00 */
[----:B------:R-:W-:-:S09]  /*344f0*/  ISETP.LT.OR P1, PT, R9, 0x1, P2 ;  /* 0x000000010900780c */ /* 0x000fd20001721670 */
        /* <DEDUP_REMOVED lines=12> */
.L_x_3147:
[----:B------:R-:W-:Y:S01]  /*345c0*/  @!PT LDS RZ, [RZ] ;  /* 0x00000000fffff984 */ /* 0x000fe20000000800 */
[----:B------:R-:W-:Y:S01]  /*345d0*/  @!PT LDS RZ, [RZ] ;  /* 0x00000000fffff984 */ /* 0x000fe20000000800 */
[----:B------:R-:W-:Y:S01]  /*345e0*/  @!PT LDS RZ, [RZ] ;  /* 0x00000000fffff984 */ /* 0x000fe20000000800 */
[----:B------:R0:W-:Y:S01]  /*345f0*/  LDGSTS.E.BYPASS.LTC128B.128 [R4+0x14200], desc[UR54][R2.64+0x80], !P1 ;  /* 0x1420008002047fae */ /* 0x0001e2000c901d76 */
[----:B------:R-:W-:Y:S01]  /*34600*/  MOV R13, R10 ;  /* 0x0000000a000d7202 */ /* 0x000fe20000000f00 */
[----:B0-----:R-:W-:-:S07]  /*34610*/  IMAD.MOV.U32 R3, RZ, RZ, R14 ;  /* 0x000000ffff037224 */ /* 0x001fce00078e000e */
[----:B------:R-:W-:Y:S05]  /*34620*/  WARPSYNC.COLLECTIVE R15, `(.L_x_3148) ;  /* 0x000000000f087348 */ /* 0x000fea0003c00000 */
[----:B------:R0:W1:Y:S02]  /*34630*/  SHFL.IDX P6, R14, R13, R12, R11 ;  /* 0x0000000c0d0e7389 */ /* 0x00006400000c000b */
[----:B01----:R-:W-:Y:S01]  /*34640*/  ENDCOLLECTIVE ;  /* 0x000000000000791b */ /* 0x003fe20003800000 */
.L_x_3148:
[----:B------:R-:W-:Y:S01]  /*34650*/  IMAD.MOV.U32 R13, RZ, RZ, R20 ;  /* 0x000000ffff0d7224 */ /* 0x000fe200078e0014 */
[----:B------:R-:W-:Y:S01]  /*34660*/  MOV R12, 0x2 ;  /* 0x00000002000c7802 */ /* 0x000fe20000000f00 */
[----:B------:R-:W-:-:S07]  /*34670*/  IMAD.MOV.U32 R2, RZ, RZ, R14 ;  /* 0x000000ffff027224 */ /* 0x000fce00078e000e */
[----:B------:R-:W-:Y:S05]  /*34680*/  WARPSYNC.COLLECTIVE R15, `(.L_x_3149) ;  /* 0x000000000f087348 */ /* 0x000fea0003c00000 */
[----:B------:R0:W1:Y:S02]  /*34690*/  SHFL.IDX P6, R14, R13, R12, R11 ;  /* 0x0000000c0d0e7389 */ /* 0x00006400000c000b */
[----:B01----:R-:W-:Y:S01]  /*346a0*/  ENDCOLLECTIVE ;  /* 0x000000000000791b */ /* 0x003fe20003800000 */
.L_x_3149:
        /* <DEDUP_REMOVED lines=16> */
.L_x_3150:
[----:B------:R-:W-:Y:S02]  /*347b0*/  IMAD.MOV.U32 R13, RZ, RZ, R20 ;  /* 0x000000ffff0d7224 */ /* 0x000fe400078e0014 */
[----:B------:R-:W-:Y:S02]  /*347c0*/  IMAD.MOV.U32 R12, RZ, RZ, 0x3 ;  /* 0x00000003ff0c7424 */ /* 0x000fe400078e00ff */
[----:B------:R-:W-:-:S07]  /*347d0*/  IMAD.MOV.U32 R2, RZ, RZ, R14 ;  /* 0x000000ffff027224 */ /* 0x000fce00078e000e */
[----:B------:R-:W-:Y:S05]  /*347e0*/  WARPSYNC.COLLECTIVE R15, `(.L_x_3151) ;  /* 0x000000000f087348 */ /* 0x000fea0003c00000 */
[----:B------:R0:W1:Y:S02]  /*347f0*/  SHFL.IDX P6, R14, R13, R12, R11 ;  /* 0x0000000c0d0e7389 */ /* 0x00006400000c000b */
[----:B01----:R-:W-:Y:S01]  /*34800*/  ENDCOLLECTIVE ;  /* 0x000000000000791b */ /* 0x003fe20003800000 */
.L_x_3151:
[----:B------:R-:W-:-:S04]  /*34810*/  IADD3 R2, P1, R36, R2, RZ ;  /* 0x0000000224027210 */ /* 0x000fc80007f3e0ff */
[----:B------:R-:W-:Y:S02]  /*34820*/  IADD3.X R3, RZ, R3, RZ, P1, !PT ;  /* 0x00000003ff037210 */ /* 0x000fe40000ffe4ff */
[C---:B------:R-:W-:Y:S02]  /*34830*/  ISETP.LT.OR P1, PT, R9.reuse, 0x41, P3 ;  /* 0x000000410900780c */ /* 0x040fe40001f21670 */
[----:B------:R-:W-:Y:S02]  /*34840*/  MOV R13, R10 ;  /* 0x0000000a000d7202 */ /* 0x000fe40000000f00 */
[----:B------:R0:W5:Y:S09]  /*34850*/  LDL.LU R10, [R1+0x44] ;  /* 0x00004400010a7983 */ /* 0x0001720000300800 */
[----:B------:R-:W-:Y:S01]  /*34860*/  @!PT LDS RZ, [RZ] ;  /* 0x00000000fffff984 */ /* 0x000fe20000000800 */
[----:B------:R-:W-:Y:S01]  /*34870*/  @!PT LDS RZ, [RZ] ;  /* 0x00000000fffff984 */ /* 0x000fe20000000800 */
[----:B------:R-:W-:Y:S01]  /*34880*/  @!PT LDS RZ, [RZ] ;  /* 0x00000000fffff984 */ /* 0x000fe20000000800 */
[----:B------:R0:W-:Y:S01]  /*34890*/  LDGSTS.E.BYPASS.LTC128B.128 [R4+0x10200], desc[UR54][R2.64], !P1 ;  /* 0x1020000002047fae */ /* 0x0001e2000c901d76 */
[----:B------:R-:W-:Y:S01]  /*348a0*/  ISETP.LT.OR P1, PT, R9, 0x41, P2 ;  /* 0x000000410900780c */ /* 0x000fe20001721670 */
[----:B------:R-:W-:-:S12]  /*348b0*/  IMAD.MOV.U32 R20, RZ, RZ, R14 ;  /* 0x000000ffff147224 */ /* 0x000fd800078e000e */
[----:B0----5:R-:W-:Y:S05]  /*348c0*/  WARPSYNC.COLLECTIVE R15, `(.L_x_3152) ;  /* 0x000000000f087348 */ /* 0x021fea0003c00000 */
[----:B------:R1:W2:Y:S02]  /*348d0*/  SHFL.IDX P6, R14, R13, R12, R11 ;  /* 0x0000000c0d0e7389 */ /* 0x0002a400000c000b */
[----:B012--5:R-:W-:Y:S01]  /*348e0*/  ENDCOLLECTIVE ;  /* 0x000000000000791b */ /* 0x027fe20003800000 */
.L_x_3152:
[----:B------:R-:W-:Y:S01]  /*348f0*/  @!PT LDS RZ, [RZ] ;  /* 0x00000000fffff984 */ /* 0x000fe20000000800 */
[----:B------:R-:W-:Y:S01]  /*34900*/  @!PT LDS RZ, [RZ] ;  /* 0x00000000fffff984 */ /* 0x000fe20000000800 */
[----:B------:R-:W-:Y:S01]  /*34910*/  @!PT LDS RZ, [RZ] ;  /* 0x00000000fffff984 */ /* 0x000fe20000000800 */
[----:B------:R-:W-:Y:S01]  /*34920*/  LDGSTS.E.BYPASS.LTC128B.128 [R4+0x12a00], desc[UR54][R2.64+0x40], !P1 ;  /* 0x12a0004002047fae */ /* 0x000fe2000c901d76 */
[----:B------:R-:W-:-:S13]  /*34930*/  ISETP.LT.OR P1, PT, R9, 0x41, P0 ;  /* 0x000000410900780c */ /* 0x000fda0000721670 */
[----:B------:R0:W-:Y:S02]  /*34940*/  LDGSTS.E.BYPASS.LTC128B.128 [R4+0x15200], desc[UR54][R2.64+0x80], !P1 ;  /* 0x1520008002047fae */ /* 0x0001e4000c901d76 */
[----:B0-----:R-:W-:-:S05]  /*34950*/  IMAD.MOV.U32 R2, RZ, RZ, R14 ;  /* 0x000000ffff027224 */ /* 0x001fca00078e000e */
[----:B------:R-:W-:-:S05]  /*34960*/  IADD3 R2, P1, R36, R2, RZ ;  /* 0x0000000224027210 */ /* 0x000fca0007f3e0ff */
[----:B------:R-:W-:Y:S01]  /*34970*/  IMAD.X R3, RZ, RZ, R20, P1 ;  /* 0x000000ffff037224 */ /* 0x000fe200008e0614 */
[----:B------:R-:W-:Y:S01]  /*34980*/  ISETP.LT.OR P1, PT, R9, 0x61, P3 ;  /* 0x000000610900780c */ /* 0x000fe20001f21670 */
[----:B------:R-:W-:Y:S01]  /*34990*/  IMAD.MOV.U32 R13, RZ, RZ, R21 ;  /* 0x000000ffff0d7224 */ /* 0x000fe200078e0015 */
[----:B------:R-:W-:-:S11]  /*349a0*/  MOV R12, RZ ;  /* 0x000000ff000c7202 */ /* 0x000fd60000000f00 */
[----:B------:R-:W-:Y:S05]  /*349b0*/  WARPSYNC.COLLECTIVE R15, `(.L_x_3153) ;  /* 0x000000000f087348 */ /* 0x000fea0003c00000 */
[----:B------:R0:W1:Y:S02]  /*349c0*/  SHFL.IDX P6, R14, R13, R12, R11 ;  /* 0x0000000c0d0e7389 */ /* 0x00006400000c000b */
[----:B01----:R-:W-:Y:S01]  /*349d0*/  ENDCOLLECTIVE ;  /* 0x000000000000791b */ /* 0x003fe20003800000 */
.L_x_3153:
[----:B------:R-:W-:Y:S01]  /*349e0*/  @!PT LDS RZ, [RZ] ;  /* 0x00000000fffff984 */ /* 0x000fe20000000800 */
[----:B------:R-:W-:Y:S01]  /*349f0*/  @!PT LDS RZ, [RZ] ;  /* 0x00000000fffff984 */ /* 0x000fe20000000800 */
[----:B------:R-:W-:Y:S01]  /*34a00*/  @!PT LDS RZ, [RZ] ;  /* 0x00000000fffff984 */ /* 0x000fe20000000800 */
[----:B------:R-:W-:Y:S01]  /*34a10*/  LDGSTS.E.BYPASS.LTC128B.128 [R4+0x10a00], desc[UR54][R2.64], !P1 ;  /* 0x10a0000002047fae */ /* 0x000fe2000c901d76 */
[----:B------:R-:W-:-:S13]  /*34a20*/  ISETP.LT.OR P1, PT, R9, 0x61, P2 ;  /* 0x000000610900780c */ /* 0x000fda0001721670 */
[----:B------:R-:W-:Y:S01]  /*34a30*/  LDGSTS.E.BYPASS.LTC128B.128 [R4+0x13200], desc[UR54][R2.64+0x40], !P1 ;  /* 0x1320004002047fae */ /* 0x000fe2000c901d76 */
[----:B------:R-:W-:Y:S01]  /*34a40*/  ISETP.LT.OR P1, PT, R9, 0x61, P0 ;  /* 0x000000610900780c */ /* 0x000fe20000721670 */
[----:B------:R-:W-:-:S12]  /*34a50*/  IMAD.MOV.U32 R13, RZ, RZ, R24 ;  /* 0x000000ffff0d7224 */ /* 0x000fd800078e0018 */
[----:B------:R0:W-:Y:S02]  /*34a60*/  LDGSTS.E.BYPASS.LTC128B.128 [R4+0x15a00], desc[UR54][R2.64+0x80], !P1 ;  /* 0x15a0008002047fae */ /* 0x0001e4000c901d76 */
[----:B0-----:R-:W-:-:S07]  /*34a70*/  IMAD.MOV.U32 R3, RZ, RZ, R14 ;  /* 0x000000ffff037224 */ /* 0x001fce00078e000e */
[----:B------:R-:W-:Y:S05]  /*34a80*/  WARPSYNC.COLLECTIVE R15, `(.L_x_3154) ;  /* 0x000000000f087348 */ /* 0x000fea0003c00000 */
[----:B------:R0:W1:Y:S02]  /*34a90*/  SHFL.IDX P6, R14, R13, R12, R11 ;  /* 0x0000000c0d0e7389 */ /* 0x00006400000c000b */
[----:B01----:R-:W-:Y:S01]  /*34aa0*/  ENDCOLLECTIVE ;  /* 0x000000000000791b */ /* 0x003fe20003800000 */
.L_x_3154:
[C---:B------:R-:W-:Y:S01]  /*34ab0*/  ISETP.GE.AND P6, PT, R9.reuse, 0x81, PT ;  /* 0x000000810900780c */ /* 0x040fe20003fc6270 */
[----:B------:R-:W-:Y:S01]  /*34ac0*/  IMAD.MOV.U32 R2, RZ, RZ, R14 ;  /* 0x000000ffff027224 */ /* 0x000fe200078e000e */
[C---:B------:R-:W-:Y:S02]  /*34ad0*/  ISETP.GE.AND P5, PT, R9.reuse, 0x21, PT ;  /* 0x000000210900780c */ /* 0x040fe40003fa6270 */
[C---:B------:R-:W-:Y:S02]  /*34ae0*/  ISETP.GE.AND P4, PT, R9.reuse, 0x41, PT ;  /* 0x000000410900780c */ /* 0x040fe40003f86270 */
[----:B------:R-:W-:Y:S02]  /*34af0*/  ISETP.GE.AND P1, PT, R9, 0x61, PT ;  /* 0x000000610900780c */ /* 0x000fe40003f26270 */
[----:B------:R-:W-:-:S05]  /*34b00*/  LOP3.LUT R10, R10, 0xffffffbf, RZ, 0xc0, !PT ;  /* 0xffffffbf0a0a7812 */ /* 0x000fca00078ec0ff */
[----:B------:R-:W-:-:S05]  /*34b10*/  @P6 LOP3.LUT R10, R10, 0x40, RZ, 0xfc, !PT ;  /* 0x000000400a0a6812 */ /* 0x000fca00078efcff */
[----:B------:R0:W-:Y:S01]  /*34b20*/  STL [R1+0x44], R10 ;  /* 0x0000440a01007387 */ /* 0x0001e20000100800 */
[----:B------:R-:W-:Y:S05]  /*34b30*/  BRA `(.L_x_3155) ;  /* 0xffffff80009c7947 */ /* 0x000fea000383ffff */
.L_x_2948:
[----:B---3--:R-:W3:Y:S02]  /*34b40*/  LDL R2, [R1+0x24] ;  /* 0x0000240001027983 */ /* 0x008ee40000100800 */
[----:B---3--:R3:W4:Y:S02]  /*34b50*/  SYNCS.PHASECHK.TRANS64.TRYWAIT P0, [R0+URZ+0x33440], R2 ;  /* 0x03344002000075a7 */ /* 0x008724000800017f */
[----:B----4-:R-:W-:Y:S05]  /*34b60*/  @!P0 NANOSLEEP.SYNCS 0x989680 ;  /* 0x009896800000895d */ /* 0x010fea0003900000 */
[----:B------:R-:W4:Y:S02]  /*34b70*/  @!P0 SYNCS.PHASECHK.TRANS64 P0, [R0+URZ+0x33440], R2 ;  /* 0x03344002000085a7 */ /* 0x000f24000800007f */
[----:B----4-:R-:W-:Y:S05]  /*34b80*/  @!P0 BRA `(.L_x_2948) ;  /* 0xfffffffc00ec8947 */ /* 0x010fea000383ffff */
[----:B------:R-:W-:Y:S05]  /*34b90*/  BRA `(.L_x_3156) ;  /* 0xffffff8400007947 */ /* 0x000fea000383ffff */
.L_x_2949:
[----:B------:R-:W-:Y:S01]  /*34ba0*/  BSSY B0, `(.L_x_3157) ;  /* 0x0000008000007945 */ /* 0x000fe20003800000 */
[----:B------:R-:W-:Y:S01]  /*34bb0*/  MOV R13, R6 ;  /* 0x00000006000d7202 */ /* 0x000fe20000000f00 */
[----:B------:R-:W-:Y:S02]  /*34bc0*/  IMAD.MOV.U32 R12, RZ, RZ, RZ ;  /* 0x000000ffff0c7224 */ /* 0x000fe400078e00ff */
[----:B------:R-:W-:Y:S02]  /*34bd0*/  IMAD.MOV.U32 R11, RZ, RZ, 0x1c1f ;  /* 0x00001c1fff0b7424 */ /* 0x000fe400078e00ff */
[----:B------:R-:W-:-:S07]  /*34be0*/  IMAD.MOV.U32 R15, RZ, RZ, -0x1 ;  /* 0xffffffffff0f7424 */ /* 0x000fce00078e00ff */
[----:B--2--5:R-:W-:Y:S05]  /*34bf0*/  WARPSYNC.COLLECTIVE R15, `(.L_x_3158) ;  /* 0x000000000f087348 */ /* 0x024fea0003c00000 */
[----:B------:R0:W1:Y:S02]  /*34c00*/  SHFL.IDX P6, R14, R13, R12, R11 ;  /* 0x0000000c0d0e7389 */ /* 0x00006400000c000b */
[----:B012--5:R-:W-:Y:S01]  /*34c10*/  ENDCOLLECTIVE ;  /* 0x000000000000791b */ /* 0x027fe20003800000 */
.L_x_3158:
[----:B------:R-:W-:Y:S05]  /*34c20*/  BSYNC B0 ;  /* 0x0000000000007941 */ /* 0x000fea0003800000 */
.L_x_3157:
[----:B------:R-:W-:Y:S01]  /*34c30*/  IMAD.MOV.U32 R13, RZ, RZ, R5 ;  /* 0x000000ffff0d7224 */ /* 0x000fe200078e0005 */
[----:B------:R-:W-:Y:S01]  /*34c40*/  MOV R15, 0xffffffff ;  /* 0xffffffff000f7802 */ /* 0x000fe20000000f00 */
[----:B------:R-:W-:Y:S01]  /*34c50*/  IMAD.MOV.U32 R12, RZ, RZ, RZ ;  /* 0x000000ffff0c7224 */ /* 0x000fe200078e00ff */
[----:B------:R-:W-:Y:S01]  /*34c60*/  MOV R2, R14 ;  /* 0x0000000e00027202 */ /* 0x000fe20000000f00 */
[----:B------:R-:W-:Y:S01]  /*34c70*/  IMAD.MOV.U32 R11, RZ, RZ, 0x1c1f ;  /* 0x00001c1fff0b7424 */ /* 0x000fe200078e00ff */
[----:B------:R-:W0:Y:S01]  /*34c80*/  LDC R21, c[0x0][0x2f4] ;  /* 0x0000bd00ff157b82 */ /* 0x000e220000000800 */
[C---:B------:R-:W-:Y:S02]  /*34c90*/  LOP3.LUT R35, R36.reuse, 0x40, RZ, 0xfc, !PT ;  /* 0x0000004024237812 */ /* 0x040fe400078efcff */
[----:B------:R-:W-:-:S07]  /*34ca0*/  LOP3.LUT R24, R36, 0x80, RZ, 0xfc, !PT ;  /* 0x0000008024187812 */ /* 0x000fce00078efcff */
[----:B0-----:R-:W-:Y:S05]  /*34cb0*/  WARPSYNC.COLLECTIVE R15, `(.L_x_3159) ;  /* 0x000000000f087348 */ /* 0x001fea0003c00000 */
[----:B------:R1:W2:Y:S02]  /*34cc0*/  SHFL.IDX P6, R14, R13, R12, R11 ;  /* 0x0000000c0d0e7389 */ /* 0x0002a400000c000b */
[----:B012---:R-:W-:Y:S01]  /*34cd0*/  ENDCOLLECTIVE ;  /* 0x000000000000791b */ /* 0x007fe20003800000 */
.L_x_3159:
[----:B------:R-:W-:Y:S01]  /*34ce0*/  IMAD.MOV.U32 R13, RZ, RZ, R6 ;  /* 0x000000ffff0d7224 */ /* 0x000fe200078e0006 */
[----:B------:R-:W-:Y:S02]  /*34cf0*/  MOV R12, 0x1 ;  /* 0x00000001000c7802 */ /* 0x000fe40000000f00 */
[-C--:B------:R-:W-:Y:S02]  /*34d00*/  ISETP.GE.AND P3, PT, R35, R21.reuse, PT ;  /* 0x000000152300720c */ /* 0x080fe40003f66270 */
[----:B------:R-:W-:Y:S02]  /*34d10*/  ISETP.GE.AND P2, PT, R24, R21, PT ;  /* 0x000000151800720c */ /* 0x000fe40003f46270 */
        /* <DEDUP_REMOVED lines=17> */
.L_x_3160:
[----:B------:R-:W-:Y:S02]  /*34e30*/  IMAD.MOV.U32 R13, RZ, RZ, R5 ;  /* 0x000000ffff0d7224 */ /* 0x000fe400078e0005 */
[----:B------:R-:W-:-:S07]  /*34e40*/  IMAD.MOV.U32 R2, RZ, RZ, R14 ;  /* 0x000000ffff027224 */ /* 0x000fce00078e000e */
[----:B------:R-:W-:Y:S05]  /*34e50*/  WARPSYNC.COLLECTIVE R15, `(.L_x_3161) ;  /* 0x000000000f087348 */ /* 0x000fea0003c00000 */
[----:B------:R0:W1:Y:S02]  /*34e60*/  SHFL.IDX P6, R14, R13, R12, R11 ;  /* 0x0000000c0d0e7389 */ /* 0x00006400000c000b */
[----:B01----:R-:W-:Y:S01]  /*34e70*/  ENDCOLLECTIVE ;  /* 0x000000000000791b */ /* 0x003fe20003800000 */
.L_x_3161:
[----:B------:R-:W-:Y:S02]  /*34e80*/  IMAD.MOV.U32 R13, RZ, RZ, R6 ;  /* 0x000000ffff0d7224 */ /* 0x000fe400078e0006 */
[----:B------:R-:W-:Y:S02]  /*34e90*/  IMAD.MOV.U32 R12, RZ, RZ, 0x2 ;  /* 0x00000002ff0c7424 */ /* 0x000fe400078e00ff */
[----:B------:R-:W-:Y:S01]  /*34ea0*/  IMAD.MOV.U32 R3, RZ, RZ, R14 ;  /* 0x000000ffff037224 */ /* 0x000fe200078e000e */
[----:B------:R-:W-:-:S04]  /*34eb0*/  ISETP.GE.AND P6, PT, R36, R21, PT ;  /* 0x000000152400720c */ /* 0x000fc80003fc6270 */
[----:B------:R-:W-:-:S04]  /*34ec0*/  @P5 IADD3 R3, P0, R36, R3, RZ ;  /* 0x0000000324035210 */ /* 0x000fc80007f1e0ff */
[----:B------:R-:W-:-:S04]  /*34ed0*/  @P5 IADD3.X R2, RZ, R2, RZ, P0, !PT ;  /* 0x00000002ff025210 */ /* 0x000fc800007fe4ff */
        /* <DEDUP_REMOVED lines=10> */
.L_x_3162:
[----:B------:R-:W-:Y:S01]  /*34f80*/  @!PT LDS RZ, [RZ] ;  /* 0x00000000fffff984 */ /* 0x000fe20000000800 */
[----:B------:R-:W-:Y:S01]  /*34f90*/  @!PT LDS RZ, [RZ] ;  /* 0x00000000fffff984 */ /* 0x000fe20000000800 */
[----:B------:R-:W-:Y:S01]  /*34fa0*/  @!PT LDS RZ, [RZ] ;  /* 0x00000000fffff984 */ /* 0x000fe20000000800 */
[----:B------:R-:W-:Y:S04]  /*34fb0*/  @P5 LDGSTS.E.BYPASS.LTC128B.128 [R4+0x27200], desc[UR54][R2.64+0x40], !P3 ;  /* 0x2720004002045fae */ /* 0x000fe8000d901d76 */
[----:B------:R0:W-:Y:S01]  /*34fc0*/  @P5 LDGSTS.E.BYPASS.LTC128B.128 [R4+0x29a00], desc[UR54][R2.64+0x80], !P2 ;  /* 0x29a0008002045fae */ /* 0x0001e2000d101d76 */
[----:B------:R-:W-:Y:S02]  /*34fd0*/  ISETP.GE.AND P5, PT, R36, R21, PT ;  /* 0x000000152400720c */ /* 0x000fe40003fa6270 */
[----:B------:R-:W-:Y:S01]  /*34fe0*/  MOV R13, R5 ;  /* 0x00000005000d7202 */ /* 0x000fe20000000f00 */
[----:B0-----:R-:W-:-:S10]  /*34ff0*/  IMAD.MOV.U32 R2, RZ, RZ, R14 ;  /* 0x000000ffff027224 */ /* 0x001fd400078e000e */
[----:B------:R-:W-:Y:S05]  /*35000*/  WARPSYNC.COLLECTIVE R15, `(.L_x_3163) ;  /* 0x000000000f087348 */ /* 0x000fea0003c00000 */
[----:B------:R0:W1:Y:S02]  /*35010*/  SHFL.IDX P6, R14, R13, R12, R11 ;  /* 0x0000000c0d0e7389 */ /* 0x00006400000c000b */
[----:B01----:R-:W-:Y:S01]  /*35020*/  ENDCOLLECTIVE ;  /* 0x000000000000791b */ /* 0x003fe20003800000 */
.L_x_3163:
[----:B------:R-:W-:Y:S01]  /*35030*/  IMAD.MOV.U32 R13, RZ, RZ, R6 ;  /* 0x000000ffff0d7224 */ /* 0x000fe200078e0006 */
[----:B------:R-:W-:Y:S01]  /*35040*/  MOV R12, 0x3 ;  /* 0x00000003000c7802 */ /* 0x000fe20000000f00 */
[----:B------:R-:W-:-:S07]  /*35050*/  IMAD.MOV.U32 R3, RZ, RZ, R14 ;  /* 0x000000ffff037224 */ /* 0x000fce00078e000e */
[----:B------:R-:W-:Y:S05]  /*35060*/  WARPSYNC.COLLECTIVE R15, `(.L_x_3164) ;  /* 0x000000000f087348 */ /* 0x000fea0003c00000 */
[----:B------:R0:W1:Y:S02]  /*35070*/  SHFL.IDX P6, R14, R13, R12, R11 ;  /* 0x0000000c0d0e7389 */ /* 0x00006400000c000b */
[----:B01----:R-:W-:Y:S01]  /*35080*/  ENDCOLLECTIVE ;  /* 0x000000000000791b */ /* 0x003fe20003800000 */
.L_x_3164:
        /* <DEDUP_REMOVED lines=10> */
.L_x_3165:
[----:B------:R-:W-:Y:S01]  /*35130*/  @!PT LDS RZ, [RZ] ;  /* 0x00000000fffff984 */ /* 0x000fe20000000800 */
[----:B------:R-:W-:Y:S01]  /*35140*/  @!PT LDS RZ, [RZ] ;  /* 0x00000000fffff984 */ /* 0x000fe20000000800 */
[----:B------:R-:W-:Y:S01]  /*35150*/  @!PT LDS RZ, [RZ] ;  /* 0x00000000fffff984 */ /* 0x000fe20000000800 */
[----:B------:R0:W-:Y:S04]  /*35160*/  @P4 LDGSTS.E.BYPASS.LTC128B.128 [R4+0x25200], desc[UR54][R2.64], !P5 ;  /* 0x2520000002044fae */ /* 0x0001e8000e901d76 */
[----:B------:R0:W-:Y:S04]  /*35170*/  @P4 LDGSTS.E.BYPASS.LTC128B.128 [R4+0x27a00], desc[UR54][R2.64+0x40], !P3 ;  /* 0x27a0004002044fae */ /* 0x0001e8000d901d76 */
[----:B------:R0:W-:Y:S01]  /*35180*/  @P4 LDGSTS.E.BYPASS.LTC128B.128 [R4+0x2a200], desc[UR54][R2.64+0x80], !P2 ;  /* 0x2a20008002044fae */ /* 0x0001e2000d101d76 */
[----:B------:R-:W-:Y:S02]  /*35190*/  IMAD.MOV.U32 R13, RZ, RZ, R8 ;  /* 0x000000ffff0d7224 */ /* 0x000fe400078e0008 */
[----:B------:R-:W-:-:S02]  /*351a0*/  IMAD.MOV.U32 R12, RZ, RZ, RZ ;  /* 0x000000ffff0c7224 */ /* 0x000fc400078e00ff */
[----:B------:R-:W-:-:S07]  /*351b0*/  IMAD.MOV.U32 R5, RZ, RZ, R14 ;  /* 0x000000ffff057224 */ /* 0x000fce00078e000e */
[----:B0-----:R-:W-:Y:S05]  /*351c0*/  WARPSYNC.COLLECTIVE R15, `(.L_x_3166) ;  /* 0x000000000f087348 */ /* 0x001fea0003c00000 */
[----:B------:R1:W2:Y:S02]  /*351d0*/  SHFL.IDX P6, R14, R13, R12, R11 ;  /* 0x0000000c0d0e7389 */ /* 0x0002a400000c000b */
[----:B012---:R-:W-:Y:S01]  /*351e0*/  ENDCOLLECTIVE ;  /* 0x000000000000791b */ /* 0x007fe20003800000 */
.L_x_3166:
[----:B------:R-:W-:-:S04]  /*351f0*/  @P1 IADD3 R2, P0, R36, R5, RZ ;  /* 0x0000000524021210 */ /* 0x000fc80007f1e0ff */
[----:B------:R-:W-:-:S05]  /*35200*/  @P1 IADD3.X R3, RZ, R6, RZ, P0, !PT ;  /* 0x00000006ff031210 */ /* 0x000fca00007fe4ff */
[----:B------:R-:W-:Y:S01]  /*35210*/  @!PT LDS RZ, [RZ] ;  /* 0x00000000fffff984 */ /* 0x000fe20000000800 */
[----:B------:R-:W-:Y:S01]  /*35220*/  @!PT LDS RZ, [RZ] ;  /* 0x00000000fffff984 */ /* 0x000fe20000000800 */
[----:B------:R-:W-:Y:S01]  /*35230*/  @!PT LDS RZ, [RZ] ;  /* 0x00000000fffff984 */ /* 0x000fe20000000800 */
[----:B------:R0:W-:Y:S01]  /*35240*/  @P1 LDGSTS.E.BYPASS.LTC128B.128 [R4+0x25a00], desc[UR54][R2.64], !P5 ;  /* 0x25a0000002041fae */ /* 0x0001e2000e901d76 */
[----:B------:R-:W-:-:S03]  /*35250*/  MOV R13, R7 ;  /* 0x00000007000d7202 */ /* 0x000fc60000000f00 */
[----:B------:R0:W-:Y:S04]  /*35260*/  @P1 LDGSTS.E.BYPASS.LTC128B.128 [R4+0x28200], desc[UR54][R2.64+0x40], !P3 ;  /* 0x2820004002041fae */ /* 0x0001e8000d901d76 */
[----:B------:R0:W-:Y:S01]  /*35270*/  @P1 LDGSTS.E.BYPASS.LTC128B.128 [R4+0x2aa00], desc[UR54][R2.64+0x80], !P2 ;  /* 0x2aa0008002041fae */ /* 0x0001e2000d101d76 */
[----:B------:R-:W-:-:S07]  /*35280*/  IMAD.MOV.U32 R8, RZ, RZ, R14 ;  /* 0x000000ffff087224 */ /* 0x000fce00078e000e */
[----:B0-----:R-:W-:Y:S05]  /*35290*/  WARPSYNC.COLLECTIVE R15, `(.L_x_3167) ;  /* 0x000000000f087348 */ /* 0x001fea0003c00000 */
[----:B------:R1:W2:Y:S02]  /*352a0*/  SHFL.IDX P6, R14, R13, R12, R11 ;  /* 0x0000000c0d0e7389 */ /* 0x0002a400000c000b */
[----:B012---:R-:W-:Y:S01]  /*352b0*/  ENDCOLLECTIVE ;  /* 0x000000000000791b */ /* 0x007fe20003800000 */
.L_x_3167:
[----:B------:R-:W-:Y:S01]  /*352c0*/  IMAD.MOV.U32 R2, RZ, RZ, R14 ;  /* 0x000000ffff027224 */ /* 0x000fe200078e000e */
[----:B------:R-:W-:Y:S06]  /*352d0*/  BRA `(.L_x_3168) ;  /* 0xffffff8000807947 */ /* 0x000fec000383ffff */
.L_x_2956:
[----:B------:R-:W-:Y:S01]  /*352e0*/  IMAD.MOV.U32 R13, RZ, RZ, R4 ;  /* 0x000000ffff0d7224 */ /* 0x000fe200078e0004 */
[----:B------:R-:W-:Y:S01]  /*352f0*/  MOV R11, 0x1c1f ;  /* 0x00001c1f000b7802 */ /* 0x000fe20000000f00 */
[----:B------:R-:W-:Y:S02]  /*35300*/  IMAD.MOV.U32 R12, RZ, RZ, RZ ;  /* 0x000000ffff0c7224 */ /* 0x000fe400078e00ff */
[----:B------:R-:W-:Y:S02]  /*35310*/  IMAD.MOV.U32 R15, RZ, RZ, -0x1 ;  /* 0xffffffffff0f7424 */ /* 0x000fe400078e00ff */
[----:B------:R-:W-:Y:S02]  /*35320*/  IMAD R28, R28, R7, RZ ;  /* 0x000000071c1c7224 */ /* 0x000fe400078e02ff */
[----:B------:R-:W-:-:S07]  /*35330*/  IMAD R17, R17, 0x80, R9 ;  /* 0x0000008011117824 */ /* 0x000fce00078e0209 */
[----:B-----5:R-:W-:Y:S05]  /*35340*/  WARPSYNC.COLLECTIVE R15, `(.L_x_3169) ;  /* 0x000000000f087348 */ /* 0x020fea0003c00000 */
[----:B------:R0:W1:Y:S02]  /*35350*/  SHFL.IDX P6, R14, R13, R12, R11 ;  /* 0x0000000c0d0e7389 */ /* 0x00006400000c000b */
[----:B01---5:R-:W-:Y:S01]  /*35360*/  ENDCOLLECTIVE ;  /* 0x000000000000791b */ /* 0x023fe20003800000 */
.L_x_3169:
[----:B------:R-:W-:Y:S01]  /*35370*/  ISETP.GE.AND P1, PT, R17, R28, PT ;  /* 0x0000001c1100720c */ /* 0x000fe20003f26270 */
[----:B------:R-:W-:Y:S02]  /*35380*/  IMAD.MOV.U32 R13, RZ, RZ, R0 ;  /* 0x000000ffff0d7224 */ /* 0x000fe400078e0000 */
[----:B------:R-:W-:-:S10]  /*35390*/  IMAD.MOV.U32 R2, RZ, RZ, R14 ;  /* 0x000000ffff027224 */ /* 0x000fd400078e000e */
[----:B------:R-:W-:Y:S05]  /*353a0*/  WARPSYNC.COLLECTIVE R15, `(.L_x_3170) ;  /* 0x000000000f087348 */ /* 0x000fea0003c00000 */
[----:B------:R0:W1:Y:S02]  /*353b0*/  SHFL.IDX P6, R14, R13, R12, R11 ;  /* 0x0000000c0d0e7389 */ /* 0x00006400000c000b */
[----:B01----:R-:W-:Y:S01]  /*353c0*/  ENDCOLLECTIVE ;  /* 0x000000000000791b */ /* 0x003fe20003800000 */
.L_x_3170:
[----:B------:R-:W-:Y:S02]  /*353d0*/  IMAD.MOV.U32 R13, RZ, RZ, R4 ;  /* 0x000000ffff0d7224 */ /* 0x000fe400078e0004 */
[----:B------:R-:W-:Y:S01]  /*353e0*/  IMAD.MOV.U32 R12, RZ, RZ, 0x1 ;  /* 0x00000001ff0c7424 */ /* 0x000fe200078e00ff */
[----:B------:R-:W-:-:S07]  /*353f0*/  MOV R3, R14 ;  /* 0x0000000e00037202 */ /* 0x000fce0000000f00 */
[----:B------:R-:W-:Y:S05]  /*35400*/  WARPSYNC.COLLECTIVE R15, `(.L_x_3171) ;  /* 0x000000000f087348 */ /* 0x000fea0003c00000 */
[----:B------:R0:W1:Y:S02]  /*35410*/  SHFL.IDX P6, R14, R13, R12, R11 ;  /* 0x0000000c0d0e7389 */ /* 0x00006400000c000b */
[----:B01----:R-:W-:Y:S01]  /*35420*/  ENDCOLLECTIVE ;  /* 0x000000000000791b */ /* 0x003fe20003800000 */
.L_x_3171:
[----:B------:R-:W-:-:S05]  /*35430*/  @!P1 IADD3 R5, P4, R36, R3, RZ ;  /* 0x0000000324059210 */ /* 0x000fca0007f9e0ff */
[----:B------:R-:W-:Y:S02]  /*35440*/  @!P1 IMAD.X R3, RZ, RZ, R2, P4 ;  /* 0x000000ffff039224 */ /* 0x000fe400020e0602 */
[----:B------:R-:W-:Y:S01]  /*35450*/  @!P1 IMAD.MOV.U32 R2, RZ, RZ, R5 ;  /* 0x000000ffff029224 */ /* 0x000fe200078e0005 */
[----:B------:R-:W-:Y:S02]  /*35460*/  IADD3 R5, R17, 0x20, RZ ;  /* 0x0000002011057810 */ /* 0x000fe40007ffe0ff */
[----:B------:R-:W-:Y:S02]  /*35470*/  MOV R13, R0 ;  /* 0x00000000000d7202 */ /* 0x000fe40000000f00 */
        /* <DEDUP_REMOVED lines=11> */
.L_x_3172:
[----:B------:R-:W-:Y:S02]  /*35530*/  IMAD.MOV.U32 R13, RZ, RZ, R4 ;  /* 0x000000ffff0d7224 */ /* 0x000fe400078e0004 */
[----:B------:R-:W-:Y:S01]  /*35540*/  IMAD.MOV.U32 R12, RZ, RZ, 0x2 ;  /* 0x00000002ff0c7424 */ /* 0x000fe200078e00ff */
[----:B------:R-:W-:-:S13]  /*35550*/  @!P1 IADD3 R5, P4, R36, R14, RZ ;  /* 0x0000000e24059210 */ /* 0x000fda0007f9e0ff */
[----:B------:R-:W-:Y:S05]  /*35560*/  WARPSYNC.COLLECTIVE R15, `(.L_x_3173) ;  /* 0x000000000f087348 */ /* 0x000fea0003c00000 */
[----:B------:R0:W1:Y:S02]  /*35570*/  SHFL.IDX P6, R14, R13, R12, R11 ;  /* 0x0000000c0d0e7389 */ /* 0x00006400000c000b */
[----:B01----:R-:W-:Y:S01]  /*35580*/  ENDCOLLECTIVE ;  /* 0x000000000000791b */ /* 0x003fe20003800000 */
.L_x_3173:
[----:B------:R-:W-:Y:S02]  /*35590*/  @!P1 IMAD.X R6, RZ, RZ, R2, P4 ;  /* 0x000000ffff069224 */ /* 0x000fe400020e0602 */
[----:B------:R-:W-:Y:S01]  /*355a0*/  @!P1 IMAD.MOV.U32 R2, RZ, RZ, R5 ;  /* 0x000000ffff029224 */ /* 0x000fe200078e0005 */
[----:B------:R-:W-:Y:S01]  /*355b0*/  IADD3 R5, R17, 0x40, RZ ;  /* 0x0000004011057810 */ /* 0x000fe20007ffe0ff */
[----:B------:R-:W-:-:S05]  /*355c0*/  @!P1 IMAD.MOV.U32 R3, RZ, RZ, R6 ;  /* 0x000000ffff039224 */ /* 0x000fca00078e0006 */
[----:B------:R-:W-:Y:S01]  /*355d0*/  @!PT LDS RZ, [RZ] ;  /* 0x00000000fffff984 */ /* 0x000fe20000000800 */
[----:B------:R-:W-:Y:S01]  /*355e0*/  @!PT LDS RZ, [RZ] ;  /* 0x00000000fffff984 */ /* 0x000fe20000000800 */
[----:B------:R-:W-:Y:S01]  /*355f0*/  @!PT LDS RZ, [RZ] ;  /* 0x00000000fffff984 */ /* 0x000fe20000000800 */
[----:B------:R-:W-:Y:S01]  /*35600*/  @!P1 LDGSTS.E.BYPASS.LTC128B.128 [R8+0x1ea00], desc[UR54][R2.64], !P3 ;  /* 0x1ea0000002089fae */ /* 0x000fe2000d901d76 */
[----:B------:R-:W-:-:S03]  /*35610*/  MOV R13, R0 ;  /* 0x00000000000d7202 */ /* 0x000fc60000000f00 */
[----:B------:R-:W-:Y:S04]  /*35620*/  @!P1 LDGSTS.E.BYPASS.LTC128B.128 [R8+0x20a00], desc[UR54][R2.64+0x40], !P2 ;  /* 0x20a0004002089fae */ /* 0x000fe8000d101d76 */
[----:B------:R0:W-:Y:S01]  /*35630*/  @!P1 LDGSTS.E.BYPASS.LTC128B.128 [R8+0x22a00], desc[UR54][R2.64+0x80], !P0 ;  /* 0x22a0008002089fae */ /* 0x0001e2000c101d76 */
[----:B------:R-:W-:Y:S01]  /*35640*/  ISETP.GE.AND P1, PT, R5, R28, PT ;  /* 0x0000001c0500720c */ /* 0x000fe20003f26270 */
[----:B0-----:R-:W-:-:S12]  /*35650*/  IMAD.MOV.U32 R2, RZ, RZ, R14 ;  /* 0x000000ffff027224 */ /* 0x001fd800078e000e */
[----:B------:R-:W-:Y:S05]  /*35660*/  WARPSYNC.COLLECTIVE R15, `(.L_x_3174) ;  /* 0x000000000f087348 */ /* 0x000fea0003c00000 */
[----:B------:R0:W1:Y:S02]  /*35670*/  SHFL.IDX P6, R14, R13, R12, R11 ;  /* 0x0000000c0d0e7389 */ /* 0x00006400000c000b */
[----:B01----:R-:W-:Y:S01]  /*35680*/  ENDCOLLECTIVE ;  /* 0x000000000000791b */ /* 0x003fe20003800000 */
.L_x_3174:
[----:B------:R-:W-:Y:S01]  /*35690*/  MOV R13, R4 ;  /* 0x00000004000d7202 */ /* 0x000fe20000000f00 */
[----:B------:R-:W-:Y:S01]  /*356a0*/  IMAD.MOV.U32 R12, RZ, RZ, 0x3 ;  /* 0x00000003ff0c7424 */ /* 0x000fe200078e00ff */
[----:B------:R-:W-:-:S13]  /*356b0*/  @!P1 IADD3 R5, P4, R36, R14, RZ ;  /* 0x0000000e24059210 */ /* 0x000fda0007f9e0ff */
[----:B------:R-:W-:Y:S05]  /*356c0*/  WARPSYNC.COLLECTIVE R15, `(.L_x_3175) ;  /* 0x000000000f087348 */ /* 0x000fea0003c00000 */
[----:B------:R0:W1:Y:S02]  /*356d0*/  SHFL.IDX P6, R14, R13, R12, R11 ;  /* 0x0000000c0d0e7389 */ /* 0x00006400000c000b */
[----:B01----:R-:W-:Y:S01]  /*356e0*/  ENDCOLLECTIVE ;  /* 0x000000000000791b */ /* 0x003fe20003800000 */
.L_x_3175:
[----:B------:R-:W-:Y:S02]  /*356f0*/  @!P1 IMAD.X R6, RZ, RZ, R2, P4 ;  /* 0x000000ffff069224 */ /* 0x000fe400020e0602 */
[----:B------:R-:W-:Y:S02]  /*35700*/  @!P1 IMAD.MOV.U32 R2, RZ, RZ, R5 ;  /* 0x000000ffff029224 */ /* 0x000fe400078e0005 */
        /* <DEDUP_REMOVED lines=12> */
.L_x_3176:
[----:B------:R-:W-:Y:S05]  /*357d0*/  BRA `(.L_x_3177) ;  /* 0xffffff8400ac7947 */ /* 0x000fea000383ffff */
.L_x_2961:
[----:B0-----:R0:W1:Y:S02]  /*357e0*/  SYNCS.PHASECHK.TRANS64.TRYWAIT P0, [R22+URZ+0x33420], R3 ;  /* 0x03342003160075a7 */ /* 0x001064000800017f */
[----:B-1----:R-:W-:Y:S05]  /*357f0*/  @!P0 NANOSLEEP.SYNCS 0x989680 ;  /* 0x009896800000895d */ /* 0x002fea0003900000 */
[----:B------:R-:W1:Y:S02]  /*35800*/  @!P0 SYNCS.PHASECHK.TRANS64 P0, [R22+URZ+0x33420], R3 ;  /* 0x03342003160085a7 */ /* 0x000e64000800007f */
[----:B-1----:R-:W-:Y:S05]  /*35810*/  @!P0 BRA `(.L_x_2961) ;  /* 0xfffffffc00f08947 */ /* 0x002fea000383ffff */
[----:B------:R-:W-:Y:S05]  /*35820*/  BRA `(.L_x_3178) ;  /* 0xffffff88001c7947 */ /* 0x000fea000383ffff */
.L_x_2965:
[----:B0-----:R0:W1:Y:S02]  /*35830*/  SYNCS.PHASECHK.TRANS64.TRYWAIT P0, [R4+URZ+0x33480], R28 ;  /* 0x0334801c040075a7 */ /* 0x001064000800017f */
[----:B-1----:R-:W-:Y:S05]  /*35840*/  @!P0 NANOSLEEP.SYNCS 0x989680 ;  /* 0x009896800000895d */ /* 0x002fea0003900000 */
[----:B------:R-:W1:Y:S02]  /*35850*/  @!P0 SYNCS.PHASECHK.TRANS64 P0, [R4+URZ+0x33480], R28 ;  /* 0x0334801c040085a7 */ /* 0x000e64000800007f */
[----:B-1----:R-:W-:Y:S05]  /*35860*/  @!P0 BRA `(.L_x_2965) ;  /* 0xfffffffc00f08947 */ /* 0x002fea000383ffff */
[----:B------:R-:W-:Y:S05]  /*35870*/  BRA `(.L_x_3179) ;  /* 0xffffff8c00387947 */ /* 0x000fea000383ffff */
.L_x_2966:
        /* <DEDUP_REMOVED lines=8> */
.L_x_3181:
[----:B------:R-:W-:Y:S05]  /*35900*/  BSYNC B0 ;  /* 0x0000000000007941 */ /* 0x000fea0003800000 */
.L_x_3180:
        /* <DEDUP_REMOVED lines=8> */
.L_x_3182:
[----:B------:R-:W-:Y:S01]  /*35990*/  MOV R13, R10 ;  /* 0x0000000a000d7202 */ /* 0x000fe20000000f00 */
[----:B------:R-:W-:Y:S02]  /*359a0*/  IMAD.MOV.U32 R12, RZ, RZ, 0x1 ;  /* 0x00000001ff0c7424 */ /* 0x000fe400078e00ff */
[----:B------:R-:W-:-:S07]  /*359b0*/  IMAD.MOV.U32 R2, RZ, RZ, R14 ;  /* 0x000000ffff027224 */ /* 0x000fce00078e000e */
[----:B------:R-:W-:Y:S05]  /*359c0*/  WARPSYNC.COLLECTIVE R15, `(.L_x_3183) ;  /* 0x000000000f087348 */ /* 0x000fea0003c00000 */
[----:B------:R0:W1:Y:S02]  /*359d0*/  SHFL.IDX P6, R14, R13, R12, R11 ;  /* 0x0000000c0d0e7389 */ /* 0x00006400000c000b */
[----:B01----:R-:W-:Y:S01]  /*359e0*/  ENDCOLLECTIVE ;  /* 0x000000000000791b */ /* 0x003fe20003800000 */
.L_x_3183:
        /* <DEDUP_REMOVED lines=14> */
.L_x_3184:
[----:B------:R-:W-:Y:S02]  /*35ad0*/  IMAD.MOV.U32 R13, RZ, RZ, R10 ;  /* 0x000000ffff0d7224 */ /* 0x000fe400078e000a */
[----:B------:R-:W-:Y:S01]  /*35ae0*/  IMAD.MOV.U32 R12, RZ, RZ, 0x2 ;  /* 0x00000002ff0c7424 */ /* 0x000fe200078e00ff */
[----:B------:R-:W-:-:S07]  /*35af0*/  MOV R2, R14 ;  /* 0x0000000e00027202 */ /* 0x000fce0000000f00 */
[----:B------:R-:W-:Y:S05]  /*35b00*/  WARPSYNC.COLLECTIVE R15, `(.L_x_3185) ;  /* 0x000000000f087348 */ /* 0x000fea0003c00000 */
[----:B------:R0:W1:Y:S02]  /*35b10*/  SHFL.IDX P6, R14, R13, R12, R11 ;  /* 0x0000000c0d0e7389 */ /* 0x00006400000c000b */
[----:B01----:R-:W-:Y:S01]  /*35b20*/  ENDCOLLECTIVE ;  /* 0x000000000000791b */ /* 0x003fe20003800000 */
.L_x_3185:
        /* <DEDUP_REMOVED lines=13> */
.L_x_3186:
[----:B------:R-:W-:Y:S01]  /*35c00*/  MOV R13, R10 ;  /* 0x0000000a000d7202 */ /* 0x000fe20000000f00 */
[----:B------:R-:W-:Y:S02]  /*35c10*/  IMAD.MOV.U32 R12, RZ, RZ, 0x3 ;  /* 0x00000003ff0c7424 */ /* 0x000fe400078e00ff */
[----:B------:R-:W-:-:S07]  /*35c20*/  IMAD.MOV.U32 R2, RZ, RZ, R14 ;  /* 0x000000ffff027224 */ /* 0x000fce00078e000e */
[----:B------:R-:W-:Y:S05]  /*35c30*/  WARPSYNC.COLLECTIVE R15, `(.L_x_3187) ;  /* 0x000000000f087348 */ /* 0x000fea0003c00000 */
[----:B------:R0:W1:Y:S02]  /*35c40*/  SHFL.IDX P6, R14, R13, R12, R11 ;  /* 0x0000000c0d0e7389 */ /* 0x00006400000c000b */
[----:B01----:R-:W-:Y:S01]  /*35c50*/  ENDCOLLECTIVE ;  /* 0x000000000000791b */ /* 0x003fe20003800000 */
.L_x_3187:
        /* <DEDUP_REMOVED lines=13> */
.L_x_3188:
[----:B------:R-:W-:Y:S02]  /*35d30*/  IMAD.MOV.U32 R13, RZ, RZ, R23 ;  /* 0x000000ffff0d7224 */ /* 0x000fe400078e0017 */
[----:B------:R-:W-:Y:S01]  /*35d40*/  IMAD.MOV.U32 R12, RZ, RZ, RZ ;  /* 0x000000ffff0c7224 */ /* 0x000fe200078e00ff */
[----:B------:R-:W-:-:S07]  /*35d50*/  MOV R2, R14 ;  /* 0x0000000e00027202 */ /* 0x000fce0000000f00 */
[----:B------:R-:W-:Y:S05]  /*35d60*/  WARPSYNC.COLLECTIVE R15, `(.L_x_3189) ;  /* 0x000000000f087348 */ /* 0x000fea0003c00000 */
[----:B------:R0:W1:Y:S02]  /*35d70*/  SHFL.IDX P6, R14, R13, R12, R11 ;  /* 0x0000000c0d0e7389 */ /* 0x00006400000c000b */
[----:B01----:R-:W-:Y:S01]  /*35d80*/  ENDCOLLECTIVE ;  /* 0x000000000000791b */ /* 0x003fe20003800000 */
.L_x_3189:
        /* <DEDUP_REMOVED lines=13> */
.L_x_3190:
[----:B------:R-:W-:Y:S01]  /*35e60*/  IMAD.MOV.U32 R2, RZ, RZ, R14 ;  /* 0x000000ffff027224 */ /* 0x000fe200078e000e */
[----:B------:R-:W-:Y:S06]  /*35e70*/  BRA `(.L_x_3191) ;  /* 0xffffff8800d87947 */ /* 0x000fec000383ffff */
.L_x_2971:
[----:B---3--:R3:W4:Y:S02]  /*35e80*/  SYNCS.PHASECHK.TRANS64.TRYWAIT P0, [R4+URZ+0x33440], R28 ;  /* 0x0334401c040075a7 */ /* 0x008724000800017f */
[----:B----4-:R-:W-:Y:S05]  /*35e90*/  @!P0 NANOSLEEP.SYNCS 0x989680 ;  /* 0x009896800000895d */ /* 0x010fea0003900000 */
[----:B------:R-:W4:Y:S02]  /*35ea0*/  @!P0 SYNCS.PHASECHK.TRANS64 P0, [R4+URZ+0x33440], R28 ;  /* 0x0334401c040085a7 */ /* 0x000f24000800007f */
[----:B----4-:R-:W-:Y:S05]  /*35eb0*/  @!P0 BRA `(.L_x_2971) ;  /* 0xfffffffc00f08947 */ /* 0x010fea000383ffff */
[----:B------:R-:W-:Y:S05]  /*35ec0*/  BRA `(.L_x_3192) ;  /* 0xffffff8c00307947 */ /* 0x000fea000383ffff */
.L_x_2972:
        /* <DEDUP_REMOVED lines=8> */
.L_x_3194:
[----:B------:R-:W-:Y:S05]  /*35f50*/  BSYNC B0 ;  /* 0x0000000000007941 */ /* 0x000fea0003800000 */
.L_x_3193:
        /* <DEDUP_REMOVED lines=8> */
.L_x_3195:
[----:B------:R-:W-:Y:S02]  /*35fe0*/  IMAD.MOV.U32 R13, RZ, RZ, R8 ;  /* 0x000000ffff0d7224 */ /* 0x000fe400078e0008 */
[----:B------:R-:W-:Y:S01]  /*35ff0*/  IMAD.MOV.U32 R12, RZ, RZ, 0x1 ;  /* 0x00000001ff0c7424 */ /* 0x000fe200078e00ff */
[----:B------:R-:W-:-:S07]  /*36000*/  MOV R2, R14 ;  /* 0x0000000e00027202 */ /* 0x000fce0000000f00 */
[----:B------:R-:W-:Y:S05]  /*36010*/  WARPSYNC.COLLECTIVE R15, `(.L_x_3196) ;  /* 0x000000000f087348 */ /* 0x000fea0003c00000 */
[----:B------:R0:W1:Y:S02]  /*36020*/  SHFL.IDX P6, R14, R13, R12, R11 ;  /* 0x0000000c0d0e7389 */ /* 0x00006400000c000b */
[----:B01----:R-:W-:Y:S01]  /*36030*/  ENDCOLLECTIVE ;  /* 0x000000000000791b */ /* 0x003fe20003800000 */
.L_x_3196:
        /* <DEDUP_REMOVED lines=13> */
.L_x_3197:
[----:B------:R-:W-:Y:S01]  /*36110*/  MOV R13, R8 ;  /* 0x00000008000d7202 */ /* 0x000fe20000000f00 */
[----:B------:R-:W-:Y:S02]  /*36120*/  IMAD.MOV.U32 R12, RZ, RZ, 0x2 ;  /* 0x00000002ff0c7424 */ /* 0x000fe400078e00ff */
[----:B------:R-:W-:-:S07]  /*36130*/  IMAD.MOV.U32 R2, RZ, RZ, R14 ;  /* 0x000000ffff027224 */ /* 0x000fce00078e000e */
[----:B------:R-:W-:Y:S05]  /*36140*/  WARPSYNC.COLLECTIVE R15, `(.L_x_3198) ;  /* 0x000000000f087348 */ /* 0x000fea0003c00000 */
[----:B------:R0:W1:Y:S02]  /*36150*/  SHFL.IDX P6, R14, R13, R12, R11 ;  /* 0x0000000c0d0e7389 */ /* 0x00006400000c000b */
[----:B01----:R-:W-:Y:S01]  /*36160*/  ENDCOLLECTIVE ;  /* 0x000000000000791b */ /* 0x003fe20003800000 */
.L_x_3198:
        /* <DEDUP_REMOVED lines=13> */
.L_x_3199:
[----:B------:R-:W-:Y:S02]  /*36240*/  IMAD.MOV.U32 R13, RZ, RZ, R8 ;  /* 0x000000ffff0d7224 */ /* 0x000fe400078e0008 */
[----:B------:R-:W-:Y:S01]  /*36250*/  IMAD.MOV.U32 R12, RZ, RZ, 0x3 ;  /* 0x00000003ff0c7424 */ /* 0x000fe200078e00ff */
[----:B------:R-:W-:-:S07]  /*36260*/  MOV R2, R14 ;  /* 0x0000000e00027202 */ /* 0x000fce0000000f00 */
[----:B------:R-:W-:Y:S05]  /*36270*/  WARPSYNC.COLLECTIVE R15, `(.L_x_3200) ;  /* 0x000000000f087348 */ /* 0x000fea0003c00000 */
[----:B------:R0:W1:Y:S02]  /*36280*/  SHFL.IDX P6, R14, R13, R12, R11 ;  /* 0x0000000c0d0e7389 */ /* 0x00006400000c000b */
[----:B01----:R-:W-:Y:S01]  /*36290*/  ENDCOLLECTIVE ;  /* 0x000000000000791b */ /* 0x003fe20003800000 */
.L_x_3200:
        /* <DEDUP_REMOVED lines=13> */
.L_x_3201:
[----:B------:R-:W-:Y:S01]  /*36370*/  MOV R13, R7 ;  /* 0x00000007000d7202 */ /* 0x000fe20000000f00 */
[----:B------:R-:W-:Y:S02]  /*36380*/  IMAD.MOV.U32 R12, RZ, RZ, RZ ;  /* 0x000000ffff0c7224 */ /* 0x000fe400078e00ff */
[----:B------:R-:W-:-:S07]  /*36390*/  IMAD.MOV.U32 R2, RZ, RZ, R14 ;  /* 0x000000ffff027224 */ /* 0x000fce00078e000e */
[----:B------:R-:W-:Y:S05]  /*363a0*/  WARPSYNC.COLLECTIVE R15, `(.L_x_3202) ;  /* 0x000000000f087348 */ /* 0x000fea0003c00000 */
[----:B------:R0:W1:Y:S02]  /*363b0*/  SHFL.IDX P6, R14, R13, R12, R11 ;  /* 0x0000000c0d0e7389 */ /* 0x00006400000c000b */
[----:B01----:R-:W-:Y:S01]  /*363c0*/  ENDCOLLECTIVE ;  /* 0x000000000000791b */ /* 0x003fe20003800000 */
.L_x_3202:
        /* <DEDUP_REMOVED lines=13> */
.L_x_3203:
[----:B------:R-:W-:Y:S05]  /*364a0*/  BRA `(.L_x_3204) ;  /* 0xffffff8800c87947 */ /* 0x000fea000383ffff */
.L_x_2977:
[----:B----4-:R4:W0:Y:S02]  /*364b0*/  SYNCS.PHASECHK.TRANS64.TRYWAIT P2, [R0+URZ+0x33470], R3 ;  /* 0x03347003000075a7 */ /* 0x010824000804017f */
[----:B0-----:R-:W-:Y:S05]  /*364c0*/  @!P2 NANOSLEEP.SYNCS 0x989680 ;  /* 0x009896800000a95d */ /* 0x001fea0003900000 */
[----:B------:R-:W0:Y:S02]  /*364d0*/  @!P2 SYNCS.PHASECHK.TRANS64 P2, [R0+URZ+0x33470], R3 ;  /* 0x033470030000a5a7 */ /* 0x000e24000804007f */
[----:B0-----:R-:W-:Y:S05]  /*364e0*/  @!P2 BRA `(.L_x_2977) ;  /* 0xfffffffc00f0a947 */ /* 0x001fea000383ffff */
[----:B------:R-:W-:Y:S05]  /*364f0*/  BRA `(.L_x_3205) ;  /* 0xffffff8c00347947 */ /* 0x000fea000383ffff */
.L_x_2979:
[----:B----4-:R4:W0:Y:S02]  /*36500*/  SYNCS.PHASECHK.TRANS64.TRYWAIT P2, [R0+URZ+0x33460], R3 ;  /* 0x03346003000075a7 */ /* 0x010824000804017f */
[----:B0-----:R-:W-:Y:S05]  /*36510*/  @!P2 NANOSLEEP.SYNCS 0x989680 ;  /* 0x009896800000a95d */ /* 0x001fea0003900000 */
[----:B------:R-:W0:Y:S02]  /*36520*/  @!P2 SYNCS.PHASECHK.TRANS64 P2, [R0+URZ+0x33460], R3 ;  /* 0x033460030000a5a7 */ /* 0x000e24000804007f */
[----:B0-----:R-:W-:Y:S05]  /*36530*/  @!P2 BRA `(.L_x_2979) ;  /* 0xfffffffc00f0a947 */ /* 0x001fea000383ffff */
[----:B------:R-:W-:Y:S05]  /*36540*/  BRA `(.L_x_3206) ;  /* 0xffffff8c00447947 */ /* 0x000fea000383ffff */
.L_x_2987:
[----:B0-----:R0:W2:Y:S02]  /*36550*/  SYNCS.PHASECHK.TRANS64.TRYWAIT P1, [R3+URZ+0x33470], R0 ;  /* 0x03347000030075a7 */ /* 0x0010a4000802017f */
[----:B--2---:R-:W-:Y:S05]  /*36560*/  @!P1 NANOSLEEP.SYNCS 0x989680 ;  /* 0x009896800000995d */ /* 0x004fea0003900000 */
[----:B------:R-:W2:Y:S02]  /*36570*/  @!P1 SYNCS.PHASECHK.TRANS64 P1, [R3+URZ+0x33470], R0 ;  /* 0x03347000030095a7 */ /* 0x000ea4000802007f */
[----:B--2---:R-:W-:Y:S05]  /*36580*/  @!P1 BRA `(.L_x_2987) ;  /* 0xfffffffc00f09947 */ /* 0x004fea000383ffff */
[----:B------:R-:W-:Y:S05]  /*36590*/  BRA `(.L_x_3207) ;  /* 0xffffff9400787947 */ /* 0x000fea000383ffff */
.L_x_2989:
[----:B0-----:R0:W2:Y:S02]  /*365a0*/  SYNCS.PHASECHK.TRANS64.TRYWAIT P1, [R3+URZ+0x33460], R0 ;  /* 0x03346000030075a7 */ /* 0x0010a4000802017f */
[----:B--2---:R-:W-:Y:S05]  /*365b0*/  @!P1 NANOSLEEP.SYNCS 0x989680 ;  /* 0x009896800000995d */ /* 0x004fea0003900000 */
[----:B------:R-:W2:Y:S02]  /*365c0*/  @!P1 SYNCS.PHASECHK.TRANS64 P1, [R3+URZ+0x33460], R0 ;  /* 0x03346000030095a7 */ /* 0x000ea4000802007f */
[----:B--2---:R-:W-:Y:S05]  /*365d0*/  @!P1 BRA `(.L_x_2989) ;  /* 0xfffffffc00f09947 */ /* 0x004fea000383ffff */
[----:B------:R-:W-:Y:S05]  /*365e0*/  BRA `(.L_x_3208) ;  /* 0xffffff9400847947 */ /* 0x000fea000383ffff */
.L_x_2994:
        /* <DEDUP_REMOVED lines=8> */
.L_x_3210:
[----:B------:R-:W-:Y:S05]  /*36670*/  BSYNC B0 ;  /* 0x0000000000007941 */ /* 0x000fea0003800000 */
.L_x_3209:
        /* <DEDUP_REMOVED lines=9> */
.L_x_3211:
        /* <DEDUP_REMOVED lines=11> */
[C---:B------:R-:W-:Y:S02]  /*367c0*/  ISETP.GE.U32.AND P5, PT, R8.reuse, 0x10, PT ;  /* 0x000000100800780c */ /* 0x040fe40003fa6070 */
[----:B--2---:R-:W-:Y:S02]  /*367d0*/  @!P1 MOV R17, R2 ;  /* 0x0000000200119202 */ /* 0x004fe40000000f00 */
[----:B------:R-:W-:-:S03]  /*367e0*/  ISETP.NE.AND P1, PT, R8, RZ, PT ;  /* 0x000000ff0800720c */ /* 0x000fc60003f25270 */
[----:B------:R-:W-:-:S10]  /*367f0*/  IMAD.MOV.U32 R13, RZ, RZ, R17 ;  /* 0x000000ffff0d7224 */ /* 0x000fd400078e0011 */
[----:B------:R-:W-:Y:S05]  /*36800*/  WARPSYNC.COLLECTIVE R15, `(.L_x_3212) ;  /* 0x000000000f087348 */ /* 0x000fea0003c00000 */
[----:B------:R0:W1:Y:S02]  /*36810*/  SHFL.UP P6, R14, R13, R12, R11 ;  /* 0x0400000c0d0e7389 */ /* 0x00006400000c000b */
[----:B01----:R-:W-:Y:S01]  /*36820*/  ENDCOLLECTIVE ;  /* 0x000000000000791b */ /* 0x003fe20003800000 */
.L_x_3212:
[----:B------:R-:W-:Y:S01]  /*36830*/  IMAD.MOV.U32 R12, RZ, RZ, 0x2 ;  /* 0x00000002ff0c7424 */ /* 0x000fe200078e00ff */
[----:B------:R-:W-:-:S05]  /*36840*/  SEL R4, R14, RZ, P1 ;  /* 0x000000ff0e047207 */ /* 0x000fca0000800000 */
[----:B------:R-:W-:-:S05]  /*36850*/  IMAD.IADD R4, R17, 0x1, R4 ;  /* 0x0000000111047824 */ /* 0x000fca00078e0204 */
[----:B------:R-:W-:-:S07]  /*36860*/  MOV R13, R4 ;  /* 0x00000004000d7202 */ /* 0x000fce0000000f00 */
[----:B------:R-:W-:Y:S05]  /*36870*/  WARPSYNC.COLLECTIVE R15, `(.L_x_3213) ;  /* 0x000000000f087348 */ /* 0x000fea0003c00000 */
[----:B------:R0:W1:Y:S02]  /*36880*/  SHFL.UP P6, R14, R13, R12, R11 ;  /* 0x0400000c0d0e7389 */ /* 0x00006400000c000b */
[----:B01----:R-:W-:Y:S01]  /*36890*/  ENDCOLLECTIVE ;  /* 0x000000000000791b */ /* 0x003fe20003800000 */
.L_x_3213:
[----:B------:R-:W-:Y:S02]  /*368a0*/  MOV R12, 0x4 ;  /* 0x00000004000c7802 */ /* 0x000fe40000000f00 */
[----:B------:R-:W-:-:S05]  /*368b0*/  SEL R3, R14, RZ, P2 ;  /* 0x000000ff0e037207 */ /* 0x000fca0001000000 */
[----:B------:R-:W-:-:S04]  /*368c0*/  IMAD.IADD R6, R4, 0x1, R3 ;  /* 0x0000000104067824 */ /* 0x000fc800078e0203 */
[----:B------:R-:W-:-:S07]  /*368d0*/  IMAD.MOV.U32 R13, RZ, RZ, R6 ;  /* 0x000000ffff0d7224 */ /* 0x000fce00078e0006 */
[----:B------:R-:W-:Y:S05]  /*368e0*/  WARPSYNC.COLLECTIVE R15, `(.L_x_3214) ;  /* 0x000000000f087348 */ /* 0x000fea0003c00000 */
[----:B------:R0:W1:Y:S02]  /*368f0*/  SHFL.UP P6, R14, R13, R12, R11 ;  /* 0x0400000c0d0e7389 */ /* 0x00006400000c000b */
[----:B01----:R-:W-:Y:S01]  /*36900*/  ENDCOLLECTIVE ;  /* 0x000000000000791b */ /* 0x003fe20003800000 */
.L_x_3214:
[----:B------:R-:W-:Y:S01]  /*36910*/  IMAD.MOV.U32 R12, RZ, RZ, 0x8 ;  /* 0x00000008ff0c7424 */ /* 0x000fe200078e00ff */
[----:B------:R-:W-:-:S05]  /*36920*/  SEL R3, R14, RZ, P3 ;  /* 0x000000ff0e037207 */ /* 0x000fca0001800000 */
[----:B------:R-:W-:-:S04]  /*36930*/  IMAD.IADD R2, R6, 0x1, R3 ;  /* 0x0000000106027824 */ /* 0x000fc800078e0203 */
[----:B------:R-:W-:-:S07]  /*36940*/  IMAD.MOV.U32 R13, RZ, RZ, R2 ;  /* 0x000000ffff0d7224 */ /* 0x000fce00078e0002 */
[----:B------:R-:W-:Y:S05]  /*36950*/  WARPSYNC.COLLECTIVE R15, `(.L_x_3215) ;  /* 0x000000000f087348 */ /* 0x000fea0003c00000 */
[----:B------:R0:W1:Y:S02]  /*36960*/  SHFL.UP P6, R14, R13, R12, R11 ;  /* 0x0400000c0d0e7389 */ /* 0x00006400000c000b */
[----:B01----:R-:W-:Y:S01]  /*36970*/  ENDCOLLECTIVE ;  /* 0x000000000000791b */ /* 0x003fe20003800000 */
.L_x_3215:
[----:B------:R-:W-:Y:S01]  /*36980*/  IMAD.MOV.U32 R12, RZ, RZ, 0x10 ;  /* 0x00000010ff0c7424 */ /* 0x000fe200078e00ff */
[----:B------:R-:W-:-:S04]  /*36990*/  SEL R3, R14, RZ, P4 ;  /* 0x000000ff0e037207 */ /* 0x000fc80002000000 */
[----:B------:R-:W-:-:S05]  /*369a0*/  IADD3 R3, R2, R3, RZ ;  /* 0x0000000302037210 */ /* 0x000fca0007ffe0ff */
[----:B------:R-:W-:-:S07]  /*369b0*/  IMAD.MOV.U32 R13, RZ, RZ, R3 ;  /* 0x000000ffff0d7224 */ /* 0x000fce00078e0003 */
[----:B------:R-:W-:Y:S05]  /*369c0*/  WARPSYNC.COLLECTIVE R15, `(.L_x_3216) ;  /* 0x000000000f087348 */ /* 0x000fea0003c00000 */
[----:B------:R0:W1:Y:S02]  /*369d0*/  SHFL.UP P6, R14, R13, R12, R11 ;  /* 0x0400000c0d0e7389 */ /* 0x00006400000c000b */
[----:B01----:R-:W-:Y:S01]  /*369e0*/  ENDCOLLECTIVE ;  /* 0x000000000000791b */ /* 0x003fe20003800000 */
.L_x_3216:
        /* <DEDUP_REMOVED lines=8> */
.L_x_3217:
[----:B------:R-:W-:Y:S05]  /*36a70*/  BRA `(.L_x_3218) ;  /* 0xffffff9c00087947 */ /* 0x000fea000383ffff */
.L_x_2999:
[----:B------:R-:W-:Y:S01]  /*36a80*/  BSSY B0, `(.L_x_3219) ;  /* 0x0000008000007945 */ /* 0x000fe20003800000 */
[----:B-----5:R-:W-:Y:S01]  /*36a90*/  IMAD.MOV.U32 R13, RZ, RZ, R17 ;  /* 0x000000ffff0d7224 */ /* 0x020fe200078e0011 */
[----:B------:R-:W-:Y:S01]  /*36aa0*/  MOV R12, 0x1 ;  /* 0x00000001000c7802 */ /* 0x000fe20000000f00 */
[----:B------:R-:W-:Y:S02]  /*36ab0*/  IMAD.MOV.U32 R11, RZ, RZ, RZ ;  /* 0x000000ffff0b7224 */ /* 0x000fe400078e00ff */
[----:B------:R-:W-:-:S07]  /*36ac0*/  IMAD.MOV.U32 R15, RZ, RZ, -0x1 ;  /* 0xffffffffff0f7424 */ /* 0x000fce00078e00ff */
[----:B01----:R-:W-:Y:S05]  /*36ad0*/  WARPSYNC.COLLECTIVE R15, `(.L_x_3220) ;  /* 0x000000000f087348 */ /* 0x003fea0003c00000 */
[----:B------:R2:W3:Y:S02]  /*36ae0*/  SHFL.UP P6, R14, R13, R12, R11 ;  /* 0x0400000c0d0e7389 */ /* 0x0004e400000c000b */
[----:B0123--:R-:W-:Y:S01]  /*36af0*/  ENDCOLLECTIVE ;  /* 0x000000000000791b */ /* 0x00ffe20003800000 */
.L_x_3220:
[----:B------:R-:W-:Y:S05]  /*36b00*/  BSYNC B0 ;  /* 0x0000000000007941 */ /* 0x000fea0003800000 */
.L_x_3219:
        /* <DEDUP_REMOVED lines=8> */
.L_x_3221:
[----:B------:R-:W-:Y:S01]  /*36b90*/  IMAD.MOV.U32 R12, RZ, RZ, 0x4 ;  /* 0x00000004ff0c7424 */ /* 0x000fe200078e00ff */
[----:B------:R-:W-:-:S05]  /*36ba0*/  SEL R2, R14, RZ, P2 ;  /* 0x000000ff0e027207 */ /* 0x000fca0001000000 */
[----:B------:R-:W-:-:S05]  /*36bb0*/  IMAD.IADD R2, R13, 0x1, R2 ;  /* 0x000000010d027824 */ /* 0x000fca00078e0202 */
[----:B------:R-:W-:-:S07]  /*36bc0*/  MOV R13, R2 ;  /* 0x00000002000d7202 */ /* 0x000fce0000000f00 */
[----:B------:R-:W-:Y:S05]  /*36bd0*/  WARPSYNC.COLLECTIVE R15, `(.L_x_3222) ;  /* 0x000000000f087348 */ /* 0x000fea0003c00000 */
[----:B------:R0:W1:Y:S02]  /*36be0*/  SHFL.UP P6, R14, R13, R12, R11 ;  /* 0x0400000c0d0e7389 */ /* 0x00006400000c000b */
[----:B01----:R-:W-:Y:S01]  /*36bf0*/  ENDCOLLECTIVE ;  /* 0x000000000000791b */ /* 0x003fe20003800000 */
.L_x_3222:
[----:B------:R-:W-:Y:S02]  /*36c00*/  MOV R12, 0x8 ;  /* 0x00000008000c7802 */ /* 0x000fe40000000f00 */
[----:B------:R-:W-:-:S05]  /*36c10*/  SEL R3, R14, RZ, P3 ;  /* 0x000000ff0e037207 */ /* 0x000fca0001800000 */
[----:B------:R-:W-:-:S04]  /*36c20*/  IMAD.IADD R3, R2, 0x1, R3 ;  /* 0x0000000102037824 */ /* 0x000fc800078e0203 */
[----:B------:R-:W-:-:S07]  /*36c30*/  IMAD.MOV.U32 R13, RZ, RZ, R3 ;  /* 0x000000ffff0d7224 */ /* 0x000fce00078e0003 */
[----:B------:R-:W-:Y:S05]  /*36c40*/  WARPSYNC.COLLECTIVE R15, `(.L_x_3223) ;  /* 0x000000000f087348 */ /* 0x000fea0003c00000 */
[----:B------:R0:W1:Y:S02]  /*36c50*/  SHFL.UP P6, R14, R13, R12, R11 ;  /* 0x0400000c0d0e7389 */ /* 0x00006400000c000b */
[----:B01----:R-:W-:Y:S01]  /*36c60*/  ENDCOLLECTIVE ;  /* 0x000000000000791b */ /* 0x003fe20003800000 */
.L_x_3223:
[----:B------:R-:W-:Y:S01]  /*36c70*/  IMAD.MOV.U32 R12, RZ, RZ, 0x10 ;  /* 0x00000010ff0c7424 */ /* 0x000fe200078e00ff */
[----:B------:R-:W-:-:S05]  /*36c80*/  SEL R4, R14, RZ, P4 ;  /* 0x000000ff0e047207 */ /* 0x000fca0002000000 */
[----:B------:R-:W-:-:S04]  /*36c90*/  IMAD.IADD R4, R3, 0x1, R4 ;  /* 0x0000000103047824 */ /* 0x000fc800078e0204 */
[----:B------:R-:W-:-:S07]  /*36ca0*/  IMAD.MOV.U32 R13, RZ, RZ, R4 ;  /* 0x000000ffff0d7224 */ /* 0x000fce00078e0004 */
[----:B------:R-:W-:Y:S05]  /*36cb0*/  WARPSYNC.COLLECTIVE R15, `(.L_x_3224) ;  /* 0x000000000f087348 */ /* 0x000fea0003c00000 */
[----:B------:R0:W1:Y:S02]  /*36cc0*/  SHFL.UP P6, R14, R13, R12, R11 ;  /* 0x0400000c0d0e7389 */ /* 0x00006400000c000b */
[----:B01----:R-:W-:Y:S01]  /*36cd0*/  ENDCOLLECTIVE ;  /* 0x000000000000791b */ /* 0x003fe20003800000 */
.L_x_3224:
        /* <DEDUP_REMOVED lines=8> */
.L_x_3225:
[----:B------:R-:W-:Y:S05]  /*36d60*/  BRA `(.L_x_3226) ;  /* 0xffffff9800e87947 */ /* 0x000fea000383ffff */
.L_x_3001:
[----:B------:R-:W-:Y:S01]  /*36d70*/  BSSY B0, `(.L_x_3227) ;  /* 0x0000006000007945 */ /* 0x000fe20003800000 */
[----:B------:R-:W-:Y:S02]  /*36d80*/  PLOP3.LUT P6, PT, P6, PT, PT, 0x8, 0x0 ;  /* 0x000000000000781c */ /* 0x000fe400037ce170 */
[----:B------:R-:W-:-:S11]  /*36d90*/  MOV R15, 0xffffffff ;  /* 0xffffffff000f7802 */ /* 0x000fd60000000f00 */
[----:B01----:R-:W-:Y:S05]  /*36da0*/  WARPSYNC.COLLECTIVE R15, `(.L_x_3228) ;  /* 0x000000000f087348 */ /* 0x003fea0003c00000 */
[----:B------:R-:W-:Y:S01]  /*36db0*/  VOTE.ANY R14, PT, P6 ;  /* 0x00000000000e7806 */ /* 0x000fe200030e0100 */
[----:B01----:R-:W-:Y:S06]  /*36dc0*/  ENDCOLLECTIVE ;  /* 0x000000000000791b */ /* 0x003fec0003800000 */
.L_x_3228:
[----:B------:R-:W-:Y:S05]  /*36dd0*/  BSYNC B0 ;  /* 0x0000000000007941 */ /* 0x000fea0003800000 */
.L_x_3227:
        /* <DEDUP_REMOVED lines=9> */
.L_x_3229:
[----:B------:R-:W-:Y:S01]  /*36e70*/  IMAD.MOV.U32 R17, RZ, RZ, R14 ;  /* 0x000000ffff117224 */ /* 0x000fe200078e000e */
[----:B------:R-:W-:Y:S06]  /*36e80*/  BRA `(.L_x_3230) ;  /* 0xffffff9800d87947 */ /* 0x000fec000383ffff */
.L_x_3003:
[----:B------:R-:W-:Y:S01]  /*36e90*/  BSSY B0, `(.L_x_3231) ;  /* 0x0000007000007945 */ /* 0x000fe20003800000 */
[----:B------:R-:W-:Y:S01]  /*36ea0*/  IMAD.MOV.U32 R13, RZ, RZ, R2 ;  /* 0x000000ffff0d7224 */ /* 0x000fe200078e0002 */
[----:B------:R-:W-:Y:S01]  /*36eb0*/  MOV R11, 0x1f ;  /* 0x0000001f000b7802 */ /* 0x000fe20000000f00 */
[----:B------:R-:W-:-:S07]  /*36ec0*/  IMAD.MOV.U32 R15, RZ, RZ, -0x1 ;  /* 0xffffffffff0f7424 */ /* 0x000fce00078e00ff */
[----:B0123--:R-:W-:Y:S05]  /*36ed0*/  WARPSYNC.COLLECTIVE R15, `(.L_x_3232) ;  /* 0x000000000f087348 */ /* 0x00ffea0003c00000 */
[----:B------:R4:W0:Y:S02]  /*36ee0*/  SHFL.IDX P6, R14, R13, R12, R11 ;  /* 0x0000000c0d0e7389 */ /* 0x00082400000c000b */
[----:B01234-:R-:W-:Y:S01]  /*36ef0*/  ENDCOLLECTIVE ;  /* 0x000000000000791b */ /* 0x01ffe20003800000 */
.L_x_3232:
[----:B------:R-:W-:Y:S05]  /*36f00*/  BSYNC B0 ;  /* 0x0000000000007941 */ /* 0x000fea0003800000 */
.L_x_3231:
[----:B------:R-:W-:Y:S05]  /*36f10*/  BRA `(.L_x_3002) ;  /* 0xffffff9800d07947 */ /* 0x000fea000383ffff */
.L_x_3007:
[----:B0-----:R0:W2:Y:S02]  /*36f20*/  SYNCS.PHASECHK.TRANS64.TRYWAIT P0, [R5+URZ+0x33420], R0 ;  /* 0x03342000050075a7 */ /* 0x0010a4000800017f */
[----:B--2---:R-:W-:Y:S05]  /*36f30*/  @!P0 NANOSLEEP.SYNCS 0x989680 ;  /* 0x009896800000895d */ /* 0x004fea0003900000 */
[----:B------:R-:W2:Y:S02]  /*36f40*/  @!P0 SYNCS.PHASECHK.TRANS64 P0, [R5+URZ+0x33420], R0 ;  /* 0x03342000050085a7 */ /* 0x000ea4000800007f */
[----:B--2---:R-:W-:Y:S05]  /*36f50*/  @!P0 BRA `(.L_x_3007) ;  /* 0xfffffffc00f08947 */ /* 0x004fea000383ffff */
[----:B------:R-:W-:Y:S05]  /*36f60*/  BRA `(.L_x_3233) ;  /* 0xffffffa000507947 */ /* 0x000fea000383ffff */
.L_x_3008:
[----:B------:R-:W2:Y:S01]  /*36f70*/  S2R R2, SR_TID.X ;  /* 0x0000000000027919 */ /* 0x000ea20000002100 */
[----:B------:R-:W-:Y:S01]  /*36f80*/  BSSY B0, `(.L_x_3234) ;  /* 0x000000a000007945 */ /* 0x000fe20003800000 */
[----:B------:R-:W-:Y:S01]  /*36f90*/  IMAD.MOV.U32 R12, RZ, RZ, RZ ;  /* 0x000000ffff0c7224 */ /* 0x000fe200078e00ff */
[----:B------:R-:W-:Y:S01]  /*36fa0*/  MOV R11, 0x1f ;  /* 0x0000001f000b7802 */ /* 0x000fe20000000f00 */
[----:B------:R-:W-:Y:S01]  /*36fb0*/  IMAD.MOV.U32 R15, RZ, RZ, -0x1 ;  /* 0xffffffffff0f7424 */ /* 0x000fe200078e00ff */
[----:B--2---:R-:W-:-:S04]  /*36fc0*/  SHF.R.U32.HI R2, RZ, 0x5, R2 ;  /* 0x00000005ff027819 */ /* 0x004fc80000011602 */
[----:B------:R-:W-:-:S05]  /*36fd0*/  LOP3.LUT R2, R2, 0x3, RZ, 0xc0, !PT ;  /* 0x0000000302027812 */ /* 0x000fca00078ec0ff */
[----:B------:R-:W-:-:S07]  /*36fe0*/  IMAD.MOV.U32 R13, RZ, RZ, R2 ;  /* 0x000000ffff0d7224 */ /* 0x000fce00078e0002 */
[----:B01----:R-:W-:Y:S05]  /*36ff0*/  WARPSYNC.COLLECTIVE R15, `(.L_x_3235) ;  /* 0x000000000f087348 */ /* 0x003fea0003c00000 */
[----:B------:R2:W3:Y:S02]  /*37000*/  SHFL.IDX P6, R14, R13, R12, R11 ;  /* 0x0000000c0d0e7389 */ /* 0x0004e400000c000b */
[----:B0123--:R-:W-:Y:S01]  /*37010*/  ENDCOLLECTIVE ;  /* 0x000000000000791b */ /* 0x00ffe20003800000 */
.L_x_3235:
[----:B------:R-:W-:Y:S05]  /*37020*/  BSYNC B0 ;  /* 0x0000000000007941 */ /* 0x000fea0003800000 */
.L_x_3234:
[----:B------:R-:W-:Y:S05]  /*37030*/  BRA `(.L_x_3236) ;  /* 0xffffffa000387947 */ /* 0x000fea000383ffff */
.L_x_3009:
[----:B------:R-:W-:Y:S01]  /*37040*/  BSSY B0, `(.L_x_3237) ;  /* 0x0000006000007945 */ /* 0x000fe20003800000 */
[----:B------:R-:W-:-:S07]  /*37050*/  IMAD.MOV.U32 R15, RZ, RZ, -0x1 ;  /* 0xffffffffff0f7424 */ /* 0x000fce00078e00ff */
[----:B01----:R-:W-:Y:S05]  /*37060*/  WARPSYNC.COLLECTIVE R15, `(.L_x_3238) ;  /* 0x000000000f0c7348 */ /* 0x003fea0003c00000 */
[----:B------:R-:W-:Y:S02]  /*37070*/  ELECT P6, UR62, PT ;  /* 0x00000000003e782f */ /* 0x000fe400038c0000 */
[----:B------:R-:W-:Y:S01]  /*37080*/  MOV R14, UR62 ;  /* 0x0000003e000e7c02 */ /* 0x000fe20008000f00 */
[----:B01----:R-:W-:Y:S10]  /*37090*/  ENDCOLLECTIVE ;  /* 0x000000000000791b */ /* 0x003ff40003800000 */
.L_x_3238:
[----:B------:R-:W-:Y:S05]  /*370a0*/  BSYNC B0 ;  /* 0x0000000000007941 */ /* 0x000fea0003800000 */
.L_x_3237:
[----:B------:R-:W-:Y:S05]  /*370b0*/  BRA `(.L_x_3239) ;  /* 0xffffffa0002c7947 */ /* 0x000fea000383ffff */
.L_x_3011:
[----:B0-----:R0:W2:Y:S02]  /*370c0*/  SYNCS.PHASECHK.TRANS64.TRYWAIT P1, [R3+URZ+0x33440], R2 ;  /* 0x03344002030075a7 */ /* 0x0010a4000802017f */
[----:B--2---:R-:W-:Y:S05]  /*370d0*/  @!P1 NANOSLEEP.SYNCS 0x989680 ;  /* 0x009896800000995d */ /* 0x004fea0003900000 */
[----:B------:R-:W2:Y:S02]  /*370e0*/  @!P1 SYNCS.PHASECHK.TRANS64 P1, [R3+URZ+0x33440], R2 ;  /* 0x03344002030095a7 */ /* 0x000ea4000802007f */
[----:B--2---:R-:W-:Y:S05]  /*370f0*/  @!P1 BRA `(.L_x_3011) ;  /* 0xfffffffc00f09947 */ /* 0x004fea000383ffff */
[----:B------:R-:W-:Y:S05]  /*37100*/  BRA `(.L_x_3240) ;  /* 0xffffffa0004c7947 */ /* 0x000fea000383ffff */
.L_x_3013:
[----:B--2---:R2:W3:Y:S02]  /*37110*/  SYNCS.PHASECHK.TRANS64.TRYWAIT P1, [R29+URZ+0x33440], R0 ;  /* 0x033440001d0075a7 */ /* 0x0044e4000802017f */
[----:B---3--:R-:W-:Y:S05]  /*37120*/  @!P1 NANOSLEEP.SYNCS 0x989680 ;  /* 0x009896800000995d */ /* 0x008fea0003900000 */
[----:B------:R-:W3:Y:S02]  /*37130*/  @!P1 SYNCS.PHASECHK.TRANS64 P1, [R29+URZ+0x33440], R0 ;  /* 0x033440001d0095a7 */ /* 0x000ee4000802007f */
[----:B---3--:R-:W-:Y:S05]  /*37140*/  @!P1 BRA `(.L_x_3013) ;  /* 0xfffffffc00f09947 */ /* 0x008fea000383ffff */
[----:B------:R-:W-:Y:S05]  /*37150*/  BRA `(.L_x_3241) ;  /* 0xffffffa000587947 */ /* 0x000fea000383ffff */
.L_x_3015:
[----:B---3--:R3:W4:Y:S02]  /*37160*/  SYNCS.PHASECHK.TRANS64.TRYWAIT P1, [R3+URZ+0x33460], R2 ;  /* 0x03346002030075a7 */ /* 0x008724000802017f */
[----:B----4-:R-:W-:Y:S05]  /*37170*/  @!P1 NANOSLEEP.SYNCS 0x989680 ;  /* 0x009896800000995d */ /* 0x010fea0003900000 */
[----:B------:R-:W4:Y:S02]  /*37180*/  @!P1 SYNCS.PHASECHK.TRANS64 P1, [R3+URZ+0x33460], R2 ;  /* 0x03346002030095a7 */ /* 0x000f24000802007f */
[----:B----4-:R-:W-:Y:S05]  /*37190*/  @!P1 BRA `(.L_x_3015) ;  /* 0xfffffffc00f09947 */ /* 0x010fea000383ffff */
[----:B------:R-:W-:Y:S05]  /*371a0*/  BRA `(.L_x_3242) ;  /* 0xffffffa000547947 */ /* 0x000fea000383ffff */
.L_x_3017:
[----:B----4-:R4:W0:Y:S02]  /*371b0*/  SYNCS.PHASECHK.TRANS64.TRYWAIT P1, [R29+URZ+0x33460], R0 ;  /* 0x033460001d0075a7 */ /* 0x010824000802017f */
[----:B0-----:R-:W-:Y:S05]  /*371c0*/  @!P1 NANOSLEEP.SYNCS 0x989680 ;  /* 0x009896800000995d */ /* 0x001fea0003900000 */
[----:B------:R-:W0:Y:S02]  /*371d0*/  @!P1 SYNCS.PHASECHK.TRANS64 P1, [R29+URZ+0x33460], R0 ;  /* 0x033460001d0095a7 */ /* 0x000e24000802007f */
[----:B0-----:R-:W-:Y:S05]  /*371e0*/  @!P1 BRA `(.L_x_3017) ;  /* 0xfffffffc00f09947 */ /* 0x001fea000383ffff */
[----:B------:R-:W-:Y:S05]  /*371f0*/  BRA `(.L_x_3243) ;  /* 0xffffffa000507947 */ /* 0x000fea000383ffff */
.L_x_3019:
[----:B------:R0:W0:Y:S02]  /*37200*/  SYNCS.PHASECHK.TRANS64.TRYWAIT P1, [R3+URZ+0x33480], R2 ;  /* 0x03348002030075a7 */ /* 0x000024000802017f */
[----:B0-----:R-:W-:Y:S05]  /*37210*/  @!P1 NANOSLEEP.SYNCS 0x989680 ;  /* 0x009896800000995d */ /* 0x001fea0003900000 */
[----:B------:R-:W0:Y:S02]  /*37220*/  @!P1 SYNCS.PHASECHK.TRANS64 P1, [R3+URZ+0x33480], R2 ;  /* 0x03348002030095a7 */ /* 0x000e24000802007f */
[----:B0-----:R-:W-:Y:S05]  /*37230*/  @!P1 BRA `(.L_x_3019) ;  /* 0xfffffffc00f09947 */ /* 0x001fea000383ffff */
[----:B------:R-:W-:Y:S05]  /*37240*/  BRA `(.L_x_3244) ;  /* 0xffffffa0004c7947 */ /* 0x000fea000383ffff */
.L_x_3245:
        /* <DEDUP_REMOVED lines=11> */
.L_x_3254:


//--------------------- .nv.global.init           --------------------------
	.section	.nv.global.init,"aw",@progbits
	.align	4
.nv.global.init:
	.type		_ZZN5flash28permute_output_fp8_VcolmajorIN4cute6TensorINS1_11ArrayEngineIN7cutlass10bfloat16_tELm96EEENS1_6LayoutINS1_5tupleIJNS8_IJNS1_1CILi2EEESA_NS9_ILi24EEEEEENS9_ILi1EEESD_EEENS8_IJNS8_IJSD_SA_NS9_ILi4EEEEEENS9_ILi0EEESH_EEEEEEEEEvRT_E9upper_map,@object
	.size		_ZZN5flash28permute_output_fp8_VcolmajorIN4cute6TensorINS1_11ArrayEngineIN7cutlass10bfloat16_tELm96EEENS1_6LayoutINS1_5tupleIJNS8_IJNS1_1CILi2EEESA_NS9_ILi24EEEEEENS9_ILi1EEESD_EEENS8_IJNS8_IJSD_SA_NS9_ILi4EEEEEENS9_ILi0EEESH_EEEEEEEEEvRT_E9upper_map,($str$23 - _ZZN5flash28permute_output_fp8_VcolmajorIN4cute6TensorINS1_11ArrayEngineIN7cutlass10bfloat16_tELm96EEENS1_6LayoutINS1_5tupleIJNS8_IJNS1_1CILi2EEESA_NS9_ILi24EEEEEENS9_ILi1EEESD_EEENS8_IJNS8_IJSD_SA_NS9_ILi4EEEEEENS9_ILi0EEESH_EEEEEEEEEvRT_E9upper_map)
_ZZN5flash28permute_output_fp8_VcolmajorIN4cute6TensorINS1_11ArrayEngineIN7cutlass10bfloat16_tELm96EEENS1_6LayoutINS1_5tupleIJNS8_IJNS1_1CILi2EEESA_NS9_ILi24EEEEEENS9_ILi1EEESD_EEENS8_IJNS8_IJSD_SA_NS9_ILi4EEEEEENS9_ILi0EEESH_EEEEEEEEEvRT_E9upper_map:
        /*0000*/ 	.byte	0x00, 0x00, 0x00, 0x00, 0x02, 0x00, 0x00, 0x00, 0x03, 0x00, 0x00, 0x00, 0x01, 0x00, 0x00, 0x00
	.type		$str$23,@object
	.size		$str$23,($str$24 - $str$23)
$str$23:
        /*0010*/ 	.byte	0x28, 0x61, 0x64, 0x64, 0x72, 0x65, 0x73, 0x73, 0x20, 0x26, 0x20, 0x6d, 0x61, 0x73, 0x6b, 0x29
        /*0020*/ 	.byte	0x20, 0x3d, 0x3d, 0x20, 0x30, 0x00
	.type		$str$24,@object
	.size		$str$24,(__unnamed_5 - $str$24)
$str$24:
        /*0026*/ 	.byte	0x2f, 0x74, 0x6d, 0x70, 0x2f, 0x6f, 0x73, 0x73, 0x5f, 0x6b, 0x65, 0x72, 0x6e, 0x65, 0x6c, 0x73
        /*0036*/ 	.byte	0x5f, 0x73, 0x72, 0x63, 0x2f, 0x66, 0x6c, 0x61, 0x73, 0x68, 0x5f, 0x61, 0x74, 0x74, 0x65, 0x6e
        /*0046*/ 	.byte	0x74, 0x69, 0x6f, 0x6e, 0x2f, 0x63, 0x73, 0x72, 0x63, 0x2f, 0x63, 0x75, 0x74, 0x6c, 0x61, 0x73
        /*0056*/ 	.byte	0x73, 0x2f, 0x69, 0x6e, 0x63, 0x6c, 0x75, 0x64, 0x65, 0x2f, 0x63, 0x75, 0x74, 0x65, 0x2f, 0x70
        /*0066*/ 	.byte	0x6f, 0x69, 0x6e, 0x74, 0x65, 0x72, 0x5f, 0x66, 0x6c, 0x61, 0x67, 0x67, 0x65, 0x64, 0x2e, 0x68
        /*0076*/ 	.byte	0x70, 0x70, 0x00
	.type		__unnamed_5,@object
	.size		__unnamed_5,(__unnamed_6 - __unnamed_5)
__unnamed_5:
        /* <DEDUP_REMOVED lines=24> */
        /*01f9*/ 	.byte	0x3e, 0x3e, 0x20, 0x26, 0x5d, 0x00
	.type		__unnamed_6,@object
	.size		__unnamed_6,(__unnamed_11 - __unnamed_6)
__unnamed_6:
        /* <DEDUP_REMOVED lines=25> */
	.type		__unnamed_11,@object
	.size		__unnamed_11,(__unnamed_8 - __unnamed_11)
__unnamed_11:
        /* <DEDUP_REMOVED lines=25> */
	.type		__unnamed_8,@object
	.size		__unnamed_8,(__unnamed_10 - __unnamed_8)
__unnamed_8:
        /* <DEDUP_REMOVED lines=29> */
        /*06db*/ 	.byte	0x5d, 0x00
	.type		__unnamed_10,@object
	.size		__unnamed_10,(__unnamed_3 - __unnamed_10)
__unnamed_10:
        /* <DEDUP_REMOVED lines=30> */
	.type		__unnamed_3,@object
	.size		__unnamed_3,(__unnamed_9 - __unnamed_3)
__unnamed_3:
        /* <DEDUP_REMOVED lines=30> */
	.type		__unnamed_9,@object
	.size		__unnamed_9,(__unnamed_2 - __unnamed_9)
__unnamed_9:
        /* <DEDUP_REMOVED lines=30> */
	.type		__unnamed_2,@object
	.size		__unnamed_2,(__unnamed_4 - __unnamed_2)
__unnamed_2:
        /* <DEDUP_REMOVED lines=29> */
        /*0e23*/ 	.byte	0x3e, 0x5d, 0x00
	.type		__unnamed_4,@object
	.size		__unnamed_4,(__unnamed_7 - __unnamed_4)
__unnamed_4:
        /* <DEDUP_REMOVED lines=30> */
	.type		__unnamed_7,@object
	.size		__unnamed_7,(__unnamed_1 - __unnamed_7)
__unnamed_7:
        /* <DEDUP_REMOVED lines=30> */
	.type		__unnamed_1,@object
	.size		__unnamed_1,(.L_0 - __unnamed_1)
__unnamed_1:
        /* <DEDUP_REMOVED lines=29> */
        /*139d*/ 	.byte	0x3e, 0x20, 0x26, 0x5d, 0x00
.L_0:


//--------------------- .nv.shared._ZN7cutlass13device_kernelIN5flash11enable_sm90INS1_16FlashAttnFwdSm90INS1_25CollectiveMainloopFwdSm90ILi2EN4cute5tupleIJNS5_1CILi1EEES8_S8_EEENS6_IJNS7_ILi128EEENS7_ILi160EEENS7_ILi192EEEEEELi192ENS_12float_e4m3_tEfNS_4arch4Sm90ELb0ELb0ELb1ELb0ELb1ELb0ELb0ELb1ELb1ELb1ELb0ELb0EEENS1_21CollectiveEpilogueFwdINS6_IJSA_SC_SB_EEES9_NS_10bfloat16_tESG_Li256ELb0ELb1ELb0ELb1EEENS1_29StaticPersistentTileSchedulerILb0EEEEEEEEEvNT_6ParamsE --------------------------
	.section	.nv.shared._ZN7cutlass13device_kernelIN5flash11enable_sm90INS1_16FlashAttnFwdSm90INS1_25CollectiveMainloopFwdSm90ILi2EN4cute5tupleIJNS5_1CILi1EEES8_S8_EEENS6_IJNS7_ILi128EEENS7_ILi160EEENS7_ILi192EEEEEELi192ENS_12float_e4m3_tEfNS_4arch4Sm90ELb0ELb0ELb1ELb0ELb1ELb0ELb0ELb1ELb1ELb1ELb0ELb0EEENS1_21CollectiveEpilogueFwdINS6_IJSA_SC_SB_EEES9_NS_10bfloat16_tESG_Li256ELb0ELb1ELb0ELb1EEENS1_29StaticPersistentTileSchedulerILb0EEEEEEEEEvNT_6ParamsE,"aw",@nobits
	.sectionflags	@""
	.align	16
	.zero		1024


//--------------------- .nv.shared.reserved.0     --------------------------
	.section	.nv.shared.reserved.0,"aw",@nobits
	.weak		__nv_reservedSMEM_offset_0_alias
	.size		__nv_reservedSMEM_offset_0_alias, 0, 0
	.other		__nv_reservedSMEM_offset_0_alias,@"STO_CUDA_RESERVED_SHARED STV_DEFAULT"
__nv_reservedSMEM_offset_0_alias:
	.zero		0


//--------------------- .nv.global                --------------------------
	.section	.nv.global,"aw",@nobits
.nv.global:
	.type		_ZN80_INTERNAL_84cee143_44_flash_fwd_hdim192_e4m3_paged_softcap_sm90_cu_0106449f_31284cute1_E,@object
	.size		_ZN80_INTERNAL_84cee143_44_flash_fwd_hdim192_e4m3_paged_softcap_sm90_cu_0106449f_31284cute1_E,(_ZN80_INTERNAL_84cee143_44_flash_fwd_hdim192_e4m3_paged_softcap_sm90_cu_0106449f_31284cuda3std3__45__cpo6cbeginE - _ZN80_INTERNAL_84cee143_44_flash_fwd_hdim192_e4m3_paged_softcap_sm90_cu_0106449f_31284cute1_E)
_ZN80_INTERNAL_84cee143_44_flash_fwd_hdim192_e4m3_paged_softcap_sm90_cu_0106449f_31284cute1_E:
	.zero		1
	.type		_ZN80_INTERNAL_84cee143_44_flash_fwd_hdim192_e4m3_paged_softcap_sm90_cu_0106449f_31284cuda3std3__45__cpo6cbeginE,@object
	.size		_ZN80_INTERNAL_84cee143_44_flash_fwd_hdim192_e4m3_paged_softcap_sm90_cu_0106449f_31284cuda3std3__45__cpo6cbeginE,(_ZN80_INTERNAL_84cee143_44_flash_fwd_hdim192_e4m3_paged_softcap_sm90_cu_0106449f_31284cuda3std3__48in_placeE - _ZN80_INTERNAL_84cee143_44_flash_fwd_hdim192_e4m3_paged_softcap_sm90_cu_0106449f_31284cuda3std3__45__cpo6cbeginE)
_ZN80_INTERNAL_84cee143_44_flash_fwd_hdim192_e4m3_paged_softcap_sm90_cu_0106449f_31284cuda3std3__45__cpo6cbeginE:
	.zero		1
	.type		_ZN80_INTERNAL_84cee143_44_flash_fwd_hdim192_e4m3_paged_softcap_sm90_cu_0106449f_31284cuda3std3__48in_placeE,@object
	.size		_ZN80_INTERNAL_84cee143_44_flash_fwd_hdim192_e4m3_paged_softcap_sm90_cu_0106449f_31284cuda3std3__48in_placeE,(_ZN80_INTERNAL_84cee143_44_flash_fwd_hdim192_e4m3_paged_softcap_sm90_cu_0106449f_31284cuda3std6ranges3__45__cpo9iter_moveE - _ZN80_INTERNAL_84cee143_44_flash_fwd_hdim192_e4m3_paged_softcap_sm90_cu_0106449f_31284cuda3std3__48in_placeE)
_ZN80_INTERNAL_84cee143_44_flash_fwd_hdim192_e4m3_paged_softcap_sm90_cu_0106449f_31284cuda3std3__48in_placeE:
	.zero		1
	.type		_ZN80_INTERNAL_84cee143_44_flash_fwd_hdim192_e4m3_paged_softcap_sm90_cu_0106449f_31284cuda3std6ranges3__45__cpo9iter_moveE,@object
	.size		_ZN80_INTERNAL_84cee143_44_flash_fwd_hdim192_e4m3_paged_softcap_sm90_cu_0106449f_31284cuda3std6ranges3__45__cpo9iter_moveE,(_ZN80_INTERNAL_84cee143_44_flash_fwd_hdim192_e4m3_paged_softcap_sm90_cu_0106449f_31284cuda3std3__45__cpo5beginE - _ZN80_INTERNAL_84cee143_44_flash_fwd_hdim192_e4m3_paged_softcap_sm90_cu_0106449f_31284cuda3std6ranges3__45__cpo9iter_moveE)
_ZN80_INTERNAL_84cee143_44_flash_fwd_hdim192_e4m3_paged_softcap_sm90_cu_0106449f_31284cuda3std6ranges3__45__cpo9iter_moveE:
	.zero		1
	.type		_ZN80_INTERNAL_84cee143_44_flash_fwd_hdim192_e4m3_paged_softcap_sm90_cu_0106449f_31284cuda3std3__45__cpo5beginE,@object
	.size		_ZN80_INTERNAL_84cee143_44_flash_fwd_hdim192_e4m3_paged_softcap_sm90_cu_0106449f_31284cuda3std3__45__cpo5beginE,(_ZN80_INTERNAL_84cee143_44_flash_fwd_hdim192_e4m3_paged_softcap_sm90_cu_0106449f_31284cuda3std3__482_GLOBAL__N__84cee143_44_flash_fwd_hdim192_e4m3_paged_softcap_sm90_cu_0106449f_31286ignoreE - _ZN80_INTERNAL_84cee143_44_flash_fwd_hdim192_e4m3_paged_softcap_sm90_cu_0106449f_31284cuda3std3__45__cpo5beginE)
_ZN80_INTERNAL_84cee143_44_flash_fwd_hdim192_e4m3_paged_softcap_sm90_cu_0106449f_31284cuda3std3__45__cpo5beginE:
	.zero		1
	.type		_ZN80_INTERNAL_84cee143_44_flash_fwd_hdim192_e4m3_paged_softcap_sm90_cu_0106449f_31284cuda3std3__482_GLOBAL__N__84cee143_44_flash_fwd_hdim192_e4m3_paged_softcap_sm90_cu_0106449f_31286ignoreE,@object
	.size		_ZN80_INTERNAL_84cee143_44_flash_fwd_hdim192_e4m3_paged_softcap_sm90_cu_0106449f_31284cuda3std3__482_GLOBAL__N__84cee143_44_flash_fwd_hdim192_e4m3_paged_softcap_sm90_cu_0106449f_31286ignoreE,(_ZN80_INTERNAL_84cee143_44_flash_fwd_hdim192_e4m3_paged_softcap_sm90_cu_0106449f_31284cute7productE - _ZN80_INTERNAL_84cee143_44_flash_fwd_hdim192_e4m3_paged_softcap_sm90_cu_0106449f_31284cuda3std3__482_GLOBAL__N__84cee143_44_flash_fwd_hdim192_e4m3_paged_softcap_sm90_cu_0106449f_31286ignoreE)
_ZN80_INTERNAL_84cee143_44_flash_fwd_hdim192_e4m3_paged_softcap_sm90_cu_0106449f_31284cuda3std3__482_GLOBAL__N__84cee143_44_flash_fwd_hdim192_e4m3_paged_softcap_sm90_cu_0106449f_31286ignoreE:
	.zero		1
	.type		_ZN80_INTERNAL_84cee143_44_flash_fwd_hdim192_e4m3_paged_softcap_sm90_cu_0106449f_31284cute7productE,@object
	.size		_ZN80_INTERNAL_84cee143_44_flash_fwd_hdim192_e4m3_paged_softcap_sm90_cu_0106449f_31284cute7productE,(_ZN80_INTERNAL_84cee143_44_flash_fwd_hdim192_e4m3_paged_softcap_sm90_cu_0106449f_31284cuda3std3__45__cpo3endE - _ZN80_INTERNAL_84cee143_44_flash_fwd_hdim192_e4m3_paged_softcap_sm90_cu_0106449f_31284cute7productE)
_ZN80_INTERNAL_84cee143_44_flash_fwd_hdim192_e4m3_paged_softcap_sm90_cu_0106449f_31284cute7productE:
	.zero		1
	.type		_ZN80_INTERNAL_84cee143_44_flash_fwd_hdim192_e4m3_paged_softcap_sm90_cu_0106449f_31284cuda3std3__45__cpo3endE,@object
	.size		_ZN80_INTERNAL_84cee143_44_flash_fwd_hdim192_e4m3_paged_softcap_sm90_cu_0106449f_31284cuda3std3__45__cpo3endE,(_ZN80_INTERNAL_84cee143_44_flash_fwd_hdim192_e4m3_paged_softcap_sm90_cu_0106449f_31284cuda3std3__419piecewise_constructE - _ZN80_INTERNAL_84cee143_44_flash_fwd_hdim192_e4m3_paged_softcap_sm90_cu_0106449f_31284cuda3std3__45__cpo3endE)
_ZN80_INTERNAL_84cee143_44_flash_fwd_hdim192_e4m3_paged_softcap_sm90_cu_0106449f_31284cuda3std3__45__cpo3endE:
	.zero		1
	.type		_ZN80_INTERNAL_84cee143_44_flash_fwd_hdim192_e4m3_paged_softcap_sm90_cu_0106449f_31284cuda3std3__419piecewise_constructE,@object
	.size		_ZN80_INTERNAL_84cee143_44_flash_fwd_hdim192_e4m3_paged_softcap_sm90_cu_0106449f_31284cuda3std3__419piecewise_constructE,(_ZN80_INTERNAL_84cee143_44_flash_fwd_hdim192_e4m3_paged_softcap_sm90_cu_0106449f_31284cuda3std3__45__cpo4cendE - _ZN80_INTERNAL_84cee143_44_flash_fwd_hdim192_e4m3_paged_softcap_sm90_cu_0106449f_31284cuda3std3__419piecewise_constructE)
_ZN80_INTERNAL_84cee143_44_flash_fwd_hdim192_e4m3_paged_softcap_sm90_cu_0106449f_31284cuda3std3__419piecewise_constructE:
	.zero		1
	.type		_ZN80_INTERNAL_84cee143_44_flash_fwd_hdim192_e4m3_paged_softcap_sm90_cu_0106449f_31284cuda3std3__45__cpo4cendE,@object
	.size		_ZN80_INTERNAL_84cee143_44_flash_fwd_hdim192_e4m3_paged_softcap_sm90_cu_0106449f_31284cuda3std3__45__cpo4cendE,(_ZN80_INTERNAL_84cee143_44_flash_fwd_hdim192_e4m3_paged_softcap_sm90_cu_0106449f_31284cuda3std6ranges3__45__cpo4swapE - _ZN80_INTERNAL_84cee143_44_flash_fwd_hdim192_e4m3_paged_softcap_sm90_cu_0106449f_31284cuda3std3__45__cpo4cendE)
_ZN80_INTERNAL_84cee143_44_flash_fwd_hdim192_e4m3_paged_softcap_sm90_cu_0106449f_31284cuda3std3__45__cpo4cendE:
	.zero		1
	.type		_ZN80_INTERNAL_84cee143_44_flash_fwd_hdim192_e4m3_paged_softcap_sm90_cu_0106449f_31284cuda3std6ranges3__45__cpo4swapE,@object
	.size		_ZN80_INTERNAL_84cee143_44_flash_fwd_hdim192_e4m3_paged_softcap_sm90_cu_0106449f_31284cuda3std6ranges3__45__cpo4swapE,(.L_19 - _ZN80_INTERNAL_84cee143_44_flash_fwd_hdim192_e4m3_paged_softcap_sm90_cu_0106449f_31284cuda3std6ranges3__45__cpo4swapE)
_ZN80_INTERNAL_84cee143_44_flash_fwd_hdim192_e4m3_paged_softcap_sm90_cu_0106449f_31284cuda3std6ranges3__45__cpo4swapE:
	.zero		1
.L_19:


//--------------------- .nv.shared._ZN7cutlass13device_kernelIN5flash11enable_sm90INS1_16FlashAttnFwdSm90INS1_25CollectiveMainloopFwdSm90ILi2EN4cute5tupleIJNS5_1CILi1EEES8_S8_EEENS6_IJNS7_ILi128EEENS7_ILi160EEENS7_ILi192EEEEEELi192ENS_12float_e4m3_tEfNS_4arch4Sm90ELb0ELb0ELb1ELb1ELb1ELb0ELb0ELb1ELb1ELb1ELb0ELb0EEENS1_21CollectiveEpilogueFwdINS6_IJSA_SC_SB_EEES9_NS_10bfloat16_tESG_Li256ELb1ELb1ELb0ELb1EEENS1_36VarlenDynamicPersistentTileSchedulerILi128ELi160ELi256ELi128ELb0ELb1ELb1ELb0ELb1ELb1EEEEEEEEEvNT_6ParamsE --------------------------
	.section	.nv.shared._ZN7cutlass13device_kernelIN5flash11enable_sm90INS1_16FlashAttnFwdSm90INS1_25CollectiveMainloopFwdSm90ILi2EN4cute5tupleIJNS5_1CILi1EEES8_S8_EEENS6_IJNS7_ILi128EEENS7_ILi160EEENS7_ILi192EEEEEELi192ENS_12float_e4m3_tEfNS_4arch4Sm90ELb0ELb0ELb1ELb1ELb1ELb0ELb0ELb1ELb1ELb1ELb0ELb0EEENS1_21CollectiveEpilogueFwdINS6_IJSA_SC_SB_EEES9_NS_10bfloat16_tESG_Li256ELb1ELb1ELb0ELb1EEENS1_36VarlenDynamicPersistentTileSchedulerILi128ELi160ELi256ELi128ELb0ELb1ELb1ELb0ELb1ELb1EEEEEEEEEvNT_6ParamsE,"aw",@nobits
	.sectionflags	@""
	.align	16
	.zero		1024


//--------------------- .nv.shared._ZN7cutlass13device_kernelIN5flash11enable_sm90INS1_16FlashAttnFwdSm90INS1_25CollectiveMainloopFwdSm90ILi2EN4cute5tupleIJNS5_1CILi1EEES8_S8_EEENS6_IJNS7_ILi128EEENS7_ILi160EEENS7_ILi192EEEEEELi192ENS_12float_e4m3_tEfNS_4arch4Sm90ELb0ELb0ELb1ELb1ELb1ELb1ELb0ELb1ELb1ELb1ELb0ELb0EEENS1_21CollectiveEpilogueFwdINS6_IJSA_SC_SB_EEES9_NS_10bfloat16_tESG_Li256ELb1ELb1ELb0ELb1EEENS1_36VarlenDynamicPersistentTileSchedulerILi128ELi160ELi256ELi128ELb0ELb1ELb1ELb0ELb1ELb1EEEEEEEEEvNT_6ParamsE --------------------------
	.section	.nv.shared._ZN7cutlass13device_kernelIN5flash11enable_sm90INS1_16FlashAttnFwdSm90INS1_25CollectiveMainloopFwdSm90ILi2EN4cute5tupleIJNS5_1CILi1EEES8_S8_EEENS6_IJNS7_ILi128EEENS7_ILi160EEENS7_ILi192EEEEEELi192ENS_12float_e4m3_tEfNS_4arch4Sm90ELb0ELb0ELb1ELb1ELb1ELb1ELb0ELb1ELb1ELb1ELb0ELb0EEENS1_21CollectiveEpilogueFwdINS6_IJSA_SC_SB_EEES9_NS_10bfloat16_tESG_Li256ELb1ELb1ELb0ELb1EEENS1_36VarlenDynamicPersistentTileSchedulerILi128ELi160ELi256ELi128ELb0ELb1ELb1ELb0ELb1ELb1EEEEEEEEEvNT_6ParamsE,"aw",@nobits
	.sectionflags	@""
	.align	16
	.zero		1024


//--------------------- .nv.shared._ZN7cutlass13device_kernelIN5flash11enable_sm90INS1_16FlashAttnFwdSm90INS1_25CollectiveMainloopFwdSm90ILi2EN4cute5tupleIJNS5_1CILi1EEES8_S8_EEENS6_IJNS7_ILi128EEESA_NS7_ILi192EEEEEELi192ENS_12float_e4m3_tEfNS_4arch4Sm90ELb0ELb1ELb1ELb0ELb1ELb0ELb0ELb1ELb1ELb1ELb0ELb0EEENS1_21CollectiveEpilogueFwdINS6_IJSA_SB_SA_EEES9_NS_10bfloat16_tESF_Li256ELb0ELb1ELb0ELb1EEENS1_30DynamicPersistentTileSchedulerILi256ELi128ELb0ELb1ELb1EEEEEEEEEvNT_6ParamsE --------------------------
	.section	.nv.shared._ZN7cutlass13device_kernelIN5flash11enable_sm90INS1_16FlashAttnFwdSm90INS1_25CollectiveMainloopFwdSm90ILi2EN4cute5tupleIJNS5_1CILi1EEES8_S8_EEENS6_IJNS7_ILi128EEESA_NS7_ILi192EEEEEELi192ENS_12float_e4m3_tEfNS_4arch4Sm90ELb0ELb1ELb1ELb0ELb1ELb0ELb0ELb1ELb1ELb1ELb0ELb0EEENS1_21CollectiveEpilogueFwdINS6_IJSA_SB_SA_EEES9_NS_10bfloat16_tESF_Li256ELb0ELb1ELb0ELb1EEENS1_30DynamicPersistentTileSchedulerILi256ELi128ELb0ELb1ELb1EEEEEEEEEvNT_6ParamsE,"aw",@nobits
	.sectionflags	@""
	.align	16
	.zero		1024


//--------------------- .nv.shared._ZN7cutlass13device_kernelIN5flash11enable_sm90INS1_16FlashAttnFwdSm90INS1_25CollectiveMainloopFwdSm90ILi2EN4cute5tupleIJNS5_1CILi1EEES8_S8_EEENS6_IJNS7_ILi128EEESA_NS7_ILi192EEEEEELi192ENS_12float_e4m3_tEfNS_4arch4Sm90ELb0ELb1ELb1ELb1ELb1ELb0ELb0ELb1ELb1ELb1ELb0ELb0EEENS1_21CollectiveEpilogueFwdINS6_IJSA_SB_SA_EEES9_NS_10bfloat16_tESF_Li256ELb1ELb1ELb0ELb1EEENS1_36VarlenDynamicPersistentTileSchedulerILi128ELi128ELi256ELi128ELb0ELb1ELb1ELb1ELb0ELb1EEEEEEEEEvNT_6ParamsE --------------------------
	.section	.nv.shared._ZN7cutlass13device_kernelIN5flash11enable_sm90INS1_16FlashAttnFwdSm90INS1_25CollectiveMainloopFwdSm90ILi2EN4cute5tupleIJNS5_1CILi1EEES8_S8_EEENS6_IJNS7_ILi128EEESA_NS7_ILi192EEEEEELi192ENS_12float_e4m3_tEfNS_4arch4Sm90ELb0ELb1ELb1ELb1ELb1ELb0ELb0ELb1ELb1ELb1ELb0ELb0EEENS1_21CollectiveEpilogueFwdINS6_IJSA_SB_SA_EEES9_NS_10bfloat16_tESF_Li256ELb1ELb1ELb0ELb1EEENS1_36VarlenDynamicPersistentTileSchedulerILi128ELi128ELi256ELi128ELb0ELb1ELb1ELb1ELb0ELb1EEEEEEEEEvNT_6ParamsE,"aw",@nobits
	.sectionflags	@""
	.align	16
	.zero		1024


//--------------------- .nv.shared._ZN7cutlass13device_kernelIN5flash11enable_sm90INS1_16FlashAttnFwdSm90INS1_25CollectiveMainloopFwdSm90ILi2EN4cute5tupleIJNS5_1CILi1EEES8_S8_EEENS6_IJNS7_ILi128EEESA_NS7_ILi192EEEEEELi192ENS_12float_e4m3_tEfNS_4arch4Sm90ELb0ELb1ELb1ELb1ELb1ELb1ELb0ELb1ELb1ELb1ELb0ELb0EEENS1_21CollectiveEpilogueFwdINS6_IJSA_SB_SA_EEES9_NS_10bfloat16_tESF_Li256ELb1ELb1ELb0ELb1EEENS1_36VarlenDynamicPersistentTileSchedulerILi128ELi128ELi256ELi128ELb0ELb1ELb1ELb1ELb0ELb1EEEEEEEEEvNT_6ParamsE --------------------------
	.section	.nv.shared._ZN7cutlass13device_kernelIN5flash11enable_sm90INS1_16FlashAttnFwdSm90INS1_25CollectiveMainloopFwdSm90ILi2EN4cute5tupleIJNS5_1CILi1EEES8_S8_EEENS6_IJNS7_ILi128EEESA_NS7_ILi192EEEEEELi192ENS_12float_e4m3_tEfNS_4arch4Sm90ELb0ELb1ELb1ELb1ELb1ELb1ELb0ELb1ELb1ELb1ELb0ELb0EEENS1_21CollectiveEpilogueFwdINS6_IJSA_SB_SA_EEES9_NS_10bfloat16_tESF_Li256ELb1ELb1ELb0ELb1EEENS1_36VarlenDynamicPersistentTileSchedulerILi128ELi128ELi256ELi128ELb0ELb1ELb1ELb1ELb0ELb1EEEEEEEEEvNT_6ParamsE,"aw",@nobits
	.sectionflags	@""
	.align	16
	.zero		1024


//--------------------- .nv.shared._ZN7cutlass13device_kernelIN5flash11enable_sm90INS1_16FlashAttnFwdSm90INS1_25CollectiveMainloopFwdSm90ILi2EN4cute5tupleIJNS5_1CILi1EEES8_S8_EEENS6_IJNS7_ILi128EEENS7_ILi160EEENS7_ILi192EEEEEELi192ENS_12float_e4m3_tEfNS_4arch4Sm90ELb1ELb0ELb1ELb0ELb1ELb0ELb0ELb1ELb1ELb1ELb0ELb0EEENS1_21CollectiveEpilogueFwdINS6_IJSA_SC_SB_EEES9_NS_10bfloat16_tESG_Li256ELb0ELb1ELb0ELb1EEENS1_30DynamicPersistentTileSchedulerILi256ELi128ELb0ELb1ELb1EEEEEEEEEvNT_6ParamsE --------------------------
	.section	.nv.shared._ZN7cutlass13device_kernelIN5flash11enable_sm90INS1_16FlashAttnFwdSm90INS1_25CollectiveMainloopFwdSm90ILi2EN4cute5tupleIJNS5_1CILi1EEES8_S8_EEENS6_IJNS7_ILi128EEENS7_ILi160EEENS7_ILi192EEEEEELi192ENS_12float_e4m3_tEfNS_4arch4Sm90ELb1ELb0ELb1ELb0ELb1ELb0ELb0ELb1ELb1ELb1ELb0ELb0EEENS1_21CollectiveEpilogueFwdINS6_IJSA_SC_SB_EEES9_NS_10bfloat16_tESG_Li256ELb0ELb1ELb0ELb1EEENS1_30DynamicPersistentTileSchedulerILi256ELi128ELb0ELb1ELb1EEEEEEEEEvNT_6ParamsE,"aw",@nobits
	.sectionflags	@""
	.align	16
	.zero		1024


//--------------------- .nv.shared._ZN7cutlass13device_kernelIN5flash11enable_sm90INS1_16FlashAttnFwdSm90INS1_25CollectiveMainloopFwdSm90ILi2EN4cute5tupleIJNS5_1CILi1EEES8_S8_EEENS6_IJNS7_ILi128EEENS7_ILi160EEENS7_ILi192EEEEEELi192ENS_12float_e4m3_tEfNS_4arch4Sm90ELb1ELb0ELb1ELb1ELb1ELb0ELb0ELb1ELb1ELb1ELb0ELb0EEENS1_21CollectiveEpilogueFwdINS6_IJSA_SC_SB_EEES9_NS_10bfloat16_tESG_Li256ELb1ELb1ELb0ELb1EEENS1_36VarlenDynamicPersistentTileSchedulerILi128ELi160ELi256ELi128ELb0ELb1ELb1ELb1ELb1ELb1EEEEEEEEEvNT_6ParamsE --------------------------
	.section	.nv.shared._ZN7cutlass13device_kernelIN5flash11enable_sm90INS1_16FlashAttnFwdSm90INS1_25CollectiveMainloopFwdSm90ILi2EN4cute5tupleIJNS5_1CILi1EEES8_S8_EEENS6_IJNS7_ILi128EEENS7_ILi160EEENS7_ILi192EEEEEELi192ENS_12float_e4m3_tEfNS_4arch4Sm90ELb1ELb0ELb1ELb1ELb1ELb0ELb0ELb1ELb1ELb1ELb0ELb0EEENS1_21CollectiveEpilogueFwdINS6_IJSA_SC_SB_EEES9_NS_10bfloat16_tESG_Li256ELb1ELb1ELb0ELb1EEENS1_36VarlenDynamicPersistentTileSchedulerILi128ELi160ELi256ELi128ELb0ELb1ELb1ELb1ELb1ELb1EEEEEEEEEvNT_6ParamsE,"aw",@nobits
	.sectionflags	@""
	.align	16
	.zero		1024


//--------------------- .nv.shared._ZN7cutlass13device_kernelIN5flash11enable_sm90INS1_16FlashAttnFwdSm90INS1_25CollectiveMainloopFwdSm90ILi2EN4cute5tupleIJNS5_1CILi1EEES8_S8_EEENS6_IJNS7_ILi128EEENS7_ILi160EEENS7_ILi192EEEEEELi192ENS_12float_e4m3_tEfNS_4arch4Sm90ELb1ELb0ELb1ELb1ELb1ELb1ELb0ELb1ELb1ELb1ELb0ELb0EEENS1_21CollectiveEpilogueFwdINS6_IJSA_SC_SB_EEES9_NS_10bfloat16_tESG_Li256ELb1ELb1ELb0ELb1EEENS1_36VarlenDynamicPersistentTileSchedulerILi128ELi160ELi256ELi128ELb0ELb1ELb1ELb1ELb1ELb1EEEEEEEEEvNT_6ParamsE --------------------------
	.section	.nv.shared._ZN7cutlass13device_kernelIN5flash11enable_sm90INS1_16FlashAttnFwdSm90INS1_25CollectiveMainloopFwdSm90ILi2EN4cute5tupleIJNS5_1CILi1EEES8_S8_EEENS6_IJNS7_ILi128EEENS7_ILi160EEENS7_ILi192EEEEEELi192ENS_12float_e4m3_tEfNS_4arch4Sm90ELb1ELb0ELb1ELb1ELb1ELb1ELb0ELb1ELb1ELb1ELb0ELb0EEENS1_21CollectiveEpilogueFwdINS6_IJSA_SC_SB_EEES9_NS_10bfloat16_tESG_Li256ELb1ELb1ELb0ELb1EEENS1_36VarlenDynamicPersistentTileSchedulerILi128ELi160ELi256ELi128ELb0ELb1ELb1ELb1ELb1ELb1EEEEEEEEEvNT_6ParamsE,"aw",@nobits
	.sectionflags	@""
	.align	16
	.zero		1024


//--------------------- .nv.constant0._ZN7cutlass13device_kernelIN5flash11enable_sm90INS1_16FlashAttnFwdSm90INS1_25CollectiveMainloopFwdSm90ILi2EN4cute5tupleIJNS5_1CILi1EEES8_S8_EEENS6_IJNS7_ILi128EEENS7_ILi160EEENS7_ILi192EEEEEELi192ENS_12float_e4m3_tEfNS_4arch4Sm90ELb0ELb0ELb1ELb0ELb1ELb0ELb0ELb1ELb1ELb1ELb0ELb0EEENS1_21CollectiveEpilogueFwdINS6_IJSA_SC_SB_EEES9_NS_10bfloat16_tESG_Li256ELb0ELb1ELb0ELb1EEENS1_29StaticPersistentTileSchedulerILb0EEEEEEEEEvNT_6ParamsE --------------------------
	.section	.nv.constant0._ZN7cutlass13device_kernelIN5flash11enable_sm90INS1_16FlashAttnFwdSm90INS1_25CollectiveMainloopFwdSm90ILi2EN4cute5tupleIJNS5_1CILi1EEES8_S8_EEENS6_IJNS7_ILi128EEENS7_ILi160EEENS7_ILi192EEEEEELi192ENS_12float_e4m3_tEfNS_4arch4Sm90ELb0ELb0ELb1ELb0ELb1ELb0ELb0ELb1ELb1ELb1ELb0ELb0EEENS1_21CollectiveEpilogueFwdINS6_IJSA_SC_SB_EEES9_NS_10bfloat16_tESG_Li256ELb0ELb1ELb0ELb1EEENS1_29StaticPersistentTileSchedulerILb0EEEEEEEEEvNT_6ParamsE,"a",@progbits
	.sectionflags	@""
	.align	4
.nv.constant0._ZN7cutlass13device_kernelIN5flash11enable_sm90INS1_16FlashAttnFwdSm90INS1_25CollectiveMainloopFwdSm90ILi2EN4cute5tupleIJNS5_1CILi1EEES8_S8_EEENS6_IJNS7_ILi128EEENS7_ILi160EEENS7_ILi192EEEEEELi192ENS_12float_e4m3_tEfNS_4arch4Sm90ELb0ELb0ELb1ELb0ELb1ELb0ELb0ELb1ELb1ELb1ELb0ELb0EEENS1_21CollectiveEpilogueFwdINS6_IJSA_SC_SB_EEES9_NS_10bfloat16_tESG_Li256ELb0ELb1ELb0ELb1EEENS1_29StaticPersistentTileSchedulerILb0EEEEEEEEEvNT_6ParamsE:
	.zero		3200


//--------------------- .nv.constant0._ZN7cutlass13device_kernelIN5flash11enable_sm90INS1_16FlashAttnFwdSm90INS1_25CollectiveMainloopFwdSm90ILi2EN4cute5tupleIJNS5_1CILi1EEES8_S8_EEENS6_IJNS7_ILi128EEENS7_ILi160EEENS7_ILi192EEEEEELi192ENS_12float_e4m3_tEfNS_4arch4Sm90ELb0ELb0ELb1ELb1ELb1ELb0ELb0ELb1ELb1ELb1ELb0ELb0EEENS1_21CollectiveEpilogueFwdINS6_IJSA_SC_SB_EEES9_NS_10bfloat16_tESG_Li256ELb1ELb1ELb0ELb1EEENS1_36VarlenDynamicPersistentTileSchedulerILi128ELi160ELi256ELi128ELb0ELb1ELb1ELb0ELb1ELb1EEEEEEEEEvNT_6ParamsE --------------------------
	.section	.nv.constant0._ZN7cutlass13device_kernelIN5flash11enable_sm90INS1_16FlashAttnFwdSm90INS1_25CollectiveMainloopFwdSm90ILi2EN4cute5tupleIJNS5_1CILi1EEES8_S8_EEENS6_IJNS7_ILi128EEENS7_ILi160EEENS7_ILi192EEEEEELi192ENS_12float_e4m3_tEfNS_4arch4Sm90ELb0ELb0ELb1ELb1ELb1ELb0ELb0ELb1ELb1ELb1ELb0ELb0EEENS1_21CollectiveEpilogueFwdINS6_IJSA_SC_SB_EEES9_NS_10bfloat16_tESG_Li256ELb1ELb1ELb0ELb1EEENS1_36VarlenDynamicPersistentTileSchedulerILi128ELi160ELi256ELi128ELb0ELb1ELb1ELb0ELb1ELb1EEEEEEEEEvNT_6ParamsE,"a",@progbits
	.sectionflags	@""
	.align	4
.nv.constant0._ZN7cutlass13device_kernelIN5flash11enable_sm90INS1_16FlashAttnFwdSm90INS1_25CollectiveMainloopFwdSm90ILi2EN4cute5tupleIJNS5_1CILi1EEES8_S8_EEENS6_IJNS7_ILi128EEENS7_ILi160EEENS7_ILi192EEEEEELi192ENS_12float_e4m3_tEfNS_4arch4Sm90ELb0ELb0ELb1ELb1ELb1ELb0ELb0ELb1ELb1ELb1ELb0ELb0EEENS1_21CollectiveEpilogueFwdINS6_IJSA_SC_SB_EEES9_NS_10bfloat16_tESG_Li256ELb1ELb1ELb0ELb1EEENS1_36VarlenDynamicPersistentTileSchedulerILi128ELi160ELi256ELi128ELb0ELb1ELb1ELb0ELb1ELb1EEEEEEEEEvNT_6ParamsE:
	.zero		3328


//--------------------- .nv.constant0._ZN7cutlass13device_kernelIN5flash11enable_sm90INS1_16FlashAttnFwdSm90INS1_25CollectiveMainloopFwdSm90ILi2EN4cute5tupleIJNS5_1CILi1EEES8_S8_EEENS6_IJNS7_ILi128EEENS7_ILi160EEENS7_ILi192EEEEEELi192ENS_12float_e4m3_tEfNS_4arch4Sm90ELb0ELb0ELb1ELb1ELb1ELb1ELb0ELb1ELb1ELb1ELb0ELb0EEENS1_21CollectiveEpilogueFwdINS6_IJSA_SC_SB_EEES9_NS_10bfloat16_tESG_Li256ELb1ELb1ELb0ELb1EEENS1_36VarlenDynamicPersistentTileSchedulerILi128ELi160ELi256ELi128ELb0ELb1ELb1ELb0ELb1ELb1EEEEEEEEEvNT_6ParamsE --------------------------
	.section	.nv.constant0._ZN7cutlass13device_kernelIN5flash11enable_sm90INS1_16FlashAttnFwdSm90INS1_25CollectiveMainloopFwdSm90ILi2EN4cute5tupleIJNS5_1CILi1EEES8_S8_EEENS6_IJNS7_ILi128EEENS7_ILi160EEENS7_ILi192EEEEEELi192ENS_12float_e4m3_tEfNS_4arch4Sm90ELb0ELb0ELb1ELb1ELb1ELb1ELb0ELb1ELb1ELb1ELb0ELb0EEENS1_21CollectiveEpilogueFwdINS6_IJSA_SC_SB_EEES9_NS_10bfloat16_tESG_Li256ELb1ELb1ELb0ELb1EEENS1_36VarlenDynamicPersistentTileSchedulerILi128ELi160ELi256ELi128ELb0ELb1ELb1ELb0ELb1ELb1EEEEEEEEEvNT_6ParamsE,"a",@progbits
	.sectionflags	@""
	.align	4
.nv.constant0._ZN7cutlass13device_kernelIN5flash11enable_sm90INS1_16FlashAttnFwdSm90INS1_25CollectiveMainloopFwdSm90ILi2EN4cute5tupleIJNS5_1CILi1EEES8_S8_EEENS6_IJNS7_ILi128EEENS7_ILi160EEENS7_ILi192EEEEEELi192ENS_12float_e4m3_tEfNS_4arch4Sm90ELb0ELb0ELb1ELb1ELb1ELb1ELb0ELb1ELb1ELb1ELb0ELb0EEENS1_21CollectiveEpilogueFwdINS6_IJSA_SC_SB_EEES9_NS_10bfloat16_tESG_Li256ELb1ELb1ELb0ELb1EEENS1_36VarlenDynamicPersistentTileSchedulerILi128ELi160ELi256ELi128ELb0ELb1ELb1ELb0ELb1ELb1EEEEEEEEEvNT_6ParamsE:
	.zero		3328


//--------------------- .nv.constant0._ZN7cutlass13device_kernelIN5flash11enable_sm90INS1_16FlashAttnFwdSm90INS1_25CollectiveMainloopFwdSm90ILi2EN4cute5tupleIJNS5_1CILi1EEES8_S8_EEENS6_IJNS7_ILi128EEESA_NS7_ILi192EEEEEELi192ENS_12float_e4m3_tEfNS_4arch4Sm90ELb0ELb1ELb1ELb0ELb1ELb0ELb0ELb1ELb1ELb1ELb0ELb0EEENS1_21CollectiveEpilogueFwdINS6_IJSA_SB_SA_EEES9_NS_10bfloat16_tESF_Li256ELb0ELb1ELb0ELb1EEENS1_30DynamicPersistentTileSchedulerILi256ELi128ELb0ELb1ELb1EEEEEEEEEvNT_6ParamsE --------------------------
	.section	.nv.constant0._ZN7cutlass13device_kernelIN5flash11enable_sm90INS1_16FlashAttnFwdSm90INS1_25CollectiveMainloopFwdSm90ILi2EN4cute5tupleIJNS5_1CILi1EEES8_S8_EEENS6_IJNS7_ILi128EEESA_NS7_ILi192EEEEEELi192ENS_12float_e4m3_tEfNS_4arch4Sm90ELb0ELb1ELb1ELb0ELb1ELb0ELb0ELb1ELb1ELb1ELb0ELb0EEENS1_21CollectiveEpilogueFwdINS6_IJSA_SB_SA_EEES9_NS_10bfloat16_tESF_Li256ELb0ELb1ELb0ELb1EEENS1_30DynamicPersistentTileSchedulerILi256ELi128ELb0ELb1ELb1EEEEEEEEEvNT_6ParamsE,"a",@progbits
	.sectionflags	@""
	.align	4
.nv.constant0._ZN7cutlass13device_kernelIN5flash11enable_sm90INS1_16FlashAttnFwdSm90INS1_25CollectiveMainloopFwdSm90ILi2EN4cute5tupleIJNS5_1CILi1EEES8_S8_EEENS6_IJNS7_ILi128EEESA_NS7_ILi192EEEEEELi192ENS_12float_e4m3_tEfNS_4arch4Sm90ELb0ELb1ELb1ELb0ELb1ELb0ELb0ELb1ELb1ELb1ELb0ELb0EEENS1_21CollectiveEpilogueFwdINS6_IJSA_SB_SA_EEES9_NS_10bfloat16_tESF_Li256ELb0ELb1ELb0ELb1EEENS1_30DynamicPersistentTileSchedulerILi256ELi128ELb0ELb1ELb1EEEEEEEEEvNT_6ParamsE:
	.zero		3328


//--------------------- .nv.constant0._ZN7cutlass13device_kernelIN5flash11enable_sm90INS1_16FlashAttnFwdSm90INS1_25CollectiveMainloopFwdSm90ILi2EN4cute5tupleIJNS5_1CILi1EEES8_S8_EEENS6_IJNS7_ILi128EEESA_NS7_ILi192EEEEEELi192ENS_12float_e4m3_tEfNS_4arch4Sm90ELb0ELb1ELb1ELb1ELb1ELb0ELb0ELb1ELb1ELb1ELb0ELb0EEENS1_21CollectiveEpilogueFwdINS6_IJSA_SB_SA_EEES9_NS_10bfloat16_tESF_Li256ELb1ELb1ELb0ELb1EEENS1_36VarlenDynamicPersistentTileSchedulerILi128ELi128ELi256ELi128ELb0ELb1ELb1ELb1ELb0ELb1EEEEEEEEEvNT_6ParamsE --------------------------
	.section	.nv.constant0._ZN7cutlass13device_kernelIN5flash11enable_sm90INS1_16FlashAttnFwdSm90INS1_25CollectiveMainloopFwdSm90ILi2EN4cute5tupleIJNS5_1CILi1EEES8_S8_EEENS6_IJNS7_ILi128EEESA_NS7_ILi192EEEEEELi192ENS_12float_e4m3_tEfNS_4arch4Sm90ELb0ELb1ELb1ELb1ELb1ELb0ELb0ELb1ELb1ELb1ELb0ELb0EEENS1_21CollectiveEpilogueFwdINS6_IJSA_SB_SA_EEES9_NS_10bfloat16_tESF_Li256ELb1ELb1ELb0ELb1EEENS1_36VarlenDynamicPersistentTileSchedulerILi128ELi128ELi256ELi128ELb0ELb1ELb1ELb1ELb0ELb1EEEEEEEEEvNT_6ParamsE,"a",@progbits
	.sectionflags	@""
	.align	4
.nv.constant0._ZN7cutlass13device_kernelIN5flash11enable_sm90INS1_16FlashAttnFwdSm90INS1_25CollectiveMainloopFwdSm90ILi2EN4cute5tupleIJNS5_1CILi1EEES8_S8_EEENS6_IJNS7_ILi128EEESA_NS7_ILi192EEEEEELi192ENS_12float_e4m3_tEfNS_4arch4Sm90ELb0ELb1ELb1ELb1ELb1ELb0ELb0ELb1ELb1ELb1ELb0ELb0EEENS1_21CollectiveEpilogueFwdINS6_IJSA_SB_SA_EEES9_NS_10bfloat16_tESF_Li256ELb1ELb1ELb0ELb1EEENS1_36VarlenDynamicPersistentTileSchedulerILi128ELi128ELi256ELi128ELb0ELb1ELb1ELb1ELb0ELb1EEEEEEEEEvNT_6ParamsE:
	.zero		3328


//--------------------- .nv.constant0._ZN7cutlass13device_kernelIN5flash11enable_sm90INS1_16FlashAttnFwdSm90INS1_25CollectiveMainloopFwdSm90ILi2EN4cute5tupleIJNS5_1CILi1EEES8_S8_EEENS6_IJNS7_ILi128EEESA_NS7_ILi192EEEEEELi192ENS_12float_e4m3_tEfNS_4arch4Sm90ELb0ELb1ELb1ELb1ELb1ELb1ELb0ELb1ELb1ELb1ELb0ELb0EEENS1_21CollectiveEpilogueFwdINS6_IJSA_SB_SA_EEES9_NS_10bfloat16_tESF_Li256ELb1ELb1ELb0ELb1EEENS1_36VarlenDynamicPersistentTileSchedulerILi128ELi128ELi256ELi128ELb0ELb1ELb1ELb1ELb0ELb1EEEEEEEEEvNT_6ParamsE --------------------------
	.section	.nv.constant0._ZN7cutlass13device_kernelIN5flash11enable_sm90INS1_16FlashAttnFwdSm90INS1_25CollectiveMainloopFwdSm90ILi2EN4cute5tupleIJNS5_1CILi1EEES8_S8_EEENS6_IJNS7_ILi128EEESA_NS7_ILi192EEEEEELi192ENS_12float_e4m3_tEfNS_4arch4Sm90ELb0ELb1ELb1ELb1ELb1ELb1ELb0ELb1ELb1ELb1ELb0ELb0EEENS1_21CollectiveEpilogueFwdINS6_IJSA_SB_SA_EEES9_NS_10bfloat16_tESF_Li256ELb1ELb1ELb0ELb1EEENS1_36VarlenDynamicPersistentTileSchedulerILi128ELi128ELi256ELi128ELb0ELb1ELb1ELb1ELb0ELb1EEEEEEEEEvNT_6ParamsE,"a",@progbits
	.sectionflags	@""
	.align	4
.nv.constant0._ZN7cutlass13device_kernelIN5flash11enable_sm90INS1_16FlashAttnFwdSm90INS1_25CollectiveMainloopFwdSm90ILi2EN4cute5tupleIJNS5_1CILi1EEES8_S8_EEENS6_IJNS7_ILi128EEESA_NS7_ILi192EEEEEELi192ENS_12float_e4m3_tEfNS_4arch4Sm90ELb0ELb1ELb1ELb1ELb1ELb1ELb0ELb1ELb1ELb1ELb0ELb0EEENS1_21CollectiveEpilogueFwdINS6_IJSA_SB_SA_EEES9_NS_10bfloat16_tESF_Li256ELb1ELb1ELb0ELb1EEENS1_36VarlenDynamicPersistentTileSchedulerILi128ELi128ELi256ELi128ELb0ELb1ELb1ELb1ELb0ELb1EEEEEEEEEvNT_6ParamsE:
	.zero		3328


//--------------------- .nv.constant0._ZN7cutlass13device_kernelIN5flash11enable_sm90INS1_16FlashAttnFwdSm90INS1_25CollectiveMainloopFwdSm90ILi2EN4cute5tupleIJNS5_1CILi1EEES8_S8_EEENS6_IJNS7_ILi128EEENS7_ILi160EEENS7_ILi192EEEEEELi192ENS_12float_e4m3_tEfNS_4arch4Sm90ELb1ELb0ELb1ELb0ELb1ELb0ELb0ELb1ELb1ELb1ELb0ELb0EEENS1_21CollectiveEpilogueFwdINS6_IJSA_SC_SB_EEES9_NS_10bfloat16_tESG_Li256ELb0ELb1ELb0ELb1EEENS1_30DynamicPersistentTileSchedulerILi256ELi128ELb0ELb1ELb1EEEEEEEEEvNT_6ParamsE --------------------------
	.section	.nv.constant0._ZN7cutlass13device_kernelIN5flash11enable_sm90INS1_16FlashAttnFwdSm90INS1_25CollectiveMainloopFwdSm90ILi2EN4cute5tupleIJNS5_1CILi1EEES8_S8_EEENS6_IJNS7_ILi128EEENS7_ILi160EEENS7_ILi192EEEEEELi192ENS_12float_e4m3_tEfNS_4arch4Sm90ELb1ELb0ELb1ELb0ELb1ELb0ELb0ELb1ELb1ELb1ELb0ELb0EEENS1_21CollectiveEpilogueFwdINS6_IJSA_SC_SB_EEES9_NS_10bfloat16_tESG_Li256ELb0ELb1ELb0ELb1EEENS1_30DynamicPersistentTileSchedulerILi256ELi128ELb0ELb1ELb1EEEEEEEEEvNT_6ParamsE,"a",@progbits
	.sectionflags	@""
	.align	4
.nv.constant0._ZN7cutlass13device_kernelIN5flash11enable_sm90INS1_16FlashAttnFwdSm90INS1_25CollectiveMainloopFwdSm90ILi2EN4cute5tupleIJNS5_1CILi1EEES8_S8_EEENS6_IJNS7_ILi128EEENS7_ILi160EEENS7_ILi192EEEEEELi192ENS_12float_e4m3_tEfNS_4arch4Sm90ELb1ELb0ELb1ELb0ELb1ELb0ELb0ELb1ELb1ELb1ELb0ELb0EEENS1_21CollectiveEpilogueFwdINS6_IJSA_SC_SB_EEES9_NS_10bfloat16_tESG_Li256ELb0ELb1ELb0ELb1EEENS1_30DynamicPersistentTileSchedulerILi256ELi128ELb0ELb1ELb1EEEEEEEEEvNT_6ParamsE:
	.zero		3328


//--------------------- .nv.constant0._ZN7cutlass13device_kernelIN5flash11enable_sm90INS1_16FlashAttnFwdSm90INS1_25CollectiveMainloopFwdSm90ILi2EN4cute5tupleIJNS5_1CILi1EEES8_S8_EEENS6_IJNS7_ILi128EEENS7_ILi160EEENS7_ILi192EEEEEELi192ENS_12float_e4m3_tEfNS_4arch4Sm90ELb1ELb0ELb1ELb1ELb1ELb0ELb0ELb1ELb1ELb1ELb0ELb0EEENS1_21CollectiveEpilogueFwdINS6_IJSA_SC_SB_EEES9_NS_10bfloat16_tESG_Li256ELb1ELb1ELb0ELb1EEENS1_36VarlenDynamicPersistentTileSchedulerILi128ELi160ELi256ELi128ELb0ELb1ELb1ELb1ELb1ELb1EEEEEEEEEvNT_6ParamsE --------------------------
	.section	.nv.constant0._ZN7cutlass13device_kernelIN5flash11enable_sm90INS1_16FlashAttnFwdSm90INS1_25CollectiveMainloopFwdSm90ILi2EN4cute5tupleIJNS5_1CILi1EEES8_S8_EEENS6_IJNS7_ILi128EEENS7_ILi160EEENS7_ILi192EEEEEELi192ENS_12float_e4m3_tEfNS_4arch4Sm90ELb1ELb0ELb1ELb1ELb1ELb0ELb0ELb1ELb1ELb1ELb0ELb0EEENS1_21CollectiveEpilogueFwdINS6_IJSA_SC_SB_EEES9_NS_10bfloat16_tESG_Li256ELb1ELb1ELb0ELb1EEENS1_36VarlenDynamicPersistentTileSchedulerILi128ELi160ELi256ELi128ELb0ELb1ELb1ELb1ELb1ELb1EEEEEEEEEvNT_6ParamsE,"a",@progbits
	.sectionflags	@""
	.align	4
.nv.constant0._ZN7cutlass13device_kernelIN5flash11enable_sm90INS1_16FlashAttnFwdSm90INS1_25CollectiveMainloopFwdSm90ILi2EN4cute5tupleIJNS5_1CILi1EEES8_S8_EEENS6_IJNS7_ILi128EEENS7_ILi160EEENS7_ILi192EEEEEELi192ENS_12float_e4m3_tEfNS_4arch4Sm90ELb1ELb0ELb1ELb1ELb1ELb0ELb0ELb1ELb1ELb1ELb0ELb0EEENS1_21CollectiveEpilogueFwdINS6_IJSA_SC_SB_EEES9_NS_10bfloat16_tESG_Li256ELb1ELb1ELb0ELb1EEENS1_36VarlenDynamicPersistentTileSchedulerILi128ELi160ELi256ELi128ELb0ELb1ELb1ELb1ELb1ELb1EEEEEEEEEvNT_6ParamsE:
	.zero		3328


//--------------------- .nv.constant0._ZN7cutlass13device_kernelIN5flash11enable_sm90INS1_16FlashAttnFwdSm90INS1_25CollectiveMainloopFwdSm90ILi2EN4cute5tupleIJNS5_1CILi1EEES8_S8_EEENS6_IJNS7_ILi128EEENS7_ILi160EEENS7_ILi192EEEEEELi192ENS_12float_e4m3_tEfNS_4arch4Sm90ELb1ELb0ELb1ELb1ELb1ELb1ELb0ELb1ELb1ELb1ELb0ELb0EEENS1_21CollectiveEpilogueFwdINS6_IJSA_SC_SB_EEES9_NS_10bfloat16_tESG_Li256ELb1ELb1ELb0ELb1EEENS1_36VarlenDynamicPersistentTileSchedulerILi128ELi160ELi256ELi128ELb0ELb1ELb1ELb1ELb1ELb1EEEEEEEEEvNT_6ParamsE --------------------------
	.section	.nv.constant0._ZN7cutlass13device_kernelIN5flash11enable_sm90INS1_16FlashAttnFwdSm90INS1_25CollectiveMainloopFwdSm90ILi2EN4cute5tupleIJNS5_1CILi1EEES8_S8_EEENS6_IJNS7_ILi128EEENS7_ILi160EEENS7_ILi192EEEEEELi192ENS_12float_e4m3_tEfNS_4arch4Sm90ELb1ELb0ELb1ELb1ELb1ELb1ELb0ELb1ELb1ELb1ELb0ELb0EEENS1_21CollectiveEpilogueFwdINS6_IJSA_SC_SB_EEES9_NS_10bfloat16_tESG_Li256ELb1ELb1ELb0ELb1EEENS1_36VarlenDynamicPersistentTileSchedulerILi128ELi160ELi256ELi128ELb0ELb1ELb1ELb1ELb1ELb1EEEEEEEEEvNT_6ParamsE,"a",@progbits
	.sectionflags	@""
	.align	4
.nv.constant0._ZN7cutlass13device_kernelIN5flash11enable_sm90INS1_16FlashAttnFwdSm90INS1_25CollectiveMainloopFwdSm90ILi2EN4cute5tupleIJNS5_1CILi1EEES8_S8_EEENS6_IJNS7_ILi128EEENS7_ILi160EEENS7_ILi192EEEEEELi192ENS_12float_e4m3_tEfNS_4arch4Sm90ELb1ELb0ELb1ELb1ELb1ELb1ELb0ELb1ELb1ELb1ELb0ELb0EEENS1_21CollectiveEpilogueFwdINS6_IJSA_SC_SB_EEES9_NS_10bfloat16_tESG_Li256ELb1ELb1ELb0ELb1EEENS1_36VarlenDynamicPersistentTileSchedulerILi128ELi160ELi256ELi128ELb0ELb1ELb1ELb1ELb1ELb1EEEEEEEEEvNT_6ParamsE:
	.zero		3328


//--------------------- SYMBOLS --------------------------

	.type		.nv.reservedSmem.offset0,@object
	.size		.nv.reservedSmem.offset0,0x4
	.type		__assertfail,@function
